/*
 * SPDX-FileCopyrightText: Copyright (c) 2025 NVIDIA CORPORATION & AFFILIATES. All rights reserved.
 * SPDX-License-Identifier: BSD-3-Clause
 */

#include "group_norm_nhwc_bwd_one_pass_kernel.cuh"
#include "group_norm_nhwc_fwd_one_pass_kernel.cuh"
#include "macros.h"

GN_FWD_BWD_ONE_PASS_DEFINITION(/* CHANNELS_PER_GROUP */ 30, /* THREADS_PER_BLOCK */ 480)


// ===== COMPILED SASS (sm_100a) =====

	.target	sm_100a

	.elftype	@"ET_EXEC"


//--------------------- .note.nv.tkinfo           --------------------------
	.section	.note.nv.tkinfo,"",@"SHT_NOTE"
	.sectionflags	@"SHF_NOTE_NV_TKINFO"
	.tkinfo
        /*0018*/ 	.word	0x00000002
        /*0030*/ 	.string	""
        /*0030*/ 	.string	"ptxas"
        /*0030*/ 	.string	"Cuda compilation tools, release 13.0, V13.0.88"
        /*0030*/ 	.string	"Build cuda_13.0.r13.0/compiler.36424714_0"
        /*0030*/ 	.string	"-arch sm_100a -m 64 "



//--------------------- .note.nv.cuinfo           --------------------------
	.section	.note.nv.cuinfo,"",@"SHT_NOTE"
	.sectionflags	@"SHF_NOTE_NV_CUINFO"
        /*0018*/ 	.short	0x0002
        /*001a*/ 	.short	0x0064
        /*001c*/ 	.short	0x0082
	.zero		2


//--------------------- .nv.info                  --------------------------
	.section	.nv.info,"",@"SHT_CUDA_INFO"
	.align	4


	//----- nvinfo : EIATTR_REGCOUNT
	.align		4
        /*0000*/ 	.byte	0x04, 0x2f
        /*0002*/ 	.short	(.L_41 - .L_40)
	.align		4
.L_40:
        /*0004*/ 	.word	index@(_Z35group_norm_nhwc_fwd_one_pass_kernelI11Fp32IOFp16WLi512ELi30ELi480EEv26Group_norm_nhwc_fwd_params)
        /*0008*/ 	.word	0x00000078


	//----- nvinfo : EIATTR_FRAME_SIZE
	.align		4
.L_41:
        /*000c*/ 	.byte	0x04, 0x11
        /*000e*/ 	.short	(.L_43 - .L_42)
	.align		4
.L_42:
        /*0010*/ 	.word	index@(_Z35group_norm_nhwc_fwd_one_pass_kernelI11Fp32IOFp16WLi512ELi30ELi480EEv26Group_norm_nhwc_fwd_params)
        /*0014*/ 	.word	0x00000000


	//----- nvinfo : EIATTR_REGCOUNT
	.align		4
.L_43:
        /*0018*/ 	.byte	0x04, 0x2f
        /*001a*/ 	.short	(.L_45 - .L_44)
	.align		4
.L_44:
        /*001c*/ 	.word	index@(_Z35group_norm_nhwc_fwd_one_pass_kernelI11Fp32IOFp16WLi256ELi30ELi480EEv26Group_norm_nhwc_fwd_params)
        /*0020*/ 	.word	0x00000028


	//----- nvinfo : EIATTR_FRAME_SIZE
	.align		4
.L_45:
        /*0024*/ 	.byte	0x04, 0x11
        /*0026*/ 	.short	(.L_47 - .L_46)
	.align		4
.L_46:
        /*0028*/ 	.word	index@(_Z35group_norm_nhwc_fwd_one_pass_kernelI11Fp32IOFp16WLi256ELi30ELi480EEv26Group_norm_nhwc_fwd_params)
        /*002c*/ 	.word	0x00000000


	//----- nvinfo : EIATTR_REGCOUNT
	.align		4
.L_47:
        /*0030*/ 	.byte	0x04, 0x2f
        /*0032*/ 	.short	(.L_49 - .L_48)
	.align		4
.L_48:
        /*0034*/ 	.word	index@(_Z35group_norm_nhwc_fwd_one_pass_kernelI11Fp32IOFp16WLi128ELi30ELi480EEv26Group_norm_nhwc_fwd_params)
        /*0038*/ 	.word	0x00000020


	//----- nvinfo : EIATTR_FRAME_SIZE
	.align		4
.L_49:
        /*003c*/ 	.byte	0x04, 0x11
        /*003e*/ 	.short	(.L_51 - .L_50)
	.align		4
.L_50:
        /*0040*/ 	.word	index@(_Z35group_norm_nhwc_fwd_one_pass_kernelI11Fp32IOFp16WLi128ELi30ELi480EEv26Group_norm_nhwc_fwd_params)
        /*0044*/ 	.word	0x00000000


	//----- nvinfo : EIATTR_REGCOUNT
	.align		4
.L_51:
        /*0048*/ 	.byte	0x04, 0x2f
        /*004a*/ 	.short	(.L_53 - .L_52)
	.align		4
.L_52:
        /*004c*/ 	.word	index@(_Z35group_norm_nhwc_fwd_one_pass_kernelI11Fp32IOFp16WLi64ELi30ELi480EEv26Group_norm_nhwc_fwd_params)
        /*0050*/ 	.word	0x00000020


	//----- nvinfo : EIATTR_FRAME_SIZE
	.align		4
.L_53:
        /*0054*/ 	.byte	0x04, 0x11
        /*0056*/ 	.short	(.L_55 - .L_54)
	.align		4
.L_54:
        /*0058*/ 	.word	index@(_Z35group_norm_nhwc_fwd_one_pass_kernelI11Fp32IOFp16WLi64ELi30ELi480EEv26Group_norm_nhwc_fwd_params)
        /*005c*/ 	.word	0x00000000


	//----- nvinfo : EIATTR_REGCOUNT
	.align		4
.L_55:
        /*0060*/ 	.byte	0x04, 0x2f
        /*0062*/ 	.short	(.L_57 - .L_56)
	.align		4
.L_56:
        /*0064*/ 	.word	index@(_Z35group_norm_nhwc_fwd_one_pass_kernelI11Fp32IOBf16WLi512ELi30ELi480EEv26Group_norm_nhwc_fwd_params)
        /*0068*/ 	.word	0x00000078


	//----- nvinfo : EIATTR_FRAME_SIZE
	.align		4
.L_57:
        /*006c*/ 	.byte	0x04, 0x11
        /*006e*/ 	.short	(.L_59 - .L_58)
	.align		4
.L_58:
        /*0070*/ 	.word	index@(_Z35group_norm_nhwc_fwd_one_pass_kernelI11Fp32IOBf16WLi512ELi30ELi480EEv26Group_norm_nhwc_fwd_params)
        /*0074*/ 	.word	0x00000000


	//----- nvinfo : EIATTR_REGCOUNT
	.align		4
.L_59:
        /*0078*/ 	.byte	0x04, 0x2f
        /*007a*/ 	.short	(.L_61 - .L_60)
	.align		4
.L_60:
        /*007c*/ 	.word	index@(_Z35group_norm_nhwc_fwd_one_pass_kernelI11Fp32IOBf16WLi256ELi30ELi480EEv26Group_norm_nhwc_fwd_params)
        /*0080*/ 	.word	0x00000028


	//----- nvinfo : EIATTR_FRAME_SIZE
	.align		4
.L_61:
        /*0084*/ 	.byte	0x04, 0x11
        /*0086*/ 	.short	(.L_63 - .L_62)
	.align		4
.L_62:
        /*0088*/ 	.word	index@(_Z35group_norm_nhwc_fwd_one_pass_kernelI11Fp32IOBf16WLi256ELi30ELi480EEv26Group_norm_nhwc_fwd_params)
        /*008c*/ 	.word	0x00000000


	//----- nvinfo : EIATTR_REGCOUNT
	.align		4
.L_63:
        /*0090*/ 	.byte	0x04, 0x2f
        /*0092*/ 	.short	(.L_65 - .L_64)
	.align		4
.L_64:
        /*0094*/ 	.word	index@(_Z35group_norm_nhwc_fwd_one_pass_kernelI11Fp32IOBf16WLi128ELi30ELi480EEv26Group_norm_nhwc_fwd_params)
        /*0098*/ 	.word	0x00000020


	//----- nvinfo : EIATTR_FRAME_SIZE
	.align		4
.L_65:
        /*009c*/ 	.byte	0x04, 0x11
        /*009e*/ 	.short	(.L_67 - .L_66)
	.align		4
.L_66:
        /*00a0*/ 	.word	index@(_Z35group_norm_nhwc_fwd_one_pass_kernelI11Fp32IOBf16WLi128ELi30ELi480EEv26Group_norm_nhwc_fwd_params)
        /*00a4*/ 	.word	0x00000000


	//----- nvinfo : EIATTR_REGCOUNT
	.align		4
.L_67:
        /*00a8*/ 	.byte	0x04, 0x2f
        /*00aa*/ 	.short	(.L_69 - .L_68)
	.align		4
.L_68:
        /*00ac*/ 	.word	index@(_Z35group_norm_nhwc_fwd_one_pass_kernelI11Fp32IOBf16WLi64ELi30ELi480EEv26Group_norm_nhwc_fwd_params)
        /*00b0*/ 	.word	0x00000020


	//----- nvinfo : EIATTR_FRAME_SIZE
	.align		4
.L_69:
        /*00b4*/ 	.byte	0x04, 0x11
        /*00b6*/ 	.short	(.L_71 - .L_70)
	.align		4
.L_70:
        /*00b8*/ 	.word	index@(_Z35group_norm_nhwc_fwd_one_pass_kernelI11Fp32IOBf16WLi64ELi30ELi480EEv26Group_norm_nhwc_fwd_params)
        /*00bc*/ 	.word	0x00000000


	//----- nvinfo : EIATTR_REGCOUNT
	.align		4
.L_71:
        /*00c0*/ 	.byte	0x04, 0x2f
        /*00c2*/ 	.short	(.L_73 - .L_72)
	.align		4
.L_72:
        /*00c4*/ 	.word	index@(_Z35group_norm_nhwc_fwd_one_pass_kernelI11Fp32IOFp32WLi512ELi30ELi480EEv26Group_norm_nhwc_fwd_params)
        /*00c8*/ 	.word	0x00000078


	//----- nvinfo : EIATTR_FRAME_SIZE
	.align		4
.L_73:
        /*00cc*/ 	.byte	0x04, 0x11
        /*00ce*/ 	.short	(.L_75 - .L_74)
	.align		4
.L_74:
        /*00d0*/ 	.word	index@(_Z35group_norm_nhwc_fwd_one_pass_kernelI11Fp32IOFp32WLi512ELi30ELi480EEv26Group_norm_nhwc_fwd_params)
        /*00d4*/ 	.word	0x00000000


	//----- nvinfo : EIATTR_REGCOUNT
	.align		4
.L_75:
        /*00d8*/ 	.byte	0x04, 0x2f
        /*00da*/ 	.short	(.L_77 - .L_76)
	.align		4
.L_76:
        /*00dc*/ 	.word	index@(_Z35group_norm_nhwc_fwd_one_pass_kernelI11Fp32IOFp32WLi256ELi30ELi480EEv26Group_norm_nhwc_fwd_params)
        /*00e0*/ 	.word	0x00000028


	//----- nvinfo : EIATTR_FRAME_SIZE
	.align		4
.L_77:
        /*00e4*/ 	.byte	0x04, 0x11
        /*00e6*/ 	.short	(.L_79 - .L_78)
	.align		4
.L_78:
        /*00e8*/ 	.word	index@(_Z35group_norm_nhwc_fwd_one_pass_kernelI11Fp32IOFp32WLi256ELi30ELi480EEv26Group_norm_nhwc_fwd_params)
        /*00ec*/ 	.word	0x00000000


	//----- nvinfo : EIATTR_REGCOUNT
	.align		4
.L_79:
        /*00f0*/ 	.byte	0x04, 0x2f
        /*00f2*/ 	.short	(.L_81 - .L_80)
	.align		4
.L_80:
        /*00f4*/ 	.word	index@(_Z35group_norm_nhwc_fwd_one_pass_kernelI11Fp32IOFp32WLi128ELi30ELi480EEv26Group_norm_nhwc_fwd_params)
        /*00f8*/ 	.word	0x00000020


	//----- nvinfo : EIATTR_FRAME_SIZE
	.align		4
.L_81:
        /*00fc*/ 	.byte	0x04, 0x11
        /*00fe*/ 	.short	(.L_83 - .L_82)
	.align		4
.L_82:
        /*0100*/ 	.word	index@(_Z35group_norm_nhwc_fwd_one_pass_kernelI11Fp32IOFp32WLi128ELi30ELi480EEv26Group_norm_nhwc_fwd_params)
        /*0104*/ 	.word	0x00000000


	//----- nvinfo : EIATTR_REGCOUNT
	.align		4
.L_83:
        /*0108*/ 	.byte	0x04, 0x2f
        /*010a*/ 	.short	(.L_85 - .L_84)
	.align		4
.L_84:
        /*010c*/ 	.word	index@(_Z35group_norm_nhwc_fwd_one_pass_kernelI11Fp32IOFp32WLi64ELi30ELi480EEv26Group_norm_nhwc_fwd_params)
        /*0110*/ 	.word	0x00000020


	//----- nvinfo : EIATTR_FRAME_SIZE
	.align		4
.L_85:
        /*0114*/ 	.byte	0x04, 0x11
        /*0116*/ 	.short	(.L_87 - .L_86)
	.align		4
.L_86:
        /*0118*/ 	.word	index@(_Z35group_norm_nhwc_fwd_one_pass_kernelI11Fp32IOFp32WLi64ELi30ELi480EEv26Group_norm_nhwc_fwd_params)
        /*011c*/ 	.word	0x00000000


	//----- nvinfo : EIATTR_REGCOUNT
	.align		4
.L_87:
        /*0120*/ 	.byte	0x04, 0x2f
        /*0122*/ 	.short	(.L_89 - .L_88)
	.align		4
.L_88:
        /*0124*/ 	.word	index@(_Z35group_norm_nhwc_fwd_one_pass_kernelI11Fp16IOFp16WLi512ELi30ELi480EEv26Group_norm_nhwc_fwd_params)
        /*0128*/ 	.word	0x0000006c


	//----- nvinfo : EIATTR_FRAME_SIZE
	.align		4
.L_89:
        /*012c*/ 	.byte	0x04, 0x11
        /*012e*/ 	.short	(.L_91 - .L_90)
	.align		4
.L_90:
        /*0130*/ 	.word	index@(_Z35group_norm_nhwc_fwd_one_pass_kernelI11Fp16IOFp16WLi512ELi30ELi480EEv26Group_norm_nhwc_fwd_params)
        /*0134*/ 	.word	0x00000000


	//----- nvinfo : EIATTR_REGCOUNT
	.align		4
.L_91:
        /*0138*/ 	.byte	0x04, 0x2f
        /*013a*/ 	.short	(.L_93 - .L_92)
	.align		4
.L_92:
        /*013c*/ 	.word	index@(_Z35group_norm_nhwc_fwd_one_pass_kernelI11Fp16IOFp16WLi256ELi30ELi480EEv26Group_norm_nhwc_fwd_params)
        /*0140*/ 	.word	0x00000028


	//----- nvinfo : EIATTR_FRAME_SIZE
	.align		4
.L_93:
        /*0144*/ 	.byte	0x04, 0x11
        /*0146*/ 	.short	(.L_95 - .L_94)
	.align		4
.L_94:
        /*0148*/ 	.word	index@(_Z35group_norm_nhwc_fwd_one_pass_kernelI11Fp16IOFp16WLi256ELi30ELi480EEv26Group_norm_nhwc_fwd_params)
        /*014c*/ 	.word	0x00000000


	//----- nvinfo : EIATTR_REGCOUNT
	.align		4
.L_95:
        /*0150*/ 	.byte	0x04, 0x2f
        /*0152*/ 	.short	(.L_97 - .L_96)
	.align		4
.L_96:
        /*0154*/ 	.word	index@(_Z35group_norm_nhwc_fwd_one_pass_kernelI11Fp16IOFp16WLi128ELi30ELi480EEv26Group_norm_nhwc_fwd_params)
        /*0158*/ 	.word	0x00000020


	//----- nvinfo : EIATTR_FRAME_SIZE
	.align		4
.L_97:
        /*015c*/ 	.byte	0x04, 0x11
        /*015e*/ 	.short	(.L_99 - .L_98)
	.align		4
.L_98:
        /*0160*/ 	.word	index@(_Z35group_norm_nhwc_fwd_one_pass_kernelI11Fp16IOFp16WLi128ELi30ELi480EEv26Group_norm_nhwc_fwd_params)
        /*0164*/ 	.word	0x00000000


	//----- nvinfo : EIATTR_REGCOUNT
	.align		4
.L_99:
        /*0168*/ 	.byte	0x04, 0x2f
        /*016a*/ 	.short	(.L_101 - .L_100)
	.align		4
.L_100:
        /*016c*/ 	.word	index@(_Z35group_norm_nhwc_fwd_one_pass_kernelI11Fp16IOFp16WLi64ELi30ELi480EEv26Group_norm_nhwc_fwd_params)
        /*0170*/ 	.word	0x00000020


	//----- nvinfo : EIATTR_FRAME_SIZE
	.align		4
.L_101:
        /*0174*/ 	.byte	0x04, 0x11
        /*0176*/ 	.short	(.L_103 - .L_102)
	.align		4
.L_102:
        /*0178*/ 	.word	index@(_Z35group_norm_nhwc_fwd_one_pass_kernelI11Fp16IOFp16WLi64ELi30ELi480EEv26Group_norm_nhwc_fwd_params)
        /*017c*/ 	.word	0x00000000


	//----- nvinfo : EIATTR_REGCOUNT
	.align		4
.L_103:
        /*0180*/ 	.byte	0x04, 0x2f
        /*0182*/ 	.short	(.L_105 - .L_104)
	.align		4
.L_104:
        /*0184*/ 	.word	index@(_Z35group_norm_nhwc_fwd_one_pass_kernelI11Fp16IOBf16WLi512ELi30ELi480EEv26Group_norm_nhwc_fwd_params)
        /*0188*/ 	.word	0x0000006c


	//----- nvinfo : EIATTR_FRAME_SIZE
	.align		4
.L_105:
        /*018c*/ 	.byte	0x04, 0x11
        /*018e*/ 	.short	(.L_107 - .L_106)
	.align		4
.L_106:
        /*0190*/ 	.word	index@(_Z35group_norm_nhwc_fwd_one_pass_kernelI11Fp16IOBf16WLi512ELi30ELi480EEv26Group_norm_nhwc_fwd_params)
        /*0194*/ 	.word	0x00000000


	//----- nvinfo : EIATTR_REGCOUNT
	.align		4
.L_107:
        /*0198*/ 	.byte	0x04, 0x2f
        /*019a*/ 	.short	(.L_109 - .L_108)
	.align		4
.L_108:
        /*019c*/ 	.word	index@(_Z35group_norm_nhwc_fwd_one_pass_kernelI11Fp16IOBf16WLi256ELi30ELi480EEv26Group_norm_nhwc_fwd_params)
        /*01a0*/ 	.word	0x00000028


	//----- nvinfo : EIATTR_FRAME_SIZE
	.align		4
.L_109:
        /*01a4*/ 	.byte	0x04, 0x11
        /*01a6*/ 	.short	(.L_111 - .L_110)
	.align		4
.L_110:
        /*01a8*/ 	.word	index@(_Z35group_norm_nhwc_fwd_one_pass_kernelI11Fp16IOBf16WLi256ELi30ELi480EEv26Group_norm_nhwc_fwd_params)
        /*01ac*/ 	.word	0x00000000


	//----- nvinfo : EIATTR_REGCOUNT
	.align		4
.L_111:
        /*01b0*/ 	.byte	0x04, 0x2f
        /*01b2*/ 	.short	(.L_113 - .L_112)
	.align		4
.L_112:
        /*01b4*/ 	.word	index@(_Z35group_norm_nhwc_fwd_one_pass_kernelI11Fp16IOBf16WLi128ELi30ELi480EEv26Group_norm_nhwc_fwd_params)
        /*01b8*/ 	.word	0x00000020


	//----- nvinfo : EIATTR_FRAME_SIZE
	.align		4
.L_113:
        /*01bc*/ 	.byte	0x04, 0x11
        /*01be*/ 	.short	(.L_115 - .L_114)
	.align		4
.L_114:
        /*01c0*/ 	.word	index@(_Z35group_norm_nhwc_fwd_one_pass_kernelI11Fp16IOBf16WLi128ELi30ELi480EEv26Group_norm_nhwc_fwd_params)
        /*01c4*/ 	.word	0x00000000


	//----- nvinfo : EIATTR_REGCOUNT
	.align		4
.L_115:
        /*01c8*/ 	.byte	0x04, 0x2f
        /*01ca*/ 	.short	(.L_117 - .L_116)
	.align		4
.L_116:
        /*01cc*/ 	.word	index@(_Z35group_norm_nhwc_fwd_one_pass_kernelI11Fp16IOBf16WLi64ELi30ELi480EEv26Group_norm_nhwc_fwd_params)
        /*01d0*/ 	.word	0x00000020


	//----- nvinfo : EIATTR_FRAME_SIZE
	.align		4
.L_117:
        /*01d4*/ 	.byte	0x04, 0x11
        /*01d6*/ 	.short	(.L_119 - .L_118)
	.align		4
.L_118:
        /*01d8*/ 	.word	index@(_Z35group_norm_nhwc_fwd_one_pass_kernelI11Fp16IOBf16WLi64ELi30ELi480EEv26Group_norm_nhwc_fwd_params)
        /*01dc*/ 	.word	0x00000000


	//----- nvinfo : EIATTR_REGCOUNT
	.align		4
.L_119:
        /*01e0*/ 	.byte	0x04, 0x2f
        /*01e2*/ 	.short	(.L_121 - .L_120)
	.align		4
.L_120:
        /*01e4*/ 	.word	index@(_Z35group_norm_nhwc_fwd_one_pass_kernelI11Fp16IOFp32WLi512ELi30ELi480EEv26Group_norm_nhwc_fwd_params)
        /*01e8*/ 	.word	0x0000006b


	//----- nvinfo : EIATTR_FRAME_SIZE
	.align		4
.L_121:
        /*01ec*/ 	.byte	0x04, 0x11
        /*01ee*/ 	.short	(.L_123 - .L_122)
	.align		4
.L_122:
        /*01f0*/ 	.word	index@(_Z35group_norm_nhwc_fwd_one_pass_kernelI11Fp16IOFp32WLi512ELi30ELi480EEv26Group_norm_nhwc_fwd_params)
        /*01f4*/ 	.word	0x00000000


	//----- nvinfo : EIATTR_REGCOUNT
	.align		4
.L_123:
        /*01f8*/ 	.byte	0x04, 0x2f
        /*01fa*/ 	.short	(.L_125 - .L_124)
	.align		4
.L_124:
        /*01fc*/ 	.word	index@(_Z35group_norm_nhwc_fwd_one_pass_kernelI11Fp16IOFp32WLi256ELi30ELi480EEv26Group_norm_nhwc_fwd_params)
        /*0200*/ 	.word	0x00000028


	//----- nvinfo : EIATTR_FRAME_SIZE
	.align		4
.L_125:
        /*0204*/ 	.byte	0x04, 0x11
        /*0206*/ 	.short	(.L_127 - .L_126)
	.align		4
.L_126:
        /*0208*/ 	.word	index@(_Z35group_norm_nhwc_fwd_one_pass_kernelI11Fp16IOFp32WLi256ELi30ELi480EEv26Group_norm_nhwc_fwd_params)
        /*020c*/ 	.word	0x00000000


	//----- nvinfo : EIATTR_REGCOUNT
	.align		4
.L_127:
        /*0210*/ 	.byte	0x04, 0x2f
        /*0212*/ 	.short	(.L_129 - .L_128)
	.align		4
.L_128:
        /*0214*/ 	.word	index@(_Z35group_norm_nhwc_fwd_one_pass_kernelI11Fp16IOFp32WLi128ELi30ELi480EEv26Group_norm_nhwc_fwd_params)
        /*0218*/ 	.word	0x00000020


	//----- nvinfo : EIATTR_FRAME_SIZE
	.align		4
.L_129:
        /*021c*/ 	.byte	0x04, 0x11
        /*021e*/ 	.short	(.L_131 - .L_130)
	.align		4
.L_130:
        /*0220*/ 	.word	index@(_Z35group_norm_nhwc_fwd_one_pass_kernelI11Fp16IOFp32WLi128ELi30ELi480EEv26Group_norm_nhwc_fwd_params)
        /*0224*/ 	.word	0x00000000


	//----- nvinfo : EIATTR_REGCOUNT
	.align		4
.L_131:
        /*0228*/ 	.byte	0x04, 0x2f
        /*022a*/ 	.short	(.L_133 - .L_132)
	.align		4
.L_132:
        /*022c*/ 	.word	index@(_Z35group_norm_nhwc_fwd_one_pass_kernelI11Fp16IOFp32WLi64ELi30ELi480EEv26Group_norm_nhwc_fwd_params)
        /*0230*/ 	.word	0x00000020


	//----- nvinfo : EIATTR_FRAME_SIZE
	.align		4
.L_133:
        /*0234*/ 	.byte	0x04, 0x11
        /*0236*/ 	.short	(.L_135 - .L_134)
	.align		4
.L_134:
        /*0238*/ 	.word	index@(_Z35group_norm_nhwc_fwd_one_pass_kernelI11Fp16IOFp32WLi64ELi30ELi480EEv26Group_norm_nhwc_fwd_params)
        /*023c*/ 	.word	0x00000000


	//----- nvinfo : EIATTR_REGCOUNT
	.align		4
.L_135:
        /*0240*/ 	.byte	0x04, 0x2f
        /*0242*/ 	.short	(.L_137 - .L_136)
	.align		4
.L_136:
        /*0244*/ 	.word	index@(_Z35group_norm_nhwc_fwd_one_pass_kernelI11Bf16IOFp16WLi512ELi30ELi480EEv26Group_norm_nhwc_fwd_params)
        /*0248*/ 	.word	0x0000006c


	//----- nvinfo : EIATTR_FRAME_SIZE
	.align		4
.L_137:
        /*024c*/ 	.byte	0x04, 0x11
        /*024e*/ 	.short	(.L_139 - .L_138)
	.align		4
.L_138:
        /*0250*/ 	.word	index@(_Z35group_norm_nhwc_fwd_one_pass_kernelI11Bf16IOFp16WLi512ELi30ELi480EEv26Group_norm_nhwc_fwd_params)
        /*0254*/ 	.word	0x00000000


	//----- nvinfo : EIATTR_REGCOUNT
	.align		4
.L_139:
        /*0258*/ 	.byte	0x04, 0x2f
        /*025a*/ 	.short	(.L_141 - .L_140)
	.align		4
.L_140:
        /*025c*/ 	.word	index@(_Z35group_norm_nhwc_fwd_one_pass_kernelI11Bf16IOFp16WLi256ELi30ELi480EEv26Group_norm_nhwc_fwd_params)
        /*0260*/ 	.word	0x00000028


	//----- nvinfo : EIATTR_FRAME_SIZE
	.align		4
.L_141:
        /*0264*/ 	.byte	0x04, 0x11
        /*0266*/ 	.short	(.L_143 - .L_142)
	.align		4
.L_142:
        /*0268*/ 	.word	index@(_Z35group_norm_nhwc_fwd_one_pass_kernelI11Bf16IOFp16WLi256ELi30ELi480EEv26Group_norm_nhwc_fwd_params)
        /*026c*/ 	.word	0x00000000


	//----- nvinfo : EIATTR_REGCOUNT
	.align		4
.L_143:
        /*0270*/ 	.byte	0x04, 0x2f
        /*0272*/ 	.short	(.L_145 - .L_144)
	.align		4
.L_144:
        /*0274*/ 	.word	index@(_Z35group_norm_nhwc_fwd_one_pass_kernelI11Bf16IOFp16WLi128ELi30ELi480EEv26Group_norm_nhwc_fwd_params)
        /*0278*/ 	.word	0x00000020


	//----- nvinfo : EIATTR_FRAME_SIZE
	.align		4
.L_145:
        /*027c*/ 	.byte	0x04, 0x11
        /*027e*/ 	.short	(.L_147 - .L_146)
	.align		4
.L_146:
        /*0280*/ 	.word	index@(_Z35group_norm_nhwc_fwd_one_pass_kernelI11Bf16IOFp16WLi128ELi30ELi480EEv26Group_norm_nhwc_fwd_params)
        /*0284*/ 	.word	0x00000000


	//----- nvinfo : EIATTR_REGCOUNT
	.align		4
.L_147:
        /*0288*/ 	.byte	0x04, 0x2f
        /*028a*/ 	.short	(.L_149 - .L_148)
	.align		4
.L_148:
        /*028c*/ 	.word	index@(_Z35group_norm_nhwc_fwd_one_pass_kernelI11Bf16IOFp16WLi64ELi30ELi480EEv26Group_norm_nhwc_fwd_params)
        /*0290*/ 	.word	0x00000020


	//----- nvinfo : EIATTR_FRAME_SIZE
	.align		4
.L_149:
        /*0294*/ 	.byte	0x04, 0x11
        /*0296*/ 	.short	(.L_151 - .L_150)
	.align		4
.L_150:
        /*0298*/ 	.word	index@(_Z35group_norm_nhwc_fwd_one_pass_kernelI11Bf16IOFp16WLi64ELi30ELi480EEv26Group_norm_nhwc_fwd_params)
        /*029c*/ 	.word	0x00000000


	//----- nvinfo : EIATTR_REGCOUNT
	.align		4
.L_151:
        /*02a0*/ 	.byte	0x04, 0x2f
        /*02a2*/ 	.short	(.L_153 - .L_152)
	.align		4
.L_152:
        /*02a4*/ 	.word	index@(_Z35group_norm_nhwc_fwd_one_pass_kernelI11Bf16IOBf16WLi512ELi30ELi480EEv26Group_norm_nhwc_fwd_params)
        /*02a8*/ 	.word	0x0000006c


	//----- nvinfo : EIATTR_FRAME_SIZE
	.align		4
.L_153:
        /*02ac*/ 	.byte	0x04, 0x11
        /*02ae*/ 	.short	(.L_155 - .L_154)
	.align		4
.L_154:
        /*02b0*/ 	.word	index@(_Z35group_norm_nhwc_fwd_one_pass_kernelI11Bf16IOBf16WLi512ELi30ELi480EEv26Group_norm_nhwc_fwd_params)
        /*02b4*/ 	.word	0x00000000


	//----- nvinfo : EIATTR_REGCOUNT
	.align		4
.L_155:
        /*02b8*/ 	.byte	0x04, 0x2f
        /*02ba*/ 	.short	(.L_157 - .L_156)
	.align		4
.L_156:
        /*02bc*/ 	.word	index@(_Z35group_norm_nhwc_fwd_one_pass_kernelI11Bf16IOBf16WLi256ELi30ELi480EEv26Group_norm_nhwc_fwd_params)
        /*02c0*/ 	.word	0x00000028


	//----- nvinfo : EIATTR_FRAME_SIZE
	.align		4
.L_157:
        /*02c4*/ 	.byte	0x04, 0x11
        /*02c6*/ 	.short	(.L_159 - .L_158)
	.align		4
.L_158:
        /*02c8*/ 	.word	index@(_Z35group_norm_nhwc_fwd_one_pass_kernelI11Bf16IOBf16WLi256ELi30ELi480EEv26Group_norm_nhwc_fwd_params)
        /*02cc*/ 	.word	0x00000000


	//----- nvinfo : EIATTR_REGCOUNT
	.align		4
.L_159:
        /*02d0*/ 	.byte	0x04, 0x2f
        /*02d2*/ 	.short	(.L_161 - .L_160)
	.align		4
.L_160:
        /*02d4*/ 	.word	index@(_Z35group_norm_nhwc_fwd_one_pass_kernelI11Bf16IOBf16WLi128ELi30ELi480EEv26Group_norm_nhwc_fwd_params)
        /*02d8*/ 	.word	0x00000020


	//----- nvinfo : EIATTR_FRAME_SIZE
	.align		4
.L_161:
        /*02dc*/ 	.byte	0x04, 0x11
        /*02de*/ 	.short	(.L_163 - .L_162)
	.align		4
.L_162:
        /*02e0*/ 	.word	index@(_Z35group_norm_nhwc_fwd_one_pass_kernelI11Bf16IOBf16WLi128ELi30ELi480EEv26Group_norm_nhwc_fwd_params)
        /*02e4*/ 	.word	0x00000000


	//----- nvinfo : EIATTR_REGCOUNT
	.align		4
.L_163:
        /*02e8*/ 	.byte	0x04, 0x2f
        /*02ea*/ 	.short	(.L_165 - .L_164)
	.align		4
.L_164:
        /*02ec*/ 	.word	index@(_Z35group_norm_nhwc_fwd_one_pass_kernelI11Bf16IOBf16WLi64ELi30ELi480EEv26Group_norm_nhwc_fwd_params)
        /*02f0*/ 	.word	0x00000020


	//----- nvinfo : EIATTR_FRAME_SIZE
	.align		4
.L_165:
        /*02f4*/ 	.byte	0x04, 0x11
        /*02f6*/ 	.short	(.L_167 - .L_166)
	.align		4
.L_166:
        /*02f8*/ 	.word	index@(_Z35group_norm_nhwc_fwd_one_pass_kernelI11Bf16IOBf16WLi64ELi30ELi480EEv26Group_norm_nhwc_fwd_params)
        /*02fc*/ 	.word	0x00000000


	//----- nvinfo : EIATTR_REGCOUNT
	.align		4
.L_167:
        /*0300*/ 	.byte	0x04, 0x2f
        /*0302*/ 	.short	(.L_169 - .L_168)
	.align		4
.L_168:
        /*0304*/ 	.word	index@(_Z35group_norm_nhwc_fwd_one_pass_kernelI11Bf16IOFp32WLi512ELi30ELi480EEv26Group_norm_nhwc_fwd_params)
        /*0308*/ 	.word	0x0000006b


	//----- nvinfo : EIATTR_FRAME_SIZE
	.align		4
.L_169:
        /*030c*/ 	.byte	0x04, 0x11
        /*030e*/ 	.short	(.L_171 - .L_170)
	.align		4
.L_170:
        /*0310*/ 	.word	index@(_Z35group_norm_nhwc_fwd_one_pass_kernelI11Bf16IOFp32WLi512ELi30ELi480EEv26Group_norm_nhwc_fwd_params)
        /*0314*/ 	.word	0x00000000


	//----- nvinfo : EIATTR_REGCOUNT
	.align		4
.L_171:
        /*0318*/ 	.byte	0x04, 0x2f
        /*031a*/ 	.short	(.L_173 - .L_172)
	.align		4
.L_172:
        /*031c*/ 	.word	index@(_Z35group_norm_nhwc_fwd_one_pass_kernelI11Bf16IOFp32WLi256ELi30ELi480EEv26Group_norm_nhwc_fwd_params)
        /*0320*/ 	.word	0x00000028


	//----- nvinfo : EIATTR_FRAME_SIZE
	.align		4
.L_173:
        /*0324*/ 	.byte	0x04, 0x11
        /*0326*/ 	.short	(.L_175 - .L_174)
	.align		4
.L_174:
        /*0328*/ 	.word	index@(_Z35group_norm_nhwc_fwd_one_pass_kernelI11Bf16IOFp32WLi256ELi30ELi480EEv26Group_norm_nhwc_fwd_params)
        /*032c*/ 	.word	0x00000000


	//----- nvinfo : EIATTR_REGCOUNT
	.align		4
.L_175:
        /*0330*/ 	.byte	0x04, 0x2f
        /*0332*/ 	.short	(.L_177 - .L_176)
	.align		4
.L_176:
        /*0334*/ 	.word	index@(_Z35group_norm_nhwc_fwd_one_pass_kernelI11Bf16IOFp32WLi128ELi30ELi480EEv26Group_norm_nhwc_fwd_params)
        /*0338*/ 	.word	0x00000020


	//----- nvinfo : EIATTR_FRAME_SIZE
	.align		4
.L_177:
        /*033c*/ 	.byte	0x04, 0x11
        /*033e*/ 	.short	(.L_179 - .L_178)
	.align		4
.L_178:
        /*0340*/ 	.word	index@(_Z35group_norm_nhwc_fwd_one_pass_kernelI11Bf16IOFp32WLi128ELi30ELi480EEv26Group_norm_nhwc_fwd_params)
        /*0344*/ 	.word	0x00000000


	//----- nvinfo : EIATTR_REGCOUNT
	.align		4
.L_179:
        /*0348*/ 	.byte	0x04, 0x2f
        /*034a*/ 	.short	(.L_181 - .L_180)
	.align		4
.L_180:
        /*034c*/ 	.word	index@(_Z35group_norm_nhwc_fwd_one_pass_kernelI11Bf16IOFp32WLi64ELi30ELi480EEv26Group_norm_nhwc_fwd_params)
        /*0350*/ 	.word	0x00000020


	//----- nvinfo : EIATTR_FRAME_SIZE
	.align		4
.L_181:
        /*0354*/ 	.byte	0x04, 0x11
        /*0356*/ 	.short	(.L_183 - .L_182)
	.align		4
.L_182:
        /*0358*/ 	.word	index@(_Z35group_norm_nhwc_fwd_one_pass_kernelI11Bf16IOFp32WLi64ELi30ELi480EEv26Group_norm_nhwc_fwd_params)
        /*035c*/ 	.word	0x00000000


	//----- nvinfo : EIATTR_REGCOUNT
	.align		4
.L_183:
        /*0360*/ 	.byte	0x04, 0x2f
        /*0362*/ 	.short	(.L_185 - .L_184)
	.align		4
.L_184:
        /*0364*/ 	.word	index@(_Z35group_norm_nhwc_bwd_one_pass_kernelI11Fp32IOFp16WLi512ELi30ELi480EEv26Group_norm_nhwc_bwd_params)
        /*0368*/ 	.word	0x00000080


	//----- nvinfo : EIATTR_FRAME_SIZE
	.align		4
.L_185:
        /*036c*/ 	.byte	0x04, 0x11
        /*036e*/ 	.short	(.L_187 - .L_186)
	.align		4
.L_186:
        /*0370*/ 	.word	index@(_Z35group_norm_nhwc_bwd_one_pass_kernelI11Fp32IOFp16WLi512ELi30ELi480EEv26Group_norm_nhwc_bwd_params)
        /*0374*/ 	.word	0x00000000


	//----- nvinfo : EIATTR_REGCOUNT
	.align		4
.L_187:
        /*0378*/ 	.byte	0x04, 0x2f
        /*037a*/ 	.short	(.L_189 - .L_188)
	.align		4
.L_188:
        /*037c*/ 	.word	index@(_Z35group_norm_nhwc_bwd_one_pass_kernelI11Fp32IOFp16WLi256ELi30ELi480EEv26Group_norm_nhwc_bwd_params)
        /*0380*/ 	.word	0x00000040


	//----- nvinfo : EIATTR_FRAME_SIZE
	.align		4
.L_189:
        /*0384*/ 	.byte	0x04, 0x11
        /*0386*/ 	.short	(.L_191 - .L_190)
	.align		4
.L_190:
        /*0388*/ 	.word	index@(_Z35group_norm_nhwc_bwd_one_pass_kernelI11Fp32IOFp16WLi256ELi30ELi480EEv26Group_norm_nhwc_bwd_params)
        /*038c*/ 	.word	0x00000000


	//----- nvinfo : EIATTR_REGCOUNT
	.align		4
.L_191:
        /*0390*/ 	.byte	0x04, 0x2f
        /*0392*/ 	.short	(.L_193 - .L_192)
	.align		4
.L_192:
        /*0394*/ 	.word	index@(_Z35group_norm_nhwc_bwd_one_pass_kernelI11Fp32IOFp16WLi128ELi30ELi480EEv26Group_norm_nhwc_bwd_params)
        /*0398*/ 	.word	0x00000040


	//----- nvinfo : EIATTR_FRAME_SIZE
	.align		4
.L_193:
        /*039c*/ 	.byte	0x04, 0x11
        /*039e*/ 	.short	(.L_195 - .L_194)
	.align		4
.L_194:
        /*03a0*/ 	.word	index@(_Z35group_norm_nhwc_bwd_one_pass_kernelI11Fp32IOFp16WLi128ELi30ELi480EEv26Group_norm_nhwc_bwd_params)
        /*03a4*/ 	.word	0x00000000


	//----- nvinfo : EIATTR_REGCOUNT
	.align		4
.L_195:
        /*03a8*/ 	.byte	0x04, 0x2f
        /*03aa*/ 	.short	(.L_197 - .L_196)
	.align		4
.L_196:
        /*03ac*/ 	.word	index@(_Z35group_norm_nhwc_bwd_one_pass_kernelI11Fp32IOFp16WLi64ELi30ELi480EEv26Group_norm_nhwc_bwd_params)
        /*03b0*/ 	.word	0x0000003f


	//----- nvinfo : EIATTR_FRAME_SIZE
	.align		4
.L_197:
        /*03b4*/ 	.byte	0x04, 0x11
        /*03b6*/ 	.short	(.L_199 - .L_198)
	.align		4
.L_198:
        /*03b8*/ 	.word	index@(_Z35group_norm_nhwc_bwd_one_pass_kernelI11Fp32IOFp16WLi64ELi30ELi480EEv26Group_norm_nhwc_bwd_params)
        /*03bc*/ 	.word	0x00000000


	//----- nvinfo : EIATTR_REGCOUNT
	.align		4
.L_199:
        /*03c0*/ 	.byte	0x04, 0x2f
        /*03c2*/ 	.short	(.L_201 - .L_200)
	.align		4
.L_200:
        /*03c4*/ 	.word	index@(_Z35group_norm_nhwc_bwd_one_pass_kernelI11Fp32IOBf16WLi512ELi30ELi480EEv26Group_norm_nhwc_bwd_params)
        /*03c8*/ 	.word	0x00000080


	//----- nvinfo : EIATTR_FRAME_SIZE
	.align		4
.L_201:
        /*03cc*/ 	.byte	0x04, 0x11
        /*03ce*/ 	.short	(.L_203 - .L_202)
	.align		4
.L_202:
        /*03d0*/ 	.word	index@(_Z35group_norm_nhwc_bwd_one_pass_kernelI11Fp32IOBf16WLi512ELi30ELi480EEv26Group_norm_nhwc_bwd_params)
        /*03d4*/ 	.word	0x00000000


	//----- nvinfo : EIATTR_REGCOUNT
	.align		4
.L_203:
        /*03d8*/ 	.byte	0x04, 0x2f
        /*03da*/ 	.short	(.L_205 - .L_204)
	.align		4
.L_204:
        /*03dc*/ 	.word	index@(_Z35group_norm_nhwc_bwd_one_pass_kernelI11Fp32IOBf16WLi256ELi30ELi480EEv26Group_norm_nhwc_bwd_params)
        /*03e0*/ 	.word	0x00000040


	//----- nvinfo : EIATTR_FRAME_SIZE
	.align		4
.L_205:
        /*03e4*/ 	.byte	0x04, 0x11
        /*03e6*/ 	.short	(.L_207 - .L_206)
	.align		4
.L_206:
        /*03e8*/ 	.word	index@(_Z35group_norm_nhwc_bwd_one_pass_kernelI11Fp32IOBf16WLi256ELi30ELi480EEv26Group_norm_nhwc_bwd_params)
        /*03ec*/ 	.word	0x00000000


	//----- nvinfo : EIATTR_REGCOUNT
	.align		4
.L_207:
        /*03f0*/ 	.byte	0x04, 0x2f
        /*03f2*/ 	.short	(.L_209 - .L_208)
	.align		4
.L_208:
        /*03f4*/ 	.word	index@(_Z35group_norm_nhwc_bwd_one_pass_kernelI11Fp32IOBf16WLi128ELi30ELi480EEv26Group_norm_nhwc_bwd_params)
        /*03f8*/ 	.word	0x00000040


	//----- nvinfo : EIATTR_FRAME_SIZE
	.align		4
.L_209:
        /*03fc*/ 	.byte	0x04, 0x11
        /*03fe*/ 	.short	(.L_211 - .L_210)
	.align		4
.L_210:
        /*0400*/ 	.word	index@(_Z35group_norm_nhwc_bwd_one_pass_kernelI11Fp32IOBf16WLi128ELi30ELi480EEv26Group_norm_nhwc_bwd_params)
        /*0404*/ 	.word	0x00000000


	//----- nvinfo : EIATTR_REGCOUNT
	.align		4
.L_211:
        /*0408*/ 	.byte	0x04, 0x2f
        /*040a*/ 	.short	(.L_213 - .L_212)
	.align		4
.L_212:
        /*040c*/ 	.word	index@(_Z35group_norm_nhwc_bwd_one_pass_kernelI11Fp32IOBf16WLi64ELi30ELi480EEv26Group_norm_nhwc_bwd_params)
        /*0410*/ 	.word	0x0000003f


	//----- nvinfo : EIATTR_FRAME_SIZE
	.align		4
.L_213:
        /*0414*/ 	.byte	0x04, 0x11
        /*0416*/ 	.short	(.L_215 - .L_214)
	.align		4
.L_214:
        /*0418*/ 	.word	index@(_Z35group_norm_nhwc_bwd_one_pass_kernelI11Fp32IOBf16WLi64ELi30ELi480EEv26Group_norm_nhwc_bwd_params)
        /*041c*/ 	.word	0x00000000


	//----- nvinfo : EIATTR_REGCOUNT
	.align		4
.L_215:
        /*0420*/ 	.byte	0x04, 0x2f
        /*0422*/ 	.short	(.L_217 - .L_216)
	.align		4
.L_216:
        /*0424*/ 	.word	index@(_Z35group_norm_nhwc_bwd_one_pass_kernelI11Fp32IOFp32WLi512ELi30ELi480EEv26Group_norm_nhwc_bwd_params)
        /*0428*/ 	.word	0x00000080


	//----- nvinfo : EIATTR_FRAME_SIZE
	.align		4
.L_217:
        /*042c*/ 	.byte	0x04, 0x11
        /*042e*/ 	.short	(.L_219 - .L_218)
	.align		4
.L_218:
        /*0430*/ 	.word	index@(_Z35group_norm_nhwc_bwd_one_pass_kernelI11Fp32IOFp32WLi512ELi30ELi480EEv26Group_norm_nhwc_bwd_params)
        /*0434*/ 	.word	0x00000000


	//----- nvinfo : EIATTR_REGCOUNT
	.align		4
.L_219:
        /*0438*/ 	.byte	0x04, 0x2f
        /*043a*/ 	.short	(.L_221 - .L_220)
	.align		4
.L_220:
        /*043c*/ 	.word	index@(_Z35group_norm_nhwc_bwd_one_pass_kernelI11Fp32IOFp32WLi256ELi30ELi480EEv26Group_norm_nhwc_bwd_params)
        /*0440*/ 	.word	0x00000040


	//----- nvinfo : EIATTR_FRAME_SIZE
	.align		4
.L_221:
        /*0444*/ 	.byte	0x04, 0x11
        /*0446*/ 	.short	(.L_223 - .L_222)
	.align		4
.L_222:
        /*0448*/ 	.word	index@(_Z35group_norm_nhwc_bwd_one_pass_kernelI11Fp32IOFp32WLi256ELi30ELi480EEv26Group_norm_nhwc_bwd_params)
        /*044c*/ 	.word	0x00000000


	//----- nvinfo : EIATTR_REGCOUNT
	.align		4
.L_223:
        /*0450*/ 	.byte	0x04, 0x2f
        /*0452*/ 	.short	(.L_225 - .L_224)
	.align		4
.L_224:
        /*0454*/ 	.word	index@(_Z35group_norm_nhwc_bwd_one_pass_kernelI11Fp32IOFp32WLi128ELi30ELi480EEv26Group_norm_nhwc_bwd_params)
        /*0458*/ 	.word	0x00000040


	//----- nvinfo : EIATTR_FRAME_SIZE
	.align		4
.L_225:
        /*045c*/ 	.byte	0x04, 0x11
        /*045e*/ 	.short	(.L_227 - .L_226)
	.align		4
.L_226:
        /*0460*/ 	.word	index@(_Z35group_norm_nhwc_bwd_one_pass_kernelI11Fp32IOFp32WLi128ELi30ELi480EEv26Group_norm_nhwc_bwd_params)
        /*0464*/ 	.word	0x00000000


	//----- nvinfo : EIATTR_REGCOUNT
	.align		4
.L_227:
        /*0468*/ 	.byte	0x04, 0x2f
        /*046a*/ 	.short	(.L_229 - .L_228)
	.align		4
.L_228:
        /*046c*/ 	.word	index@(_Z35group_norm_nhwc_bwd_one_pass_kernelI11Fp32IOFp32WLi64ELi30ELi480EEv26Group_norm_nhwc_bwd_params)
        /*0470*/ 	.word	0x0000003f


	//----- nvinfo : EIATTR_FRAME_SIZE
	.align		4
.L_229:
        /*0474*/ 	.byte	0x04, 0x11
        /*0476*/ 	.short	(.L_231 - .L_230)
	.align		4
.L_230:
        /*0478*/ 	.word	index@(_Z35group_norm_nhwc_bwd_one_pass_kernelI11Fp32IOFp32WLi64ELi30ELi480EEv26Group_norm_nhwc_bwd_params)
        /*047c*/ 	.word	0x00000000


	//----- nvinfo : EIATTR_REGCOUNT
	.align		4
.L_231:
        /*0480*/ 	.byte	0x04, 0x2f
        /*0482*/ 	.short	(.L_233 - .L_232)
	.align		4
.L_232:
        /*0484*/ 	.word	index@(_Z35group_norm_nhwc_bwd_one_pass_kernelI11Fp16IOFp16WLi512ELi30ELi480EEv26Group_norm_nhwc_bwd_params)
        /*0488*/ 	.word	0x00000040


	//----- nvinfo : EIATTR_FRAME_SIZE
	.align		4
.L_233:
        /*048c*/ 	.byte	0x04, 0x11
        /*048e*/ 	.short	(.L_235 - .L_234)
	.align		4
.L_234:
        /*0490*/ 	.word	index@(_Z35group_norm_nhwc_bwd_one_pass_kernelI11Fp16IOFp16WLi512ELi30ELi480EEv26Group_norm_nhwc_bwd_params)
        /*0494*/ 	.word	0x00000000


	//----- nvinfo : EIATTR_REGCOUNT
	.align		4
.L_235:
        /*0498*/ 	.byte	0x04, 0x2f
        /*049a*/ 	.short	(.L_237 - .L_236)
	.align		4
.L_236:
        /*049c*/ 	.word	index@(_Z35group_norm_nhwc_bwd_one_pass_kernelI11Fp16IOFp16WLi256ELi30ELi480EEv26Group_norm_nhwc_bwd_params)
        /*04a0*/ 	.word	0x00000040


	//----- nvinfo : EIATTR_FRAME_SIZE
	.align		4
.L_237:
        /*04a4*/ 	.byte	0x04, 0x11
        /*04a6*/ 	.short	(.L_239 - .L_238)
	.align		4
.L_238:
        /*04a8*/ 	.word	index@(_Z35group_norm_nhwc_bwd_one_pass_kernelI11Fp16IOFp16WLi256ELi30ELi480EEv26Group_norm_nhwc_bwd_params)
        /*04ac*/ 	.word	0x00000000


	//----- nvinfo : EIATTR_REGCOUNT
	.align		4
.L_239:
        /*04b0*/ 	.byte	0x04, 0x2f
        /*04b2*/ 	.short	(.L_241 - .L_240)
	.align		4
.L_240:
        /*04b4*/ 	.word	index@(_Z35group_norm_nhwc_bwd_one_pass_kernelI11Fp16IOFp16WLi128ELi30ELi480EEv26Group_norm_nhwc_bwd_params)
        /*04b8*/ 	.word	0x00000040


	//----- nvinfo : EIATTR_FRAME_SIZE
	.align		4
.L_241:
        /*04bc*/ 	.byte	0x04, 0x11
        /*04be*/ 	.short	(.L_243 - .L_242)
	.align		4
.L_242:
        /*04c0*/ 	.word	index@(_Z35group_norm_nhwc_bwd_one_pass_kernelI11Fp16IOFp16WLi128ELi30ELi480EEv26Group_norm_nhwc_bwd_params)
        /*04c4*/ 	.word	0x00000000


	//----- nvinfo : EIATTR_REGCOUNT
	.align		4
.L_243:
        /*04c8*/ 	.byte	0x04, 0x2f
        /*04ca*/ 	.short	(.L_245 - .L_244)
	.align		4
.L_244:
        /*04cc*/ 	.word	index@(_Z35group_norm_nhwc_bwd_one_pass_kernelI11Fp16IOFp16WLi64ELi30ELi480EEv26Group_norm_nhwc_bwd_params)
        /*04d0*/ 	.word	0x00000028


	//----- nvinfo : EIATTR_FRAME_SIZE
	.align		4
.L_245:
        /*04d4*/ 	.byte	0x04, 0x11
        /*04d6*/ 	.short	(.L_247 - .L_246)
	.align		4
.L_246:
        /*04d8*/ 	.word	index@(_Z35group_norm_nhwc_bwd_one_pass_kernelI11Fp16IOFp16WLi64ELi30ELi480EEv26Group_norm_nhwc_bwd_params)
        /*04dc*/ 	.word	0x00000000


	//----- nvinfo : EIATTR_REGCOUNT
	.align		4
.L_247:
        /*04e0*/ 	.byte	0x04, 0x2f
        /*04e2*/ 	.short	(.L_249 - .L_248)
	.align		4
.L_248:
        /*04e4*/ 	.word	index@(_Z35group_norm_nhwc_bwd_one_pass_kernelI11Fp16IOBf16WLi512ELi30ELi480EEv26Group_norm_nhwc_bwd_params)
        /*04e8*/ 	.word	0x00000040


	//----- nvinfo : EIATTR_FRAME_SIZE
	.align		4
.L_249:
        /*04ec*/ 	.byte	0x04, 0x11
        /*04ee*/ 	.short	(.L_251 - .L_250)
	.align		4
.L_250:
        /*04f0*/ 	.word	index@(_Z35group_norm_nhwc_bwd_one_pass_kernelI11Fp16IOBf16WLi512ELi30ELi480EEv26Group_norm_nhwc_bwd_params)
        /*04f4*/ 	.word	0x00000000


	//----- nvinfo : EIATTR_REGCOUNT
	.align		4
.L_251:
        /*04f8*/ 	.byte	0x04, 0x2f
        /*04fa*/ 	.short	(.L_253 - .L_252)
	.align		4
.L_252:
        /*04fc*/ 	.word	index@(_Z35group_norm_nhwc_bwd_one_pass_kernelI11Fp16IOBf16WLi256ELi30ELi480EEv26Group_norm_nhwc_bwd_params)
        /*0500*/ 	.word	0x00000040


	//----- nvinfo : EIATTR_FRAME_SIZE
	.align		4
.L_253:
        /*0504*/ 	.byte	0x04, 0x11
        /*0506*/ 	.short	(.L_255 - .L_254)
	.align		4
.L_254:
        /*0508*/ 	.word	index@(_Z35group_norm_nhwc_bwd_one_pass_kernelI11Fp16IOBf16WLi256ELi30ELi480EEv26Group_norm_nhwc_bwd_params)
        /*050c*/ 	.word	0x00000000


	//----- nvinfo : EIATTR_REGCOUNT
	.align		4
.L_255:
        /*0510*/ 	.byte	0x04, 0x2f
        /*0512*/ 	.short	(.L_257 - .L_256)
	.align		4
.L_256:
        /*0514*/ 	.word	index@(_Z35group_norm_nhwc_bwd_one_pass_kernelI11Fp16IOBf16WLi128ELi30ELi480EEv26Group_norm_nhwc_bwd_params)
        /*0518*/ 	.word	0x00000040


	//----- nvinfo : EIATTR_FRAME_SIZE
	.align		4
.L_257:
        /*051c*/ 	.byte	0x04, 0x11
        /*051e*/ 	.short	(.L_259 - .L_258)
	.align		4
.L_258:
        /*0520*/ 	.word	index@(_Z35group_norm_nhwc_bwd_one_pass_kernelI11Fp16IOBf16WLi128ELi30ELi480EEv26Group_norm_nhwc_bwd_params)
        /*0524*/ 	.word	0x00000000


	//----- nvinfo : EIATTR_REGCOUNT
	.align		4
.L_259:
        /*0528*/ 	.byte	0x04, 0x2f
        /*052a*/ 	.short	(.L_261 - .L_260)
	.align		4
.L_260:
        /*052c*/ 	.word	index@(_Z35group_norm_nhwc_bwd_one_pass_kernelI11Fp16IOBf16WLi64ELi30ELi480EEv26Group_norm_nhwc_bwd_params)
        /*0530*/ 	.word	0x00000028


	//----- nvinfo : EIATTR_FRAME_SIZE
	.align		4
.L_261:
        /*0534*/ 	.byte	0x04, 0x11
        /*0536*/ 	.short	(.L_263 - .L_262)
	.align		4
.L_262:
        /*0538*/ 	.word	index@(_Z35group_norm_nhwc_bwd_one_pass_kernelI11Fp16IOBf16WLi64ELi30ELi480EEv26Group_norm_nhwc_bwd_params)
        /*053c*/ 	.word	0x00000000


	//----- nvinfo : EIATTR_REGCOUNT
	.align		4
.L_263:
        /*0540*/ 	.byte	0x04, 0x2f
        /*0542*/ 	.short	(.L_265 - .L_264)
	.align		4
.L_264:
        /*0544*/ 	.word	index@(_Z35group_norm_nhwc_bwd_one_pass_kernelI11Fp16IOFp32WLi512ELi30ELi480EEv26Group_norm_nhwc_bwd_params)
        /*0548*/ 	.word	0x00000040


	//----- nvinfo : EIATTR_FRAME_SIZE
	.align		4
.L_265:
        /*054c*/ 	.byte	0x04, 0x11
        /*054e*/ 	.short	(.L_267 - .L_266)
	.align		4
.L_266:
        /*0550*/ 	.word	index@(_Z35group_norm_nhwc_bwd_one_pass_kernelI11Fp16IOFp32WLi512ELi30ELi480EEv26Group_norm_nhwc_bwd_params)
        /*0554*/ 	.word	0x00000000


	//----- nvinfo : EIATTR_REGCOUNT
	.align		4
.L_267:
        /*0558*/ 	.byte	0x04, 0x2f
        /*055a*/ 	.short	(.L_269 - .L_268)
	.align		4
.L_268:
        /*055c*/ 	.word	index@(_Z35group_norm_nhwc_bwd_one_pass_kernelI11Fp16IOFp32WLi256ELi30ELi480EEv26Group_norm_nhwc_bwd_params)
        /*0560*/ 	.word	0x00000040


	//----- nvinfo : EIATTR_FRAME_SIZE
	.align		4
.L_269:
        /*0564*/ 	.byte	0x04, 0x11
        /*0566*/ 	.short	(.L_271 - .L_270)
	.align		4
.L_270:
        /*0568*/ 	.word	index@(_Z35group_norm_nhwc_bwd_one_pass_kernelI11Fp16IOFp32WLi256ELi30ELi480EEv26Group_norm_nhwc_bwd_params)
        /*056c*/ 	.word	0x00000000


	//----- nvinfo : EIATTR_REGCOUNT
	.align		4
.L_271:
        /*0570*/ 	.byte	0x04, 0x2f
        /*0572*/ 	.short	(.L_273 - .L_272)
	.align		4
.L_272:
        /*0574*/ 	.word	index@(_Z35group_norm_nhwc_bwd_one_pass_kernelI11Fp16IOFp32WLi128ELi30ELi480EEv26Group_norm_nhwc_bwd_params)
        /*0578*/ 	.word	0x00000040


	//----- nvinfo : EIATTR_FRAME_SIZE
	.align		4
.L_273:
        /*057c*/ 	.byte	0x04, 0x11
        /*057e*/ 	.short	(.L_275 - .L_274)
	.align		4
.L_274:
        /*0580*/ 	.word	index@(_Z35group_norm_nhwc_bwd_one_pass_kernelI11Fp16IOFp32WLi128ELi30ELi480EEv26Group_norm_nhwc_bwd_params)
        /*0584*/ 	.word	0x00000000


	//----- nvinfo : EIATTR_REGCOUNT
	.align		4
.L_275:
        /*0588*/ 	.byte	0x04, 0x2f
        /*058a*/ 	.short	(.L_277 - .L_276)
	.align		4
.L_276:
        /*058c*/ 	.word	index@(_Z35group_norm_nhwc_bwd_one_pass_kernelI11Fp16IOFp32WLi64ELi30ELi480EEv26Group_norm_nhwc_bwd_params)
        /*0590*/ 	.word	0x00000028


	//----- nvinfo : EIATTR_FRAME_SIZE
	.align		4
.L_277:
        /*0594*/ 	.byte	0x04, 0x11
        /*0596*/ 	.short	(.L_279 - .L_278)
	.align		4
.L_278:
        /*0598*/ 	.word	index@(_Z35group_norm_nhwc_bwd_one_pass_kernelI11Fp16IOFp32WLi64ELi30ELi480EEv26Group_norm_nhwc_bwd_params)
        /*059c*/ 	.word	0x00000000


	//----- nvinfo : EIATTR_REGCOUNT
	.align		4
.L_279:
        /*05a0*/ 	.byte	0x04, 0x2f
        /*05a2*/ 	.short	(.L_281 - .L_280)
	.align		4
.L_280:
        /*05a4*/ 	.word	index@(_Z35group_norm_nhwc_bwd_one_pass_kernelI11Bf16IOFp16WLi512ELi30ELi480EEv26Group_norm_nhwc_bwd_params)
        /*05a8*/ 	.word	0x00000080


	//----- nvinfo : EIATTR_FRAME_SIZE
	.align		4
.L_281:
        /*05ac*/ 	.byte	0x04, 0x11
        /*05ae*/ 	.short	(.L_283 - .L_282)
	.align		4
.L_282:
        /*05b0*/ 	.word	index@(_Z35group_norm_nhwc_bwd_one_pass_kernelI11Bf16IOFp16WLi512ELi30ELi480EEv26Group_norm_nhwc_bwd_params)
        /*05b4*/ 	.word	0x00000000


	//----- nvinfo : EIATTR_REGCOUNT
	.align		4
.L_283:
        /*05b8*/ 	.byte	0x04, 0x2f
        /*05ba*/ 	.short	(.L_285 - .L_284)
	.align		4
.L_284:
        /*05bc*/ 	.word	index@(_Z35group_norm_nhwc_bwd_one_pass_kernelI11Bf16IOFp16WLi256ELi30ELi480EEv26Group_norm_nhwc_bwd_params)
        /*05c0*/ 	.word	0x00000061


	//----- nvinfo : EIATTR_FRAME_SIZE
	.align		4
.L_285:
        /*05c4*/ 	.byte	0x04, 0x11
        /*05c6*/ 	.short	(.L_287 - .L_286)
	.align		4
.L_286:
        /*05c8*/ 	.word	index@(_Z35group_norm_nhwc_bwd_one_pass_kernelI11Bf16IOFp16WLi256ELi30ELi480EEv26Group_norm_nhwc_bwd_params)
        /*05cc*/ 	.word	0x00000000


	//----- nvinfo : EIATTR_REGCOUNT
	.align		4
.L_287:
        /*05d0*/ 	.byte	0x04, 0x2f
        /*05d2*/ 	.short	(.L_289 - .L_288)
	.align		4
.L_288:
        /*05d4*/ 	.word	index@(_Z35group_norm_nhwc_bwd_one_pass_kernelI11Bf16IOFp16WLi128ELi30ELi480EEv26Group_norm_nhwc_bwd_params)
        /*05d8*/ 	.word	0x00000040


	//----- nvinfo : EIATTR_FRAME_SIZE
	.align		4
.L_289:
        /*05dc*/ 	.byte	0x04, 0x11
        /*05de*/ 	.short	(.L_291 - .L_290)
	.align		4
.L_290:
        /*05e0*/ 	.word	index@(_Z35group_norm_nhwc_bwd_one_pass_kernelI11Bf16IOFp16WLi128ELi30ELi480EEv26Group_norm_nhwc_bwd_params)
        /*05e4*/ 	.word	0x00000000


	//----- nvinfo : EIATTR_REGCOUNT
	.align		4
.L_291:
        /*05e8*/ 	.byte	0x04, 0x2f
        /*05ea*/ 	.short	(.L_293 - .L_292)
	.align		4
.L_292:
        /*05ec*/ 	.word	index@(_Z35group_norm_nhwc_bwd_one_pass_kernelI11Bf16IOFp16WLi64ELi30ELi480EEv26Group_norm_nhwc_bwd_params)
        /*05f0*/ 	.word	0x0000003f


	//----- nvinfo : EIATTR_FRAME_SIZE
	.align		4
.L_293:
        /*05f4*/ 	.byte	0x04, 0x11
        /*05f6*/ 	.short	(.L_295 - .L_294)
	.align		4
.L_294:
        /*05f8*/ 	.word	index@(_Z35group_norm_nhwc_bwd_one_pass_kernelI11Bf16IOFp16WLi64ELi30ELi480EEv26Group_norm_nhwc_bwd_params)
        /*05fc*/ 	.word	0x00000000


	//----- nvinfo : EIATTR_REGCOUNT
	.align		4
.L_295:
        /*0600*/ 	.byte	0x04, 0x2f
        /*0602*/ 	.short	(.L_297 - .L_296)
	.align		4
.L_296:
        /*0604*/ 	.word	index@(_Z35group_norm_nhwc_bwd_one_pass_kernelI11Bf16IOBf16WLi512ELi30ELi480EEv26Group_norm_nhwc_bwd_params)
        /*0608*/ 	.word	0x00000080


	//----- nvinfo : EIATTR_FRAME_SIZE
	.align		4
.L_297:
        /*060c*/ 	.byte	0x04, 0x11
        /*060e*/ 	.short	(.L_299 - .L_298)
	.align		4
.L_298:
        /*0610*/ 	.word	index@(_Z35group_norm_nhwc_bwd_one_pass_kernelI11Bf16IOBf16WLi512ELi30ELi480EEv26Group_norm_nhwc_bwd_params)
        /*0614*/ 	.word	0x00000000


	//----- nvinfo : EIATTR_REGCOUNT
	.align		4
.L_299:
        /*0618*/ 	.byte	0x04, 0x2f
        /*061a*/ 	.short	(.L_301 - .L_300)
	.align		4
.L_300:
        /*061c*/ 	.word	index@(_Z35group_norm_nhwc_bwd_one_pass_kernelI11Bf16IOBf16WLi256ELi30ELi480EEv26Group_norm_nhwc_bwd_params)
        /*0620*/ 	.word	0x00000061


	//----- nvinfo : EIATTR_FRAME_SIZE
	.align		4
.L_301:
        /*0624*/ 	.byte	0x04, 0x11
        /*0626*/ 	.short	(.L_303 - .L_302)
	.align		4
.L_302:
        /*0628*/ 	.word	index@(_Z35group_norm_nhwc_bwd_one_pass_kernelI11Bf16IOBf16WLi256ELi30ELi480EEv26Group_norm_nhwc_bwd_params)
        /*062c*/ 	.word	0x00000000


	//----- nvinfo : EIATTR_REGCOUNT
	.align		4
.L_303:
        /*0630*/ 	.byte	0x04, 0x2f
        /*0632*/ 	.short	(.L_305 - .L_304)
	.align		4
.L_304:
        /*0634*/ 	.word	index@(_Z35group_norm_nhwc_bwd_one_pass_kernelI11Bf16IOBf16WLi128ELi30ELi480EEv26Group_norm_nhwc_bwd_params)
        /*0638*/ 	.word	0x00000040


	//----- nvinfo : EIATTR_FRAME_SIZE
	.align		4
.L_305:
        /*063c*/ 	.byte	0x04, 0x11
        /*063e*/ 	.short	(.L_307 - .L_306)
	.align		4
.L_306:
        /*0640*/ 	.word	index@(_Z35group_norm_nhwc_bwd_one_pass_kernelI11Bf16IOBf16WLi128ELi30ELi480EEv26Group_norm_nhwc_bwd_params)
        /*0644*/ 	.word	0x00000000


	//----- nvinfo : EIATTR_REGCOUNT
	.align		4
.L_307:
        /*0648*/ 	.byte	0x04, 0x2f
        /*064a*/ 	.short	(.L_309 - .L_308)
	.align		4
.L_308:
        /*064c*/ 	.word	index@(_Z35group_norm_nhwc_bwd_one_pass_kernelI11Bf16IOBf16WLi64ELi30ELi480EEv26Group_norm_nhwc_bwd_params)
        /*0650*/ 	.word	0x0000003f


	//----- nvinfo : EIATTR_FRAME_SIZE
	.align		4
.L_309:
        /*0654*/ 	.byte	0x04, 0x11
        /*0656*/ 	.short	(.L_311 - .L_310)
	.align		4
.L_310:
        /*0658*/ 	.word	index@(_Z35group_norm_nhwc_bwd_one_pass_kernelI11Bf16IOBf16WLi64ELi30ELi480EEv26Group_norm_nhwc_bwd_params)
        /*065c*/ 	.word	0x00000000


	//----- nvinfo : EIATTR_REGCOUNT
	.align		4
.L_311:
        /*0660*/ 	.byte	0x04, 0x2f
        /*0662*/ 	.short	(.L_313 - .L_312)
	.align		4
.L_312:
        /*0664*/ 	.word	index@(_Z35group_norm_nhwc_bwd_one_pass_kernelI11Bf16IOFp32WLi512ELi30ELi480EEv26Group_norm_nhwc_bwd_params)
        /*0668*/ 	.word	0x00000080


	//----- nvinfo : EIATTR_FRAME_SIZE
	.align		4
.L_313:
        /*066c*/ 	.byte	0x04, 0x11
        /*066e*/ 	.short	(.L_315 - .L_314)
	.align		4
.L_314:
        /*0670*/ 	.word	index@(_Z35group_norm_nhwc_bwd_one_pass_kernelI11Bf16IOFp32WLi512ELi30ELi480EEv26Group_norm_nhwc_bwd_params)
        /*0674*/ 	.word	0x00000000


	//----- nvinfo : EIATTR_REGCOUNT
	.align		4
.L_315:
        /*0678*/ 	.byte	0x04, 0x2f
        /*067a*/ 	.short	(.L_317 - .L_316)
	.align		4
.L_316:
        /*067c*/ 	.word	index@(_Z35group_norm_nhwc_bwd_one_pass_kernelI11Bf16IOFp32WLi256ELi30ELi480EEv26Group_norm_nhwc_bwd_params)
        /*0680*/ 	.word	0x0000006a


	//----- nvinfo : EIATTR_FRAME_SIZE
	.align		4
.L_317:
        /*0684*/ 	.byte	0x04, 0x11
        /*0686*/ 	.short	(.L_319 - .L_318)
	.align		4
.L_318:
        /*0688*/ 	.word	index@(_Z35group_norm_nhwc_bwd_one_pass_kernelI11Bf16IOFp32WLi256ELi30ELi480EEv26Group_norm_nhwc_bwd_params)
        /*068c*/ 	.word	0x00000000


	//----- nvinfo : EIATTR_REGCOUNT
	.align		4
.L_319:
        /*0690*/ 	.byte	0x04, 0x2f
        /*0692*/ 	.short	(.L_321 - .L_320)
	.align		4
.L_320:
        /*0694*/ 	.word	index@(_Z35group_norm_nhwc_bwd_one_pass_kernelI11Bf16IOFp32WLi128ELi30ELi480EEv26Group_norm_nhwc_bwd_params)
        /*0698*/ 	.word	0x00000040


	//----- nvinfo : EIATTR_FRAME_SIZE
	.align		4
.L_321:
        /*069c*/ 	.byte	0x04, 0x11
        /*069e*/ 	.short	(.L_323 - .L_322)
	.align		4
.L_322:
        /*06a0*/ 	.word	index@(_Z35group_norm_nhwc_bwd_one_pass_kernelI11Bf16IOFp32WLi128ELi30ELi480EEv26Group_norm_nhwc_bwd_params)
        /*06a4*/ 	.word	0x00000000


	//----- nvinfo : EIATTR_REGCOUNT
	.align		4
.L_323:
        /*06a8*/ 	.byte	0x04, 0x2f
        /*06aa*/ 	.short	(.L_325 - .L_324)
	.align		4
.L_324:
        /*06ac*/ 	.word	index@(_Z35group_norm_nhwc_bwd_one_pass_kernelI11Bf16IOFp32WLi64ELi30ELi480EEv26Group_norm_nhwc_bwd_params)
        /*06b0*/ 	.word	0x0000003f


	//----- nvinfo : EIATTR_FRAME_SIZE
	.align		4
.L_325:
        /*06b4*/ 	.byte	0x04, 0x11
        /*06b6*/ 	.short	(.L_327 - .L_326)
	.align		4
.L_326:
        /*06b8*/ 	.word	index@(_Z35group_norm_nhwc_bwd_one_pass_kernelI11Bf16IOFp32WLi64ELi30ELi480EEv26Group_norm_nhwc_bwd_params)
        /*06bc*/ 	.word	0x00000000


	//----- nvinfo : EIATTR_REGCOUNT
	.align		4
.L_327:
        /*06c0*/ 	.byte	0x04, 0x2f
        /*06c2*/ 	.short	(.L_329 - .L_328)
	.align		4
.L_328:
        /*06c4*/ 	.word	index@(_ZN3cub18CUB_300001_SM_10006detail11EmptyKernelIvEEvv)
        /*06c8*/ 	.word	0x00000004


	//----- nvinfo : EIATTR_FRAME_SIZE
	.align		4
.L_329:
        /*06cc*/ 	.byte	0x04, 0x11
        /*06ce*/ 	.short	(.L_331 - .L_330)
	.align		4
.L_330:
        /*06d0*/ 	.word	index@(_ZN3cub18CUB_300001_SM_10006detail11EmptyKernelIvEEvv)
        /*06d4*/ 	.word	0x00000000


	//----- nvinfo : EIATTR_MIN_STACK_SIZE
	.align		4
.L_331:
        /*06d8*/ 	.byte	0x04, 0x12
        /*06da*/ 	.short	(.L_333 - .L_332)
	.align		4
.L_332:
        /*06dc*/ 	.word	index@(_ZN3cub18CUB_300001_SM_10006detail11EmptyKernelIvEEvv)
        /*06e0*/ 	.word	0x00000000


	//----- nvinfo : EIATTR_MIN_STACK_SIZE
	.align		4
.L_333:
        /*06e4*/ 	.byte	0x04, 0x12
        /*06e6*/ 	.short	(.L_335 - .L_334)
	.align		4
.L_334:
        /*06e8*/ 	.word	index@(_Z35group_norm_nhwc_bwd_one_pass_kernelI11Bf16IOFp32WLi64ELi30ELi480EEv26Group_norm_nhwc_bwd_params)
        /*06ec*/ 	.word	0x00000000


	//----- nvinfo : EIATTR_MIN_STACK_SIZE
	.align		4
.L_335:
        /*06f0*/ 	.byte	0x04, 0x12
        /*06f2*/ 	.short	(.L_337 - .L_336)
	.align		4
.L_336:
        /*06f4*/ 	.word	index@(_Z35group_norm_nhwc_bwd_one_pass_kernelI11Bf16IOFp32WLi128ELi30ELi480EEv26Group_norm_nhwc_bwd_params)
        /*06f8*/ 	.word	0x00000000


	//----- nvinfo : EIATTR_MIN_STACK_SIZE
	.align		4
.L_337:
        /*06fc*/ 	.byte	0x04, 0x12
        /*06fe*/ 	.short	(.L_339 - .L_338)
	.align		4
.L_338:
        /*0700*/ 	.word	index@(_Z35group_norm_nhwc_bwd_one_pass_kernelI11Bf16IOFp32WLi256ELi30ELi480EEv26Group_norm_nhwc_bwd_params)
        /*0704*/ 	.word	0x00000000


	//----- nvinfo : EIATTR_MIN_STACK_SIZE
	.align		4
.L_339:
        /*0708*/ 	.byte	0x04, 0x12
        /*070a*/ 	.short	(.L_341 - .L_340)
	.align		4
.L_340:
        /*070c*/ 	.word	index@(_Z35group_norm_nhwc_bwd_one_pass_kernelI11Bf16IOFp32WLi512ELi30ELi480EEv26Group_norm_nhwc_bwd_params)
        /*0710*/ 	.word	0x00000000


	//----- nvinfo : EIATTR_MIN_STACK_SIZE
	.align		4
.L_341:
        /*0714*/ 	.byte	0x04, 0x12
        /*0716*/ 	.short	(.L_343 - .L_342)
	.align		4
.L_342:
        /*0718*/ 	.word	index@(_Z35group_norm_nhwc_bwd_one_pass_kernelI11Bf16IOBf16WLi64ELi30ELi480EEv26Group_norm_nhwc_bwd_params)
        /*071c*/ 	.word	0x00000000


	//----- nvinfo : EIATTR_MIN_STACK_SIZE
	.align		4
.L_343:
        /*0720*/ 	.byte	0x04, 0x12
        /*0722*/ 	.short	(.L_345 - .L_344)
	.align		4
.L_344:
        /*0724*/ 	.word	index@(_Z35group_norm_nhwc_bwd_one_pass_kernelI11Bf16IOBf16WLi128ELi30ELi480EEv26Group_norm_nhwc_bwd_params)
        /*0728*/ 	.word	0x00000000


	//----- nvinfo : EIATTR_MIN_STACK_SIZE
	.align		4
.L_345:
        /*072c*/ 	.byte	0x04, 0x12
        /*072e*/ 	.short	(.L_347 - .L_346)
	.align		4
.L_346:
        /*0730*/ 	.word	index@(_Z35group_norm_nhwc_bwd_one_pass_kernelI11Bf16IOBf16WLi256ELi30ELi480EEv26Group_norm_nhwc_bwd_params)
        /*0734*/ 	.word	0x00000000


	//----- nvinfo : EIATTR_MIN_STACK_SIZE
	.align		4
.L_347:
        /*0738*/ 	.byte	0x04, 0x12
        /*073a*/ 	.short	(.L_349 - .L_348)
	.align		4
.L_348:
        /*073c*/ 	.word	index@(_Z35group_norm_nhwc_bwd_one_pass_kernelI11Bf16IOBf16WLi512ELi30ELi480EEv26Group_norm_nhwc_bwd_params)
        /*0740*/ 	.word	0x00000000


	//----- nvinfo : EIATTR_MIN_STACK_SIZE
	.align		4
.L_349:
        /*0744*/ 	.byte	0x04, 0x12
        /*0746*/ 	.short	(.L_351 - .L_350)
	.align		4
.L_350:
        /*0748*/ 	.word	index@(_Z35group_norm_nhwc_bwd_one_pass_kernelI11Bf16IOFp16WLi64ELi30ELi480EEv26Group_norm_nhwc_bwd_params)
        /*074c*/ 	.word	0x00000000


	//----- nvinfo : EIATTR_MIN_STACK_SIZE
	.align		4
.L_351:
        /*0750*/ 	.byte	0x04, 0x12
        /*0752*/ 	.short	(.L_353 - .L_352)
	.align		4
.L_352:
        /*0754*/ 	.word	index@(_Z35group_norm_nhwc_bwd_one_pass_kernelI11Bf16IOFp16WLi128ELi30ELi480EEv26Group_norm_nhwc_bwd_params)
        /*0758*/ 	.word	0x00000000


	//----- nvinfo : EIATTR_MIN_STACK_SIZE
	.align		4
.L_353:
        /*075c*/ 	.byte	0x04, 0x12
        /*075e*/ 	.short	(.L_355 - .L_354)
	.align		4
.L_354:
        /*0760*/ 	.word	index@(_Z35group_norm_nhwc_bwd_one_pass_kernelI11Bf16IOFp16WLi256ELi30ELi480EEv26Group_norm_nhwc_bwd_params)
        /*0764*/ 	.word	0x00000000


	//----- nvinfo : EIATTR_MIN_STACK_SIZE
	.align		4
.L_355:
        /*0768*/ 	.byte	0x04, 0x12
        /*076a*/ 	.short	(.L_357 - .L_356)
	.align		4
.L_356:
        /*076c*/ 	.word	index@(_Z35group_norm_nhwc_bwd_one_pass_kernelI11Bf16IOFp16WLi512ELi30ELi480EEv26Group_norm_nhwc_bwd_params)
        /*0770*/ 	.word	0x00000000


	//----- nvinfo : EIATTR_MIN_STACK_SIZE
	.align		4
.L_357:
        /*0774*/ 	.byte	0x04, 0x12
        /*0776*/ 	.short	(.L_359 - .L_358)
	.align		4
.L_358:
        /*0778*/ 	.word	index@(_Z35group_norm_nhwc_bwd_one_pass_kernelI11Fp16IOFp32WLi64ELi30ELi480EEv26Group_norm_nhwc_bwd_params)
        /*077c*/ 	.word	0x00000000


	//----- nvinfo : EIATTR_MIN_STACK_SIZE
	.align		4
.L_359:
        /*0780*/ 	.byte	0x04, 0x12
        /*0782*/ 	.short	(.L_361 - .L_360)
	.align		4
.L_360:
        /*0784*/ 	.word	index@(_Z35group_norm_nhwc_bwd_one_pass_kernelI11Fp16IOFp32WLi128ELi30ELi480EEv26Group_norm_nhwc_bwd_params)
        /*0788*/ 	.word	0x00000000


	//----- nvinfo : EIATTR_MIN_STACK_SIZE
	.align		4
.L_361:
        /*078c*/ 	.byte	0x04, 0x12
        /*078e*/ 	.short	(.L_363 - .L_362)
	.align		4
.L_362:
        /*0790*/ 	.word	index@(_Z35group_norm_nhwc_bwd_one_pass_kernelI11Fp16IOFp32WLi256ELi30ELi480EEv26Group_norm_nhwc_bwd_params)
        /*0794*/ 	.word	0x00000000


	//----- nvinfo : EIATTR_MIN_STACK_SIZE
	.align		4
.L_363:
        /*0798*/ 	.byte	0x04, 0x12
        /*079a*/ 	.short	(.L_365 - .L_364)
	.align		4
.L_364:
        /*079c*/ 	.word	index@(_Z35group_norm_nhwc_bwd_one_pass_kernelI11Fp16IOFp32WLi512ELi30ELi480EEv26Group_norm_nhwc_bwd_params)
        /*07a0*/ 	.word	0x00000000


	//----- nvinfo : EIATTR_MIN_STACK_SIZE
	.align		4
.L_365:
        /*07a4*/ 	.byte	0x04, 0x12
        /*07a6*/ 	.short	(.L_367 - .L_366)
	.align		4
.L_366:
        /*07a8*/ 	.word	index@(_Z35group_norm_nhwc_bwd_one_pass_kernelI11Fp16IOBf16WLi64ELi30ELi480EEv26Group_norm_nhwc_bwd_params)
        /*07ac*/ 	.word	0x00000000


	//----- nvinfo : EIATTR_MIN_STACK_SIZE
	.align		4
.L_367:
        /*07b0*/ 	.byte	0x04, 0x12
        /*07b2*/ 	.short	(.L_369 - .L_368)
	.align		4
.L_368:
        /*07b4*/ 	.word	index@(_Z35group_norm_nhwc_bwd_one_pass_kernelI11Fp16IOBf16WLi128ELi30ELi480EEv26Group_norm_nhwc_bwd_params)
        /*07b8*/ 	.word	0x00000000


	//----- nvinfo : EIATTR_MIN_STACK_SIZE
	.align		4
.L_369:
        /*07bc*/ 	.byte	0x04, 0x12
        /*07be*/ 	.short	(.L_371 - .L_370)
	.align		4
.L_370:
        /*07c0*/ 	.word	index@(_Z35group_norm_nhwc_bwd_one_pass_kernelI11Fp16IOBf16WLi256ELi30ELi480EEv26Group_norm_nhwc_bwd_params)
        /*07c4*/ 	.word	0x00000000


	//----- nvinfo : EIATTR_MIN_STACK_SIZE
	.align		4
.L_371:
        /*07c8*/ 	.byte	0x04, 0x12
        /*07ca*/ 	.short	(.L_373 - .L_372)
	.align		4
.L_372:
        /*07cc*/ 	.word	index@(_Z35group_norm_nhwc_bwd_one_pass_kernelI11Fp16IOBf16WLi512ELi30ELi480EEv26Group_norm_nhwc_bwd_params)
        /*07d0*/ 	.word	0x00000000


	//----- nvinfo : EIATTR_MIN_STACK_SIZE
	.align		4
.L_373:
        /*07d4*/ 	.byte	0x04, 0x12
        /*07d6*/ 	.short	(.L_375 - .L_374)
	.align		4
.L_374:
        /*07d8*/ 	.word	index@(_Z35group_norm_nhwc_bwd_one_pass_kernelI11Fp16IOFp16WLi64ELi30ELi480EEv26Group_norm_nhwc_bwd_params)
        /*07dc*/ 	.word	0x00000000


	//----- nvinfo : EIATTR_MIN_STACK_SIZE
	.align		4
.L_375:
        /*07e0*/ 	.byte	0x04, 0x12
        /*07e2*/ 	.short	(.L_377 - .L_376)
	.align		4
.L_376:
        /*07e4*/ 	.word	index@(_Z35group_norm_nhwc_bwd_one_pass_kernelI11Fp16IOFp16WLi128ELi30ELi480EEv26Group_norm_nhwc_bwd_params)
        /*07e8*/ 	.word	0x00000000


	//----- nvinfo : EIATTR_MIN_STACK_SIZE
	.align		4
.L_377:
        /*07ec*/ 	.byte	0x04, 0x12
        /*07ee*/ 	.short	(.L_379 - .L_378)
	.align		4
.L_378:
        /*07f0*/ 	.word	index@(_Z35group_norm_nhwc_bwd_one_pass_kernelI11Fp16IOFp16WLi256ELi30ELi480EEv26Group_norm_nhwc_bwd_params)
        /*07f4*/ 	.word	0x00000000


	//----- nvinfo : EIATTR_MIN_STACK_SIZE
	.align		4
.L_379:
        /*07f8*/ 	.byte	0x04, 0x12
        /*07fa*/ 	.short	(.L_381 - .L_380)
	.align		4
.L_380:
        /*07fc*/ 	.word	index@(_Z35group_norm_nhwc_bwd_one_pass_kernelI11Fp16IOFp16WLi512ELi30ELi480EEv26Group_norm_nhwc_bwd_params)
        /*0800*/ 	.word	0x00000000


	//----- nvinfo : EIATTR_MIN_STACK_SIZE
	.align		4
.L_381:
        /*0804*/ 	.byte	0x04, 0x12
        /*0806*/ 	.short	(.L_383 - .L_382)
	.align		4
.L_382:
        /*0808*/ 	.word	index@(_Z35group_norm_nhwc_bwd_one_pass_kernelI11Fp32IOFp32WLi64ELi30ELi480EEv26Group_norm_nhwc_bwd_params)
        /*080c*/ 	.word	0x00000000


	//----- nvinfo : EIATTR_MIN_STACK_SIZE
	.align		4
.L_383:
        /*0810*/ 	.byte	0x04, 0x12
        /*0812*/ 	.short	(.L_385 - .L_384)
	.align		4
.L_384:
        /*0814*/ 	.word	index@(_Z35group_norm_nhwc_bwd_one_pass_kernelI11Fp32IOFp32WLi128ELi30ELi480EEv26Group_norm_nhwc_bwd_params)
        /*0818*/ 	.word	0x00000000


	//----- nvinfo : EIATTR_MIN_STACK_SIZE
	.align		4
.L_385:
        /*081c*/ 	.byte	0x04, 0x12
        /*081e*/ 	.short	(.L_387 - .L_386)
	.align		4
.L_386:
        /*0820*/ 	.word	index@(_Z35group_norm_nhwc_bwd_one_pass_kernelI11Fp32IOFp32WLi256ELi30ELi480EEv26Group_norm_nhwc_bwd_params)
        /*0824*/ 	.word	0x00000000


	//----- nvinfo : EIATTR_MIN_STACK_SIZE
	.align		4
.L_387:
        /*0828*/ 	.byte	0x04, 0x12
        /*082a*/ 	.short	(.L_389 - .L_388)
	.align		4
.L_388:
        /*082c*/ 	.word	index@(_Z35group_norm_nhwc_bwd_one_pass_kernelI11Fp32IOFp32WLi512ELi30ELi480EEv26Group_norm_nhwc_bwd_params)
        /*0830*/ 	.word	0x00000000


	//----- nvinfo : EIATTR_MIN_STACK_SIZE
	.align		4
.L_389:
        /*0834*/ 	.byte	0x04, 0x12
        /*0836*/ 	.short	(.L_391 - .L_390)
	.align		4
.L_390:
        /*0838*/ 	.word	index@(_Z35group_norm_nhwc_bwd_one_pass_kernelI11Fp32IOBf16WLi64ELi30ELi480EEv26Group_norm_nhwc_bwd_params)
        /*083c*/ 	.word	0x00000000


	//----- nvinfo : EIATTR_MIN_STACK_SIZE
	.align		4
.L_391:
        /*0840*/ 	.byte	0x04, 0x12
        /*0842*/ 	.short	(.L_393 - .L_392)
	.align		4
.L_392:
        /*0844*/ 	.word	index@(_Z35group_norm_nhwc_bwd_one_pass_kernelI11Fp32IOBf16WLi128ELi30ELi480EEv26Group_norm_nhwc_bwd_params)
        /*0848*/ 	.word	0x00000000


	//----- nvinfo : EIATTR_MIN_STACK_SIZE
	.align		4
.L_393:
        /*084c*/ 	.byte	0x04, 0x12
        /*084e*/ 	.short	(.L_395 - .L_394)
	.align		4
.L_394:
        /*0850*/ 	.word	index@(_Z35group_norm_nhwc_bwd_one_pass_kernelI11Fp32IOBf16WLi256ELi30ELi480EEv26Group_norm_nhwc_bwd_params)
        /*0854*/ 	.word	0x00000000


	//----- nvinfo : EIATTR_MIN_STACK_SIZE
	.align		4
.L_395:
        /*0858*/ 	.byte	0x04, 0x12
        /*085a*/ 	.short	(.L_397 - .L_396)
	.align		4
.L_396:
        /*085c*/ 	.word	index@(_Z35group_norm_nhwc_bwd_one_pass_kernelI11Fp32IOBf16WLi512ELi30ELi480EEv26Group_norm_nhwc_bwd_params)
        /*0860*/ 	.word	0x00000000


	//----- nvinfo : EIATTR_MIN_STACK_SIZE
	.align		4
.L_397:
        /*0864*/ 	.byte	0x04, 0x12
        /*0866*/ 	.short	(.L_399 - .L_398)
	.align		4
.L_398:
        /*0868*/ 	.word	index@(_Z35group_norm_nhwc_bwd_one_pass_kernelI11Fp32IOFp16WLi64ELi30ELi480EEv26Group_norm_nhwc_bwd_params)
        /*086c*/ 	.word	0x00000000


	//----- nvinfo : EIATTR_MIN_STACK_SIZE
	.align		4
.L_399:
        /*0870*/ 	.byte	0x04, 0x12
        /*0872*/ 	.short	(.L_401 - .L_400)
	.align		4
.L_400:
        /*0874*/ 	.word	index@(_Z35group_norm_nhwc_bwd_one_pass_kernelI11Fp32IOFp16WLi128ELi30ELi480EEv26Group_norm_nhwc_bwd_params)
        /*0878*/ 	.word	0x00000000


	//----- nvinfo : EIATTR_MIN_STACK_SIZE
	.align		4
.L_401:
        /*087c*/ 	.byte	0x04, 0x12
        /*087e*/ 	.short	(.L_403 - .L_402)
	.align		4
.L_402:
        /*0880*/ 	.word	index@(_Z35group_norm_nhwc_bwd_one_pass_kernelI11Fp32IOFp16WLi256ELi30ELi480EEv26Group_norm_nhwc_bwd_params)
        /*0884*/ 	.word	0x00000000


	//----- nvinfo : EIATTR_MIN_STACK_SIZE
	.align		4
.L_403:
        /*0888*/ 	.byte	0x04, 0x12
        /*088a*/ 	.short	(.L_405 - .L_404)
	.align		4
.L_404:
        /*088c*/ 	.word	index@(_Z35group_norm_nhwc_bwd_one_pass_kernelI11Fp32IOFp16WLi512ELi30ELi480EEv26Group_norm_nhwc_bwd_params)
        /*0890*/ 	.word	0x00000000


	//----- nvinfo : EIATTR_MIN_STACK_SIZE
	.align		4
.L_405:
        /*0894*/ 	.byte	0x04, 0x12
        /*0896*/ 	.short	(.L_407 - .L_406)
	.align		4
.L_406:
        /*0898*/ 	.word	index@(_Z35group_norm_nhwc_fwd_one_pass_kernelI11Bf16IOFp32WLi64ELi30ELi480EEv26Group_norm_nhwc_fwd_params)
        /*089c*/ 	.word	0x00000000


	//----- nvinfo : EIATTR_MIN_STACK_SIZE
	.align		4
.L_407:
        /*08a0*/ 	.byte	0x04, 0x12
        /*08a2*/ 	.short	(.L_409 - .L_408)
	.align		4
.L_408:
        /*08a4*/ 	.word	index@(_Z35group_norm_nhwc_fwd_one_pass_kernelI11Bf16IOFp32WLi128ELi30ELi480EEv26Group_norm_nhwc_fwd_params)
        /*08a8*/ 	.word	0x00000000


	//----- nvinfo : EIATTR_MIN_STACK_SIZE
	.align		4
.L_409:
        /*08ac*/ 	.byte	0x04, 0x12
        /*08ae*/ 	.short	(.L_411 - .L_410)
	.align		4
.L_410:
        /*08b0*/ 	.word	index@(_Z35group_norm_nhwc_fwd_one_pass_kernelI11Bf16IOFp32WLi256ELi30ELi480EEv26Group_norm_nhwc_fwd_params)
        /*08b4*/ 	.word	0x00000000


	//----- nvinfo : EIATTR_MIN_STACK_SIZE
	.align		4
.L_411:
        /*08b8*/ 	.byte	0x04, 0x12
        /*08ba*/ 	.short	(.L_413 - .L_412)
	.align		4
.L_412:
        /*08bc*/ 	.word	index@(_Z35group_norm_nhwc_fwd_one_pass_kernelI11Bf16IOFp32WLi512ELi30ELi480EEv26Group_norm_nhwc_fwd_params)
        /*08c0*/ 	.word	0x00000000


	//----- nvinfo : EIATTR_MIN_STACK_SIZE
	.align		4
.L_413:
        /*08c4*/ 	.byte	0x04, 0x12
        /*08c6*/ 	.short	(.L_415 - .L_414)
	.align		4
.L_414:
        /*08c8*/ 	.word	index@(_Z35group_norm_nhwc_fwd_one_pass_kernelI11Bf16IOBf16WLi64ELi30ELi480EEv26Group_norm_nhwc_fwd_params)
        /*08cc*/ 	.word	0x00000000


	//----- nvinfo : EIATTR_MIN_STACK_SIZE
	.align		4
.L_415:
        /*08d0*/ 	.byte	0x04, 0x12
        /*08d2*/ 	.short	(.L_417 - .L_416)
	.align		4
.L_416:
        /*08d4*/ 	.word	index@(_Z35group_norm_nhwc_fwd_one_pass_kernelI11Bf16IOBf16WLi128ELi30ELi480EEv26Group_norm_nhwc_fwd_params)
        /*08d8*/ 	.word	0x00000000


	//----- nvinfo : EIATTR_MIN_STACK_SIZE
	.align		4
.L_417:
        /*08dc*/ 	.byte	0x04, 0x12
        /*08de*/ 	.short	(.L_419 - .L_418)
	.align		4
.L_418:
        /*08e0*/ 	.word	index@(_Z35group_norm_nhwc_fwd_one_pass_kernelI11Bf16IOBf16WLi256ELi30ELi480EEv26Group_norm_nhwc_fwd_params)
        /*08e4*/ 	.word	0x00000000


	//----- nvinfo : EIATTR_MIN_STACK_SIZE
	.align		4
.L_419:
        /*08e8*/ 	.byte	0x04, 0x12
        /*08ea*/ 	.short	(.L_421 - .L_420)
	.align		4
.L_420:
        /*08ec*/ 	.word	index@(_Z35group_norm_nhwc_fwd_one_pass_kernelI11Bf16IOBf16WLi512ELi30ELi480EEv26Group_norm_nhwc_fwd_params)
        /*08f0*/ 	.word	0x00000000


	//----- nvinfo : EIATTR_MIN_STACK_SIZE
	.align		4
.L_421:
        /*08f4*/ 	.byte	0x04, 0x12
        /*08f6*/ 	.short	(.L_423 - .L_422)
	.align		4
.L_422:
        /*08f8*/ 	.word	index@(_Z35group_norm_nhwc_fwd_one_pass_kernelI11Bf16IOFp16WLi64ELi30ELi480EEv26Group_norm_nhwc_fwd_params)
        /*08fc*/ 	.word	0x00000000


	//----- nvinfo : EIATTR_MIN_STACK_SIZE
	.align		4
.L_423:
        /*0900*/ 	.byte	0x04, 0x12
        /*0902*/ 	.short	(.L_425 - .L_424)
	.align		4
.L_424:
        /*0904*/ 	.word	index@(_Z35group_norm_nhwc_fwd_one_pass_kernelI11Bf16IOFp16WLi128ELi30ELi480EEv26Group_norm_nhwc_fwd_params)
        /*0908*/ 	.word	0x00000000


	//----- nvinfo : EIATTR_MIN_STACK_SIZE
	.align		4
.L_425:
        /*090c*/ 	.byte	0x04, 0x12
        /*090e*/ 	.short	(.L_427 - .L_426)
	.align		4
.L_426:
        /*0910*/ 	.word	index@(_Z35group_norm_nhwc_fwd_one_pass_kernelI11Bf16IOFp16WLi256ELi30ELi480EEv26Group_norm_nhwc_fwd_params)
        /*0914*/ 	.word	0x00000000


	//----- nvinfo : EIATTR_MIN_STACK_SIZE
	.align		4
.L_427:
        /*0918*/ 	.byte	0x04, 0x12
        /*091a*/ 	.short	(.L_429 - .L_428)
	.align		4
.L_428:
        /*091c*/ 	.word	index@(_Z35group_norm_nhwc_fwd_one_pass_kernelI11Bf16IOFp16WLi512ELi30ELi480EEv26Group_norm_nhwc_fwd_params)
        /*0920*/ 	.word	0x00000000


	//----- nvinfo : EIATTR_MIN_STACK_SIZE
	.align		4
.L_429:
        /*0924*/ 	.byte	0x04, 0x12
        /*0926*/ 	.short	(.L_431 - .L_430)
	.align		4
.L_430:
        /*0928*/ 	.word	index@(_Z35group_norm_nhwc_fwd_one_pass_kernelI11Fp16IOFp32WLi64ELi30ELi480EEv26Group_norm_nhwc_fwd_params)
        /*092c*/ 	.word	0x00000000


	//----- nvinfo : EIATTR_MIN_STACK_SIZE
	.align		4
.L_431:
        /*0930*/ 	.byte	0x04, 0x12
        /*0932*/ 	.short	(.L_433 - .L_432)
	.align		4
.L_432:
        /*0934*/ 	.word	index@(_Z35group_norm_nhwc_fwd_one_pass_kernelI11Fp16IOFp32WLi128ELi30ELi480EEv26Group_norm_nhwc_fwd_params)
        /*0938*/ 	.word	0x00000000


	//----- nvinfo : EIATTR_MIN_STACK_SIZE
	.align		4
.L_433:
        /*093c*/ 	.byte	0x04, 0x12
        /*093e*/ 	.short	(.L_435 - .L_434)
	.align		4
.L_434:
        /*0940*/ 	.word	index@(_Z35group_norm_nhwc_fwd_one_pass_kernelI11Fp16IOFp32WLi256ELi30ELi480EEv26Group_norm_nhwc_fwd_params)
        /*0944*/ 	.word	0x00000000


	//----- nvinfo : EIATTR_MIN_STACK_SIZE
	.align		4
.L_435:
        /*0948*/ 	.byte	0x04, 0x12
        /*094a*/ 	.short	(.L_437 - .L_436)
	.align		4
.L_436:
        /*094c*/ 	.word	index@(_Z35group_norm_nhwc_fwd_one_pass_kernelI11Fp16IOFp32WLi512ELi30ELi480EEv26Group_norm_nhwc_fwd_params)
        /*0950*/ 	.word	0x00000000


	//----- nvinfo : EIATTR_MIN_STACK_SIZE
	.align		4
.L_437:
        /*0954*/ 	.byte	0x04, 0x12
        /*0956*/ 	.short	(.L_439 - .L_438)
	.align		4
.L_438:
        /*0958*/ 	.word	index@(_Z35group_norm_nhwc_fwd_one_pass_kernelI11Fp16IOBf16WLi64ELi30ELi480EEv26Group_norm_nhwc_fwd_params)
        /*095c*/ 	.word	0x00000000


	//----- nvinfo : EIATTR_MIN_STACK_SIZE
	.align		4
.L_439:
        /*0960*/ 	.byte	0x04, 0x12
        /*0962*/ 	.short	(.L_441 - .L_440)
	.align		4
.L_440:
        /*0964*/ 	.word	index@(_Z35group_norm_nhwc_fwd_one_pass_kernelI11Fp16IOBf16WLi128ELi30ELi480EEv26Group_norm_nhwc_fwd_params)
        /*0968*/ 	.word	0x00000000


	//----- nvinfo : EIATTR_MIN_STACK_SIZE
	.align		4
.L_441:
        /*096c*/ 	.byte	0x04, 0x12
        /*096e*/ 	.short	(.L_443 - .L_442)
	.align		4
.L_442:
        /*0970*/ 	.word	index@(_Z35group_norm_nhwc_fwd_one_pass_kernelI11Fp16IOBf16WLi256ELi30ELi480EEv26Group_norm_nhwc_fwd_params)
        /*0974*/ 	.word	0x00000000


	//----- nvinfo : EIATTR_MIN_STACK_SIZE
	.align		4
.L_443:
        /*0978*/ 	.byte	0x04, 0x12
        /*097a*/ 	.short	(.L_445 - .L_444)
	.align		4
.L_444:
        /*097c*/ 	.word	index@(_Z35group_norm_nhwc_fwd_one_pass_kernelI11Fp16IOBf16WLi512ELi30ELi480EEv26Group_norm_nhwc_fwd_params)
        /*0980*/ 	.word	0x00000000


	//----- nvinfo : EIATTR_MIN_STACK_SIZE
	.align		4
.L_445:
        /*0984*/ 	.byte	0x04, 0x12
        /*0986*/ 	.short	(.L_447 - .L_446)
	.align		4
.L_446:
        /*0988*/ 	.word	index@(_Z35group_norm_nhwc_fwd_one_pass_kernelI11Fp16IOFp16WLi64ELi30ELi480EEv26Group_norm_nhwc_fwd_params)
        /*098c*/ 	.word	0x00000000


	//----- nvinfo : EIATTR_MIN_STACK_SIZE
	.align		4
.L_447:
        /*0990*/ 	.byte	0x04, 0x12
        /*0992*/ 	.short	(.L_449 - .L_448)
	.align		4
.L_448:
        /*0994*/ 	.word	index@(_Z35group_norm_nhwc_fwd_one_pass_kernelI11Fp16IOFp16WLi128ELi30ELi480EEv26Group_norm_nhwc_fwd_params)
        /*0998*/ 	.word	0x00000000


	//----- nvinfo : EIATTR_MIN_STACK_SIZE
	.align		4
.L_449:
        /*099c*/ 	.byte	0x04, 0x12
        /*099e*/ 	.short	(.L_451 - .L_450)
	.align		4
.L_450:
        /*09a0*/ 	.word	index@(_Z35group_norm_nhwc_fwd_one_pass_kernelI11Fp16IOFp16WLi256ELi30ELi480EEv26Group_norm_nhwc_fwd_params)
        /*09a4*/ 	.word	0x00000000


	//----- nvinfo : EIATTR_MIN_STACK_SIZE
	.align		4
.L_451:
        /*09a8*/ 	.byte	0x04, 0x12
        /*09aa*/ 	.short	(.L_453 - .L_452)
	.align		4
.L_452:
        /*09ac*/ 	.word	index@(_Z35group_norm_nhwc_fwd_one_pass_kernelI11Fp16IOFp16WLi512ELi30ELi480EEv26Group_norm_nhwc_fwd_params)
        /*09b0*/ 	.word	0x00000000


	//----- nvinfo : EIATTR_MIN_STACK_SIZE
	.align		4
.L_453:
        /*09b4*/ 	.byte	0x04, 0x12
        /*09b6*/ 	.short	(.L_455 - .L_454)
	.align		4
.L_454:
        /*09b8*/ 	.word	index@(_Z35group_norm_nhwc_fwd_one_pass_kernelI11Fp32IOFp32WLi64ELi30ELi480EEv26Group_norm_nhwc_fwd_params)
        /*09bc*/ 	.word	0x00000000


	//----- nvinfo : EIATTR_MIN_STACK_SIZE
	.align		4
.L_455:
        /*09c0*/ 	.byte	0x04, 0x12
        /*09c2*/ 	.short	(.L_457 - .L_456)
	.align		4
.L_456:
        /*09c4*/ 	.word	index@(_Z35group_norm_nhwc_fwd_one_pass_kernelI11Fp32IOFp32WLi128ELi30ELi480EEv26Group_norm_nhwc_fwd_params)
        /*09c8*/ 	.word	0x00000000


	//----- nvinfo : EIATTR_MIN_STACK_SIZE
	.align		4
.L_457:
        /*09cc*/ 	.byte	0x04, 0x12
        /*09ce*/ 	.short	(.L_459 - .L_458)
	.align		4
.L_458:
        /*09d0*/ 	.word	index@(_Z35group_norm_nhwc_fwd_one_pass_kernelI11Fp32IOFp32WLi256ELi30ELi480EEv26Group_norm_nhwc_fwd_params)
        /*09d4*/ 	.word	0x00000000


	//----- nvinfo : EIATTR_MIN_STACK_SIZE
	.align		4
.L_459:
        /*09d8*/ 	.byte	0x04, 0x12
        /*09da*/ 	.short	(.L_461 - .L_460)
	.align		4
.L_460:
        /*09dc*/ 	.word	index@(_Z35group_norm_nhwc_fwd_one_pass_kernelI11Fp32IOFp32WLi512ELi30ELi480EEv26Group_norm_nhwc_fwd_params)
        /*09e0*/ 	.word	0x00000000


	//----- nvinfo : EIATTR_MIN_STACK_SIZE
	.align		4
.L_461:
        /*09e4*/ 	.byte	0x04, 0x12
        /*09e6*/ 	.short	(.L_463 - .L_462)
	.align		4
.L_462:
        /*09e8*/ 	.word	index@(_Z35group_norm_nhwc_fwd_one_pass_kernelI11Fp32IOBf16WLi64ELi30ELi480EEv26Group_norm_nhwc_fwd_params)
        /*09ec*/ 	.word	0x00000000


	//----- nvinfo : EIATTR_MIN_STACK_SIZE
	.align		4
.L_463:
        /*09f0*/ 	.byte	0x04, 0x12
        /*09f2*/ 	.short	(.L_465 - .L_464)
	.align		4
.L_464:
        /*09f4*/ 	.word	index@(_Z35group_norm_nhwc_fwd_one_pass_kernelI11Fp32IOBf16WLi128ELi30ELi480EEv26Group_norm_nhwc_fwd_params)
        /*09f8*/ 	.word	0x00000000


	//----- nvinfo : EIATTR_MIN_STACK_SIZE
	.align		4
.L_465:
        /*09fc*/ 	.byte	0x04, 0x12
        /*09fe*/ 	.short	(.L_467 - .L_466)
	.align		4
.L_466:
        /*0a00*/ 	.word	index@(_Z35group_norm_nhwc_fwd_one_pass_kernelI11Fp32IOBf16WLi256ELi30ELi480EEv26Group_norm_nhwc_fwd_params)
        /*0a04*/ 	.word	0x00000000


	//----- nvinfo : EIATTR_MIN_STACK_SIZE
	.align		4
.L_467:
        /*0a08*/ 	.byte	0x04, 0x12
        /*0a0a*/ 	.short	(.L_469 - .L_468)
	.align		4
.L_468:
        /*0a0c*/ 	.word	index@(_Z35group_norm_nhwc_fwd_one_pass_kernelI11Fp32IOBf16WLi512ELi30ELi480EEv26Group_norm_nhwc_fwd_params)
        /*0a10*/ 	.word	0x00000000


	//----- nvinfo : EIATTR_MIN_STACK_SIZE
	.align		4
.L_469:
        /*0a14*/ 	.byte	0x04, 0x12
        /*0a16*/ 	.short	(.L_471 - .L_470)
	.align		4
.L_470:
        /*0a18*/ 	.word	index@(_Z35group_norm_nhwc_fwd_one_pass_kernelI11Fp32IOFp16WLi64ELi30ELi480EEv26Group_norm_nhwc_fwd_params)
        /*0a1c*/ 	.word	0x00000000


	//----- nvinfo : EIATTR_MIN_STACK_SIZE
	.align		4
.L_471:
        /*0a20*/ 	.byte	0x04, 0x12
        /*0a22*/ 	.short	(.L_473 - .L_472)
	.align		4
.L_472:
        /*0a24*/ 	.word	index@(_Z35group_norm_nhwc_fwd_one_pass_kernelI11Fp32IOFp16WLi128ELi30ELi480EEv26Group_norm_nhwc_fwd_params)
        /*0a28*/ 	.word	0x00000000


	//----- nvinfo : EIATTR_MIN_STACK_SIZE
	.align		4
.L_473:
        /*0a2c*/ 	.byte	0x04, 0x12
        /*0a2e*/ 	.short	(.L_475 - .L_474)
	.align		4
.L_474:
        /*0a30*/ 	.word	index@(_Z35group_norm_nhwc_fwd_one_pass_kernelI11Fp32IOFp16WLi256ELi30ELi480EEv26Group_norm_nhwc_fwd_params)
        /*0a34*/ 	.word	0x00000000


	//----- nvinfo : EIATTR_MIN_STACK_SIZE
	.align		4
.L_475:
        /*0a38*/ 	.byte	0x04, 0x12
        /*0a3a*/ 	.short	(.L_477 - .L_476)
	.align		4
.L_476:
        /*0a3c*/ 	.word	index@(_Z35group_norm_nhwc_fwd_one_pass_kernelI11Fp32IOFp16WLi512ELi30ELi480EEv26Group_norm_nhwc_fwd_params)
        /*0a40*/ 	.word	0x00000000
.L_477:


//--------------------- .nv.compat                --------------------------
	.section	.nv.compat,"",@"SHT_CUDA_COMPAT_INFO"
	.align	4
        /*0000*/ 	.byte	0x02, 0x09, 0x01, 0x00, 0x02, 0x02, 0x01, 0x00, 0x02, 0x05, 0x05, 0x00, 0x03, 0x07, 0x01, 0x01
        /*0010*/ 	.byte	0x02, 0x03, 0x00, 0x00, 0x02, 0x06, 0x01, 0x00, 0x04, 0x0b, 0x08, 0x00, 0x09, 0x00, 0x00, 0x00
        /*0020*/ 	.byte	0x00, 0x00, 0x00, 0x00


//--------------------- .nv.info._ZN3cub18CUB_300001_SM_10006detail11EmptyKernelIvEEvv --------------------------
	.section	.nv.info._ZN3cub18CUB_300001_SM_10006detail11EmptyKernelIvEEvv,"",@"SHT_CUDA_INFO"
	.sectionflags	@""
	.align	4


	//----- nvinfo : EIATTR_CUDA_API_VERSION
	.align		4
        /*0000*/ 	.byte	0x04, 0x37
        /*0002*/ 	.short	(.L_479 - .L_478)
.L_478:
        /*0004*/ 	.word	0x00000082


	//----- nvinfo : EIATTR_SPARSE_MMA_MASK
	.align		4
.L_479:
        /*0008*/ 	.byte	0x03, 0x50
        /*000a*/ 	.short	0x0000


	//----- nvinfo : EIATTR_MAXREG_COUNT
	.align		4
        /*000c*/ 	.byte	0x03, 0x1b
        /*000e*/ 	.short	0x00ff


	//----- nvinfo : EIATTR_MERCURY_ISA_VERSION
	.align		4
        /*0010*/ 	.byte	0x03, 0x5f
        /*0012*/ 	.short	0x0101


	//----- nvinfo : EIATTR_VRC_CTA_INIT_COUNT
	.align		4
        /*0014*/ 	.byte	0x02, 0x4a
	.zero		1
	.zero		1


	//----- nvinfo : EIATTR_EXIT_INSTR_OFFSETS
	.align		4
        /*0018*/ 	.byte	0x04, 0x1c
        /*001a*/ 	.short	(.L_481 - .L_480)


	//   ....[0]....
.L_480:
        /*001c*/ 	.word	0x00000010


	//----- nvinfo : EIATTR_SW_WAR
	.align		4
.L_481:
        /*0020*/ 	.byte	0x04, 0x36
        /*0022*/ 	.short	(.L_483 - .L_482)
.L_482:
        /*0024*/ 	.word	0x00000008
.L_483:


//--------------------- .nv.info._Z35group_norm_nhwc_bwd_one_pass_kernelI11Bf16IOFp32WLi64ELi30ELi480EEv26Group_norm_nhwc_bwd_params --------------------------
	.section	.nv.info._Z35group_norm_nhwc_bwd_one_pass_kernelI11Bf16IOFp32WLi64ELi30ELi480EEv26Group_norm_nhwc_bwd_params,"",@"SHT_CUDA_INFO"
	.sectionflags	@""
	.align	4


	//----- nvinfo : EIATTR_CUDA_API_VERSION
	.align		4
        /*0000*/ 	.byte	0x04, 0x37
        /*0002*/ 	.short	(.L_485 - .L_484)
.L_484:
        /*0004*/ 	.word	0x00000082


	//----- nvinfo : EIATTR_KPARAM_INFO
	.align		4
.L_485:
        /*0008*/ 	.byte	0x04, 0x17
        /*000a*/ 	.short	(.L_487 - .L_486)
.L_486:
        /*000c*/ 	.word	0x00000000
        /*0010*/ 	.short	0x0000
        /*0012*/ 	.short	0x0000
        /*0014*/ 	.byte	0x00, 0xf0, 0xe1, 0x02


	//----- nvinfo : EIATTR_SPARSE_MMA_MASK
	.align		4
.L_487:
        /*0018*/ 	.byte	0x03, 0x50
        /*001a*/ 	.short	0x0000


	//----- nvinfo : EIATTR_MAXREG_COUNT
	.align		4
        /*001c*/ 	.byte	0x03, 0x1b
        /*001e*/ 	.short	0x0080


	//----- nvinfo : EIATTR_NUM_BARRIERS
	.align		4
        /*0020*/ 	.byte	0x02, 0x4c
        /*0022*/ 	.byte	0x01
	.zero		1


	//----- nvinfo : EIATTR_MERCURY_ISA_VERSION
	.align		4
        /*0024*/ 	.byte	0x03, 0x5f
        /*0026*/ 	.short	0x0101


	//----- nvinfo : EIATTR_INT_WARP_WIDE_INSTR_OFFSETS
	.align		4
        /*0028*/ 	.byte	0x04, 0x31
        /*002a*/ 	.short	(.L_489 - .L_488)


	//   ....[0]....
.L_488:
        /*002c*/ 	.word	0x000024b0


	//   ....[1]....
        /*0030*/ 	.word	0x000024d0


	//   ....[2]....
        /*0034*/ 	.word	0x00002500


	//   ....[3]....
        /*0038*/ 	.word	0x00002550


	//   ....[4]....
        /*003c*/ 	.word	0x000026d0


	//   ....[5]....
        /*0040*/ 	.word	0x00002720


	//   ....[6]....
        /*0044*/ 	.word	0x00002730


	//   ....[7]....
        /*0048*/ 	.word	0x00002780


	//----- nvinfo : EIATTR_COOP_GROUP_MASK_REGIDS
	.align		4
.L_489:
        /*004c*/ 	.byte	0x04, 0x29
        /*004e*/ 	.short	(.L_491 - .L_490)


	//   ....[0]....
.L_490:
        /*0050*/ 	.word	0xffffffff


	//   ....[1]....
        /*0054*/ 	.word	0xffffffff


	//   ....[2]....
        /*0058*/ 	.word	0xffffffff


	//   ....[3]....
        /*005c*/ 	.word	0xffffffff


	//   ....[4]....
        /*0060*/ 	.word	0xffffffff


	//   ....[5]....
        /*0064*/ 	.word	0xffffffff


	//   ....[6]....
        /*0068*/ 	.word	0xffffffff


	//   ....[7]....
        /*006c*/ 	.word	0xffffffff


	//   ....[8]....
        /*0070*/ 	.word	0xffffffff


	//   ....[9]....
        /*0074*/ 	.word	0xffffffff


	//----- nvinfo : EIATTR_COOP_GROUP_INSTR_OFFSETS
	.align		4
.L_491:
        /*0078*/ 	.byte	0x04, 0x28
        /*007a*/ 	.short	(.L_493 - .L_492)


	//   ....[0]....
.L_492:
        /*007c*/ 	.word	0x000010a0


	//   ....[1]....
        /*0080*/ 	.word	0x000010e0


	//   ....[2]....
        /*0084*/ 	.word	0x00001140


	//   ....[3]....
        /*0088*/ 	.word	0x00001160


	//   ....[4]....
        /*008c*/ 	.word	0x00001190


	//   ....[5]....
        /*0090*/ 	.word	0x000011b0


	//   ....[6]....
        /*0094*/ 	.word	0x000011e0


	//   ....[7]....
        /*0098*/ 	.word	0x00001200


	//   ....[8]....
        /*009c*/ 	.word	0x00001250


	//   ....[9]....
        /*00a0*/ 	.word	0x00001260


	//----- nvinfo : EIATTR_VRC_CTA_INIT_COUNT
	.align		4
.L_493:
        /*00a4*/ 	.byte	0x02, 0x4a
	.zero		1
	.zero		1


	//----- nvinfo : EIATTR_EXIT_INSTR_OFFSETS
	.align		4
        /*00a8*/ 	.byte	0x04, 0x1c
        /*00aa*/ 	.short	(.L_495 - .L_494)


	//   ....[0]....
.L_494:
        /*00ac*/ 	.word	0x000036a0


	//   ....[1]....
        /*00b0*/ 	.word	0x000037d0


	//   ....[2]....
        /*00b4*/ 	.word	0x00003dc0


	//   ....[3]....
        /*00b8*/ 	.word	0x00004370


	//----- nvinfo : EIATTR_MAX_THREADS
	.align		4
.L_495:
        /*00bc*/ 	.byte	0x04, 0x05
        /*00be*/ 	.short	(.L_497 - .L_496)
.L_496:
        /*00c0*/ 	.word	0x000001e0
        /*00c4*/ 	.word	0x00000001
        /*00c8*/ 	.word	0x00000001


	//----- nvinfo : EIATTR_CRS_STACK_SIZE
	.align		4
.L_497:
        /*00cc*/ 	.byte	0x04, 0x1e
        /*00ce*/ 	.short	(.L_499 - .L_498)
.L_498:
        /*00d0*/ 	.word	0x00000000


	//----- nvinfo : EIATTR_CBANK_PARAM_SIZE
	.align		4
.L_499:
        /*00d4*/ 	.byte	0x03, 0x19
        /*00d6*/ 	.short	0x00b8


	//----- nvinfo : EIATTR_PARAM_CBANK
	.align		4
        /*00d8*/ 	.byte	0x04, 0x0a
        /*00da*/ 	.short	(.L_501 - .L_500)
	.align		4
.L_500:
        /*00dc*/ 	.word	index@(.nv.constant0._Z35group_norm_nhwc_bwd_one_pass_kernelI11Bf16IOFp32WLi64ELi30ELi480EEv26Group_norm_nhwc_bwd_params)
        /*00e0*/ 	.short	0x0380
        /*00e2*/ 	.short	0x00b8


	//----- nvinfo : EIATTR_SW_WAR
	.align		4
.L_501:
        /*00e4*/ 	.byte	0x04, 0x36
        /*00e6*/ 	.short	(.L_503 - .L_502)
.L_502:
        /*00e8*/ 	.word	0x00000008
.L_503:


//--------------------- .nv.info._Z35group_norm_nhwc_bwd_one_pass_kernelI11Bf16IOFp32WLi128ELi30ELi480EEv26Group_norm_nhwc_bwd_params --------------------------
	.section	.nv.info._Z35group_norm_nhwc_bwd_one_pass_kernelI11Bf16IOFp32WLi128ELi30ELi480EEv26Group_norm_nhwc_bwd_params,"",@"SHT_CUDA_INFO"
	.sectionflags	@""
	.align	4


	//----- nvinfo : EIATTR_CUDA_API_VERSION
	.align		4
        /*0000*/ 	.byte	0x04, 0x37
        /*0002*/ 	.short	(.L_505 - .L_504)
.L_504:
        /*0004*/ 	.word	0x00000082


	//----- nvinfo : EIATTR_KPARAM_INFO
	.align		4
.L_505:
        /*0008*/ 	.byte	0x04, 0x17
        /*000a*/ 	.short	(.L_507 - .L_506)
.L_506:
        /*000c*/ 	.word	0x00000000
        /*0010*/ 	.short	0x0000
        /*0012*/ 	.short	0x0000
        /*0014*/ 	.byte	0x00, 0xf0, 0xe1, 0x02


	//----- nvinfo : EIATTR_SPARSE_MMA_MASK
	.align		4
.L_507:
        /*0018*/ 	.byte	0x03, 0x50
        /*001a*/ 	.short	0x0000


	//----- nvinfo : EIATTR_MAXREG_COUNT
	.align		4
        /*001c*/ 	.byte	0x03, 0x1b
        /*001e*/ 	.short	0x0080


	//----- nvinfo : EIATTR_NUM_BARRIERS
	.align		4
        /*0020*/ 	.byte	0x02, 0x4c
        /*0022*/ 	.byte	0x01
	.zero		1


	//----- nvinfo : EIATTR_MERCURY_ISA_VERSION
	.align		4
        /*0024*/ 	.byte	0x03, 0x5f
        /*0026*/ 	.short	0x0101


	//----- nvinfo : EIATTR_INT_WARP_WIDE_INSTR_OFFSETS
	.align		4
        /*0028*/ 	.byte	0x04, 0x31
        /*002a*/ 	.short	(.L_509 - .L_508)


	//   ....[0]....
.L_508:
        /*002c*/ 	.word	0x00001b60


	//----- nvinfo : EIATTR_COOP_GROUP_MASK_REGIDS
	.align		4
.L_509:
        /*0030*/ 	.byte	0x04, 0x29
        /*0032*/ 	.short	(.L_511 - .L_510)


	//   ....[0]....
.L_510:
        /*0034*/ 	.word	0xffffffff


	//   ....[1]....
        /*0038*/ 	.word	0xffffffff


	//   ....[2]....
        /*003c*/ 	.word	0xffffffff


	//   ....[3]....
        /*0040*/ 	.word	0xffffffff


	//   ....[4]....
        /*0044*/ 	.word	0xffffffff


	//   ....[5]....
        /*0048*/ 	.word	0xffffffff


	//   ....[6]....
        /*004c*/ 	.word	0xffffffff


	//   ....[7]....
        /*0050*/ 	.word	0xffffffff


	//   ....[8]....
        /*0054*/ 	.word	0xffffffff


	//   ....[9]....
        /*0058*/ 	.word	0xffffffff


	//----- nvinfo : EIATTR_COOP_GROUP_INSTR_OFFSETS
	.align		4
.L_511:
        /*005c*/ 	.byte	0x04, 0x28
        /*005e*/ 	.short	(.L_513 - .L_512)


	//   ....[0]....
.L_512:
        /*0060*/ 	.word	0x000018f0


	//   ....[1]....
        /*0064*/ 	.word	0x00001930


	//   ....[2]....
        /*0068*/ 	.word	0x000019b0


	//   ....[3]....
        /*006c*/ 	.word	0x000019d0


	//   ....[4]....
        /*0070*/ 	.word	0x00001a40


	//   ....[5]....
        /*0074*/ 	.word	0x00001a60


	//   ....[6]....
        /*0078*/ 	.word	0x00001a90


	//   ....[7]....
        /*007c*/ 	.word	0x00001ab0


	//   ....[8]....
        /*0080*/ 	.word	0x00001b00


	//   ....[9]....
        /*0084*/ 	.word	0x00001b10


	//----- nvinfo : EIATTR_VRC_CTA_INIT_COUNT
	.align		4
.L_513:
        /*0088*/ 	.byte	0x02, 0x4a
	.zero		1
	.zero		1


	//----- nvinfo : EIATTR_EXIT_INSTR_OFFSETS
	.align		4
        /*008c*/ 	.byte	0x04, 0x1c
        /*008e*/ 	.short	(.L_515 - .L_514)


	//   ....[0]....
.L_514:
        /*0090*/ 	.word	0x00004470


	//   ....[1]....
        /*0094*/ 	.word	0x000045a0


	//   ....[2]....
        /*0098*/ 	.word	0x00004b90


	//   ....[3]....
        /*009c*/ 	.word	0x00005140


	//----- nvinfo : EIATTR_MAX_THREADS
	.align		4
.L_515:
        /*00a0*/ 	.byte	0x04, 0x05
        /*00a2*/ 	.short	(.L_517 - .L_516)
.L_516:
        /*00a4*/ 	.word	0x000001e0
        /*00a8*/ 	.word	0x00000001
        /*00ac*/ 	.word	0x00000001


	//----- nvinfo : EIATTR_CRS_STACK_SIZE
	.align		4
.L_517:
        /*00b0*/ 	.byte	0x04, 0x1e
        /*00b2*/ 	.short	(.L_519 - .L_518)
.L_518:
        /*00b4*/ 	.word	0x00000000


	//----- nvinfo : EIATTR_CBANK_PARAM_SIZE
	.align		4
.L_519:
        /*00b8*/ 	.byte	0x03, 0x19
        /*00ba*/ 	.short	0x00b8


	//----- nvinfo : EIATTR_PARAM_CBANK
	.align		4
        /*00bc*/ 	.byte	0x04, 0x0a
        /*00be*/ 	.short	(.L_521 - .L_520)
	.align		4
.L_520:
        /*00c0*/ 	.word	index@(.nv.constant0._Z35group_norm_nhwc_bwd_one_pass_kernelI11Bf16IOFp32WLi128ELi30ELi480EEv26Group_norm_nhwc_bwd_params)
        /*00c4*/ 	.short	0x0380
        /*00c6*/ 	.short	0x00b8


	//----- nvinfo : EIATTR_SW_WAR
	.align		4
.L_521:
        /*00c8*/ 	.byte	0x04, 0x36
        /*00ca*/ 	.short	(.L_523 - .L_522)
.L_522:
        /*00cc*/ 	.word	0x00000008
.L_523:


//--------------------- .nv.info._Z35group_norm_nhwc_bwd_one_pass_kernelI11Bf16IOFp32WLi256ELi30ELi480EEv26Group_norm_nhwc_bwd_params --------------------------
	.section	.nv.info._Z35group_norm_nhwc_bwd_one_pass_kernelI11Bf16IOFp32WLi256ELi30ELi480EEv26Group_norm_nhwc_bwd_params,"",@"SHT_CUDA_INFO"
	.sectionflags	@""
	.align	4


	//----- nvinfo : EIATTR_CUDA_API_VERSION
	.align		4
        /*0000*/ 	.byte	0x04, 0x37
        /*0002*/ 	.short	(.L_525 - .L_524)
.L_524:
        /*0004*/ 	.word	0x00000082


	//----- nvinfo : EIATTR_KPARAM_INFO
	.align		4
.L_525:
        /*0008*/ 	.byte	0x04, 0x17
        /*000a*/ 	.short	(.L_527 - .L_526)
.L_526:
        /*000c*/ 	.word	0x00000000
        /*0010*/ 	.short	0x0000
        /*0012*/ 	.short	0x0000
        /*0014*/ 	.byte	0x00, 0xf0, 0xe1, 0x02


	//----- nvinfo : EIATTR_SPARSE_MMA_MASK
	.align		4
.L_527:
        /*0018*/ 	.byte	0x03, 0x50
        /*001a*/ 	.short	0x0000


	//----- nvinfo : EIATTR_MAXREG_COUNT
	.align		4
        /*001c*/ 	.byte	0x03, 0x1b
        /*001e*/ 	.short	0x0080


	//----- nvinfo : EIATTR_NUM_BARRIERS
	.align		4
        /*0020*/ 	.byte	0x02, 0x4c
        /*0022*/ 	.byte	0x01
	.zero		1


	//----- nvinfo : EIATTR_MERCURY_ISA_VERSION
	.align		4
        /*0024*/ 	.byte	0x03, 0x5f
        /*0026*/ 	.short	0x0101


	//----- nvinfo : EIATTR_INT_WARP_WIDE_INSTR_OFFSETS
	.align		4
        /*0028*/ 	.byte	0x04, 0x31
        /*002a*/ 	.short	(.L_529 - .L_528)


	//   ....[0]....
.L_528:
        /*002c*/ 	.word	0x00002f60


	//----- nvinfo : EIATTR_COOP_GROUP_MASK_REGIDS
	.align		4
.L_529:
        /*0030*/ 	.byte	0x04, 0x29
        /*0032*/ 	.short	(.L_531 - .L_530)


	//   ....[0]....
.L_530:
        /*0034*/ 	.word	0xffffffff


	//   ....[1]....
        /*0038*/ 	.word	0xffffffff


	//   ....[2]....
        /*003c*/ 	.word	0xffffffff


	//   ....[3]....
        /*0040*/ 	.word	0xffffffff


	//   ....[4]....
        /*0044*/ 	.word	0xffffffff


	//   ....[5]....
        /*0048*/ 	.word	0xffffffff


	//   ....[6]....
        /*004c*/ 	.word	0xffffffff


	//   ....[7]....
        /*0050*/ 	.word	0xffffffff


	//   ....[8]....
        /*0054*/ 	.word	0xffffffff


	//   ....[9]....
        /*0058*/ 	.word	0xffffffff


	//----- nvinfo : EIATTR_COOP_GROUP_INSTR_OFFSETS
	.align		4
.L_531:
        /*005c*/ 	.byte	0x04, 0x28
        /*005e*/ 	.short	(.L_533 - .L_532)


	//   ....[0]....
.L_532:
        /*0060*/ 	.word	0x00002d00


	//   ....[1]....
        /*0064*/ 	.word	0x00002d40


	//   ....[2]....
        /*0068*/ 	.word	0x00002dd0


	//   ....[3]....
        /*006c*/ 	.word	0x00002e00


	//   ....[4]....
        /*0070*/ 	.word	0x00002e40


	//   ....[5]....
        /*0074*/ 	.word	0x00002e60


	//   ....[6]....
        /*0078*/ 	.word	0x00002e90


	//   ....[7]....
        /*007c*/ 	.word	0x00002eb0


	//   ....[8]....
        /*0080*/ 	.word	0x00002f00


	//   ....[9]....
        /*0084*/ 	.word	0x00002f10


	//----- nvinfo : EIATTR_VRC_CTA_INIT_COUNT
	.align		4
.L_533:
        /*0088*/ 	.byte	0x02, 0x4a
	.zero		1
	.zero		1


	//----- nvinfo : EIATTR_EXIT_INSTR_OFFSETS
	.align		4
        /*008c*/ 	.byte	0x04, 0x1c
        /*008e*/ 	.short	(.L_535 - .L_534)


	//   ....[0]....
.L_534:
        /*0090*/ 	.word	0x000063d0


	//   ....[1]....
        /*0094*/ 	.word	0x00006500


	//   ....[2]....
        /*0098*/ 	.word	0x00006af0


	//   ....[3]....
        /*009c*/ 	.word	0x000070a0


	//----- nvinfo : EIATTR_MAX_THREADS
	.align		4
.L_535:
        /*00a0*/ 	.byte	0x04, 0x05
        /*00a2*/ 	.short	(.L_537 - .L_536)
.L_536:
        /*00a4*/ 	.word	0x000001e0
        /*00a8*/ 	.word	0x00000001
        /*00ac*/ 	.word	0x00000001


	//----- nvinfo : EIATTR_CRS_STACK_SIZE
	.align		4
.L_537:
        /*00b0*/ 	.byte	0x04, 0x1e
        /*00b2*/ 	.short	(.L_539 - .L_538)
.L_538:
        /*00b4*/ 	.word	0x00000000


	//----- nvinfo : EIATTR_CBANK_PARAM_SIZE
	.align		4
.L_539:
        /*00b8*/ 	.byte	0x03, 0x19
        /*00ba*/ 	.short	0x00b8


	//----- nvinfo : EIATTR_PARAM_CBANK
	.align		4
        /*00bc*/ 	.byte	0x04, 0x0a
        /*00be*/ 	.short	(.L_541 - .L_540)
	.align		4
.L_540:
        /*00c0*/ 	.word	index@(.nv.constant0._Z35group_norm_nhwc_bwd_one_pass_kernelI11Bf16IOFp32WLi256ELi30ELi480EEv26Group_norm_nhwc_bwd_params)
        /*00c4*/ 	.short	0x0380
        /*00c6*/ 	.short	0x00b8


	//----- nvinfo : EIATTR_SW_WAR
	.align		4
.L_541:
        /*00c8*/ 	.byte	0x04, 0x36
        /*00ca*/ 	.short	(.L_543 - .L_542)
.L_542:
        /*00cc*/ 	.word	0x00000008
.L_543:


//--------------------- .nv.info._Z35group_norm_nhwc_bwd_one_pass_kernelI11Bf16IOFp32WLi512ELi30ELi480EEv26Group_norm_nhwc_bwd_params --------------------------
	.section	.nv.info._Z35group_norm_nhwc_bwd_one_pass_kernelI11Bf16IOFp32WLi512ELi30ELi480EEv26Group_norm_nhwc_bwd_params,"",@"SHT_CUDA_INFO"
	.sectionflags	@""
	.align	4


	//----- nvinfo : EIATTR_CUDA_API_VERSION
	.align		4
        /*0000*/ 	.byte	0x04, 0x37
        /*0002*/ 	.short	(.L_545 - .L_544)
.L_544:
        /*0004*/ 	.word	0x00000082


	//----- nvinfo : EIATTR_KPARAM_INFO
	.align		4
.L_545:
        /*0008*/ 	.byte	0x04, 0x17
        /*000a*/ 	.short	(.L_547 - .L_546)
.L_546:
        /*000c*/ 	.word	0x00000000
        /*0010*/ 	.short	0x0000
        /*0012*/ 	.short	0x0000
        /*0014*/ 	.byte	0x00, 0xf0, 0xe1, 0x02


	//----- nvinfo : EIATTR_SPARSE_MMA_MASK
	.align		4
.L_547:
        /*0018*/ 	.byte	0x03, 0x50
        /*001a*/ 	.short	0x0000


	//----- nvinfo : EIATTR_MAXREG_COUNT
	.align		4
        /*001c*/ 	.byte	0x03, 0x1b
        /*001e*/ 	.short	0x0080


	//----- nvinfo : EIATTR_NUM_BARRIERS
	.align		4
        /*0020*/ 	.byte	0x02, 0x4c
        /*0022*/ 	.byte	0x01
	.zero		1


	//----- nvinfo : EIATTR_MERCURY_ISA_VERSION
	.align		4
        /*0024*/ 	.byte	0x03, 0x5f
        /*0026*/ 	.short	0x0101


	//----- nvinfo : EIATTR_INT_WARP_WIDE_INSTR_OFFSETS
	.align		4
        /*0028*/ 	.byte	0x04, 0x31
        /*002a*/ 	.short	(.L_549 - .L_548)


	//   ....[0]....
.L_548:
        /*002c*/ 	.word	0x00005640


	//----- nvinfo : EIATTR_COOP_GROUP_MASK_REGIDS
	.align		4
.L_549:
        /*0030*/ 	.byte	0x04, 0x29
        /*0032*/ 	.short	(.L_551 - .L_550)


	//   ....[0]....
.L_550:
        /*0034*/ 	.word	0xffffffff


	//   ....[1]....
        /*0038*/ 	.word	0xffffffff


	//   ....[2]....
        /*003c*/ 	.word	0xffffffff


	//   ....[3]....
        /*0040*/ 	.word	0xffffffff


	//   ....[4]....
        /*0044*/ 	.word	0xffffffff


	//   ....[5]....
        /*0048*/ 	.word	0xffffffff


	//   ....[6]....
        /*004c*/ 	.word	0xffffffff


	//   ....[7]....
        /*0050*/ 	.word	0xffffffff


	//   ....[8]....
        /*0054*/ 	.word	0xffffffff


	//   ....[9]....
        /*0058*/ 	.word	0xffffffff


	//----- nvinfo : EIATTR_COOP_GROUP_INSTR_OFFSETS
	.align		4
.L_551:
        /*005c*/ 	.byte	0x04, 0x28
        /*005e*/ 	.short	(.L_553 - .L_552)


	//   ....[0]....
.L_552:
        /*0060*/ 	.word	0x000053b0


	//   ....[1]....
        /*0064*/ 	.word	0x000053f0


	//   ....[2]....
        /*0068*/ 	.word	0x00005480


	//   ....[3]....
        /*006c*/ 	.word	0x000054a0


	//   ....[4]....
        /*0070*/ 	.word	0x00005520


	//   ....[5]....
        /*0074*/ 	.word	0x00005540


	//   ....[6]....
        /*0078*/ 	.word	0x00005570


	//   ....[7]....
        /*007c*/ 	.word	0x00005590


	//   ....[8]....
        /*0080*/ 	.word	0x000055e0


	//   ....[9]....
        /*0084*/ 	.word	0x000055f0


	//----- nvinfo : EIATTR_VRC_CTA_INIT_COUNT
	.align		4
.L_553:
        /*0088*/ 	.byte	0x02, 0x4a
	.zero		1
	.zero		1


	//----- nvinfo : EIATTR_EXIT_INSTR_OFFSETS
	.align		4
        /*008c*/ 	.byte	0x04, 0x1c
        /*008e*/ 	.short	(.L_555 - .L_554)


	//   ....[0]....
.L_554:
        /*0090*/ 	.word	0x0000a680


	//   ....[1]....
        /*0094*/ 	.word	0x0000a7b0


	//   ....[2]....
        /*0098*/ 	.word	0x0000adb0


	//   ....[3]....
        /*009c*/ 	.word	0x0000b360


	//----- nvinfo : EIATTR_MAX_THREADS
	.align		4
.L_555:
        /*00a0*/ 	.byte	0x04, 0x05
        /*00a2*/ 	.short	(.L_557 - .L_556)
.L_556:
        /*00a4*/ 	.word	0x000001e0
        /*00a8*/ 	.word	0x00000001
        /*00ac*/ 	.word	0x00000001


	//----- nvinfo : EIATTR_CRS_STACK_SIZE
	.align		4
.L_557:
        /*00b0*/ 	.byte	0x04, 0x1e
        /*00b2*/ 	.short	(.L_559 - .L_558)
.L_558:
        /*00b4*/ 	.word	0x00000000


	//----- nvinfo : EIATTR_CBANK_PARAM_SIZE
	.align		4
.L_559:
        /*00b8*/ 	.byte	0x03, 0x19
        /*00ba*/ 	.short	0x00b8


	//----- nvinfo : EIATTR_PARAM_CBANK
	.align		4
        /*00bc*/ 	.byte	0x04, 0x0a
        /*00be*/ 	.short	(.L_561 - .L_560)
	.align		4
.L_560:
        /*00c0*/ 	.word	index@(.nv.constant0._Z35group_norm_nhwc_bwd_one_pass_kernelI11Bf16IOFp32WLi512ELi30ELi480EEv26Group_norm_nhwc_bwd_params)
        /*00c4*/ 	.short	0x0380
        /*00c6*/ 	.short	0x00b8


	//----- nvinfo : EIATTR_SW_WAR
	.align		4
.L_561:
        /*00c8*/ 	.byte	0x04, 0x36
        /*00ca*/ 	.short	(.L_563 - .L_562)
.L_562:
        /*00cc*/ 	.word	0x00000008
.L_563:


//--------------------- .nv.info._Z35group_norm_nhwc_bwd_one_pass_kernelI11Bf16IOBf16WLi64ELi30ELi480EEv26Group_norm_nhwc_bwd_params --------------------------
	.section	.nv.info._Z35group_norm_nhwc_bwd_one_pass_kernelI11Bf16IOBf16WLi64ELi30ELi480EEv26Group_norm_nhwc_bwd_params,"",@"SHT_CUDA_INFO"
	.sectionflags	@""
	.align	4


	//----- nvinfo : EIATTR_CUDA_API_VERSION
	.align		4
        /*0000*/ 	.byte	0x04, 0x37
        /*0002*/ 	.short	(.L_565 - .L_564)
.L_564:
        /*0004*/ 	.word	0x00000082


	//----- nvinfo : EIATTR_KPARAM_INFO
	.align		4
.L_565:
        /*0008*/ 	.byte	0x04, 0x17
        /*000a*/ 	.short	(.L_567 - .L_566)
.L_566:
        /*000c*/ 	.word	0x00000000
        /*0010*/ 	.short	0x0000
        /*0012*/ 	.short	0x0000
        /*0014*/ 	.byte	0x00, 0xf0, 0xe1, 0x02


	//----- nvinfo : EIATTR_SPARSE_MMA_MASK
	.align		4
.L_567:
        /*0018*/ 	.byte	0x03, 0x50
        /*001a*/ 	.short	0x0000


	//----- nvinfo : EIATTR_MAXREG_COUNT
	.align		4
        /*001c*/ 	.byte	0x03, 0x1b
        /*001e*/ 	.short	0x0080


	//----- nvinfo : EIATTR_NUM_BARRIERS
	.align		4
        /*0020*/ 	.byte	0x02, 0x4c
        /*0022*/ 	.byte	0x01
	.zero		1


	//----- nvinfo : EIATTR_MERCURY_ISA_VERSION
	.align		4
        /*0024*/ 	.byte	0x03, 0x5f
        /*0026*/ 	.short	0x0101


	//----- nvinfo : EIATTR_INT_WARP_WIDE_INSTR_OFFSETS
	.align		4
        /*0028*/ 	.byte	0x04, 0x31
        /*002a*/ 	.short	(.L_569 - .L_568)


	//   ....[0]....
.L_568:
        /*002c*/ 	.word	0x00002520


	//   ....[1]....
        /*0030*/ 	.word	0x00002540


	//   ....[2]....
        /*0034*/ 	.word	0x00002570


	//   ....[3]....
        /*0038*/ 	.word	0x000025c0


	//   ....[4]....
        /*003c*/ 	.word	0x00002740


	//   ....[5]....
        /*0040*/ 	.word	0x00002790


	//   ....[6]....
        /*0044*/ 	.word	0x000027a0


	//   ....[7]....
        /*0048*/ 	.word	0x000027f0


	//----- nvinfo : EIATTR_COOP_GROUP_MASK_REGIDS
	.align		4
.L_569:
        /*004c*/ 	.byte	0x04, 0x29
        /*004e*/ 	.short	(.L_571 - .L_570)


	//   ....[0]....
.L_570:
        /*0050*/ 	.word	0xffffffff


	//   ....[1]....
        /*0054*/ 	.word	0xffffffff


	//   ....[2]....
        /*0058*/ 	.word	0xffffffff


	//   ....[3]....
        /*005c*/ 	.word	0xffffffff


	//   ....[4]....
        /*0060*/ 	.word	0xffffffff


	//   ....[5]....
        /*0064*/ 	.word	0xffffffff


	//   ....[6]....
        /*0068*/ 	.word	0xffffffff


	//   ....[7]....
        /*006c*/ 	.word	0xffffffff


	//   ....[8]....
        /*0070*/ 	.word	0xffffffff


	//   ....[9]....
        /*0074*/ 	.word	0xffffffff


	//----- nvinfo : EIATTR_COOP_GROUP_INSTR_OFFSETS
	.align		4
.L_571:
        /*0078*/ 	.byte	0x04, 0x28
        /*007a*/ 	.short	(.L_573 - .L_572)


	//   ....[0]....
.L_572:
        /*007c*/ 	.word	0x00001150


	//   ....[1]....
        /*0080*/ 	.word	0x00001180


	//   ....[2]....
        /*0084*/ 	.word	0x000011b0


	//   ....[3]....
        /*0088*/ 	.word	0x000011d0


	//   ....[4]....
        /*008c*/ 	.word	0x00001200


	//   ....[5]....
        /*0090*/ 	.word	0x00001220


	//   ....[6]....
        /*0094*/ 	.word	0x00001250


	//   ....[7]....
        /*0098*/ 	.word	0x00001270


	//   ....[8]....
        /*009c*/ 	.word	0x000012c0


	//   ....[9]....
        /*00a0*/ 	.word	0x000012d0


	//----- nvinfo : EIATTR_VRC_CTA_INIT_COUNT
	.align		4
.L_573:
        /*00a4*/ 	.byte	0x02, 0x4a
	.zero		1
	.zero		1


	//----- nvinfo : EIATTR_EXIT_INSTR_OFFSETS
	.align		4
        /*00a8*/ 	.byte	0x04, 0x1c
        /*00aa*/ 	.short	(.L_575 - .L_574)


	//   ....[0]....
.L_574:
        /*00ac*/ 	.word	0x00003710


	//   ....[1]....
        /*00b0*/ 	.word	0x00003840


	//   ....[2]....
        /*00b4*/ 	.word	0x00003e50


	//   ....[3]....
        /*00b8*/ 	.word	0x00004450


	//----- nvinfo : EIATTR_MAX_THREADS
	.align		4
.L_575:
        /*00bc*/ 	.byte	0x04, 0x05
        /*00be*/ 	.short	(.L_577 - .L_576)
.L_576:
        /*00c0*/ 	.word	0x000001e0
        /*00c4*/ 	.word	0x00000001
        /*00c8*/ 	.word	0x00000001


	//----- nvinfo : EIATTR_CRS_STACK_SIZE
	.align		4
.L_577:
        /*00cc*/ 	.byte	0x04, 0x1e
        /*00ce*/ 	.short	(.L_579 - .L_578)
.L_578:
        /*00d0*/ 	.word	0x00000000


	//----- nvinfo : EIATTR_CBANK_PARAM_SIZE
	.align		4
.L_579:
        /*00d4*/ 	.byte	0x03, 0x19
        /*00d6*/ 	.short	0x00b8


	//----- nvinfo : EIATTR_PARAM_CBANK
	.align		4
        /*00d8*/ 	.byte	0x04, 0x0a
        /*00da*/ 	.short	(.L_581 - .L_580)
	.align		4
.L_580:
        /*00dc*/ 	.word	index@(.nv.constant0._Z35group_norm_nhwc_bwd_one_pass_kernelI11Bf16IOBf16WLi64ELi30ELi480EEv26Group_norm_nhwc_bwd_params)
        /*00e0*/ 	.short	0x0380
        /*00e2*/ 	.short	0x00b8


	//----- nvinfo : EIATTR_SW_WAR
	.align		4
.L_581:
        /*00e4*/ 	.byte	0x04, 0x36
        /*00e6*/ 	.short	(.L_583 - .L_582)
.L_582:
        /*00e8*/ 	.word	0x00000008
.L_583:


//--------------------- .nv.info._Z35group_norm_nhwc_bwd_one_pass_kernelI11Bf16IOBf16WLi128ELi30ELi480EEv26Group_norm_nhwc_bwd_params --------------------------
	.section	.nv.info._Z35group_norm_nhwc_bwd_one_pass_kernelI11Bf16IOBf16WLi128ELi30ELi480EEv26Group_norm_nhwc_bwd_params,"",@"SHT_CUDA_INFO"
	.sectionflags	@""
	.align	4


	//----- nvinfo : EIATTR_CUDA_API_VERSION
	.align		4
        /*0000*/ 	.byte	0x04, 0x37
        /*0002*/ 	.short	(.L_585 - .L_584)
.L_584:
        /*0004*/ 	.word	0x00000082


	//----- nvinfo : EIATTR_KPARAM_INFO
	.align		4
.L_585:
        /*0008*/ 	.byte	0x04, 0x17
        /*000a*/ 	.short	(.L_587 - .L_586)
.L_586:
        /*000c*/ 	.word	0x00000000
        /*0010*/ 	.short	0x0000
        /*0012*/ 	.short	0x0000
        /*0014*/ 	.byte	0x00, 0xf0, 0xe1, 0x02


	//----- nvinfo : EIATTR_SPARSE_MMA_MASK
	.align		4
.L_587:
        /*0018*/ 	.byte	0x03, 0x50
        /*001a*/ 	.short	0x0000


	//----- nvinfo : EIATTR_MAXREG_COUNT
	.align		4
        /*001c*/ 	.byte	0x03, 0x1b
        /*001e*/ 	.short	0x0080


	//----- nvinfo : EIATTR_NUM_BARRIERS
	.align		4
        /*0020*/ 	.byte	0x02, 0x4c
        /*0022*/ 	.byte	0x01
	.zero		1


	//----- nvinfo : EIATTR_MERCURY_ISA_VERSION
	.align		4
        /*0024*/ 	.byte	0x03, 0x5f
        /*0026*/ 	.short	0x0101


	//----- nvinfo : EIATTR_INT_WARP_WIDE_INSTR_OFFSETS
	.align		4
        /*0028*/ 	.byte	0x04, 0x31
        /*002a*/ 	.short	(.L_589 - .L_588)


	//   ....[0]....
.L_588:
        /*002c*/ 	.word	0x00001bf0


	//----- nvinfo : EIATTR_COOP_GROUP_MASK_REGIDS
	.align		4
.L_589:
        /*0030*/ 	.byte	0x04, 0x29
        /*0032*/ 	.short	(.L_591 - .L_590)


	//   ....[0]....
.L_590:
        /*0034*/ 	.word	0xffffffff


	//   ....[1]....
        /*0038*/ 	.word	0xffffffff


	//   ....[2]....
        /*003c*/ 	.word	0xffffffff


	//   ....[3]....
        /*0040*/ 	.word	0xffffffff


	//   ....[4]....
        /*0044*/ 	.word	0xffffffff


	//   ....[5]....
        /*0048*/ 	.word	0xffffffff


	//   ....[6]....
        /*004c*/ 	.word	0xffffffff


	//   ....[7]....
        /*0050*/ 	.word	0xffffffff


	//   ....[8]....
        /*0054*/ 	.word	0xffffffff


	//   ....[9]....
        /*0058*/ 	.word	0xffffffff


	//----- nvinfo : EIATTR_COOP_GROUP_INSTR_OFFSETS
	.align		4
.L_591:
        /*005c*/ 	.byte	0x04, 0x28
        /*005e*/ 	.short	(.L_593 - .L_592)


	//   ....[0]....
.L_592:
        /*0060*/ 	.word	0x00001980


	//   ....[1]....
        /*0064*/ 	.word	0x000019c0


	//   ....[2]....
        /*0068*/ 	.word	0x00001a40


	//   ....[3]....
        /*006c*/ 	.word	0x00001a60


	//   ....[4]....
        /*0070*/ 	.word	0x00001ad0


	//   ....[5]....
        /*0074*/ 	.word	0x00001af0


	//   ....[6]....
        /*0078*/ 	.word	0x00001b20


	//   ....[7]....
        /*007c*/ 	.word	0x00001b40


	//   ....[8]....
        /*0080*/ 	.word	0x00001b90


	//   ....[9]....
        /*0084*/ 	.word	0x00001ba0


	//----- nvinfo : EIATTR_VRC_CTA_INIT_COUNT
	.align		4
.L_593:
        /*0088*/ 	.byte	0x02, 0x4a
	.zero		1
	.zero		1


	//----- nvinfo : EIATTR_EXIT_INSTR_OFFSETS
	.align		4
        /*008c*/ 	.byte	0x04, 0x1c
        /*008e*/ 	.short	(.L_595 - .L_594)


	//   ....[0]....
.L_594:
        /*0090*/ 	.word	0x00004500


	//   ....[1]....
        /*0094*/ 	.word	0x00004630


	//   ....[2]....
        /*0098*/ 	.word	0x00004c40


	//   ....[3]....
        /*009c*/ 	.word	0x00005240


	//----- nvinfo : EIATTR_MAX_THREADS
	.align		4
.L_595:
        /*00a0*/ 	.byte	0x04, 0x05
        /*00a2*/ 	.short	(.L_597 - .L_596)
.L_596:
        /*00a4*/ 	.word	0x000001e0
        /*00a8*/ 	.word	0x00000001
        /*00ac*/ 	.word	0x00000001


	//----- nvinfo : EIATTR_CRS_STACK_SIZE
	.align		4
.L_597:
        /*00b0*/ 	.byte	0x04, 0x1e
        /*00b2*/ 	.short	(.L_599 - .L_598)
.L_598:
        /*00b4*/ 	.word	0x00000000


	//----- nvinfo : EIATTR_CBANK_PARAM_SIZE
	.align		4
.L_599:
        /*00b8*/ 	.byte	0x03, 0x19
        /*00ba*/ 	.short	0x00b8


	//----- nvinfo : EIATTR_PARAM_CBANK
	.align		4
        /*00bc*/ 	.byte	0x04, 0x0a
        /*00be*/ 	.short	(.L_601 - .L_600)
	.align		4
.L_600:
        /*00c0*/ 	.word	index@(.nv.constant0._Z35group_norm_nhwc_bwd_one_pass_kernelI11Bf16IOBf16WLi128ELi30ELi480EEv26Group_norm_nhwc_bwd_params)
        /*00c4*/ 	.short	0x0380
        /*00c6*/ 	.short	0x00b8


	//----- nvinfo : EIATTR_SW_WAR
	.align		4
.L_601:
        /*00c8*/ 	.byte	0x04, 0x36
        /*00ca*/ 	.short	(.L_603 - .L_602)
.L_602:
        /*00cc*/ 	.word	0x00000008
.L_603:


//--------------------- .nv.info._Z35group_norm_nhwc_bwd_one_pass_kernelI11Bf16IOBf16WLi256ELi30ELi480EEv26Group_norm_nhwc_bwd_params --------------------------
	.section	.nv.info._Z35group_norm_nhwc_bwd_one_pass_kernelI11Bf16IOBf16WLi256ELi30ELi480EEv26Group_norm_nhwc_bwd_params,"",@"SHT_CUDA_INFO"
	.sectionflags	@""
	.align	4


	//----- nvinfo : EIATTR_CUDA_API_VERSION
	.align		4
        /*0000*/ 	.byte	0x04, 0x37
        /*0002*/ 	.short	(.L_605 - .L_604)
.L_604:
        /*0004*/ 	.word	0x00000082


	//----- nvinfo : EIATTR_KPARAM_INFO
	.align		4
.L_605:
        /*0008*/ 	.byte	0x04, 0x17
        /*000a*/ 	.short	(.L_607 - .L_606)
.L_606:
        /*000c*/ 	.word	0x00000000
        /*0010*/ 	.short	0x0000
        /*0012*/ 	.short	0x0000
        /*0014*/ 	.byte	0x00, 0xf0, 0xe1, 0x02


	//----- nvinfo : EIATTR_SPARSE_MMA_MASK
	.align		4
.L_607:
        /*0018*/ 	.byte	0x03, 0x50
        /*001a*/ 	.short	0x0000


	//----- nvinfo : EIATTR_MAXREG_COUNT
	.align		4
        /*001c*/ 	.byte	0x03, 0x1b
        /*001e*/ 	.short	0x0080


	//----- nvinfo : EIATTR_NUM_BARRIERS
	.align		4
        /*0020*/ 	.byte	0x02, 0x4c
        /*0022*/ 	.byte	0x01
	.zero		1


	//----- nvinfo : EIATTR_MERCURY_ISA_VERSION
	.align		4
        /*0024*/ 	.byte	0x03, 0x5f
        /*0026*/ 	.short	0x0101


	//----- nvinfo : EIATTR_INT_WARP_WIDE_INSTR_OFFSETS
	.align		4
        /*0028*/ 	.byte	0x04, 0x31
        /*002a*/ 	.short	(.L_609 - .L_608)


	//   ....[0]....
.L_608:
        /*002c*/ 	.word	0x00002fb0


	//----- nvinfo : EIATTR_COOP_GROUP_MASK_REGIDS
	.align		4
.L_609:
        /*0030*/ 	.byte	0x04, 0x29
        /*0032*/ 	.short	(.L_611 - .L_610)


	//   ....[0]....
.L_610:
        /*0034*/ 	.word	0xffffffff


	//   ....[1]....
        /*0038*/ 	.word	0xffffffff


	//   ....[2]....
        /*003c*/ 	.word	0xffffffff


	//   ....[3]....
        /*0040*/ 	.word	0xffffffff


	//   ....[4]....
        /*0044*/ 	.word	0xffffffff


	//   ....[5]....
        /*0048*/ 	.word	0xffffffff


	//   ....[6]....
        /*004c*/ 	.word	0xffffffff


	//   ....[7]....
        /*0050*/ 	.word	0xffffffff


	//   ....[8]....
        /*0054*/ 	.word	0xffffffff


	//   ....[9]....
        /*0058*/ 	.word	0xffffffff


	//----- nvinfo : EIATTR_COOP_GROUP_INSTR_OFFSETS
	.align		4
.L_611:
        /*005c*/ 	.byte	0x04, 0x28
        /*005e*/ 	.short	(.L_613 - .L_612)


	//   ....[0]....
.L_612:
        /*0060*/ 	.word	0x00002d40


	//   ....[1]....
        /*0064*/ 	.word	0x00002d80


	//   ....[2]....
        /*0068*/ 	.word	0x00002e20


	//   ....[3]....
        /*006c*/ 	.word	0x00002e50


	//   ....[4]....
        /*0070*/ 	.word	0x00002e90


	//   ....[5]....
        /*0074*/ 	.word	0x00002eb0


	//   ....[6]....
        /*0078*/ 	.word	0x00002ee0


	//   ....[7]....
        /*007c*/ 	.word	0x00002f00


	//   ....[8]....
        /*0080*/ 	.word	0x00002f50


	//   ....[9]....
        /*0084*/ 	.word	0x00002f60


	//----- nvinfo : EIATTR_VRC_CTA_INIT_COUNT
	.align		4
.L_613:
        /*0088*/ 	.byte	0x02, 0x4a
	.zero		1
	.zero		1


	//----- nvinfo : EIATTR_EXIT_INSTR_OFFSETS
	.align		4
        /*008c*/ 	.byte	0x04, 0x1c
        /*008e*/ 	.short	(.L_615 - .L_614)


	//   ....[0]....
.L_614:
        /*0090*/ 	.word	0x00006420


	//   ....[1]....
        /*0094*/ 	.word	0x00006550


	//   ....[2]....
        /*0098*/ 	.word	0x00006b60


	//   ....[3]....
        /*009c*/ 	.word	0x00007160


	//----- nvinfo : EIATTR_MAX_THREADS
	.align		4
.L_615:
        /*00a0*/ 	.byte	0x04, 0x05
        /*00a2*/ 	.short	(.L_617 - .L_616)
.L_616:
        /*00a4*/ 	.word	0x000001e0
        /*00a8*/ 	.word	0x00000001
        /*00ac*/ 	.word	0x00000001


	//----- nvinfo : EIATTR_CRS_STACK_SIZE
	.align		4
.L_617:
        /*00b0*/ 	.byte	0x04, 0x1e
        /*00b2*/ 	.short	(.L_619 - .L_618)
.L_618:
        /*00b4*/ 	.word	0x00000000


	//----- nvinfo : EIATTR_CBANK_PARAM_SIZE
	.align		4
.L_619:
        /*00b8*/ 	.byte	0x03, 0x19
        /*00ba*/ 	.short	0x00b8


	//----- nvinfo : EIATTR_PARAM_CBANK
	.align		4
        /*00bc*/ 	.byte	0x04, 0x0a
        /*00be*/ 	.short	(.L_621 - .L_620)
	.align		4
.L_620:
        /*00c0*/ 	.word	index@(.nv.constant0._Z35group_norm_nhwc_bwd_one_pass_kernelI11Bf16IOBf16WLi256ELi30ELi480EEv26Group_norm_nhwc_bwd_params)
        /*00c4*/ 	.short	0x0380
        /*00c6*/ 	.short	0x00b8


	//----- nvinfo : EIATTR_SW_WAR
	.align		4
.L_621:
        /*00c8*/ 	.byte	0x04, 0x36
        /*00ca*/ 	.short	(.L_623 - .L_622)
.L_622:
        /*00cc*/ 	.word	0x00000008
.L_623:


//--------------------- .nv.info._Z35group_norm_nhwc_bwd_one_pass_kernelI11Bf16IOBf16WLi512ELi30ELi480EEv26Group_norm_nhwc_bwd_params --------------------------
	.section	.nv.info._Z35group_norm_nhwc_bwd_one_pass_kernelI11Bf16IOBf16WLi512ELi30ELi480EEv26Group_norm_nhwc_bwd_params,"",@"SHT_CUDA_INFO"
	.sectionflags	@""
	.align	4


	//----- nvinfo : EIATTR_CUDA_API_VERSION
	.align		4
        /*0000*/ 	.byte	0x04, 0x37
        /*0002*/ 	.short	(.L_625 - .L_624)
.L_624:
        /*0004*/ 	.word	0x00000082


	//----- nvinfo : EIATTR_KPARAM_INFO
	.align		4
.L_625:
        /*0008*/ 	.byte	0x04, 0x17
        /*000a*/ 	.short	(.L_627 - .L_626)
.L_626:
        /*000c*/ 	.word	0x00000000
        /*0010*/ 	.short	0x0000
        /*0012*/ 	.short	0x0000
        /*0014*/ 	.byte	0x00, 0xf0, 0xe1, 0x02


	//----- nvinfo : EIATTR_SPARSE_MMA_MASK
	.align		4
.L_627:
        /*0018*/ 	.byte	0x03, 0x50
        /*001a*/ 	.short	0x0000


	//----- nvinfo : EIATTR_MAXREG_COUNT
	.align		4
        /*001c*/ 	.byte	0x03, 0x1b
        /*001e*/ 	.short	0x0080


	//----- nvinfo : EIATTR_NUM_BARRIERS
	.align		4
        /*0020*/ 	.byte	0x02, 0x4c
        /*0022*/ 	.byte	0x01
	.zero		1


	//----- nvinfo : EIATTR_MERCURY_ISA_VERSION
	.align		4
        /*0024*/ 	.byte	0x03, 0x5f
        /*0026*/ 	.short	0x0101


	//----- nvinfo : EIATTR_INT_WARP_WIDE_INSTR_OFFSETS
	.align		4
        /*0028*/ 	.byte	0x04, 0x31
        /*002a*/ 	.short	(.L_629 - .L_628)


	//   ....[0]....
.L_628:
        /*002c*/ 	.word	0x000056d0


	//----- nvinfo : EIATTR_COOP_GROUP_MASK_REGIDS
	.align		4
.L_629:
        /*0030*/ 	.byte	0x04, 0x29
        /*0032*/ 	.short	(.L_631 - .L_630)


	//   ....[0]....
.L_630:
        /*0034*/ 	.word	0xffffffff


	//   ....[1]....
        /*0038*/ 	.word	0xffffffff


	//   ....[2]....
        /*003c*/ 	.word	0xffffffff


	//   ....[3]....
        /*0040*/ 	.word	0xffffffff


	//   ....[4]....
        /*0044*/ 	.word	0xffffffff


	//   ....[5]....
        /*0048*/ 	.word	0xffffffff


	//   ....[6]....
        /*004c*/ 	.word	0xffffffff


	//   ....[7]....
        /*0050*/ 	.word	0xffffffff


	//   ....[8]....
        /*0054*/ 	.word	0xffffffff


	//   ....[9]....
        /*0058*/ 	.word	0xffffffff


	//----- nvinfo : EIATTR_COOP_GROUP_INSTR_OFFSETS
	.align		4
.L_631:
        /*005c*/ 	.byte	0x04, 0x28
        /*005e*/ 	.short	(.L_633 - .L_632)


	//   ....[0]....
.L_632:
        /*0060*/ 	.word	0x00005440


	//   ....[1]....
        /*0064*/ 	.word	0x00005480


	//   ....[2]....
        /*0068*/ 	.word	0x00005510


	//   ....[3]....
        /*006c*/ 	.word	0x00005530


	//   ....[4]....
        /*0070*/ 	.word	0x000055b0


	//   ....[5]....
        /*0074*/ 	.word	0x000055d0


	//   ....[6]....
        /*0078*/ 	.word	0x00005600


	//   ....[7]....
        /*007c*/ 	.word	0x00005620


	//   ....[8]....
        /*0080*/ 	.word	0x00005670


	//   ....[9]....
        /*0084*/ 	.word	0x00005680


	//----- nvinfo : EIATTR_VRC_CTA_INIT_COUNT
	.align		4
.L_633:
        /*0088*/ 	.byte	0x02, 0x4a
	.zero		1
	.zero		1


	//----- nvinfo : EIATTR_EXIT_INSTR_OFFSETS
	.align		4
        /*008c*/ 	.byte	0x04, 0x1c
        /*008e*/ 	.short	(.L_635 - .L_634)


	//   ....[0]....
.L_634:
        /*0090*/ 	.word	0x0000a710


	//   ....[1]....
        /*0094*/ 	.word	0x0000a840


	//   ....[2]....
        /*0098*/ 	.word	0x0000ae60


	//   ....[3]....
        /*009c*/ 	.word	0x0000b460


	//----- nvinfo : EIATTR_MAX_THREADS
	.align		4
.L_635:
        /*00a0*/ 	.byte	0x04, 0x05
        /*00a2*/ 	.short	(.L_637 - .L_636)
.L_636:
        /*00a4*/ 	.word	0x000001e0
        /*00a8*/ 	.word	0x00000001
        /*00ac*/ 	.word	0x00000001


	//----- nvinfo : EIATTR_CRS_STACK_SIZE
	.align		4
.L_637:
        /*00b0*/ 	.byte	0x04, 0x1e
        /*00b2*/ 	.short	(.L_639 - .L_638)
.L_638:
        /*00b4*/ 	.word	0x00000000


	//----- nvinfo : EIATTR_CBANK_PARAM_SIZE
	.align		4
.L_639:
        /*00b8*/ 	.byte	0x03, 0x19
        /*00ba*/ 	.short	0x00b8


	//----- nvinfo : EIATTR_PARAM_CBANK
	.align		4
        /*00bc*/ 	.byte	0x04, 0x0a
        /*00be*/ 	.short	(.L_641 - .L_640)
	.align		4
.L_640:
        /*00c0*/ 	.word	index@(.nv.constant0._Z35group_norm_nhwc_bwd_one_pass_kernelI11Bf16IOBf16WLi512ELi30ELi480EEv26Group_norm_nhwc_bwd_params)
        /*00c4*/ 	.short	0x0380
        /*00c6*/ 	.short	0x00b8


	//----- nvinfo : EIATTR_SW_WAR
	.align		4
.L_641:
        /*00c8*/ 	.byte	0x04, 0x36
        /*00ca*/ 	.short	(.L_643 - .L_642)
.L_642:
        /*00cc*/ 	.word	0x00000008
.L_643:


//--------------------- .nv.info._Z35group_norm_nhwc_bwd_one_pass_kernelI11Bf16IOFp16WLi64ELi30ELi480EEv26Group_norm_nhwc_bwd_params --------------------------
	.section	.nv.info._Z35group_norm_nhwc_bwd_one_pass_kernelI11Bf16IOFp16WLi64ELi30ELi480EEv26Group_norm_nhwc_bwd_params,"",@"SHT_CUDA_INFO"
	.sectionflags	@""
	.align	4


	//----- nvinfo : EIATTR_CUDA_API_VERSION
	.align		4
        /*0000*/ 	.byte	0x04, 0x37
        /*0002*/ 	.short	(.L_645 - .L_644)
.L_644:
        /*0004*/ 	.word	0x00000082


	//----- nvinfo : EIATTR_KPARAM_INFO
	.align		4
.L_645:
        /*0008*/ 	.byte	0x04, 0x17
        /*000a*/ 	.short	(.L_647 - .L_646)
.L_646:
        /*000c*/ 	.word	0x00000000
        /*0010*/ 	.short	0x0000
        /*0012*/ 	.short	0x0000
        /*0014*/ 	.byte	0x00, 0xf0, 0xe1, 0x02


	//----- nvinfo : EIATTR_SPARSE_MMA_MASK
	.align		4
.L_647:
        /*0018*/ 	.byte	0x03, 0x50
        /*001a*/ 	.short	0x0000


	//----- nvinfo : EIATTR_MAXREG_COUNT
	.align		4
        /*001c*/ 	.byte	0x03, 0x1b
        /*001e*/ 	.short	0x0080


	//----- nvinfo : EIATTR_NUM_BARRIERS
	.align		4
        /*0020*/ 	.byte	0x02, 0x4c
        /*0022*/ 	.byte	0x01
	.zero		1


	//----- nvinfo : EIATTR_MERCURY_ISA_VERSION
	.align		4
        /*0024*/ 	.byte	0x03, 0x5f
        /*0026*/ 	.short	0x0101


	//----- nvinfo : EIATTR_INT_WARP_WIDE_INSTR_OFFSETS
	.align		4
        /*0028*/ 	.byte	0x04, 0x31
        /*002a*/ 	.short	(.L_649 - .L_648)


	//   ....[0]....
.L_648:
        /*002c*/ 	.word	0x00002520


	//   ....[1]....
        /*0030*/ 	.word	0x00002540


	//   ....[2]....
        /*0034*/ 	.word	0x00002570


	//   ....[3]....
        /*0038*/ 	.word	0x000025c0


	//   ....[4]....
        /*003c*/ 	.word	0x00002740


	//   ....[5]....
        /*0040*/ 	.word	0x00002790


	//   ....[6]....
        /*0044*/ 	.word	0x000027a0


	//   ....[7]....
        /*0048*/ 	.word	0x000027f0


	//----- nvinfo : EIATTR_COOP_GROUP_MASK_REGIDS
	.align		4
.L_649:
        /*004c*/ 	.byte	0x04, 0x29
        /*004e*/ 	.short	(.L_651 - .L_650)


	//   ....[0]....
.L_650:
        /*0050*/ 	.word	0xffffffff


	//   ....[1]....
        /*0054*/ 	.word	0xffffffff


	//   ....[2]....
        /*0058*/ 	.word	0xffffffff


	//   ....[3]....
        /*005c*/ 	.word	0xffffffff


	//   ....[4]....
        /*0060*/ 	.word	0xffffffff


	//   ....[5]....
        /*0064*/ 	.word	0xffffffff


	//   ....[6]....
        /*0068*/ 	.word	0xffffffff


	//   ....[7]....
        /*006c*/ 	.word	0xffffffff


	//   ....[8]....
        /*0070*/ 	.word	0xffffffff


	//   ....[9]....
        /*0074*/ 	.word	0xffffffff


	//----- nvinfo : EIATTR_COOP_GROUP_INSTR_OFFSETS
	.align		4
.L_651:
        /*0078*/ 	.byte	0x04, 0x28
        /*007a*/ 	.short	(.L_653 - .L_652)


	//   ....[0]....
.L_652:
        /*007c*/ 	.word	0x00001150


	//   ....[1]....
        /*0080*/ 	.word	0x00001180


	//   ....[2]....
        /*0084*/ 	.word	0x000011b0


	//   ....[3]....
        /*0088*/ 	.word	0x000011d0


	//   ....[4]....
        /*008c*/ 	.word	0x00001200


	//   ....[5]....
        /*0090*/ 	.word	0x00001220


	//   ....[6]....
        /*0094*/ 	.word	0x00001250


	//   ....[7]....
        /*0098*/ 	.word	0x00001270


	//   ....[8]....
        /*009c*/ 	.word	0x000012c0


	//   ....[9]....
        /*00a0*/ 	.word	0x000012d0


	//----- nvinfo : EIATTR_VRC_CTA_INIT_COUNT
	.align		4
.L_653:
        /*00a4*/ 	.byte	0x02, 0x4a
	.zero		1
	.zero		1


	//----- nvinfo : EIATTR_EXIT_INSTR_OFFSETS
	.align		4
        /*00a8*/ 	.byte	0x04, 0x1c
        /*00aa*/ 	.short	(.L_655 - .L_654)


	//   ....[0]....
.L_654:
        /*00ac*/ 	.word	0x00003710


	//   ....[1]....
        /*00b0*/ 	.word	0x00003840


	//   ....[2]....
        /*00b4*/ 	.word	0x00003e50


	//   ....[3]....
        /*00b8*/ 	.word	0x00004450


	//----- nvinfo : EIATTR_MAX_THREADS
	.align		4
.L_655:
        /*00bc*/ 	.byte	0x04, 0x05
        /*00be*/ 	.short	(.L_657 - .L_656)
.L_656:
        /*00c0*/ 	.word	0x000001e0
        /*00c4*/ 	.word	0x00000001
        /*00c8*/ 	.word	0x00000001


	//----- nvinfo : EIATTR_CRS_STACK_SIZE
	.align		4
.L_657:
        /*00cc*/ 	.byte	0x04, 0x1e
        /*00ce*/ 	.short	(.L_659 - .L_658)
.L_658:
        /*00d0*/ 	.word	0x00000000


	//----- nvinfo : EIATTR_CBANK_PARAM_SIZE
	.align		4
.L_659:
        /*00d4*/ 	.byte	0x03, 0x19
        /*00d6*/ 	.short	0x00b8


	//----- nvinfo : EIATTR_PARAM_CBANK
	.align		4
        /*00d8*/ 	.byte	0x04, 0x0a
        /*00da*/ 	.short	(.L_661 - .L_660)
	.align		4
.L_660:
        /*00dc*/ 	.word	index@(.nv.constant0._Z35group_norm_nhwc_bwd_one_pass_kernelI11Bf16IOFp16WLi64ELi30ELi480EEv26Group_norm_nhwc_bwd_params)
        /*00e0*/ 	.short	0x0380
        /*00e2*/ 	.short	0x00b8


	//----- nvinfo : EIATTR_SW_WAR
	.align		4
.L_661:
        /*00e4*/ 	.byte	0x04, 0x36
        /*00e6*/ 	.short	(.L_663 - .L_662)
.L_662:
        /*00e8*/ 	.word	0x00000008
.L_663:


//--------------------- .nv.info._Z35group_norm_nhwc_bwd_one_pass_kernelI11Bf16IOFp16WLi128ELi30ELi480EEv26Group_norm_nhwc_bwd_params --------------------------
	.section	.nv.info._Z35group_norm_nhwc_bwd_one_pass_kernelI11Bf16IOFp16WLi128ELi30ELi480EEv26Group_norm_nhwc_bwd_params,"",@"SHT_CUDA_INFO"
	.sectionflags	@""
	.align	4


	//----- nvinfo : EIATTR_CUDA_API_VERSION
	.align		4
        /*0000*/ 	.byte	0x04, 0x37
        /*0002*/ 	.short	(.L_665 - .L_664)
.L_664:
        /*0004*/ 	.word	0x00000082


	//----- nvinfo : EIATTR_KPARAM_INFO
	.align		4
.L_665:
        /*0008*/ 	.byte	0x04, 0x17
        /*000a*/ 	.short	(.L_667 - .L_666)
.L_666:
        /*000c*/ 	.word	0x00000000
        /*0010*/ 	.short	0x0000
        /*0012*/ 	.short	0x0000
        /*0014*/ 	.byte	0x00, 0xf0, 0xe1, 0x02


	//----- nvinfo : EIATTR_SPARSE_MMA_MASK
	.align		4
.L_667:
        /*0018*/ 	.byte	0x03, 0x50
        /*001a*/ 	.short	0x0000


	//----- nvinfo : EIATTR_MAXREG_COUNT
	.align		4
        /*001c*/ 	.byte	0x03, 0x1b
        /*001e*/ 	.short	0x0080


	//----- nvinfo : EIATTR_NUM_BARRIERS
	.align		4
        /*0020*/ 	.byte	0x02, 0x4c
        /*0022*/ 	.byte	0x01
	.zero		1


	//----- nvinfo : EIATTR_MERCURY_ISA_VERSION
	.align		4
        /*0024*/ 	.byte	0x03, 0x5f
        /*0026*/ 	.short	0x0101


	//----- nvinfo : EIATTR_INT_WARP_WIDE_INSTR_OFFSETS
	.align		4
        /*0028*/ 	.byte	0x04, 0x31
        /*002a*/ 	.short	(.L_669 - .L_668)


	//   ....[0]....
.L_668:
        /*002c*/ 	.word	0x00001c00


	//----- nvinfo : EIATTR_COOP_GROUP_MASK_REGIDS
	.align		4
.L_669:
        /*0030*/ 	.byte	0x04, 0x29
        /*0032*/ 	.short	(.L_671 - .L_670)


	//   ....[0]....
.L_670:
        /*0034*/ 	.word	0xffffffff


	//   ....[1]....
        /*0038*/ 	.word	0xffffffff


	//   ....[2]....
        /*003c*/ 	.word	0xffffffff


	//   ....[3]....
        /*0040*/ 	.word	0xffffffff


	//   ....[4]....
        /*0044*/ 	.word	0xffffffff


	//   ....[5]....
        /*0048*/ 	.word	0xffffffff


	//   ....[6]....
        /*004c*/ 	.word	0xffffffff


	//   ....[7]....
        /*0050*/ 	.word	0xffffffff


	//   ....[8]....
        /*0054*/ 	.word	0xffffffff


	//   ....[9]....
        /*0058*/ 	.word	0xffffffff


	//----- nvinfo : EIATTR_COOP_GROUP_INSTR_OFFSETS
	.align		4
.L_671:
        /*005c*/ 	.byte	0x04, 0x28
        /*005e*/ 	.short	(.L_673 - .L_672)


	//   ....[0]....
.L_672:
        /*0060*/ 	.word	0x00001990


	//   ....[1]....
        /*0064*/ 	.word	0x000019d0


	//   ....[2]....
        /*0068*/ 	.word	0x00001a50


	//   ....[3]....
        /*006c*/ 	.word	0x00001a70


	//   ....[4]....
        /*0070*/ 	.word	0x00001ae0


	//   ....[5]....
        /*0074*/ 	.word	0x00001b00


	//   ....[6]....
        /*0078*/ 	.word	0x00001b30


	//   ....[7]....
        /*007c*/ 	.word	0x00001b50


	//   ....[8]....
        /*0080*/ 	.word	0x00001ba0


	//   ....[9]....
        /*0084*/ 	.word	0x00001bb0


	//----- nvinfo : EIATTR_VRC_CTA_INIT_COUNT
	.align		4
.L_673:
        /*0088*/ 	.byte	0x02, 0x4a
	.zero		1
	.zero		1


	//----- nvinfo : EIATTR_EXIT_INSTR_OFFSETS
	.align		4
        /*008c*/ 	.byte	0x04, 0x1c
        /*008e*/ 	.short	(.L_675 - .L_674)


	//   ....[0]....
.L_674:
        /*0090*/ 	.word	0x00004510


	//   ....[1]....
        /*0094*/ 	.word	0x00004640


	//   ....[2]....
        /*0098*/ 	.word	0x00004c50


	//   ....[3]....
        /*009c*/ 	.word	0x00005250


	//----- nvinfo : EIATTR_MAX_THREADS
	.align		4
.L_675:
        /*00a0*/ 	.byte	0x04, 0x05
        /*00a2*/ 	.short	(.L_677 - .L_676)
.L_676:
        /*00a4*/ 	.word	0x000001e0
        /*00a8*/ 	.word	0x00000001
        /*00ac*/ 	.word	0x00000001


	//----- nvinfo : EIATTR_CRS_STACK_SIZE
	.align		4
.L_677:
        /*00b0*/ 	.byte	0x04, 0x1e
        /*00b2*/ 	.short	(.L_679 - .L_678)
.L_678:
        /*00b4*/ 	.word	0x00000000


	//----- nvinfo : EIATTR_CBANK_PARAM_SIZE
	.align		4
.L_679:
        /*00b8*/ 	.byte	0x03, 0x19
        /*00ba*/ 	.short	0x00b8


	//----- nvinfo : EIATTR_PARAM_CBANK
	.align		4
        /*00bc*/ 	.byte	0x04, 0x0a
        /*00be*/ 	.short	(.L_681 - .L_680)
	.align		4
.L_680:
        /*00c0*/ 	.word	index@(.nv.constant0._Z35group_norm_nhwc_bwd_one_pass_kernelI11Bf16IOFp16WLi128ELi30ELi480EEv26Group_norm_nhwc_bwd_params)
        /*00c4*/ 	.short	0x0380
        /*00c6*/ 	.short	0x00b8


	//----- nvinfo : EIATTR_SW_WAR
	.align		4
.L_681:
        /*00c8*/ 	.byte	0x04, 0x36
        /*00ca*/ 	.short	(.L_683 - .L_682)
.L_682:
        /*00cc*/ 	.word	0x00000008
.L_683:


//--------------------- .nv.info._Z35group_norm_nhwc_bwd_one_pass_kernelI11Bf16IOFp16WLi256ELi30ELi480EEv26Group_norm_nhwc_bwd_params --------------------------
	.section	.nv.info._Z35group_norm_nhwc_bwd_one_pass_kernelI11Bf16IOFp16WLi256ELi30ELi480EEv26Group_norm_nhwc_bwd_params,"",@"SHT_CUDA_INFO"
	.sectionflags	@""
	.align	4


	//----- nvinfo : EIATTR_CUDA_API_VERSION
	.align		4
        /*0000*/ 	.byte	0x04, 0x37
        /*0002*/ 	.short	(.L_685 - .L_684)
.L_684:
        /*0004*/ 	.word	0x00000082


	//----- nvinfo : EIATTR_KPARAM_INFO
	.align		4
.L_685:
        /*0008*/ 	.byte	0x04, 0x17
        /*000a*/ 	.short	(.L_687 - .L_686)
.L_686:
        /*000c*/ 	.word	0x00000000
        /*0010*/ 	.short	0x0000
        /*0012*/ 	.short	0x0000
        /*0014*/ 	.byte	0x00, 0xf0, 0xe1, 0x02


	//----- nvinfo : EIATTR_SPARSE_MMA_MASK
	.align		4
.L_687:
        /*0018*/ 	.byte	0x03, 0x50
        /*001a*/ 	.short	0x0000


	//----- nvinfo : EIATTR_MAXREG_COUNT
	.align		4
        /*001c*/ 	.byte	0x03, 0x1b
        /*001e*/ 	.short	0x0080


	//----- nvinfo : EIATTR_NUM_BARRIERS
	.align		4
        /*0020*/ 	.byte	0x02, 0x4c
        /*0022*/ 	.byte	0x01
	.zero		1


	//----- nvinfo : EIATTR_MERCURY_ISA_VERSION
	.align		4
        /*0024*/ 	.byte	0x03, 0x5f
        /*0026*/ 	.short	0x0101


	//----- nvinfo : EIATTR_INT_WARP_WIDE_INSTR_OFFSETS
	.align		4
        /*0028*/ 	.byte	0x04, 0x31
        /*002a*/ 	.short	(.L_689 - .L_688)


	//   ....[0]....
.L_688:
        /*002c*/ 	.word	0x00002fb0


	//----- nvinfo : EIATTR_COOP_GROUP_MASK_REGIDS
	.align		4
.L_689:
        /*0030*/ 	.byte	0x04, 0x29
        /*0032*/ 	.short	(.L_691 - .L_690)


	//   ....[0]....
.L_690:
        /*0034*/ 	.word	0xffffffff


	//   ....[1]....
        /*0038*/ 	.word	0xffffffff


	//   ....[2]....
        /*003c*/ 	.word	0xffffffff


	//   ....[3]....
        /*0040*/ 	.word	0xffffffff


	//   ....[4]....
        /*0044*/ 	.word	0xffffffff


	//   ....[5]....
        /*0048*/ 	.word	0xffffffff


	//   ....[6]....
        /*004c*/ 	.word	0xffffffff


	//   ....[7]....
        /*0050*/ 	.word	0xffffffff


	//   ....[8]....
        /*0054*/ 	.word	0xffffffff


	//   ....[9]....
        /*0058*/ 	.word	0xffffffff


	//----- nvinfo : EIATTR_COOP_GROUP_INSTR_OFFSETS
	.align		4
.L_691:
        /*005c*/ 	.byte	0x04, 0x28
        /*005e*/ 	.short	(.L_693 - .L_692)


	//   ....[0]....
.L_692:
        /*0060*/ 	.word	0x00002d40


	//   ....[1]....
        /*0064*/ 	.word	0x00002d80


	//   ....[2]....
        /*0068*/ 	.word	0x00002e20


	//   ....[3]....
        /*006c*/ 	.word	0x00002e50


	//   ....[4]....
        /*0070*/ 	.word	0x00002e90


	//   ....[5]....
        /*0074*/ 	.word	0x00002eb0


	//   ....[6]....
        /*0078*/ 	.word	0x00002ee0


	//   ....[7]....
        /*007c*/ 	.word	0x00002f00


	//   ....[8]....
        /*0080*/ 	.word	0x00002f50


	//   ....[9]....
        /*0084*/ 	.word	0x00002f60


	//----- nvinfo : EIATTR_VRC_CTA_INIT_COUNT
	.align		4
.L_693:
        /*0088*/ 	.byte	0x02, 0x4a
	.zero		1
	.zero		1


	//----- nvinfo : EIATTR_EXIT_INSTR_OFFSETS
	.align		4
        /*008c*/ 	.byte	0x04, 0x1c
        /*008e*/ 	.short	(.L_695 - .L_694)


	//   ....[0]....
.L_694:
        /*0090*/ 	.word	0x00006420


	//   ....[1]....
        /*0094*/ 	.word	0x00006550


	//   ....[2]....
        /*0098*/ 	.word	0x00006b60


	//   ....[3]....
        /*009c*/ 	.word	0x00007160


	//----- nvinfo : EIATTR_MAX_THREADS
	.align		4
.L_695:
        /*00a0*/ 	.byte	0x04, 0x05
        /*00a2*/ 	.short	(.L_697 - .L_696)
.L_696:
        /*00a4*/ 	.word	0x000001e0
        /*00a8*/ 	.word	0x00000001
        /*00ac*/ 	.word	0x00000001


	//----- nvinfo : EIATTR_CRS_STACK_SIZE
	.align		4
.L_697:
        /*00b0*/ 	.byte	0x04, 0x1e
        /*00b2*/ 	.short	(.L_699 - .L_698)
.L_698:
        /*00b4*/ 	.word	0x00000000


	//----- nvinfo : EIATTR_CBANK_PARAM_SIZE
	.align		4
.L_699:
        /*00b8*/ 	.byte	0x03, 0x19
        /*00ba*/ 	.short	0x00b8


	//----- nvinfo : EIATTR_PARAM_CBANK
	.align		4
        /*00bc*/ 	.byte	0x04, 0x0a
        /*00be*/ 	.short	(.L_701 - .L_700)
	.align		4
.L_700:
        /*00c0*/ 	.word	index@(.nv.constant0._Z35group_norm_nhwc_bwd_one_pass_kernelI11Bf16IOFp16WLi256ELi30ELi480EEv26Group_norm_nhwc_bwd_params)
        /*00c4*/ 	.short	0x0380
        /*00c6*/ 	.short	0x00b8


	//----- nvinfo : EIATTR_SW_WAR
	.align		4
.L_701:
        /*00c8*/ 	.byte	0x04, 0x36
        /*00ca*/ 	.short	(.L_703 - .L_702)
.L_702:
        /*00cc*/ 	.word	0x00000008
.L_703:


//--------------------- .nv.info._Z35group_norm_nhwc_bwd_one_pass_kernelI11Bf16IOFp16WLi512ELi30ELi480EEv26Group_norm_nhwc_bwd_params --------------------------
	.section	.nv.info._Z35group_norm_nhwc_bwd_one_pass_kernelI11Bf16IOFp16WLi512ELi30ELi480EEv26Group_norm_nhwc_bwd_params,"",@"SHT_CUDA_INFO"
	.sectionflags	@""
	.align	4


	//----- nvinfo : EIATTR_CUDA_API_VERSION
	.align		4
        /*0000*/ 	.byte	0x04, 0x37
        /*0002*/ 	.short	(.L_705 - .L_704)
.L_704:
        /*0004*/ 	.word	0x00000082


	//----- nvinfo : EIATTR_KPARAM_INFO
	.align		4
.L_705:
        /*0008*/ 	.byte	0x04, 0x17
        /*000a*/ 	.short	(.L_707 - .L_706)
.L_706:
        /*000c*/ 	.word	0x00000000
        /*0010*/ 	.short	0x0000
        /*0012*/ 	.short	0x0000
        /*0014*/ 	.byte	0x00, 0xf0, 0xe1, 0x02


	//----- nvinfo : EIATTR_SPARSE_MMA_MASK
	.align		4
.L_707:
        /*0018*/ 	.byte	0x03, 0x50
        /*001a*/ 	.short	0x0000


	//----- nvinfo : EIATTR_MAXREG_COUNT
	.align		4
        /*001c*/ 	.byte	0x03, 0x1b
        /*001e*/ 	.short	0x0080


	//----- nvinfo : EIATTR_NUM_BARRIERS
	.align		4
        /*0020*/ 	.byte	0x02, 0x4c
        /*0022*/ 	.byte	0x01
	.zero		1


	//----- nvinfo : EIATTR_MERCURY_ISA_VERSION
	.align		4
        /*0024*/ 	.byte	0x03, 0x5f
        /*0026*/ 	.short	0x0101


	//----- nvinfo : EIATTR_INT_WARP_WIDE_INSTR_OFFSETS
	.align		4
        /*0028*/ 	.byte	0x04, 0x31
        /*002a*/ 	.short	(.L_709 - .L_708)


	//   ....[0]....
.L_708:
        /*002c*/ 	.word	0x000056c0


	//----- nvinfo : EIATTR_COOP_GROUP_MASK_REGIDS
	.align		4
.L_709:
        /*0030*/ 	.byte	0x04, 0x29
        /*0032*/ 	.short	(.L_711 - .L_710)


	//   ....[0]....
.L_710:
        /*0034*/ 	.word	0xffffffff


	//   ....[1]....
        /*0038*/ 	.word	0xffffffff


	//   ....[2]....
        /*003c*/ 	.word	0xffffffff


	//   ....[3]....
        /*0040*/ 	.word	0xffffffff


	//   ....[4]....
        /*0044*/ 	.word	0xffffffff


	//   ....[5]....
        /*0048*/ 	.word	0xffffffff


	//   ....[6]....
        /*004c*/ 	.word	0xffffffff


	//   ....[7]....
        /*0050*/ 	.word	0xffffffff


	//   ....[8]....
        /*0054*/ 	.word	0xffffffff


	//   ....[9]....
        /*0058*/ 	.word	0xffffffff


	//----- nvinfo : EIATTR_COOP_GROUP_INSTR_OFFSETS
	.align		4
.L_711:
        /*005c*/ 	.byte	0x04, 0x28
        /*005e*/ 	.short	(.L_713 - .L_712)


	//   ....[0]....
.L_712:
        /*0060*/ 	.word	0x00005430


	//   ....[1]....
        /*0064*/ 	.word	0x00005470


	//   ....[2]....
        /*0068*/ 	.word	0x00005500


	//   ....[3]....
        /*006c*/ 	.word	0x00005520


	//   ....[4]....
        /*0070*/ 	.word	0x000055a0


	//   ....[5]....
        /*0074*/ 	.word	0x000055c0


	//   ....[6]....
        /*0078*/ 	.word	0x000055f0


	//   ....[7]....
        /*007c*/ 	.word	0x00005610


	//   ....[8]....
        /*0080*/ 	.word	0x00005660


	//   ....[9]....
        /*0084*/ 	.word	0x00005670


	//----- nvinfo : EIATTR_VRC_CTA_INIT_COUNT
	.align		4
.L_713:
        /*0088*/ 	.byte	0x02, 0x4a
	.zero		1
	.zero		1


	//----- nvinfo : EIATTR_EXIT_INSTR_OFFSETS
	.align		4
        /*008c*/ 	.byte	0x04, 0x1c
        /*008e*/ 	.short	(.L_715 - .L_714)


	//   ....[0]....
.L_714:
        /*0090*/ 	.word	0x0000a700


	//   ....[1]....
        /*0094*/ 	.word	0x0000a830


	//   ....[2]....
        /*0098*/ 	.word	0x0000ae50


	//   ....[3]....
        /*009c*/ 	.word	0x0000b450


	//----- nvinfo : EIATTR_MAX_THREADS
	.align		4
.L_715:
        /*00a0*/ 	.byte	0x04, 0x05
        /*00a2*/ 	.short	(.L_717 - .L_716)
.L_716:
        /*00a4*/ 	.word	0x000001e0
        /*00a8*/ 	.word	0x00000001
        /*00ac*/ 	.word	0x00000001


	//----- nvinfo : EIATTR_CRS_STACK_SIZE
	.align		4
.L_717:
        /*00b0*/ 	.byte	0x04, 0x1e
        /*00b2*/ 	.short	(.L_719 - .L_718)
.L_718:
        /*00b4*/ 	.word	0x00000000


	//----- nvinfo : EIATTR_CBANK_PARAM_SIZE
	.align		4
.L_719:
        /*00b8*/ 	.byte	0x03, 0x19
        /*00ba*/ 	.short	0x00b8


	//----- nvinfo : EIATTR_PARAM_CBANK
	.align		4
        /*00bc*/ 	.byte	0x04, 0x0a
        /*00be*/ 	.short	(.L_721 - .L_720)
	.align		4
.L_720:
        /*00c0*/ 	.word	index@(.nv.constant0._Z35group_norm_nhwc_bwd_one_pass_kernelI11Bf16IOFp16WLi512ELi30ELi480EEv26Group_norm_nhwc_bwd_params)
        /*00c4*/ 	.short	0x0380
        /*00c6*/ 	.short	0x00b8


	//----- nvinfo : EIATTR_SW_WAR
	.align		4
.L_721:
        /*00c8*/ 	.byte	0x04, 0x36
        /*00ca*/ 	.short	(.L_723 - .L_722)
.L_722:
        /*00cc*/ 	.word	0x00000008
.L_723:


//--------------------- .nv.info._Z35group_norm_nhwc_bwd_one_pass_kernelI11Fp16IOFp32WLi64ELi30ELi480EEv26Group_norm_nhwc_bwd_params --------------------------
	.section	.nv.info._Z35group_norm_nhwc_bwd_one_pass_kernelI11Fp16IOFp32WLi64ELi30ELi480EEv26Group_norm_nhwc_bwd_params,"",@"SHT_CUDA_INFO"
	.sectionflags	@""
	.align	4


	//----- nvinfo : EIATTR_CUDA_API_VERSION
	.align		4
        /*0000*/ 	.byte	0x04, 0x37
        /*0002*/ 	.short	(.L_725 - .L_724)
.L_724:
        /*0004*/ 	.word	0x00000082


	//----- nvinfo : EIATTR_KPARAM_INFO
	.align		4
.L_725:
        /*0008*/ 	.byte	0x04, 0x17
        /*000a*/ 	.short	(.L_727 - .L_726)
.L_726:
        /*000c*/ 	.word	0x00000000
        /*0010*/ 	.short	0x0000
        /*0012*/ 	.short	0x0000
        /*0014*/ 	.byte	0x00, 0xf0, 0xe1, 0x02


	//----- nvinfo : EIATTR_SPARSE_MMA_MASK
	.align		4
.L_727:
        /*0018*/ 	.byte	0x03, 0x50
        /*001a*/ 	.short	0x0000


	//----- nvinfo : EIATTR_MAXREG_COUNT
	.align		4
        /*001c*/ 	.byte	0x03, 0x1b
        /*001e*/ 	.short	0x0080


	//----- nvinfo : EIATTR_NUM_BARRIERS
	.align		4
        /*0020*/ 	.byte	0x02, 0x4c
        /*0022*/ 	.byte	0x01
	.zero		1


	//----- nvinfo : EIATTR_MERCURY_ISA_VERSION
	.align		4
        /*0024*/ 	.byte	0x03, 0x5f
        /*0026*/ 	.short	0x0101


	//----- nvinfo : EIATTR_INT_WARP_WIDE_INSTR_OFFSETS
	.align		4
        /*0028*/ 	.byte	0x04, 0x31
        /*002a*/ 	.short	(.L_729 - .L_728)


	//   ....[0]....
.L_728:
        /*002c*/ 	.word	0x00002450


	//   ....[1]....
        /*0030*/ 	.word	0x00002480


	//   ....[2]....
        /*0034*/ 	.word	0x00002490


	//   ....[3]....
        /*0038*/ 	.word	0x000024e0


	//   ....[4]....
        /*003c*/ 	.word	0x00002670


	//   ....[5]....
        /*0040*/ 	.word	0x000026c0


	//   ....[6]....
        /*0044*/ 	.word	0x000026d0


	//   ....[7]....
        /*0048*/ 	.word	0x00002720


	//----- nvinfo : EIATTR_COOP_GROUP_MASK_REGIDS
	.align		4
.L_729:
        /*004c*/ 	.byte	0x04, 0x29
        /*004e*/ 	.short	(.L_731 - .L_730)


	//   ....[0]....
.L_730:
        /*0050*/ 	.word	0xffffffff


	//   ....[1]....
        /*0054*/ 	.word	0xffffffff


	//   ....[2]....
        /*0058*/ 	.word	0xffffffff


	//   ....[3]....
        /*005c*/ 	.word	0xffffffff


	//   ....[4]....
        /*0060*/ 	.word	0xffffffff


	//   ....[5]....
        /*0064*/ 	.word	0xffffffff


	//   ....[6]....
        /*0068*/ 	.word	0xffffffff


	//   ....[7]....
        /*006c*/ 	.word	0xffffffff


	//   ....[8]....
        /*0070*/ 	.word	0xffffffff


	//   ....[9]....
        /*0074*/ 	.word	0xffffffff


	//----- nvinfo : EIATTR_COOP_GROUP_INSTR_OFFSETS
	.align		4
.L_731:
        /*0078*/ 	.byte	0x04, 0x28
        /*007a*/ 	.short	(.L_733 - .L_732)


	//   ....[0]....
.L_732:
        /*007c*/ 	.word	0x00001040


	//   ....[1]....
        /*0080*/ 	.word	0x00001080


	//   ....[2]....
        /*0084*/ 	.word	0x000010e0


	//   ....[3]....
        /*0088*/ 	.word	0x00001100


	//   ....[4]....
        /*008c*/ 	.word	0x00001130


	//   ....[5]....
        /*0090*/ 	.word	0x00001150


	//   ....[6]....
        /*0094*/ 	.word	0x00001180


	//   ....[7]....
        /*0098*/ 	.word	0x000011a0


	//   ....[8]....
        /*009c*/ 	.word	0x000011f0


	//   ....[9]....
        /*00a0*/ 	.word	0x00001200


	//----- nvinfo : EIATTR_VRC_CTA_INIT_COUNT
	.align		4
.L_733:
        /*00a4*/ 	.byte	0x02, 0x4a
	.zero		1
	.zero		1


	//----- nvinfo : EIATTR_EXIT_INSTR_OFFSETS
	.align		4
        /*00a8*/ 	.byte	0x04, 0x1c
        /*00aa*/ 	.short	(.L_735 - .L_734)


	//   ....[0]....
.L_734:
        /*00ac*/ 	.word	0x00003630


	//   ....[1]....
        /*00b0*/ 	.word	0x00003760


	//   ....[2]....
        /*00b4*/ 	.word	0x00003d40


	//   ....[3]....
        /*00b8*/ 	.word	0x000042f0


	//----- nvinfo : EIATTR_MAX_THREADS
	.align		4
.L_735:
        /*00bc*/ 	.byte	0x04, 0x05
        /*00be*/ 	.short	(.L_737 - .L_736)
.L_736:
        /*00c0*/ 	.word	0x000001e0
        /*00c4*/ 	.word	0x00000001
        /*00c8*/ 	.word	0x00000001


	//----- nvinfo : EIATTR_CRS_STACK_SIZE
	.align		4
.L_737:
        /*00cc*/ 	.byte	0x04, 0x1e
        /*00ce*/ 	.short	(.L_739 - .L_738)
.L_738:
        /*00d0*/ 	.word	0x00000000


	//----- nvinfo : EIATTR_CBANK_PARAM_SIZE
	.align		4
.L_739:
        /*00d4*/ 	.byte	0x03, 0x19
        /*00d6*/ 	.short	0x00b8


	//----- nvinfo : EIATTR_PARAM_CBANK
	.align		4
        /*00d8*/ 	.byte	0x04, 0x0a
        /*00da*/ 	.short	(.L_741 - .L_740)
	.align		4
.L_740:
        /*00dc*/ 	.word	index@(.nv.constant0._Z35group_norm_nhwc_bwd_one_pass_kernelI11Fp16IOFp32WLi64ELi30ELi480EEv26Group_norm_nhwc_bwd_params)
        /*00e0*/ 	.short	0x0380
        /*00e2*/ 	.short	0x00b8


	//----- nvinfo : EIATTR_SW_WAR
	.align		4
.L_741:
        /*00e4*/ 	.byte	0x04, 0x36
        /*00e6*/ 	.short	(.L_743 - .L_742)
.L_742:
        /*00e8*/ 	.word	0x00000008
.L_743:


//--------------------- .nv.info._Z35group_norm_nhwc_bwd_one_pass_kernelI11Fp16IOFp32WLi128ELi30ELi480EEv26Group_norm_nhwc_bwd_params --------------------------
	.section	.nv.info._Z35group_norm_nhwc_bwd_one_pass_kernelI11Fp16IOFp32WLi128ELi30ELi480EEv26Group_norm_nhwc_bwd_params,"",@"SHT_CUDA_INFO"
	.sectionflags	@""
	.align	4


	//----- nvinfo : EIATTR_CUDA_API_VERSION
	.align		4
        /*0000*/ 	.byte	0x04, 0x37
        /*0002*/ 	.short	(.L_745 - .L_744)
.L_744:
        /*0004*/ 	.word	0x00000082


	//----- nvinfo : EIATTR_KPARAM_INFO
	.align		4
.L_745:
        /*0008*/ 	.byte	0x04, 0x17
        /*000a*/ 	.short	(.L_747 - .L_746)
.L_746:
        /*000c*/ 	.word	0x00000000
        /*0010*/ 	.short	0x0000
        /*0012*/ 	.short	0x0000
        /*0014*/ 	.byte	0x00, 0xf0, 0xe1, 0x02


	//----- nvinfo : EIATTR_SPARSE_MMA_MASK
	.align		4
.L_747:
        /*0018*/ 	.byte	0x03, 0x50
        /*001a*/ 	.short	0x0000


	//----- nvinfo : EIATTR_MAXREG_COUNT
	.align		4
        /*001c*/ 	.byte	0x03, 0x1b
        /*001e*/ 	.short	0x0080


	//----- nvinfo : EIATTR_NUM_BARRIERS
	.align		4
        /*0020*/ 	.byte	0x02, 0x4c
        /*0022*/ 	.byte	0x01
	.zero		1


	//----- nvinfo : EIATTR_MERCURY_ISA_VERSION
	.align		4
        /*0024*/ 	.byte	0x03, 0x5f
        /*0026*/ 	.short	0x0101


	//----- nvinfo : EIATTR_INT_WARP_WIDE_INSTR_OFFSETS
	.align		4
        /*0028*/ 	.byte	0x04, 0x31
        /*002a*/ 	.short	(.L_749 - .L_748)


	//   ....[0]....
.L_748:
        /*002c*/ 	.word	0x00001ba0


	//----- nvinfo : EIATTR_COOP_GROUP_MASK_REGIDS
	.align		4
.L_749:
        /*0030*/ 	.byte	0x04, 0x29
        /*0032*/ 	.short	(.L_751 - .L_750)


	//   ....[0]....
.L_750:
        /*0034*/ 	.word	0xffffffff


	//   ....[1]....
        /*0038*/ 	.word	0xffffffff


	//   ....[2]....
        /*003c*/ 	.word	0xffffffff


	//   ....[3]....
        /*0040*/ 	.word	0xffffffff


	//   ....[4]....
        /*0044*/ 	.word	0xffffffff


	//   ....[5]....
        /*0048*/ 	.word	0xffffffff


	//   ....[6]....
        /*004c*/ 	.word	0xffffffff


	//   ....[7]....
        /*0050*/ 	.word	0xffffffff


	//   ....[8]....
        /*0054*/ 	.word	0xffffffff


	//   ....[9]....
        /*0058*/ 	.word	0xffffffff


	//----- nvinfo : EIATTR_COOP_GROUP_INSTR_OFFSETS
	.align		4
.L_751:
        /*005c*/ 	.byte	0x04, 0x28
        /*005e*/ 	.short	(.L_753 - .L_752)


	//   ....[0]....
.L_752:
        /*0060*/ 	.word	0x00001900


	//   ....[1]....
        /*0064*/ 	.word	0x00001940


	//   ....[2]....
        /*0068*/ 	.word	0x000019e0


	//   ....[3]....
        /*006c*/ 	.word	0x00001a00


	//   ....[4]....
        /*0070*/ 	.word	0x00001a70


	//   ....[5]....
        /*0074*/ 	.word	0x00001a90


	//   ....[6]....
        /*0078*/ 	.word	0x00001ac0


	//   ....[7]....
        /*007c*/ 	.word	0x00001ae0


	//   ....[8]....
        /*0080*/ 	.word	0x00001b40


	//   ....[9]....
        /*0084*/ 	.word	0x00001b50


	//----- nvinfo : EIATTR_VRC_CTA_INIT_COUNT
	.align		4
.L_753:
        /*0088*/ 	.byte	0x02, 0x4a
	.zero		1
	.zero		1


	//----- nvinfo : EIATTR_EXIT_INSTR_OFFSETS
	.align		4
        /*008c*/ 	.byte	0x04, 0x1c
        /*008e*/ 	.short	(.L_755 - .L_754)


	//   ....[0]....
.L_754:
        /*0090*/ 	.word	0x00004590


	//   ....[1]....
        /*0094*/ 	.word	0x000046d0


	//   ....[2]....
        /*0098*/ 	.word	0x00004d40


	//   ....[3]....
        /*009c*/ 	.word	0x00005320


	//----- nvinfo : EIATTR_MAX_THREADS
	.align		4
.L_755:
        /*00a0*/ 	.byte	0x04, 0x05
        /*00a2*/ 	.short	(.L_757 - .L_756)
.L_756:
        /*00a4*/ 	.word	0x000001e0
        /*00a8*/ 	.word	0x00000001
        /*00ac*/ 	.word	0x00000001


	//----- nvinfo : EIATTR_CRS_STACK_SIZE
	.align		4
.L_757:
        /*00b0*/ 	.byte	0x04, 0x1e
        /*00b2*/ 	.short	(.L_759 - .L_758)
.L_758:
        /*00b4*/ 	.word	0x00000000


	//----- nvinfo : EIATTR_CBANK_PARAM_SIZE
	.align		4
.L_759:
        /*00b8*/ 	.byte	0x03, 0x19
        /*00ba*/ 	.short	0x00b8


	//----- nvinfo : EIATTR_PARAM_CBANK
	.align		4
        /*00bc*/ 	.byte	0x04, 0x0a
        /*00be*/ 	.short	(.L_761 - .L_760)
	.align		4
.L_760:
        /*00c0*/ 	.word	index@(.nv.constant0._Z35group_norm_nhwc_bwd_one_pass_kernelI11Fp16IOFp32WLi128ELi30ELi480EEv26Group_norm_nhwc_bwd_params)
        /*00c4*/ 	.short	0x0380
        /*00c6*/ 	.short	0x00b8


	//----- nvinfo : EIATTR_SW_WAR
	.align		4
.L_761:
        /*00c8*/ 	.byte	0x04, 0x36
        /*00ca*/ 	.short	(.L_763 - .L_762)
.L_762:
        /*00cc*/ 	.word	0x00000008
.L_763:


//--------------------- .nv.info._Z35group_norm_nhwc_bwd_one_pass_kernelI11Fp16IOFp32WLi256ELi30ELi480EEv26Group_norm_nhwc_bwd_params --------------------------
	.section	.nv.info._Z35group_norm_nhwc_bwd_one_pass_kernelI11Fp16IOFp32WLi256ELi30ELi480EEv26Group_norm_nhwc_bwd_params,"",@"SHT_CUDA_INFO"
	.sectionflags	@""
	.align	4


	//----- nvinfo : EIATTR_CUDA_API_VERSION
	.align		4
        /*0000*/ 	.byte	0x04, 0x37
        /*0002*/ 	.short	(.L_765 - .L_764)
.L_764:
        /*0004*/ 	.word	0x00000082


	//----- nvinfo : EIATTR_KPARAM_INFO
	.align		4
.L_765:
        /*0008*/ 	.byte	0x04, 0x17
        /*000a*/ 	.short	(.L_767 - .L_766)
.L_766:
        /*000c*/ 	.word	0x00000000
        /*0010*/ 	.short	0x0000
        /*0012*/ 	.short	0x0000
        /*0014*/ 	.byte	0x00, 0xf0, 0xe1, 0x02


	//----- nvinfo : EIATTR_SPARSE_MMA_MASK
	.align		4
.L_767:
        /*0018*/ 	.byte	0x03, 0x50
        /*001a*/ 	.short	0x0000


	//----- nvinfo : EIATTR_MAXREG_COUNT
	.align		4
        /*001c*/ 	.byte	0x03, 0x1b
        /*001e*/ 	.short	0x0080


	//----- nvinfo : EIATTR_NUM_BARRIERS
	.align		4
        /*0020*/ 	.byte	0x02, 0x4c
        /*0022*/ 	.byte	0x01
	.zero		1


	//----- nvinfo : EIATTR_MERCURY_ISA_VERSION
	.align		4
        /*0024*/ 	.byte	0x03, 0x5f
        /*0026*/ 	.short	0x0101


	//----- nvinfo : EIATTR_INT_WARP_WIDE_INSTR_OFFSETS
	.align		4
        /*0028*/ 	.byte	0x04, 0x31
        /*002a*/ 	.short	(.L_769 - .L_768)


	//   ....[0]....
.L_768:
        /*002c*/ 	.word	0x00002e40


	//----- nvinfo : EIATTR_COOP_GROUP_MASK_REGIDS
	.align		4
.L_769:
        /*0030*/ 	.byte	0x04, 0x29
        /*0032*/ 	.short	(.L_771 - .L_770)


	//   ....[0]....
.L_770:
        /*0034*/ 	.word	0xffffffff


	//   ....[1]....
        /*0038*/ 	.word	0xffffffff


	//   ....[2]....
        /*003c*/ 	.word	0xffffffff


	//   ....[3]....
        /*0040*/ 	.word	0xffffffff


	//   ....[4]....
        /*0044*/ 	.word	0xffffffff


	//   ....[5]....
        /*0048*/ 	.word	0xffffffff


	//   ....[6]....
        /*004c*/ 	.word	0xffffffff


	//   ....[7]....
        /*0050*/ 	.word	0xffffffff


	//   ....[8]....
        /*0054*/ 	.word	0xffffffff


	//   ....[9]....
        /*0058*/ 	.word	0xffffffff


	//----- nvinfo : EIATTR_COOP_GROUP_INSTR_OFFSETS
	.align		4
.L_771:
        /*005c*/ 	.byte	0x04, 0x28
        /*005e*/ 	.short	(.L_773 - .L_772)


	//   ....[0]....
.L_772:
        /*0060*/ 	.word	0x00002c00


	//   ....[1]....
        /*0064*/ 	.word	0x00002c40


	//   ....[2]....
        /*0068*/ 	.word	0x00002cc0


	//   ....[3]....
        /*006c*/ 	.word	0x00002ce0


	//   ....[4]....
        /*0070*/ 	.word	0x00002d20


	//   ....[5]....
        /*0074*/ 	.word	0x00002d40


	//   ....[6]....
        /*0078*/ 	.word	0x00002d70


	//   ....[7]....
        /*007c*/ 	.word	0x00002d90


	//   ....[8]....
        /*0080*/ 	.word	0x00002de0


	//   ....[9]....
        /*0084*/ 	.word	0x00002df0


	//----- nvinfo : EIATTR_VRC_CTA_INIT_COUNT
	.align		4
.L_773:
        /*0088*/ 	.byte	0x02, 0x4a
	.zero		1
	.zero		1


	//----- nvinfo : EIATTR_EXIT_INSTR_OFFSETS
	.align		4
        /*008c*/ 	.byte	0x04, 0x1c
        /*008e*/ 	.short	(.L_775 - .L_774)


	//   ....[0]....
.L_774:
        /*0090*/ 	.word	0x00006300


	//   ....[1]....
        /*0094*/ 	.word	0x00006430


	//   ....[2]....
        /*0098*/ 	.word	0x00006a10


	//   ....[3]....
        /*009c*/ 	.word	0x00006fc0


	//----- nvinfo : EIATTR_MAX_THREADS
	.align		4
.L_775:
        /*00a0*/ 	.byte	0x04, 0x05
        /*00a2*/ 	.short	(.L_777 - .L_776)
.L_776:
        /*00a4*/ 	.word	0x000001e0
        /*00a8*/ 	.word	0x00000001
        /*00ac*/ 	.word	0x00000001


	//----- nvinfo : EIATTR_CRS_STACK_SIZE
	.align		4
.L_777:
        /*00b0*/ 	.byte	0x04, 0x1e
        /*00b2*/ 	.short	(.L_779 - .L_778)
.L_778:
        /*00b4*/ 	.word	0x00000000


	//----- nvinfo : EIATTR_CBANK_PARAM_SIZE
	.align		4
.L_779:
        /*00b8*/ 	.byte	0x03, 0x19
        /*00ba*/ 	.short	0x00b8


	//----- nvinfo : EIATTR_PARAM_CBANK
	.align		4
        /*00bc*/ 	.byte	0x04, 0x0a
        /*00be*/ 	.short	(.L_781 - .L_780)
	.align		4
.L_780:
        /*00c0*/ 	.word	index@(.nv.constant0._Z35group_norm_nhwc_bwd_one_pass_kernelI11Fp16IOFp32WLi256ELi30ELi480EEv26Group_norm_nhwc_bwd_params)
        /*00c4*/ 	.short	0x0380
        /*00c6*/ 	.short	0x00b8


	//----- nvinfo : EIATTR_SW_WAR
	.align		4
.L_781:
        /*00c8*/ 	.byte	0x04, 0x36
        /*00ca*/ 	.short	(.L_783 - .L_782)
.L_782:
        /*00cc*/ 	.word	0x00000008
.L_783:


//--------------------- .nv.info._Z35group_norm_nhwc_bwd_one_pass_kernelI11Fp16IOFp32WLi512ELi30ELi480EEv26Group_norm_nhwc_bwd_params --------------------------
	.section	.nv.info._Z35group_norm_nhwc_bwd_one_pass_kernelI11Fp16IOFp32WLi512ELi30ELi480EEv26Group_norm_nhwc_bwd_params,"",@"SHT_CUDA_INFO"
	.sectionflags	@""
	.align	4


	//----- nvinfo : EIATTR_CUDA_API_VERSION
	.align		4
        /*0000*/ 	.byte	0x04, 0x37
        /*0002*/ 	.short	(.L_785 - .L_784)
.L_784:
        /*0004*/ 	.word	0x00000082


	//----- nvinfo : EIATTR_KPARAM_INFO
	.align		4
.L_785:
        /*0008*/ 	.byte	0x04, 0x17
        /*000a*/ 	.short	(.L_787 - .L_786)
.L_786:
        /*000c*/ 	.word	0x00000000
        /*0010*/ 	.short	0x0000
        /*0012*/ 	.short	0x0000
        /*0014*/ 	.byte	0x00, 0xf0, 0xe1, 0x02


	//----- nvinfo : EIATTR_SPARSE_MMA_MASK
	.align		4
.L_787:
        /*0018*/ 	.byte	0x03, 0x50
        /*001a*/ 	.short	0x0000


	//----- nvinfo : EIATTR_MAXREG_COUNT
	.align		4
        /*001c*/ 	.byte	0x03, 0x1b
        /*001e*/ 	.short	0x0080


	//----- nvinfo : EIATTR_NUM_BARRIERS
	.align		4
        /*0020*/ 	.byte	0x02, 0x4c
        /*0022*/ 	.byte	0x01
	.zero		1


	//----- nvinfo : EIATTR_MERCURY_ISA_VERSION
	.align		4
        /*0024*/ 	.byte	0x03, 0x5f
        /*0026*/ 	.short	0x0101


	//----- nvinfo : EIATTR_INT_WARP_WIDE_INSTR_OFFSETS
	.align		4
        /*0028*/ 	.byte	0x04, 0x31
        /*002a*/ 	.short	(.L_789 - .L_788)


	//   ....[0]....
.L_788:
        /*002c*/ 	.word	0x00005480


	//----- nvinfo : EIATTR_COOP_GROUP_MASK_REGIDS
	.align		4
.L_789:
        /*0030*/ 	.byte	0x04, 0x29
        /*0032*/ 	.short	(.L_791 - .L_790)


	//   ....[0]....
.L_790:
        /*0034*/ 	.word	0xffffffff


	//   ....[1]....
        /*0038*/ 	.word	0xffffffff


	//   ....[2]....
        /*003c*/ 	.word	0xffffffff


	//   ....[3]....
        /*0040*/ 	.word	0xffffffff


	//   ....[4]....
        /*0044*/ 	.word	0xffffffff


	//   ....[5]....
        /*0048*/ 	.word	0xffffffff


	//   ....[6]....
        /*004c*/ 	.word	0xffffffff


	//   ....[7]....
        /*0050*/ 	.word	0xffffffff


	//   ....[8]....
        /*0054*/ 	.word	0xffffffff


	//   ....[9]....
        /*0058*/ 	.word	0xffffffff


	//----- nvinfo : EIATTR_COOP_GROUP_INSTR_OFFSETS
	.align		4
.L_791:
        /*005c*/ 	.byte	0x04, 0x28
        /*005e*/ 	.short	(.L_793 - .L_792)


	//   ....[0]....
.L_792:
        /*0060*/ 	.word	0x00005230


	//   ....[1]....
        /*0064*/ 	.word	0x00005270


	//   ....[2]....
        /*0068*/ 	.word	0x000052f0


	//   ....[3]....
        /*006c*/ 	.word	0x00005310


	//   ....[4]....
        /*0070*/ 	.word	0x00005360


	//   ....[5]....
        /*0074*/ 	.word	0x00005380


	//   ....[6]....
        /*0078*/ 	.word	0x000053b0


	//   ....[7]....
        /*007c*/ 	.word	0x000053d0


	//   ....[8]....
        /*0080*/ 	.word	0x00005420


	//   ....[9]....
        /*0084*/ 	.word	0x00005430


	//----- nvinfo : EIATTR_VRC_CTA_INIT_COUNT
	.align		4
.L_793:
        /*0088*/ 	.byte	0x02, 0x4a
	.zero		1
	.zero		1


	//----- nvinfo : EIATTR_EXIT_INSTR_OFFSETS
	.align		4
        /*008c*/ 	.byte	0x04, 0x1c
        /*008e*/ 	.short	(.L_795 - .L_794)


	//   ....[0]....
.L_794:
        /*0090*/ 	.word	0x0000a5c0


	//   ....[1]....
        /*0094*/ 	.word	0x0000a6f0


	//   ....[2]....
        /*0098*/ 	.word	0x0000ace0


	//   ....[3]....
        /*009c*/ 	.word	0x0000b290


	//----- nvinfo : EIATTR_MAX_THREADS
	.align		4
.L_795:
        /*00a0*/ 	.byte	0x04, 0x05
        /*00a2*/ 	.short	(.L_797 - .L_796)
.L_796:
        /*00a4*/ 	.word	0x000001e0
        /*00a8*/ 	.word	0x00000001
        /*00ac*/ 	.word	0x00000001


	//----- nvinfo : EIATTR_CRS_STACK_SIZE
	.align		4
.L_797:
        /*00b0*/ 	.byte	0x04, 0x1e
        /*00b2*/ 	.short	(.L_799 - .L_798)
.L_798:
        /*00b4*/ 	.word	0x00000000


	//----- nvinfo : EIATTR_CBANK_PARAM_SIZE
	.align		4
.L_799:
        /*00b8*/ 	.byte	0x03, 0x19
        /*00ba*/ 	.short	0x00b8


	//----- nvinfo : EIATTR_PARAM_CBANK
	.align		4
        /*00bc*/ 	.byte	0x04, 0x0a
        /*00be*/ 	.short	(.L_801 - .L_800)
	.align		4
.L_800:
        /*00c0*/ 	.word	index@(.nv.constant0._Z35group_norm_nhwc_bwd_one_pass_kernelI11Fp16IOFp32WLi512ELi30ELi480EEv26Group_norm_nhwc_bwd_params)
        /*00c4*/ 	.short	0x0380
        /*00c6*/ 	.short	0x00b8


	//----- nvinfo : EIATTR_SW_WAR
	.align		4
.L_801:
        /*00c8*/ 	.byte	0x04, 0x36
        /*00ca*/ 	.short	(.L_803 - .L_802)
.L_802:
        /*00cc*/ 	.word	0x00000008
.L_803:


//--------------------- .nv.info._Z35group_norm_nhwc_bwd_one_pass_kernelI11Fp16IOBf16WLi64ELi30ELi480EEv26Group_norm_nhwc_bwd_params --------------------------
	.section	.nv.info._Z35group_norm_nhwc_bwd_one_pass_kernelI11Fp16IOBf16WLi64ELi30ELi480EEv26Group_norm_nhwc_bwd_params,"",@"SHT_CUDA_INFO"
	.sectionflags	@""
	.align	4


	//----- nvinfo : EIATTR_CUDA_API_VERSION
	.align		4
        /*0000*/ 	.byte	0x04, 0x37
        /*0002*/ 	.short	(.L_805 - .L_804)
.L_804:
        /*0004*/ 	.word	0x00000082


	//----- nvinfo : EIATTR_KPARAM_INFO
	.align		4
.L_805:
        /*0008*/ 	.byte	0x04, 0x17
        /*000a*/ 	.short	(.L_807 - .L_806)
.L_806:
        /*000c*/ 	.word	0x00000000
        /*0010*/ 	.short	0x0000
        /*0012*/ 	.short	0x0000
        /*0014*/ 	.byte	0x00, 0xf0, 0xe1, 0x02


	//----- nvinfo : EIATTR_SPARSE_MMA_MASK
	.align		4
.L_807:
        /*0018*/ 	.byte	0x03, 0x50
        /*001a*/ 	.short	0x0000


	//----- nvinfo : EIATTR_MAXREG_COUNT
	.align		4
        /*001c*/ 	.byte	0x03, 0x1b
        /*001e*/ 	.short	0x0080


	//----- nvinfo : EIATTR_NUM_BARRIERS
	.align		4
        /*0020*/ 	.byte	0x02, 0x4c
        /*0022*/ 	.byte	0x01
	.zero		1


	//----- nvinfo : EIATTR_MERCURY_ISA_VERSION
	.align		4
        /*0024*/ 	.byte	0x03, 0x5f
        /*0026*/ 	.short	0x0101


	//----- nvinfo : EIATTR_INT_WARP_WIDE_INSTR_OFFSETS
	.align		4
        /*0028*/ 	.byte	0x04, 0x31
        /*002a*/ 	.short	(.L_809 - .L_808)


	//   ....[0]....
.L_808:
        /*002c*/ 	.word	0x000024c0


	//   ....[1]....
        /*0030*/ 	.word	0x000024f0


	//   ....[2]....
        /*0034*/ 	.word	0x00002500


	//   ....[3]....
        /*0038*/ 	.word	0x00002550


	//   ....[4]....
        /*003c*/ 	.word	0x000026e0


	//   ....[5]....
        /*0040*/ 	.word	0x00002730


	//   ....[6]....
        /*0044*/ 	.word	0x00002740


	//   ....[7]....
        /*0048*/ 	.word	0x00002790


	//----- nvinfo : EIATTR_COOP_GROUP_MASK_REGIDS
	.align		4
.L_809:
        /*004c*/ 	.byte	0x04, 0x29
        /*004e*/ 	.short	(.L_811 - .L_810)


	//   ....[0]....
.L_810:
        /*0050*/ 	.word	0xffffffff


	//   ....[1]....
        /*0054*/ 	.word	0xffffffff


	//   ....[2]....
        /*0058*/ 	.word	0xffffffff


	//   ....[3]....
        /*005c*/ 	.word	0xffffffff


	//   ....[4]....
        /*0060*/ 	.word	0xffffffff


	//   ....[5]....
        /*0064*/ 	.word	0xffffffff


	//   ....[6]....
        /*0068*/ 	.word	0xffffffff


	//   ....[7]....
        /*006c*/ 	.word	0xffffffff


	//   ....[8]....
        /*0070*/ 	.word	0xffffffff


	//   ....[9]....
        /*0074*/ 	.word	0xffffffff


	//----- nvinfo : EIATTR_COOP_GROUP_INSTR_OFFSETS
	.align		4
.L_811:
        /*0078*/ 	.byte	0x04, 0x28
        /*007a*/ 	.short	(.L_813 - .L_812)


	//   ....[0]....
.L_812:
        /*007c*/ 	.word	0x000010b0


	//   ....[1]....
        /*0080*/ 	.word	0x000010f0


	//   ....[2]....
        /*0084*/ 	.word	0x00001150


	//   ....[3]....
        /*0088*/ 	.word	0x00001170


	//   ....[4]....
        /*008c*/ 	.word	0x000011a0


	//   ....[5]....
        /*0090*/ 	.word	0x000011c0


	//   ....[6]....
        /*0094*/ 	.word	0x000011f0


	//   ....[7]....
        /*0098*/ 	.word	0x00001210


	//   ....[8]....
        /*009c*/ 	.word	0x00001260


	//   ....[9]....
        /*00a0*/ 	.word	0x00001270


	//----- nvinfo : EIATTR_VRC_CTA_INIT_COUNT
	.align		4
.L_813:
        /*00a4*/ 	.byte	0x02, 0x4a
	.zero		1
	.zero		1


	//----- nvinfo : EIATTR_EXIT_INSTR_OFFSETS
	.align		4
        /*00a8*/ 	.byte	0x04, 0x1c
        /*00aa*/ 	.short	(.L_815 - .L_814)


	//   ....[0]....
.L_814:
        /*00ac*/ 	.word	0x000036a0


	//   ....[1]....
        /*00b0*/ 	.word	0x000037d0


	//   ....[2]....
        /*00b4*/ 	.word	0x00003dc0


	//   ....[3]....
        /*00b8*/ 	.word	0x000043c0


	//----- nvinfo : EIATTR_MAX_THREADS
	.align		4
.L_815:
        /*00bc*/ 	.byte	0x04, 0x05
        /*00be*/ 	.short	(.L_817 - .L_816)
.L_816:
        /*00c0*/ 	.word	0x000001e0
        /*00c4*/ 	.word	0x00000001
        /*00c8*/ 	.word	0x00000001


	//----- nvinfo : EIATTR_CRS_STACK_SIZE
	.align		4
.L_817:
        /*00cc*/ 	.byte	0x04, 0x1e
        /*00ce*/ 	.short	(.L_819 - .L_818)
.L_818:
        /*00d0*/ 	.word	0x00000000


	//----- nvinfo : EIATTR_CBANK_PARAM_SIZE
	.align		4
.L_819:
        /*00d4*/ 	.byte	0x03, 0x19
        /*00d6*/ 	.short	0x00b8


	//----- nvinfo : EIATTR_PARAM_CBANK
	.align		4
        /*00d8*/ 	.byte	0x04, 0x0a
        /*00da*/ 	.short	(.L_821 - .L_820)
	.align		4
.L_820:
        /*00dc*/ 	.word	index@(.nv.constant0._Z35group_norm_nhwc_bwd_one_pass_kernelI11Fp16IOBf16WLi64ELi30ELi480EEv26Group_norm_nhwc_bwd_params)
        /*00e0*/ 	.short	0x0380
        /*00e2*/ 	.short	0x00b8


	//----- nvinfo : EIATTR_SW_WAR
	.align		4
.L_821:
        /*00e4*/ 	.byte	0x04, 0x36
        /*00e6*/ 	.short	(.L_823 - .L_822)
.L_822:
        /*00e8*/ 	.word	0x00000008
.L_823:


//--------------------- .nv.info._Z35group_norm_nhwc_bwd_one_pass_kernelI11Fp16IOBf16WLi128ELi30ELi480EEv26Group_norm_nhwc_bwd_params --------------------------
	.section	.nv.info._Z35group_norm_nhwc_bwd_one_pass_kernelI11Fp16IOBf16WLi128ELi30ELi480EEv26Group_norm_nhwc_bwd_params,"",@"SHT_CUDA_INFO"
	.sectionflags	@""
	.align	4


	//----- nvinfo : EIATTR_CUDA_API_VERSION
	.align		4
        /*0000*/ 	.byte	0x04, 0x37
        /*0002*/ 	.short	(.L_825 - .L_824)
.L_824:
        /*0004*/ 	.word	0x00000082


	//----- nvinfo : EIATTR_KPARAM_INFO
	.align		4
.L_825:
        /*0008*/ 	.byte	0x04, 0x17
        /*000a*/ 	.short	(.L_827 - .L_826)
.L_826:
        /*000c*/ 	.word	0x00000000
        /*0010*/ 	.short	0x0000
        /*0012*/ 	.short	0x0000
        /*0014*/ 	.byte	0x00, 0xf0, 0xe1, 0x02


	//----- nvinfo : EIATTR_SPARSE_MMA_MASK
	.align		4
.L_827:
        /*0018*/ 	.byte	0x03, 0x50
        /*001a*/ 	.short	0x0000


	//----- nvinfo : EIATTR_MAXREG_COUNT
	.align		4
        /*001c*/ 	.byte	0x03, 0x1b
        /*001e*/ 	.short	0x0080


	//----- nvinfo : EIATTR_NUM_BARRIERS
	.align		4
        /*0020*/ 	.byte	0x02, 0x4c
        /*0022*/ 	.byte	0x01
	.zero		1


	//----- nvinfo : EIATTR_MERCURY_ISA_VERSION
	.align		4
        /*0024*/ 	.byte	0x03, 0x5f
        /*0026*/ 	.short	0x0101


	//----- nvinfo : EIATTR_INT_WARP_WIDE_INSTR_OFFSETS
	.align		4
        /*0028*/ 	.byte	0x04, 0x31
        /*002a*/ 	.short	(.L_829 - .L_828)


	//   ....[0]....
.L_828:
        /*002c*/ 	.word	0x00001bf0


	//----- nvinfo : EIATTR_COOP_GROUP_MASK_REGIDS
	.align		4
.L_829:
        /*0030*/ 	.byte	0x04, 0x29
        /*0032*/ 	.short	(.L_831 - .L_830)


	//   ....[0]....
.L_830:
        /*0034*/ 	.word	0xffffffff


	//   ....[1]....
        /*0038*/ 	.word	0xffffffff


	//   ....[2]....
        /*003c*/ 	.word	0xffffffff


	//   ....[3]....
        /*0040*/ 	.word	0xffffffff


	//   ....[4]....
        /*0044*/ 	.word	0xffffffff


	//   ....[5]....
        /*0048*/ 	.word	0xffffffff


	//   ....[6]....
        /*004c*/ 	.word	0xffffffff


	//   ....[7]....
        /*0050*/ 	.word	0xffffffff


	//   ....[8]....
        /*0054*/ 	.word	0xffffffff


	//   ....[9]....
        /*0058*/ 	.word	0xffffffff


	//----- nvinfo : EIATTR_COOP_GROUP_INSTR_OFFSETS
	.align		4
.L_831:
        /*005c*/ 	.byte	0x04, 0x28
        /*005e*/ 	.short	(.L_833 - .L_832)


	//   ....[0]....
.L_832:
        /*0060*/ 	.word	0x00001950


	//   ....[1]....
        /*0064*/ 	.word	0x00001990


	//   ....[2]....
        /*0068*/ 	.word	0x00001a30


	//   ....[3]....
        /*006c*/ 	.word	0x00001a50


	//   ....[4]....
        /*0070*/ 	.word	0x00001ac0


	//   ....[5]....
        /*0074*/ 	.word	0x00001ae0


	//   ....[6]....
        /*0078*/ 	.word	0x00001b20


	//   ....[7]....
        /*007c*/ 	.word	0x00001b30


	//   ....[8]....
        /*0080*/ 	.word	0x00001b90


	//   ....[9]....
        /*0084*/ 	.word	0x00001ba0


	//----- nvinfo : EIATTR_VRC_CTA_INIT_COUNT
	.align		4
.L_833:
        /*0088*/ 	.byte	0x02, 0x4a
	.zero		1
	.zero		1


	//----- nvinfo : EIATTR_EXIT_INSTR_OFFSETS
	.align		4
        /*008c*/ 	.byte	0x04, 0x1c
        /*008e*/ 	.short	(.L_835 - .L_834)


	//   ....[0]....
.L_834:
        /*0090*/ 	.word	0x000045d0


	//   ....[1]....
        /*0094*/ 	.word	0x00004710


	//   ....[2]....
        /*0098*/ 	.word	0x00004da0


	//   ....[3]....
        /*009c*/ 	.word	0x000053d0


	//----- nvinfo : EIATTR_MAX_THREADS
	.align		4
.L_835:
        /*00a0*/ 	.byte	0x04, 0x05
        /*00a2*/ 	.short	(.L_837 - .L_836)
.L_836:
        /*00a4*/ 	.word	0x000001e0
        /*00a8*/ 	.word	0x00000001
        /*00ac*/ 	.word	0x00000001


	//----- nvinfo : EIATTR_CRS_STACK_SIZE
	.align		4
.L_837:
        /*00b0*/ 	.byte	0x04, 0x1e
        /*00b2*/ 	.short	(.L_839 - .L_838)
.L_838:
        /*00b4*/ 	.word	0x00000000


	//----- nvinfo : EIATTR_CBANK_PARAM_SIZE
	.align		4
.L_839:
        /*00b8*/ 	.byte	0x03, 0x19
        /*00ba*/ 	.short	0x00b8


	//----- nvinfo : EIATTR_PARAM_CBANK
	.align		4
        /*00bc*/ 	.byte	0x04, 0x0a
        /*00be*/ 	.short	(.L_841 - .L_840)
	.align		4
.L_840:
        /*00c0*/ 	.word	index@(.nv.constant0._Z35group_norm_nhwc_bwd_one_pass_kernelI11Fp16IOBf16WLi128ELi30ELi480EEv26Group_norm_nhwc_bwd_params)
        /*00c4*/ 	.short	0x0380
        /*00c6*/ 	.short	0x00b8


	//----- nvinfo : EIATTR_SW_WAR
	.align		4
.L_841:
        /*00c8*/ 	.byte	0x04, 0x36
        /*00ca*/ 	.short	(.L_843 - .L_842)
.L_842:
        /*00cc*/ 	.word	0x00000008
.L_843:


//--------------------- .nv.info._Z35group_norm_nhwc_bwd_one_pass_kernelI11Fp16IOBf16WLi256ELi30ELi480EEv26Group_norm_nhwc_bwd_params --------------------------
	.section	.nv.info._Z35group_norm_nhwc_bwd_one_pass_kernelI11Fp16IOBf16WLi256ELi30ELi480EEv26Group_norm_nhwc_bwd_params,"",@"SHT_CUDA_INFO"
	.sectionflags	@""
	.align	4


	//----- nvinfo : EIATTR_CUDA_API_VERSION
	.align		4
        /*0000*/ 	.byte	0x04, 0x37
        /*0002*/ 	.short	(.L_845 - .L_844)
.L_844:
        /*0004*/ 	.word	0x00000082


	//----- nvinfo : EIATTR_KPARAM_INFO
	.align		4
.L_845:
        /*0008*/ 	.byte	0x04, 0x17
        /*000a*/ 	.short	(.L_847 - .L_846)
.L_846:
        /*000c*/ 	.word	0x00000000
        /*0010*/ 	.short	0x0000
        /*0012*/ 	.short	0x0000
        /*0014*/ 	.byte	0x00, 0xf0, 0xe1, 0x02


	//----- nvinfo : EIATTR_SPARSE_MMA_MASK
	.align		4
.L_847:
        /*0018*/ 	.byte	0x03, 0x50
        /*001a*/ 	.short	0x0000


	//----- nvinfo : EIATTR_MAXREG_COUNT
	.align		4
        /*001c*/ 	.byte	0x03, 0x1b
        /*001e*/ 	.short	0x0080


	//----- nvinfo : EIATTR_NUM_BARRIERS
	.align		4
        /*0020*/ 	.byte	0x02, 0x4c
        /*0022*/ 	.byte	0x01
	.zero		1


	//----- nvinfo : EIATTR_MERCURY_ISA_VERSION
	.align		4
        /*0024*/ 	.byte	0x03, 0x5f
        /*0026*/ 	.short	0x0101


	//----- nvinfo : EIATTR_INT_WARP_WIDE_INSTR_OFFSETS
	.align		4
        /*0028*/ 	.byte	0x04, 0x31
        /*002a*/ 	.short	(.L_849 - .L_848)


	//   ....[0]....
.L_848:
        /*002c*/ 	.word	0x00002e90


	//----- nvinfo : EIATTR_COOP_GROUP_MASK_REGIDS
	.align		4
.L_849:
        /*0030*/ 	.byte	0x04, 0x29
        /*0032*/ 	.short	(.L_851 - .L_850)


	//   ....[0]....
.L_850:
        /*0034*/ 	.word	0xffffffff


	//   ....[1]....
        /*0038*/ 	.word	0xffffffff


	//   ....[2]....
        /*003c*/ 	.word	0xffffffff


	//   ....[3]....
        /*0040*/ 	.word	0xffffffff


	//   ....[4]....
        /*0044*/ 	.word	0xffffffff


	//   ....[5]....
        /*0048*/ 	.word	0xffffffff


	//   ....[6]....
        /*004c*/ 	.word	0xffffffff


	//   ....[7]....
        /*0050*/ 	.word	0xffffffff


	//   ....[8]....
        /*0054*/ 	.word	0xffffffff


	//   ....[9]....
        /*0058*/ 	.word	0xffffffff


	//----- nvinfo : EIATTR_COOP_GROUP_INSTR_OFFSETS
	.align		4
.L_851:
        /*005c*/ 	.byte	0x04, 0x28
        /*005e*/ 	.short	(.L_853 - .L_852)


	//   ....[0]....
.L_852:
        /*0060*/ 	.word	0x00002c20


	//   ....[1]....
        /*0064*/ 	.word	0x00002c60


	//   ....[2]....
        /*0068*/ 	.word	0x00002d00


	//   ....[3]....
        /*006c*/ 	.word	0x00002d30


	//   ....[4]....
        /*0070*/ 	.word	0x00002d70


	//   ....[5]....
        /*0074*/ 	.word	0x00002d90


	//   ....[6]....
        /*0078*/ 	.word	0x00002dc0


	//   ....[7]....
        /*007c*/ 	.word	0x00002de0


	//   ....[8]....
        /*0080*/ 	.word	0x00002e30


	//   ....[9]....
        /*0084*/ 	.word	0x00002e40


	//----- nvinfo : EIATTR_VRC_CTA_INIT_COUNT
	.align		4
.L_853:
        /*0088*/ 	.byte	0x02, 0x4a
	.zero		1
	.zero		1


	//----- nvinfo : EIATTR_EXIT_INSTR_OFFSETS
	.align		4
        /*008c*/ 	.byte	0x04, 0x1c
        /*008e*/ 	.short	(.L_855 - .L_854)


	//   ....[0]....
.L_854:
        /*0090*/ 	.word	0x00006350


	//   ....[1]....
        /*0094*/ 	.word	0x00006480


	//   ....[2]....
        /*0098*/ 	.word	0x00006a80


	//   ....[3]....
        /*009c*/ 	.word	0x00007080


	//----- nvinfo : EIATTR_MAX_THREADS
	.align		4
.L_855:
        /*00a0*/ 	.byte	0x04, 0x05
        /*00a2*/ 	.short	(.L_857 - .L_856)
.L_856:
        /*00a4*/ 	.word	0x000001e0
        /*00a8*/ 	.word	0x00000001
        /*00ac*/ 	.word	0x00000001


	//----- nvinfo : EIATTR_CRS_STACK_SIZE
	.align		4
.L_857:
        /*00b0*/ 	.byte	0x04, 0x1e
        /*00b2*/ 	.short	(.L_859 - .L_858)
.L_858:
        /*00b4*/ 	.word	0x00000000


	//----- nvinfo : EIATTR_CBANK_PARAM_SIZE
	.align		4
.L_859:
        /*00b8*/ 	.byte	0x03, 0x19
        /*00ba*/ 	.short	0x00b8


	//----- nvinfo : EIATTR_PARAM_CBANK
	.align		4
        /*00bc*/ 	.byte	0x04, 0x0a
        /*00be*/ 	.short	(.L_861 - .L_860)
	.align		4
.L_860:
        /*00c0*/ 	.word	index@(.nv.constant0._Z35group_norm_nhwc_bwd_one_pass_kernelI11Fp16IOBf16WLi256ELi30ELi480EEv26Group_norm_nhwc_bwd_params)
        /*00c4*/ 	.short	0x0380
        /*00c6*/ 	.short	0x00b8


	//----- nvinfo : EIATTR_SW_WAR
	.align		4
.L_861:
        /*00c8*/ 	.byte	0x04, 0x36
        /*00ca*/ 	.short	(.L_863 - .L_862)
.L_862:
        /*00cc*/ 	.word	0x00000008
.L_863:


//--------------------- .nv.info._Z35group_norm_nhwc_bwd_one_pass_kernelI11Fp16IOBf16WLi512ELi30ELi480EEv26Group_norm_nhwc_bwd_params --------------------------
	.section	.nv.info._Z35group_norm_nhwc_bwd_one_pass_kernelI11Fp16IOBf16WLi512ELi30ELi480EEv26Group_norm_nhwc_bwd_params,"",@"SHT_CUDA_INFO"
	.sectionflags	@""
	.align	4


	//----- nvinfo : EIATTR_CUDA_API_VERSION
	.align		4
        /*0000*/ 	.byte	0x04, 0x37
        /*0002*/ 	.short	(.L_865 - .L_864)
.L_864:
        /*0004*/ 	.word	0x00000082


	//----- nvinfo : EIATTR_KPARAM_INFO
	.align		4
.L_865:
        /*0008*/ 	.byte	0x04, 0x17
        /*000a*/ 	.short	(.L_867 - .L_866)
.L_866:
        /*000c*/ 	.word	0x00000000
        /*0010*/ 	.short	0x0000
        /*0012*/ 	.short	0x0000
        /*0014*/ 	.byte	0x00, 0xf0, 0xe1, 0x02


	//----- nvinfo : EIATTR_SPARSE_MMA_MASK
	.align		4
.L_867:
        /*0018*/ 	.byte	0x03, 0x50
        /*001a*/ 	.short	0x0000


	//----- nvinfo : EIATTR_MAXREG_COUNT
	.align		4
        /*001c*/ 	.byte	0x03, 0x1b
        /*001e*/ 	.short	0x0080


	//----- nvinfo : EIATTR_NUM_BARRIERS
	.align		4
        /*0020*/ 	.byte	0x02, 0x4c
        /*0022*/ 	.byte	0x01
	.zero		1


	//----- nvinfo : EIATTR_MERCURY_ISA_VERSION
	.align		4
        /*0024*/ 	.byte	0x03, 0x5f
        /*0026*/ 	.short	0x0101


	//----- nvinfo : EIATTR_INT_WARP_WIDE_INSTR_OFFSETS
	.align		4
        /*0028*/ 	.byte	0x04, 0x31
        /*002a*/ 	.short	(.L_869 - .L_868)


	//   ....[0]....
.L_868:
        /*002c*/ 	.word	0x000054e0


	//----- nvinfo : EIATTR_COOP_GROUP_MASK_REGIDS
	.align		4
.L_869:
        /*0030*/ 	.byte	0x04, 0x29
        /*0032*/ 	.short	(.L_871 - .L_870)


	//   ....[0]....
.L_870:
        /*0034*/ 	.word	0xffffffff


	//   ....[1]....
        /*0038*/ 	.word	0xffffffff


	//   ....[2]....
        /*003c*/ 	.word	0xffffffff


	//   ....[3]....
        /*0040*/ 	.word	0xffffffff


	//   ....[4]....
        /*0044*/ 	.word	0xffffffff


	//   ....[5]....
        /*0048*/ 	.word	0xffffffff


	//   ....[6]....
        /*004c*/ 	.word	0xffffffff


	//   ....[7]....
        /*0050*/ 	.word	0xffffffff


	//   ....[8]....
        /*0054*/ 	.word	0xffffffff


	//   ....[9]....
        /*0058*/ 	.word	0xffffffff


	//----- nvinfo : EIATTR_COOP_GROUP_INSTR_OFFSETS
	.align		4
.L_871:
        /*005c*/ 	.byte	0x04, 0x28
        /*005e*/ 	.short	(.L_873 - .L_872)


	//   ....[0]....
.L_872:
        /*0060*/ 	.word	0x00005290


	//   ....[1]....
        /*0064*/ 	.word	0x000052d0


	//   ....[2]....
        /*0068*/ 	.word	0x00005340


	//   ....[3]....
        /*006c*/ 	.word	0x00005360


	//   ....[4]....
        /*0070*/ 	.word	0x00005390


	//   ....[5]....
        /*0074*/ 	.word	0x000053b0


	//   ....[6]....
        /*0078*/ 	.word	0x000053f0


	//   ....[7]....
        /*007c*/ 	.word	0x00005410


	//   ....[8]....
        /*0080*/ 	.word	0x00005480


	//   ....[9]....
        /*0084*/ 	.word	0x00005490


	//----- nvinfo : EIATTR_VRC_CTA_INIT_COUNT
	.align		4
.L_873:
        /*0088*/ 	.byte	0x02, 0x4a
	.zero		1
	.zero		1


	//----- nvinfo : EIATTR_EXIT_INSTR_OFFSETS
	.align		4
        /*008c*/ 	.byte	0x04, 0x1c
        /*008e*/ 	.short	(.L_875 - .L_874)


	//   ....[0]....
.L_874:
        /*0090*/ 	.word	0x0000a620


	//   ....[1]....
        /*0094*/ 	.word	0x0000a750


	//   ....[2]....
        /*0098*/ 	.word	0x0000ad60


	//   ....[3]....
        /*009c*/ 	.word	0x0000b360


	//----- nvinfo : EIATTR_MAX_THREADS
	.align		4
.L_875:
        /*00a0*/ 	.byte	0x04, 0x05
        /*00a2*/ 	.short	(.L_877 - .L_876)
.L_876:
        /*00a4*/ 	.word	0x000001e0
        /*00a8*/ 	.word	0x00000001
        /*00ac*/ 	.word	0x00000001


	//----- nvinfo : EIATTR_CRS_STACK_SIZE
	.align		4
.L_877:
        /*00b0*/ 	.byte	0x04, 0x1e
        /*00b2*/ 	.short	(.L_879 - .L_878)
.L_878:
        /*00b4*/ 	.word	0x00000000


	//----- nvinfo : EIATTR_CBANK_PARAM_SIZE
	.align		4
.L_879:
        /*00b8*/ 	.byte	0x03, 0x19
        /*00ba*/ 	.short	0x00b8


	//----- nvinfo : EIATTR_PARAM_CBANK
	.align		4
        /*00bc*/ 	.byte	0x04, 0x0a
        /*00be*/ 	.short	(.L_881 - .L_880)
	.align		4
.L_880:
        /*00c0*/ 	.word	index@(.nv.constant0._Z35group_norm_nhwc_bwd_one_pass_kernelI11Fp16IOBf16WLi512ELi30ELi480EEv26Group_norm_nhwc_bwd_params)
        /*00c4*/ 	.short	0x0380
        /*00c6*/ 	.short	0x00b8


	//----- nvinfo : EIATTR_SW_WAR
	.align		4
.L_881:
        /*00c8*/ 	.byte	0x04, 0x36
        /*00ca*/ 	.short	(.L_883 - .L_882)
.L_882:
        /*00cc*/ 	.word	0x00000008
.L_883:


//--------------------- .nv.info._Z35group_norm_nhwc_bwd_one_pass_kernelI11Fp16IOFp16WLi64ELi30ELi480EEv26Group_norm_nhwc_bwd_params --------------------------
	.section	.nv.info._Z35group_norm_nhwc_bwd_one_pass_kernelI11Fp16IOFp16WLi64ELi30ELi480EEv26Group_norm_nhwc_bwd_params,"",@"SHT_CUDA_INFO"
	.sectionflags	@""
	.align	4


	//----- nvinfo : EIATTR_CUDA_API_VERSION
	.align		4
        /*0000*/ 	.byte	0x04, 0x37
        /*0002*/ 	.short	(.L_885 - .L_884)
.L_884:
        /*0004*/ 	.word	0x00000082


	//----- nvinfo : EIATTR_KPARAM_INFO
	.align		4
.L_885:
        /*0008*/ 	.byte	0x04, 0x17
        /*000a*/ 	.short	(.L_887 - .L_886)
.L_886:
        /*000c*/ 	.word	0x00000000
        /*0010*/ 	.short	0x0000
        /*0012*/ 	.short	0x0000
        /*0014*/ 	.byte	0x00, 0xf0, 0xe1, 0x02


	//----- nvinfo : EIATTR_SPARSE_MMA_MASK
	.align		4
.L_887:
        /*0018*/ 	.byte	0x03, 0x50
        /*001a*/ 	.short	0x0000


	//----- nvinfo : EIATTR_MAXREG_COUNT
	.align		4
        /*001c*/ 	.byte	0x03, 0x1b
        /*001e*/ 	.short	0x0080


	//----- nvinfo : EIATTR_NUM_BARRIERS
	.align		4
        /*0020*/ 	.byte	0x02, 0x4c
        /*0022*/ 	.byte	0x01
	.zero		1


	//----- nvinfo : EIATTR_MERCURY_ISA_VERSION
	.align		4
        /*0024*/ 	.byte	0x03, 0x5f
        /*0026*/ 	.short	0x0101


	//----- nvinfo : EIATTR_INT_WARP_WIDE_INSTR_OFFSETS
	.align		4
        /*0028*/ 	.byte	0x04, 0x31
        /*002a*/ 	.short	(.L_889 - .L_888)


	//   ....[0]....
.L_888:
        /*002c*/ 	.word	0x000024c0


	//   ....[1]....
        /*0030*/ 	.word	0x000024f0


	//   ....[2]....
        /*0034*/ 	.word	0x00002500


	//   ....[3]....
        /*0038*/ 	.word	0x00002550


	//   ....[4]....
        /*003c*/ 	.word	0x000026e0


	//   ....[5]....
        /*0040*/ 	.word	0x00002730


	//   ....[6]....
        /*0044*/ 	.word	0x00002740


	//   ....[7]....
        /*0048*/ 	.word	0x00002790


	//----- nvinfo : EIATTR_COOP_GROUP_MASK_REGIDS
	.align		4
.L_889:
        /*004c*/ 	.byte	0x04, 0x29
        /*004e*/ 	.short	(.L_891 - .L_890)


	//   ....[0]....
.L_890:
        /*0050*/ 	.word	0xffffffff


	//   ....[1]....
        /*0054*/ 	.word	0xffffffff


	//   ....[2]....
        /*0058*/ 	.word	0xffffffff


	//   ....[3]....
        /*005c*/ 	.word	0xffffffff


	//   ....[4]....
        /*0060*/ 	.word	0xffffffff


	//   ....[5]....
        /*0064*/ 	.word	0xffffffff


	//   ....[6]....
        /*0068*/ 	.word	0xffffffff


	//   ....[7]....
        /*006c*/ 	.word	0xffffffff


	//   ....[8]....
        /*0070*/ 	.word	0xffffffff


	//   ....[9]....
        /*0074*/ 	.word	0xffffffff


	//----- nvinfo : EIATTR_COOP_GROUP_INSTR_OFFSETS
	.align		4
.L_891:
        /*0078*/ 	.byte	0x04, 0x28
        /*007a*/ 	.short	(.L_893 - .L_892)


	//   ....[0]....
.L_892:
        /*007c*/ 	.word	0x000010b0


	//   ....[1]....
        /*0080*/ 	.word	0x000010f0


	//   ....[2]....
        /*0084*/ 	.word	0x00001150


	//   ....[3]....
        /*0088*/ 	.word	0x00001170


	//   ....[4]....
        /*008c*/ 	.word	0x000011a0


	//   ....[5]....
        /*0090*/ 	.word	0x000011c0


	//   ....[6]....
        /*0094*/ 	.word	0x000011f0


	//   ....[7]....
        /*0098*/ 	.word	0x00001210


	//   ....[8]....
        /*009c*/ 	.word	0x00001260


	//   ....[9]....
        /*00a0*/ 	.word	0x00001270


	//----- nvinfo : EIATTR_VRC_CTA_INIT_COUNT
	.align		4
.L_893:
        /*00a4*/ 	.byte	0x02, 0x4a
	.zero		1
	.zero		1


	//----- nvinfo : EIATTR_EXIT_INSTR_OFFSETS
	.align		4
        /*00a8*/ 	.byte	0x04, 0x1c
        /*00aa*/ 	.short	(.L_895 - .L_894)


	//   ....[0]....
.L_894:
        /*00ac*/ 	.word	0x000036a0


	//   ....[1]....
        /*00b0*/ 	.word	0x000037d0


	//   ....[2]....
        /*00b4*/ 	.word	0x00003dc0


	//   ....[3]....
        /*00b8*/ 	.word	0x000043c0


	//----- nvinfo : EIATTR_MAX_THREADS
	.align		4
.L_895:
        /*00bc*/ 	.byte	0x04, 0x05
        /*00be*/ 	.short	(.L_897 - .L_896)
.L_896:
        /*00c0*/ 	.word	0x000001e0
        /*00c4*/ 	.word	0x00000001
        /*00c8*/ 	.word	0x00000001


	//----- nvinfo : EIATTR_CRS_STACK_SIZE
	.align		4
.L_897:
        /*00cc*/ 	.byte	0x04, 0x1e
        /*00ce*/ 	.short	(.L_899 - .L_898)
.L_898:
        /*00d0*/ 	.word	0x00000000


	//----- nvinfo : EIATTR_CBANK_PARAM_SIZE
	.align		4
.L_899:
        /*00d4*/ 	.byte	0x03, 0x19
        /*00d6*/ 	.short	0x00b8


	//----- nvinfo : EIATTR_PARAM_CBANK
	.align		4
        /*00d8*/ 	.byte	0x04, 0x0a
        /*00da*/ 	.short	(.L_901 - .L_900)
	.align		4
.L_900:
        /*00dc*/ 	.word	index@(.nv.constant0._Z35group_norm_nhwc_bwd_one_pass_kernelI11Fp16IOFp16WLi64ELi30ELi480EEv26Group_norm_nhwc_bwd_params)
        /*00e0*/ 	.short	0x0380
        /*00e2*/ 	.short	0x00b8


	//----- nvinfo : EIATTR_SW_WAR
	.align		4
.L_901:
        /*00e4*/ 	.byte	0x04, 0x36
        /*00e6*/ 	.short	(.L_903 - .L_902)
.L_902:
        /*00e8*/ 	.word	0x00000008
.L_903:


//--------------------- .nv.info._Z35group_norm_nhwc_bwd_one_pass_kernelI11Fp16IOFp16WLi128ELi30ELi480EEv26Group_norm_nhwc_bwd_params --------------------------
	.section	.nv.info._Z35group_norm_nhwc_bwd_one_pass_kernelI11Fp16IOFp16WLi128ELi30ELi480EEv26Group_norm_nhwc_bwd_params,"",@"SHT_CUDA_INFO"
	.sectionflags	@""
	.align	4


	//----- nvinfo : EIATTR_CUDA_API_VERSION
	.align		4
        /*0000*/ 	.byte	0x04, 0x37
        /*0002*/ 	.short	(.L_905 - .L_904)
.L_904:
        /*0004*/ 	.word	0x00000082


	//----- nvinfo : EIATTR_KPARAM_INFO
	.align		4
.L_905:
        /*0008*/ 	.byte	0x04, 0x17
        /*000a*/ 	.short	(.L_907 - .L_906)
.L_906:
        /*000c*/ 	.word	0x00000000
        /*0010*/ 	.short	0x0000
        /*0012*/ 	.short	0x0000
        /*0014*/ 	.byte	0x00, 0xf0, 0xe1, 0x02


	//----- nvinfo : EIATTR_SPARSE_MMA_MASK
	.align		4
.L_907:
        /*0018*/ 	.byte	0x03, 0x50
        /*001a*/ 	.short	0x0000


	//----- nvinfo : EIATTR_MAXREG_COUNT
	.align		4
        /*001c*/ 	.byte	0x03, 0x1b
        /*001e*/ 	.short	0x0080


	//----- nvinfo : EIATTR_NUM_BARRIERS
	.align		4
        /*0020*/ 	.byte	0x02, 0x4c
        /*0022*/ 	.byte	0x01
	.zero		1


	//----- nvinfo : EIATTR_MERCURY_ISA_VERSION
	.align		4
        /*0024*/ 	.byte	0x03, 0x5f
        /*0026*/ 	.short	0x0101


	//----- nvinfo : EIATTR_INT_WARP_WIDE_INSTR_OFFSETS
	.align		4
        /*0028*/ 	.byte	0x04, 0x31
        /*002a*/ 	.short	(.L_909 - .L_908)


	//   ....[0]....
.L_908:
        /*002c*/ 	.word	0x00001bf0


	//----- nvinfo : EIATTR_COOP_GROUP_MASK_REGIDS
	.align		4
.L_909:
        /*0030*/ 	.byte	0x04, 0x29
        /*0032*/ 	.short	(.L_911 - .L_910)


	//   ....[0]....
.L_910:
        /*0034*/ 	.word	0xffffffff


	//   ....[1]....
        /*0038*/ 	.word	0xffffffff


	//   ....[2]....
        /*003c*/ 	.word	0xffffffff


	//   ....[3]....
        /*0040*/ 	.word	0xffffffff


	//   ....[4]....
        /*0044*/ 	.word	0xffffffff


	//   ....[5]....
        /*0048*/ 	.word	0xffffffff


	//   ....[6]....
        /*004c*/ 	.word	0xffffffff


	//   ....[7]....
        /*0050*/ 	.word	0xffffffff


	//   ....[8]....
        /*0054*/ 	.word	0xffffffff


	//   ....[9]....
        /*0058*/ 	.word	0xffffffff


	//----- nvinfo : EIATTR_COOP_GROUP_INSTR_OFFSETS
	.align		4
.L_911:
        /*005c*/ 	.byte	0x04, 0x28
        /*005e*/ 	.short	(.L_913 - .L_912)


	//   ....[0]....
.L_912:
        /*0060*/ 	.word	0x00001950


	//   ....[1]....
        /*0064*/ 	.word	0x00001990


	//   ....[2]....
        /*0068*/ 	.word	0x00001a30


	//   ....[3]....
        /*006c*/ 	.word	0x00001a50


	//   ....[4]....
        /*0070*/ 	.word	0x00001ac0


	//   ....[5]....
        /*0074*/ 	.word	0x00001ae0


	//   ....[6]....
        /*0078*/ 	.word	0x00001b20


	//   ....[7]....
        /*007c*/ 	.word	0x00001b30


	//   ....[8]....
        /*0080*/ 	.word	0x00001b90


	//   ....[9]....
        /*0084*/ 	.word	0x00001ba0


	//----- nvinfo : EIATTR_VRC_CTA_INIT_COUNT
	.align		4
.L_913:
        /*0088*/ 	.byte	0x02, 0x4a
	.zero		1
	.zero		1


	//----- nvinfo : EIATTR_EXIT_INSTR_OFFSETS
	.align		4
        /*008c*/ 	.byte	0x04, 0x1c
        /*008e*/ 	.short	(.L_915 - .L_914)


	//   ....[0]....
.L_914:
        /*0090*/ 	.word	0x000045d0


	//   ....[1]....
        /*0094*/ 	.word	0x00004710


	//   ....[2]....
        /*0098*/ 	.word	0x00004da0


	//   ....[3]....
        /*009c*/ 	.word	0x000053d0


	//----- nvinfo : EIATTR_MAX_THREADS
	.align		4
.L_915:
        /*00a0*/ 	.byte	0x04, 0x05
        /*00a2*/ 	.short	(.L_917 - .L_916)
.L_916:
        /*00a4*/ 	.word	0x000001e0
        /*00a8*/ 	.word	0x00000001
        /*00ac*/ 	.word	0x00000001


	//----- nvinfo : EIATTR_CRS_STACK_SIZE
	.align		4
.L_917:
        /*00b0*/ 	.byte	0x04, 0x1e
        /*00b2*/ 	.short	(.L_919 - .L_918)
.L_918:
        /*00b4*/ 	.word	0x00000000


	//----- nvinfo : EIATTR_CBANK_PARAM_SIZE
	.align		4
.L_919:
        /*00b8*/ 	.byte	0x03, 0x19
        /*00ba*/ 	.short	0x00b8


	//----- nvinfo : EIATTR_PARAM_CBANK
	.align		4
        /*00bc*/ 	.byte	0x04, 0x0a
        /*00be*/ 	.short	(.L_921 - .L_920)
	.align		4
.L_920:
        /*00c0*/ 	.word	index@(.nv.constant0._Z35group_norm_nhwc_bwd_one_pass_kernelI11Fp16IOFp16WLi128ELi30ELi480EEv26Group_norm_nhwc_bwd_params)
        /*00c4*/ 	.short	0x0380
        /*00c6*/ 	.short	0x00b8


	//----- nvinfo : EIATTR_SW_WAR
	.align		4
.L_921:
        /*00c8*/ 	.byte	0x04, 0x36
        /*00ca*/ 	.short	(.L_923 - .L_922)
.L_922:
        /*00cc*/ 	.word	0x00000008
.L_923:


//--------------------- .nv.info._Z35group_norm_nhwc_bwd_one_pass_kernelI11Fp16IOFp16WLi256ELi30ELi480EEv26Group_norm_nhwc_bwd_params --------------------------
	.section	.nv.info._Z35group_norm_nhwc_bwd_one_pass_kernelI11Fp16IOFp16WLi256ELi30ELi480EEv26Group_norm_nhwc_bwd_params,"",@"SHT_CUDA_INFO"
	.sectionflags	@""
	.align	4


	//----- nvinfo : EIATTR_CUDA_API_VERSION
	.align		4
        /*0000*/ 	.byte	0x04, 0x37
        /*0002*/ 	.short	(.L_925 - .L_924)
.L_924:
        /*0004*/ 	.word	0x00000082


	//----- nvinfo : EIATTR_KPARAM_INFO
	.align		4
.L_925:
        /*0008*/ 	.byte	0x04, 0x17
        /*000a*/ 	.short	(.L_927 - .L_926)
.L_926:
        /*000c*/ 	.word	0x00000000
        /*0010*/ 	.short	0x0000
        /*0012*/ 	.short	0x0000
        /*0014*/ 	.byte	0x00, 0xf0, 0xe1, 0x02


	//----- nvinfo : EIATTR_SPARSE_MMA_MASK
	.align		4
.L_927:
        /*0018*/ 	.byte	0x03, 0x50
        /*001a*/ 	.short	0x0000


	//----- nvinfo : EIATTR_MAXREG_COUNT
	.align		4
        /*001c*/ 	.byte	0x03, 0x1b
        /*001e*/ 	.short	0x0080


	//----- nvinfo : EIATTR_NUM_BARRIERS
	.align		4
        /*0020*/ 	.byte	0x02, 0x4c
        /*0022*/ 	.byte	0x01
	.zero		1


	//----- nvinfo : EIATTR_MERCURY_ISA_VERSION
	.align		4
        /*0024*/ 	.byte	0x03, 0x5f
        /*0026*/ 	.short	0x0101


	//----- nvinfo : EIATTR_INT_WARP_WIDE_INSTR_OFFSETS
	.align		4
        /*0028*/ 	.byte	0x04, 0x31
        /*002a*/ 	.short	(.L_929 - .L_928)


	//   ....[0]....
.L_928:
        /*002c*/ 	.word	0x00002e90


	//----- nvinfo : EIATTR_COOP_GROUP_MASK_REGIDS
	.align		4
.L_929:
        /*0030*/ 	.byte	0x04, 0x29
        /*0032*/ 	.short	(.L_931 - .L_930)


	//   ....[0]....
.L_930:
        /*0034*/ 	.word	0xffffffff


	//   ....[1]....
        /*0038*/ 	.word	0xffffffff


	//   ....[2]....
        /*003c*/ 	.word	0xffffffff


	//   ....[3]....
        /*0040*/ 	.word	0xffffffff


	//   ....[4]....
        /*0044*/ 	.word	0xffffffff


	//   ....[5]....
        /*0048*/ 	.word	0xffffffff


	//   ....[6]....
        /*004c*/ 	.word	0xffffffff


	//   ....[7]....
        /*0050*/ 	.word	0xffffffff


	//   ....[8]....
        /*0054*/ 	.word	0xffffffff


	//   ....[9]....
        /*0058*/ 	.word	0xffffffff


	//----- nvinfo : EIATTR_COOP_GROUP_INSTR_OFFSETS
	.align		4
.L_931:
        /*005c*/ 	.byte	0x04, 0x28
        /*005e*/ 	.short	(.L_933 - .L_932)


	//   ....[0]....
.L_932:
        /*0060*/ 	.word	0x00002c20


	//   ....[1]....
        /*0064*/ 	.word	0x00002c60


	//   ....[2]....
        /*0068*/ 	.word	0x00002d00


	//   ....[3]....
        /*006c*/ 	.word	0x00002d30


	//   ....[4]....
        /*0070*/ 	.word	0x00002d70


	//   ....[5]....
        /*0074*/ 	.word	0x00002d90


	//   ....[6]....
        /*0078*/ 	.word	0x00002dc0


	//   ....[7]....
        /*007c*/ 	.word	0x00002de0


	//   ....[8]....
        /*0080*/ 	.word	0x00002e30


	//   ....[9]....
        /*0084*/ 	.word	0x00002e40


	//----- nvinfo : EIATTR_VRC_CTA_INIT_COUNT
	.align		4
.L_933:
        /*0088*/ 	.byte	0x02, 0x4a
	.zero		1
	.zero		1


	//----- nvinfo : EIATTR_EXIT_INSTR_OFFSETS
	.align		4
        /*008c*/ 	.byte	0x04, 0x1c
        /*008e*/ 	.short	(.L_935 - .L_934)


	//   ....[0]....
.L_934:
        /*0090*/ 	.word	0x00006350


	//   ....[1]....
        /*0094*/ 	.word	0x00006480


	//   ....[2]....
        /*0098*/ 	.word	0x00006a80


	//   ....[3]....
        /*009c*/ 	.word	0x00007080


	//----- nvinfo : EIATTR_MAX_THREADS
	.align		4
.L_935:
        /*00a0*/ 	.byte	0x04, 0x05
        /*00a2*/ 	.short	(.L_937 - .L_936)
.L_936:
        /*00a4*/ 	.word	0x000001e0
        /*00a8*/ 	.word	0x00000001
        /*00ac*/ 	.word	0x00000001


	//----- nvinfo : EIATTR_CRS_STACK_SIZE
	.align		4
.L_937:
        /*00b0*/ 	.byte	0x04, 0x1e
        /*00b2*/ 	.short	(.L_939 - .L_938)
.L_938:
        /*00b4*/ 	.word	0x00000000


	//----- nvinfo : EIATTR_CBANK_PARAM_SIZE
	.align		4
.L_939:
        /*00b8*/ 	.byte	0x03, 0x19
        /*00ba*/ 	.short	0x00b8


	//----- nvinfo : EIATTR_PARAM_CBANK
	.align		4
        /*00bc*/ 	.byte	0x04, 0x0a
        /*00be*/ 	.short	(.L_941 - .L_940)
	.align		4
.L_940:
        /*00c0*/ 	.word	index@(.nv.constant0._Z35group_norm_nhwc_bwd_one_pass_kernelI11Fp16IOFp16WLi256ELi30ELi480EEv26Group_norm_nhwc_bwd_params)
        /*00c4*/ 	.short	0x0380
        /*00c6*/ 	.short	0x00b8


	//----- nvinfo : EIATTR_SW_WAR
	.align		4
.L_941:
        /*00c8*/ 	.byte	0x04, 0x36
        /*00ca*/ 	.short	(.L_943 - .L_942)
.L_942:
        /*00cc*/ 	.word	0x00000008
.L_943:


//--------------------- .nv.info._Z35group_norm_nhwc_bwd_one_pass_kernelI11Fp16IOFp16WLi512ELi30ELi480EEv26Group_norm_nhwc_bwd_params --------------------------
	.section	.nv.info._Z35group_norm_nhwc_bwd_one_pass_kernelI11Fp16IOFp16WLi512ELi30ELi480EEv26Group_norm_nhwc_bwd_params,"",@"SHT_CUDA_INFO"
	.sectionflags	@""
	.align	4


	//----- nvinfo : EIATTR_CUDA_API_VERSION
	.align		4
        /*0000*/ 	.byte	0x04, 0x37
        /*0002*/ 	.short	(.L_945 - .L_944)
.L_944:
        /*0004*/ 	.word	0x00000082


	//----- nvinfo : EIATTR_KPARAM_INFO
	.align		4
.L_945:
        /*0008*/ 	.byte	0x04, 0x17
        /*000a*/ 	.short	(.L_947 - .L_946)
.L_946:
        /*000c*/ 	.word	0x00000000
        /*0010*/ 	.short	0x0000
        /*0012*/ 	.short	0x0000
        /*0014*/ 	.byte	0x00, 0xf0, 0xe1, 0x02


	//----- nvinfo : EIATTR_SPARSE_MMA_MASK
	.align		4
.L_947:
        /*0018*/ 	.byte	0x03, 0x50
        /*001a*/ 	.short	0x0000


	//----- nvinfo : EIATTR_MAXREG_COUNT
	.align		4
        /*001c*/ 	.byte	0x03, 0x1b
        /*001e*/ 	.short	0x0080


	//----- nvinfo : EIATTR_NUM_BARRIERS
	.align		4
        /*0020*/ 	.byte	0x02, 0x4c
        /*0022*/ 	.byte	0x01
	.zero		1


	//----- nvinfo : EIATTR_MERCURY_ISA_VERSION
	.align		4
        /*0024*/ 	.byte	0x03, 0x5f
        /*0026*/ 	.short	0x0101


	//----- nvinfo : EIATTR_INT_WARP_WIDE_INSTR_OFFSETS
	.align		4
        /*0028*/ 	.byte	0x04, 0x31
        /*002a*/ 	.short	(.L_949 - .L_948)


	//   ....[0]....
.L_948:
        /*002c*/ 	.word	0x000054e0


	//----- nvinfo : EIATTR_COOP_GROUP_MASK_REGIDS
	.align		4
.L_949:
        /*0030*/ 	.byte	0x04, 0x29
        /*0032*/ 	.short	(.L_951 - .L_950)


	//   ....[0]....
.L_950:
        /*0034*/ 	.word	0xffffffff


	//   ....[1]....
        /*0038*/ 	.word	0xffffffff


	//   ....[2]....
        /*003c*/ 	.word	0xffffffff


	//   ....[3]....
        /*0040*/ 	.word	0xffffffff


	//   ....[4]....
        /*0044*/ 	.word	0xffffffff


	//   ....[5]....
        /*0048*/ 	.word	0xffffffff


	//   ....[6]....
        /*004c*/ 	.word	0xffffffff


	//   ....[7]....
        /*0050*/ 	.word	0xffffffff


	//   ....[8]....
        /*0054*/ 	.word	0xffffffff


	//   ....[9]....
        /*0058*/ 	.word	0xffffffff


	//----- nvinfo : EIATTR_COOP_GROUP_INSTR_OFFSETS
	.align		4
.L_951:
        /*005c*/ 	.byte	0x04, 0x28
        /*005e*/ 	.short	(.L_953 - .L_952)


	//   ....[0]....
.L_952:
        /*0060*/ 	.word	0x00005290


	//   ....[1]....
        /*0064*/ 	.word	0x000052d0


	//   ....[2]....
        /*0068*/ 	.word	0x00005340


	//   ....[3]....
        /*006c*/ 	.word	0x00005360


	//   ....[4]....
        /*0070*/ 	.word	0x00005390


	//   ....[5]....
        /*0074*/ 	.word	0x000053b0


	//   ....[6]....
        /*0078*/ 	.word	0x000053f0


	//   ....[7]....
        /*007c*/ 	.word	0x00005410


	//   ....[8]....
        /*0080*/ 	.word	0x00005480


	//   ....[9]....
        /*0084*/ 	.word	0x00005490


	//----- nvinfo : EIATTR_VRC_CTA_INIT_COUNT
	.align		4
.L_953:
        /*0088*/ 	.byte	0x02, 0x4a
	.zero		1
	.zero		1


	//----- nvinfo : EIATTR_EXIT_INSTR_OFFSETS
	.align		4
        /*008c*/ 	.byte	0x04, 0x1c
        /*008e*/ 	.short	(.L_955 - .L_954)


	//   ....[0]....
.L_954:
        /*0090*/ 	.word	0x0000a620


	//   ....[1]....
        /*0094*/ 	.word	0x0000a750


	//   ....[2]....
        /*0098*/ 	.word	0x0000ad60


	//   ....[3]....
        /*009c*/ 	.word	0x0000b360


	//----- nvinfo : EIATTR_MAX_THREADS
	.align		4
.L_955:
        /*00a0*/ 	.byte	0x04, 0x05
        /*00a2*/ 	.short	(.L_957 - .L_956)
.L_956:
        /*00a4*/ 	.word	0x000001e0
        /*00a8*/ 	.word	0x00000001
        /*00ac*/ 	.word	0x00000001


	//----- nvinfo : EIATTR_CRS_STACK_SIZE
	.align		4
.L_957:
        /*00b0*/ 	.byte	0x04, 0x1e
        /*00b2*/ 	.short	(.L_959 - .L_958)
.L_958:
        /*00b4*/ 	.word	0x00000000


	//----- nvinfo : EIATTR_CBANK_PARAM_SIZE
	.align		4
.L_959:
        /*00b8*/ 	.byte	0x03, 0x19
        /*00ba*/ 	.short	0x00b8


	//----- nvinfo : EIATTR_PARAM_CBANK
	.align		4
        /*00bc*/ 	.byte	0x04, 0x0a
        /*00be*/ 	.short	(.L_961 - .L_960)
	.align		4
.L_960:
        /*00c0*/ 	.word	index@(.nv.constant0._Z35group_norm_nhwc_bwd_one_pass_kernelI11Fp16IOFp16WLi512ELi30ELi480EEv26Group_norm_nhwc_bwd_params)
        /*00c4*/ 	.short	0x0380
        /*00c6*/ 	.short	0x00b8


	//----- nvinfo : EIATTR_SW_WAR
	.align		4
.L_961:
        /*00c8*/ 	.byte	0x04, 0x36
        /*00ca*/ 	.short	(.L_963 - .L_962)
.L_962:
        /*00cc*/ 	.word	0x00000008
.L_963:


//--------------------- .nv.info._Z35group_norm_nhwc_bwd_one_pass_kernelI11Fp32IOFp32WLi64ELi30ELi480EEv26Group_norm_nhwc_bwd_params --------------------------
	.section	.nv.info._Z35group_norm_nhwc_bwd_one_pass_kernelI11Fp32IOFp32WLi64ELi30ELi480EEv26Group_norm_nhwc_bwd_params,"",@"SHT_CUDA_INFO"
	.sectionflags	@""
	.align	4


	//----- nvinfo : EIATTR_CUDA_API_VERSION
	.align		4
        /*0000*/ 	.byte	0x04, 0x37
        /*0002*/ 	.short	(.L_965 - .L_964)
.L_964:
        /*0004*/ 	.word	0x00000082


	//----- nvinfo : EIATTR_KPARAM_INFO
	.align		4
.L_965:
        /*0008*/ 	.byte	0x04, 0x17
        /*000a*/ 	.short	(.L_967 - .L_966)
.L_966:
        /*000c*/ 	.word	0x00000000
        /*0010*/ 	.short	0x0000
        /*0012*/ 	.short	0x0000
        /*0014*/ 	.byte	0x00, 0xf0, 0xe1, 0x02


	//----- nvinfo : EIATTR_SPARSE_MMA_MASK
	.align		4
.L_967:
        /*0018*/ 	.byte	0x03, 0x50
        /*001a*/ 	.short	0x0000


	//----- nvinfo : EIATTR_MAXREG_COUNT
	.align		4
        /*001c*/ 	.byte	0x03, 0x1b
        /*001e*/ 	.short	0x0080


	//----- nvinfo : EIATTR_NUM_BARRIERS
	.align		4
        /*0020*/ 	.byte	0x02, 0x4c
        /*0022*/ 	.byte	0x01
	.zero		1


	//----- nvinfo : EIATTR_MERCURY_ISA_VERSION
	.align		4
        /*0024*/ 	.byte	0x03, 0x5f
        /*0026*/ 	.short	0x0101


	//----- nvinfo : EIATTR_INT_WARP_WIDE_INSTR_OFFSETS
	.align		4
        /*0028*/ 	.byte	0x04, 0x31
        /*002a*/ 	.short	(.L_969 - .L_968)


	//   ....[0]....
.L_968:
        /*002c*/ 	.word	0x000023b0


	//   ....[1]....
        /*0030*/ 	.word	0x000023d0


	//   ....[2]....
        /*0034*/ 	.word	0x00002400


	//   ....[3]....
        /*0038*/ 	.word	0x00002450


	//   ....[4]....
        /*003c*/ 	.word	0x000025d0


	//   ....[5]....
        /*0040*/ 	.word	0x00002620


	//   ....[6]....
        /*0044*/ 	.word	0x00002630


	//   ....[7]....
        /*0048*/ 	.word	0x00002680


	//----- nvinfo : EIATTR_COOP_GROUP_MASK_REGIDS
	.align		4
.L_969:
        /*004c*/ 	.byte	0x04, 0x29
        /*004e*/ 	.short	(.L_971 - .L_970)


	//   ....[0]....
.L_970:
        /*0050*/ 	.word	0xffffffff


	//   ....[1]....
        /*0054*/ 	.word	0xffffffff


	//   ....[2]....
        /*0058*/ 	.word	0xffffffff


	//   ....[3]....
        /*005c*/ 	.word	0xffffffff


	//   ....[4]....
        /*0060*/ 	.word	0xffffffff


	//   ....[5]....
        /*0064*/ 	.word	0xffffffff


	//   ....[6]....
        /*0068*/ 	.word	0xffffffff


	//   ....[7]....
        /*006c*/ 	.word	0xffffffff


	//   ....[8]....
        /*0070*/ 	.word	0xffffffff


	//   ....[9]....
        /*0074*/ 	.word	0xffffffff


	//----- nvinfo : EIATTR_COOP_GROUP_INSTR_OFFSETS
	.align		4
.L_971:
        /*0078*/ 	.byte	0x04, 0x28
        /*007a*/ 	.short	(.L_973 - .L_972)


	//   ....[0]....
.L_972:
        /*007c*/ 	.word	0x00000fa0


	//   ....[1]....
        /*0080*/ 	.word	0x00000fe0


	//   ....[2]....
        /*0084*/ 	.word	0x00001040


	//   ....[3]....
        /*0088*/ 	.word	0x00001060


	//   ....[4]....
        /*008c*/ 	.word	0x00001090


	//   ....[5]....
        /*0090*/ 	.word	0x000010b0


	//   ....[6]....
        /*0094*/ 	.word	0x000010e0


	//   ....[7]....
        /*0098*/ 	.word	0x00001100


	//   ....[8]....
        /*009c*/ 	.word	0x00001150


	//   ....[9]....
        /*00a0*/ 	.word	0x00001160


	//----- nvinfo : EIATTR_VRC_CTA_INIT_COUNT
	.align		4
.L_973:
        /*00a4*/ 	.byte	0x02, 0x4a
	.zero		1
	.zero		1


	//----- nvinfo : EIATTR_EXIT_INSTR_OFFSETS
	.align		4
        /*00a8*/ 	.byte	0x04, 0x1c
        /*00aa*/ 	.short	(.L_975 - .L_974)


	//   ....[0]....
.L_974:
        /*00ac*/ 	.word	0x00003500


	//   ....[1]....
        /*00b0*/ 	.word	0x00003630


	//   ....[2]....
        /*00b4*/ 	.word	0x00003c20


	//   ....[3]....
        /*00b8*/ 	.word	0x000041d0


	//----- nvinfo : EIATTR_MAX_THREADS
	.align		4
.L_975:
        /*00bc*/ 	.byte	0x04, 0x05
        /*00be*/ 	.short	(.L_977 - .L_976)
.L_976:
        /*00c0*/ 	.word	0x000001e0
        /*00c4*/ 	.word	0x00000001
        /*00c8*/ 	.word	0x00000001


	//----- nvinfo : EIATTR_CRS_STACK_SIZE
	.align		4
.L_977:
        /*00cc*/ 	.byte	0x04, 0x1e
        /*00ce*/ 	.short	(.L_979 - .L_978)
.L_978:
        /*00d0*/ 	.word	0x00000000


	//----- nvinfo : EIATTR_CBANK_PARAM_SIZE
	.align		4
.L_979:
        /*00d4*/ 	.byte	0x03, 0x19
        /*00d6*/ 	.short	0x00b8


	//----- nvinfo : EIATTR_PARAM_CBANK
	.align		4
        /*00d8*/ 	.byte	0x04, 0x0a
        /*00da*/ 	.short	(.L_981 - .L_980)
	.align		4
.L_980:
        /*00dc*/ 	.word	index@(.nv.constant0._Z35group_norm_nhwc_bwd_one_pass_kernelI11Fp32IOFp32WLi64ELi30ELi480EEv26Group_norm_nhwc_bwd_params)
        /*00e0*/ 	.short	0x0380
        /*00e2*/ 	.short	0x00b8


	//----- nvinfo : EIATTR_SW_WAR
	.align		4
.L_981:
        /*00e4*/ 	.byte	0x04, 0x36
        /*00e6*/ 	.short	(.L_983 - .L_982)
.L_982:
        /*00e8*/ 	.word	0x00000008
.L_983:


//--------------------- .nv.info._Z35group_norm_nhwc_bwd_one_pass_kernelI11Fp32IOFp32WLi128ELi30ELi480EEv26Group_norm_nhwc_bwd_params --------------------------
	.section	.nv.info._Z35group_norm_nhwc_bwd_one_pass_kernelI11Fp32IOFp32WLi128ELi30ELi480EEv26Group_norm_nhwc_bwd_params,"",@"SHT_CUDA_INFO"
	.sectionflags	@""
	.align	4


	//----- nvinfo : EIATTR_CUDA_API_VERSION
	.align		4
        /*0000*/ 	.byte	0x04, 0x37
        /*0002*/ 	.short	(.L_985 - .L_984)
.L_984:
        /*0004*/ 	.word	0x00000082


	//----- nvinfo : EIATTR_KPARAM_INFO
	.align		4
.L_985:
        /*0008*/ 	.byte	0x04, 0x17
        /*000a*/ 	.short	(.L_987 - .L_986)
.L_986:
        /*000c*/ 	.word	0x00000000
        /*0010*/ 	.short	0x0000
        /*0012*/ 	.short	0x0000
        /*0014*/ 	.byte	0x00, 0xf0, 0xe1, 0x02


	//----- nvinfo : EIATTR_SPARSE_MMA_MASK
	.align		4
.L_987:
        /*0018*/ 	.byte	0x03, 0x50
        /*001a*/ 	.short	0x0000


	//----- nvinfo : EIATTR_MAXREG_COUNT
	.align		4
        /*001c*/ 	.byte	0x03, 0x1b
        /*001e*/ 	.short	0x0080


	//----- nvinfo : EIATTR_NUM_BARRIERS
	.align		4
        /*0020*/ 	.byte	0x02, 0x4c
        /*0022*/ 	.byte	0x01
	.zero		1


	//----- nvinfo : EIATTR_MERCURY_ISA_VERSION
	.align		4
        /*0024*/ 	.byte	0x03, 0x5f
        /*0026*/ 	.short	0x0101


	//----- nvinfo : EIATTR_INT_WARP_WIDE_INSTR_OFFSETS
	.align		4
        /*0028*/ 	.byte	0x04, 0x31
        /*002a*/ 	.short	(.L_989 - .L_988)


	//   ....[0]....
.L_988:
        /*002c*/ 	.word	0x00001950


	//----- nvinfo : EIATTR_COOP_GROUP_MASK_REGIDS
	.align		4
.L_989:
        /*0030*/ 	.byte	0x04, 0x29
        /*0032*/ 	.short	(.L_991 - .L_990)


	//   ....[0]....
.L_990:
        /*0034*/ 	.word	0xffffffff


	//   ....[1]....
        /*0038*/ 	.word	0xffffffff


	//   ....[2]....
        /*003c*/ 	.word	0xffffffff


	//   ....[3]....
        /*0040*/ 	.word	0xffffffff


	//   ....[4]....
        /*0044*/ 	.word	0xffffffff


	//   ....[5]....
        /*0048*/ 	.word	0xffffffff


	//   ....[6]....
        /*004c*/ 	.word	0xffffffff


	//   ....[7]....
        /*0050*/ 	.word	0xffffffff


	//   ....[8]....
        /*0054*/ 	.word	0xffffffff


	//   ....[9]....
        /*0058*/ 	.word	0xffffffff


	//----- nvinfo : EIATTR_COOP_GROUP_INSTR_OFFSETS
	.align		4
.L_991:
        /*005c*/ 	.byte	0x04, 0x28
        /*005e*/ 	.short	(.L_993 - .L_992)


	//   ....[0]....
.L_992:
        /*0060*/ 	.word	0x000016d0


	//   ....[1]....
        /*0064*/ 	.word	0x00001710


	//   ....[2]....
        /*0068*/ 	.word	0x000017c0


	//   ....[3]....
        /*006c*/ 	.word	0x000017f0


	//   ....[4]....
        /*0070*/ 	.word	0x00001830


	//   ....[5]....
        /*0074*/ 	.word	0x00001850


	//   ....[6]....
        /*0078*/ 	.word	0x00001880


	//   ....[7]....
        /*007c*/ 	.word	0x000018a0


	//   ....[8]....
        /*0080*/ 	.word	0x000018f0


	//   ....[9]....
        /*0084*/ 	.word	0x00001900


	//----- nvinfo : EIATTR_VRC_CTA_INIT_COUNT
	.align		4
.L_993:
        /*0088*/ 	.byte	0x02, 0x4a
	.zero		1
	.zero		1


	//----- nvinfo : EIATTR_EXIT_INSTR_OFFSETS
	.align		4
        /*008c*/ 	.byte	0x04, 0x1c
        /*008e*/ 	.short	(.L_995 - .L_994)


	//   ....[0]....
.L_994:
        /*0090*/ 	.word	0x00003fd0


	//   ....[1]....
        /*0094*/ 	.word	0x00004100


	//   ....[2]....
        /*0098*/ 	.word	0x000046d0


	//   ....[3]....
        /*009c*/ 	.word	0x00004c80


	//----- nvinfo : EIATTR_MAX_THREADS
	.align		4
.L_995:
        /*00a0*/ 	.byte	0x04, 0x05
        /*00a2*/ 	.short	(.L_997 - .L_996)
.L_996:
        /*00a4*/ 	.word	0x000001e0
        /*00a8*/ 	.word	0x00000001
        /*00ac*/ 	.word	0x00000001


	//----- nvinfo : EIATTR_CRS_STACK_SIZE
	.align		4
.L_997:
        /*00b0*/ 	.byte	0x04, 0x1e
        /*00b2*/ 	.short	(.L_999 - .L_998)
.L_998:
        /*00b4*/ 	.word	0x00000000


	//----- nvinfo : EIATTR_CBANK_PARAM_SIZE
	.align		4
.L_999:
        /*00b8*/ 	.byte	0x03, 0x19
        /*00ba*/ 	.short	0x00b8


	//----- nvinfo : EIATTR_PARAM_CBANK
	.align		4
        /*00bc*/ 	.byte	0x04, 0x0a
        /*00be*/ 	.short	(.L_1001 - .L_1000)
	.align		4
.L_1000:
        /*00c0*/ 	.word	index@(.nv.constant0._Z35group_norm_nhwc_bwd_one_pass_kernelI11Fp32IOFp32WLi128ELi30ELi480EEv26Group_norm_nhwc_bwd_params)
        /*00c4*/ 	.short	0x0380
        /*00c6*/ 	.short	0x00b8


	//----- nvinfo : EIATTR_SW_WAR
	.align		4
.L_1001:
        /*00c8*/ 	.byte	0x04, 0x36
        /*00ca*/ 	.short	(.L_1003 - .L_1002)
.L_1002:
        /*00cc*/ 	.word	0x00000008
.L_1003:


//--------------------- .nv.info._Z35group_norm_nhwc_bwd_one_pass_kernelI11Fp32IOFp32WLi256ELi30ELi480EEv26Group_norm_nhwc_bwd_params --------------------------
	.section	.nv.info._Z35group_norm_nhwc_bwd_one_pass_kernelI11Fp32IOFp32WLi256ELi30ELi480EEv26Group_norm_nhwc_bwd_params,"",@"SHT_CUDA_INFO"
	.sectionflags	@""
	.align	4


	//----- nvinfo : EIATTR_CUDA_API_VERSION
	.align		4
        /*0000*/ 	.byte	0x04, 0x37
        /*0002*/ 	.short	(.L_1005 - .L_1004)
.L_1004:
        /*0004*/ 	.word	0x00000082


	//----- nvinfo : EIATTR_KPARAM_INFO
	.align		4
.L_1005:
        /*0008*/ 	.byte	0x04, 0x17
        /*000a*/ 	.short	(.L_1007 - .L_1006)
.L_1006:
        /*000c*/ 	.word	0x00000000
        /*0010*/ 	.short	0x0000
        /*0012*/ 	.short	0x0000
        /*0014*/ 	.byte	0x00, 0xf0, 0xe1, 0x02


	//----- nvinfo : EIATTR_SPARSE_MMA_MASK
	.align		4
.L_1007:
        /*0018*/ 	.byte	0x03, 0x50
        /*001a*/ 	.short	0x0000


	//----- nvinfo : EIATTR_MAXREG_COUNT
	.align		4
        /*001c*/ 	.byte	0x03, 0x1b
        /*001e*/ 	.short	0x0080


	//----- nvinfo : EIATTR_NUM_BARRIERS
	.align		4
        /*0020*/ 	.byte	0x02, 0x4c
        /*0022*/ 	.byte	0x01
	.zero		1


	//----- nvinfo : EIATTR_MERCURY_ISA_VERSION
	.align		4
        /*0024*/ 	.byte	0x03, 0x5f
        /*0026*/ 	.short	0x0101


	//----- nvinfo : EIATTR_INT_WARP_WIDE_INSTR_OFFSETS
	.align		4
        /*0028*/ 	.byte	0x04, 0x31
        /*002a*/ 	.short	(.L_1009 - .L_1008)


	//   ....[0]....
.L_1008:
        /*002c*/ 	.word	0x00002af0


	//----- nvinfo : EIATTR_COOP_GROUP_MASK_REGIDS
	.align		4
.L_1009:
        /*0030*/ 	.byte	0x04, 0x29
        /*0032*/ 	.short	(.L_1011 - .L_1010)


	//   ....[0]....
.L_1010:
        /*0034*/ 	.word	0xffffffff


	//   ....[1]....
        /*0038*/ 	.word	0xffffffff


	//   ....[2]....
        /*003c*/ 	.word	0xffffffff


	//   ....[3]....
        /*0040*/ 	.word	0xffffffff


	//   ....[4]....
        /*0044*/ 	.word	0xffffffff


	//   ....[5]....
        /*0048*/ 	.word	0xffffffff


	//   ....[6]....
        /*004c*/ 	.word	0xffffffff


	//   ....[7]....
        /*0050*/ 	.word	0xffffffff


	//   ....[8]....
        /*0054*/ 	.word	0xffffffff


	//   ....[9]....
        /*0058*/ 	.word	0xffffffff


	//----- nvinfo : EIATTR_COOP_GROUP_INSTR_OFFSETS
	.align		4
.L_1011:
        /*005c*/ 	.byte	0x04, 0x28
        /*005e*/ 	.short	(.L_1013 - .L_1012)


	//   ....[0]....
.L_1012:
        /*0060*/ 	.word	0x00002870


	//   ....[1]....
        /*0064*/ 	.word	0x000028b0


	//   ....[2]....
        /*0068*/ 	.word	0x00002950


	//   ....[3]....
        /*006c*/ 	.word	0x00002960


	//   ....[4]....
        /*0070*/ 	.word	0x000029a0


	//   ....[5]....
        /*0074*/ 	.word	0x000029b0


	//   ....[6]....
        /*0078*/ 	.word	0x000029f0


	//   ....[7]....
        /*007c*/ 	.word	0x00002a00


	//   ....[8]....
        /*0080*/ 	.word	0x00002a90


	//   ....[9]....
        /*0084*/ 	.word	0x00002aa0


	//----- nvinfo : EIATTR_VRC_CTA_INIT_COUNT
	.align		4
.L_1013:
        /*0088*/ 	.byte	0x02, 0x4a
	.zero		1
	.zero		1


	//----- nvinfo : EIATTR_EXIT_INSTR_OFFSETS
	.align		4
        /*008c*/ 	.byte	0x04, 0x1c
        /*008e*/ 	.short	(.L_1015 - .L_1014)


	//   ....[0]....
.L_1014:
        /*0090*/ 	.word	0x00006620


	//   ....[1]....
        /*0094*/ 	.word	0x00006750


	//   ....[2]....
        /*0098*/ 	.word	0x00006d30


	//   ....[3]....
        /*009c*/ 	.word	0x000072e0


	//----- nvinfo : EIATTR_MAX_THREADS
	.align		4
.L_1015:
        /*00a0*/ 	.byte	0x04, 0x05
        /*00a2*/ 	.short	(.L_1017 - .L_1016)
.L_1016:
        /*00a4*/ 	.word	0x000001e0
        /*00a8*/ 	.word	0x00000001
        /*00ac*/ 	.word	0x00000001


	//----- nvinfo : EIATTR_CRS_STACK_SIZE
	.align		4
.L_1017:
        /*00b0*/ 	.byte	0x04, 0x1e
        /*00b2*/ 	.short	(.L_1019 - .L_1018)
.L_1018:
        /*00b4*/ 	.word	0x00000000


	//----- nvinfo : EIATTR_CBANK_PARAM_SIZE
	.align		4
.L_1019:
        /*00b8*/ 	.byte	0x03, 0x19
        /*00ba*/ 	.short	0x00b8


	//----- nvinfo : EIATTR_PARAM_CBANK
	.align		4
        /*00bc*/ 	.byte	0x04, 0x0a
        /*00be*/ 	.short	(.L_1021 - .L_1020)
	.align		4
.L_1020:
        /*00c0*/ 	.word	index@(.nv.constant0._Z35group_norm_nhwc_bwd_one_pass_kernelI11Fp32IOFp32WLi256ELi30ELi480EEv26Group_norm_nhwc_bwd_params)
        /*00c4*/ 	.short	0x0380
        /*00c6*/ 	.short	0x00b8


	//----- nvinfo : EIATTR_SW_WAR
	.align		4
.L_1021:
        /*00c8*/ 	.byte	0x04, 0x36
        /*00ca*/ 	.short	(.L_1023 - .L_1022)
.L_1022:
        /*00cc*/ 	.word	0x00000008
.L_1023:


//--------------------- .nv.info._Z35group_norm_nhwc_bwd_one_pass_kernelI11Fp32IOFp32WLi512ELi30ELi480EEv26Group_norm_nhwc_bwd_params --------------------------
	.section	.nv.info._Z35group_norm_nhwc_bwd_one_pass_kernelI11Fp32IOFp32WLi512ELi30ELi480EEv26Group_norm_nhwc_bwd_params,"",@"SHT_CUDA_INFO"
	.sectionflags	@""
	.align	4


	//----- nvinfo : EIATTR_CUDA_API_VERSION
	.align		4
        /*0000*/ 	.byte	0x04, 0x37
        /*0002*/ 	.short	(.L_1025 - .L_1024)
.L_1024:
        /*0004*/ 	.word	0x00000082


	//----- nvinfo : EIATTR_KPARAM_INFO
	.align		4
.L_1025:
        /*0008*/ 	.byte	0x04, 0x17
        /*000a*/ 	.short	(.L_1027 - .L_1026)
.L_1026:
        /*000c*/ 	.word	0x00000000
        /*0010*/ 	.short	0x0000
        /*0012*/ 	.short	0x0000
        /*0014*/ 	.byte	0x00, 0xf0, 0xe1, 0x02


	//----- nvinfo : EIATTR_SPARSE_MMA_MASK
	.align		4
.L_1027:
        /*0018*/ 	.byte	0x03, 0x50
        /*001a*/ 	.short	0x0000


	//----- nvinfo : EIATTR_MAXREG_COUNT
	.align		4
        /*001c*/ 	.byte	0x03, 0x1b
        /*001e*/ 	.short	0x0080


	//----- nvinfo : EIATTR_NUM_BARRIERS
	.align		4
        /*0020*/ 	.byte	0x02, 0x4c
        /*0022*/ 	.byte	0x01
	.zero		1


	//----- nvinfo : EIATTR_MERCURY_ISA_VERSION
	.align		4
        /*0024*/ 	.byte	0x03, 0x5f
        /*0026*/ 	.short	0x0101


	//----- nvinfo : EIATTR_INT_WARP_WIDE_INSTR_OFFSETS
	.align		4
        /*0028*/ 	.byte	0x04, 0x31
        /*002a*/ 	.short	(.L_1029 - .L_1028)


	//   ....[0]....
.L_1028:
        /*002c*/ 	.word	0x00004d10


	//----- nvinfo : EIATTR_COOP_GROUP_MASK_REGIDS
	.align		4
.L_1029:
        /*0030*/ 	.byte	0x04, 0x29
        /*0032*/ 	.short	(.L_1031 - .L_1030)


	//   ....[0]....
.L_1030:
        /*0034*/ 	.word	0xffffffff


	//   ....[1]....
        /*0038*/ 	.word	0xffffffff


	//   ....[2]....
        /*003c*/ 	.word	0xffffffff


	//   ....[3]....
        /*0040*/ 	.word	0xffffffff


	//   ....[4]....
        /*0044*/ 	.word	0xffffffff


	//   ....[5]....
        /*0048*/ 	.word	0xffffffff


	//   ....[6]....
        /*004c*/ 	.word	0xffffffff


	//   ....[7]....
        /*0050*/ 	.word	0xffffffff


	//   ....[8]....
        /*0054*/ 	.word	0xffffffff


	//   ....[9]....
        /*0058*/ 	.word	0xffffffff


	//----- nvinfo : EIATTR_COOP_GROUP_INSTR_OFFSETS
	.align		4
.L_1031:
        /*005c*/ 	.byte	0x04, 0x28
        /*005e*/ 	.short	(.L_1033 - .L_1032)


	//   ....[0]....
.L_1032:
        /*0060*/ 	.word	0x00004ab0


	//   ....[1]....
        /*0064*/ 	.word	0x00004af0


	//   ....[2]....
        /*0068*/ 	.word	0x00004b80


	//   ....[3]....
        /*006c*/ 	.word	0x00004bb0


	//   ....[4]....
        /*0070*/ 	.word	0x00004bf0


	//   ....[5]....
        /*0074*/ 	.word	0x00004c10


	//   ....[6]....
        /*0078*/ 	.word	0x00004c40


	//   ....[7]....
        /*007c*/ 	.word	0x00004c60


	//   ....[8]....
        /*0080*/ 	.word	0x00004cb0


	//   ....[9]....
        /*0084*/ 	.word	0x00004cc0


	//----- nvinfo : EIATTR_VRC_CTA_INIT_COUNT
	.align		4
.L_1033:
        /*0088*/ 	.byte	0x02, 0x4a
	.zero		1
	.zero		1


	//----- nvinfo : EIATTR_EXIT_INSTR_OFFSETS
	.align		4
        /*008c*/ 	.byte	0x04, 0x1c
        /*008e*/ 	.short	(.L_1035 - .L_1034)


	//   ....[0]....
.L_1034:
        /*0090*/ 	.word	0x000095d0


	//   ....[1]....
        /*0094*/ 	.word	0x00009700


	//   ....[2]....
        /*0098*/ 	.word	0x00009cf0


	//   ....[3]....
        /*009c*/ 	.word	0x0000a2a0


	//----- nvinfo : EIATTR_MAX_THREADS
	.align		4
.L_1035:
        /*00a0*/ 	.byte	0x04, 0x05
        /*00a2*/ 	.short	(.L_1037 - .L_1036)
.L_1036:
        /*00a4*/ 	.word	0x000001e0
        /*00a8*/ 	.word	0x00000001
        /*00ac*/ 	.word	0x00000001


	//----- nvinfo : EIATTR_CRS_STACK_SIZE
	.align		4
.L_1037:
        /*00b0*/ 	.byte	0x04, 0x1e
        /*00b2*/ 	.short	(.L_1039 - .L_1038)
.L_1038:
        /*00b4*/ 	.word	0x00000000


	//----- nvinfo : EIATTR_CBANK_PARAM_SIZE
	.align		4
.L_1039:
        /*00b8*/ 	.byte	0x03, 0x19
        /*00ba*/ 	.short	0x00b8


	//----- nvinfo : EIATTR_PARAM_CBANK
	.align		4
        /*00bc*/ 	.byte	0x04, 0x0a
        /*00be*/ 	.short	(.L_1041 - .L_1040)
	.align		4
.L_1040:
        /*00c0*/ 	.word	index@(.nv.constant0._Z35group_norm_nhwc_bwd_one_pass_kernelI11Fp32IOFp32WLi512ELi30ELi480EEv26Group_norm_nhwc_bwd_params)
        /*00c4*/ 	.short	0x0380
        /*00c6*/ 	.short	0x00b8


	//----- nvinfo : EIATTR_SW_WAR
	.align		4
.L_1041:
        /*00c8*/ 	.byte	0x04, 0x36
        /*00ca*/ 	.short	(.L_1043 - .L_1042)
.L_1042:
        /*00cc*/ 	.word	0x00000008
.L_1043:


//--------------------- .nv.info._Z35group_norm_nhwc_bwd_one_pass_kernelI11Fp32IOBf16WLi64ELi30ELi480EEv26Group_norm_nhwc_bwd_params --------------------------
	.section	.nv.info._Z35group_norm_nhwc_bwd_one_pass_kernelI11Fp32IOBf16WLi64ELi30ELi480EEv26Group_norm_nhwc_bwd_params,"",@"SHT_CUDA_INFO"
	.sectionflags	@""
	.align	4


	//----- nvinfo : EIATTR_CUDA_API_VERSION
	.align		4
        /*0000*/ 	.byte	0x04, 0x37
        /*0002*/ 	.short	(.L_1045 - .L_1044)
.L_1044:
        /*0004*/ 	.word	0x00000082


	//----- nvinfo : EIATTR_KPARAM_INFO
	.align		4
.L_1045:
        /*0008*/ 	.byte	0x04, 0x17
        /*000a*/ 	.short	(.L_1047 - .L_1046)
.L_1046:
        /*000c*/ 	.word	0x00000000
        /*0010*/ 	.short	0x0000
        /*0012*/ 	.short	0x0000
        /*0014*/ 	.byte	0x00, 0xf0, 0xe1, 0x02


	//----- nvinfo : EIATTR_SPARSE_MMA_MASK
	.align		4
.L_1047:
        /*0018*/ 	.byte	0x03, 0x50
        /*001a*/ 	.short	0x0000


	//----- nvinfo : EIATTR_MAXREG_COUNT
	.align		4
        /*001c*/ 	.byte	0x03, 0x1b
        /*001e*/ 	.short	0x0080


	//----- nvinfo : EIATTR_NUM_BARRIERS
	.align		4
        /*0020*/ 	.byte	0x02, 0x4c
        /*0022*/ 	.byte	0x01
	.zero		1


	//----- nvinfo : EIATTR_MERCURY_ISA_VERSION
	.align		4
        /*0024*/ 	.byte	0x03, 0x5f
        /*0026*/ 	.short	0x0101


	//----- nvinfo : EIATTR_INT_WARP_WIDE_INSTR_OFFSETS
	.align		4
        /*0028*/ 	.byte	0x04, 0x31
        /*002a*/ 	.short	(.L_1049 - .L_1048)


	//   ....[0]....
.L_1048:
        /*002c*/ 	.word	0x00002430


	//   ....[1]....
        /*0030*/ 	.word	0x00002450


	//   ....[2]....
        /*0034*/ 	.word	0x00002480


	//   ....[3]....
        /*0038*/ 	.word	0x000024d0


	//   ....[4]....
        /*003c*/ 	.word	0x00002650


	//   ....[5]....
        /*0040*/ 	.word	0x000026a0


	//   ....[6]....
        /*0044*/ 	.word	0x000026b0


	//   ....[7]....
        /*0048*/ 	.word	0x00002700


	//----- nvinfo : EIATTR_COOP_GROUP_MASK_REGIDS
	.align		4
.L_1049:
        /*004c*/ 	.byte	0x04, 0x29
        /*004e*/ 	.short	(.L_1051 - .L_1050)


	//   ....[0]....
.L_1050:
        /*0050*/ 	.word	0xffffffff


	//   ....[1]....
        /*0054*/ 	.word	0xffffffff


	//   ....[2]....
        /*0058*/ 	.word	0xffffffff


	//   ....[3]....
        /*005c*/ 	.word	0xffffffff


	//   ....[4]....
        /*0060*/ 	.word	0xffffffff


	//   ....[5]....
        /*0064*/ 	.word	0xffffffff


	//   ....[6]....
        /*0068*/ 	.word	0xffffffff


	//   ....[7]....
        /*006c*/ 	.word	0xffffffff


	//   ....[8]....
        /*0070*/ 	.word	0xffffffff


	//   ....[9]....
        /*0074*/ 	.word	0xffffffff


	//----- nvinfo : EIATTR_COOP_GROUP_INSTR_OFFSETS
	.align		4
.L_1051:
        /*0078*/ 	.byte	0x04, 0x28
        /*007a*/ 	.short	(.L_1053 - .L_1052)


	//   ....[0]....
.L_1052:
        /*007c*/ 	.word	0x00001020


	//   ....[1]....
        /*0080*/ 	.word	0x00001060


	//   ....[2]....
        /*0084*/ 	.word	0x000010c0


	//   ....[3]....
        /*0088*/ 	.word	0x000010e0


	//   ....[4]....
        /*008c*/ 	.word	0x00001110


	//   ....[5]....
        /*0090*/ 	.word	0x00001130


	//   ....[6]....
        /*0094*/ 	.word	0x00001160


	//   ....[7]....
        /*0098*/ 	.word	0x00001180


	//   ....[8]....
        /*009c*/ 	.word	0x000011d0


	//   ....[9]....
        /*00a0*/ 	.word	0x000011e0


	//----- nvinfo : EIATTR_VRC_CTA_INIT_COUNT
	.align		4
.L_1053:
        /*00a4*/ 	.byte	0x02, 0x4a
	.zero		1
	.zero		1


	//----- nvinfo : EIATTR_EXIT_INSTR_OFFSETS
	.align		4
        /*00a8*/ 	.byte	0x04, 0x1c
        /*00aa*/ 	.short	(.L_1055 - .L_1054)


	//   ....[0]....
.L_1054:
        /*00ac*/ 	.word	0x00003580


	//   ....[1]....
        /*00b0*/ 	.word	0x000036b0


	//   ....[2]....
        /*00b4*/ 	.word	0x00003cc0


	//   ....[3]....
        /*00b8*/ 	.word	0x000042c0


	//----- nvinfo : EIATTR_MAX_THREADS
	.align		4
.L_1055:
        /*00bc*/ 	.byte	0x04, 0x05
        /*00be*/ 	.short	(.L_1057 - .L_1056)
.L_1056:
        /*00c0*/ 	.word	0x000001e0
        /*00c4*/ 	.word	0x00000001
        /*00c8*/ 	.word	0x00000001


	//----- nvinfo : EIATTR_CRS_STACK_SIZE
	.align		4
.L_1057:
        /*00cc*/ 	.byte	0x04, 0x1e
        /*00ce*/ 	.short	(.L_1059 - .L_1058)
.L_1058:
        /*00d0*/ 	.word	0x00000000


	//----- nvinfo : EIATTR_CBANK_PARAM_SIZE
	.align		4
.L_1059:
        /*00d4*/ 	.byte	0x03, 0x19
        /*00d6*/ 	.short	0x00b8


	//----- nvinfo : EIATTR_PARAM_CBANK
	.align		4
        /*00d8*/ 	.byte	0x04, 0x0a
        /*00da*/ 	.short	(.L_1061 - .L_1060)
	.align		4
.L_1060:
        /*00dc*/ 	.word	index@(.nv.constant0._Z35group_norm_nhwc_bwd_one_pass_kernelI11Fp32IOBf16WLi64ELi30ELi480EEv26Group_norm_nhwc_bwd_params)
        /*00e0*/ 	.short	0x0380
        /*00e2*/ 	.short	0x00b8


	//----- nvinfo : EIATTR_SW_WAR
	.align		4
.L_1061:
        /*00e4*/ 	.byte	0x04, 0x36
        /*00e6*/ 	.short	(.L_1063 - .L_1062)
.L_1062:
        /*00e8*/ 	.word	0x00000008
.L_1063:


//--------------------- .nv.info._Z35group_norm_nhwc_bwd_one_pass_kernelI11Fp32IOBf16WLi128ELi30ELi480EEv26Group_norm_nhwc_bwd_params --------------------------
	.section	.nv.info._Z35group_norm_nhwc_bwd_one_pass_kernelI11Fp32IOBf16WLi128ELi30ELi480EEv26Group_norm_nhwc_bwd_params,"",@"SHT_CUDA_INFO"
	.sectionflags	@""
	.align	4


	//----- nvinfo : EIATTR_CUDA_API_VERSION
	.align		4
        /*0000*/ 	.byte	0x04, 0x37
        /*0002*/ 	.short	(.L_1065 - .L_1064)
.L_1064:
        /*0004*/ 	.word	0x00000082


	//----- nvinfo : EIATTR_KPARAM_INFO
	.align		4
.L_1065:
        /*0008*/ 	.byte	0x04, 0x17
        /*000a*/ 	.short	(.L_1067 - .L_1066)
.L_1066:
        /*000c*/ 	.word	0x00000000
        /*0010*/ 	.short	0x0000
        /*0012*/ 	.short	0x0000
        /*0014*/ 	.byte	0x00, 0xf0, 0xe1, 0x02


	//----- nvinfo : EIATTR_SPARSE_MMA_MASK
	.align		4
.L_1067:
        /*0018*/ 	.byte	0x03, 0x50
        /*001a*/ 	.short	0x0000


	//----- nvinfo : EIATTR_MAXREG_COUNT
	.align		4
        /*001c*/ 	.byte	0x03, 0x1b
        /*001e*/ 	.short	0x0080


	//----- nvinfo : EIATTR_NUM_BARRIERS
	.align		4
        /*0020*/ 	.byte	0x02, 0x4c
        /*0022*/ 	.byte	0x01
	.zero		1


	//----- nvinfo : EIATTR_MERCURY_ISA_VERSION
	.align		4
        /*0024*/ 	.byte	0x03, 0x5f
        /*0026*/ 	.short	0x0101


	//----- nvinfo : EIATTR_INT_WARP_WIDE_INSTR_OFFSETS
	.align		4
        /*0028*/ 	.byte	0x04, 0x31
        /*002a*/ 	.short	(.L_1069 - .L_1068)


	//   ....[0]....
.L_1068:
        /*002c*/ 	.word	0x000019c0


	//----- nvinfo : EIATTR_COOP_GROUP_MASK_REGIDS
	.align		4
.L_1069:
        /*0030*/ 	.byte	0x04, 0x29
        /*0032*/ 	.short	(.L_1071 - .L_1070)


	//   ....[0]....
.L_1070:
        /*0034*/ 	.word	0xffffffff


	//   ....[1]....
        /*0038*/ 	.word	0xffffffff


	//   ....[2]....
        /*003c*/ 	.word	0xffffffff


	//   ....[3]....
        /*0040*/ 	.word	0xffffffff


	//   ....[4]....
        /*0044*/ 	.word	0xffffffff


	//   ....[5]....
        /*0048*/ 	.word	0xffffffff


	//   ....[6]....
        /*004c*/ 	.word	0xffffffff


	//   ....[7]....
        /*0050*/ 	.word	0xffffffff


	//   ....[8]....
        /*0054*/ 	.word	0xffffffff


	//   ....[9]....
        /*0058*/ 	.word	0xffffffff


	//----- nvinfo : EIATTR_COOP_GROUP_INSTR_OFFSETS
	.align		4
.L_1071:
        /*005c*/ 	.byte	0x04, 0x28
        /*005e*/ 	.short	(.L_1073 - .L_1072)


	//   ....[0]....
.L_1072:
        /*0060*/ 	.word	0x00001770


	//   ....[1]....
        /*0064*/ 	.word	0x000017b0


	//   ....[2]....
        /*0068*/ 	.word	0x00001840


	//   ....[3]....
        /*006c*/ 	.word	0x00001860


	//   ....[4]....
        /*0070*/ 	.word	0x000018a0


	//   ....[5]....
        /*0074*/ 	.word	0x000018c0


	//   ....[6]....
        /*0078*/ 	.word	0x000018f0


	//   ....[7]....
        /*007c*/ 	.word	0x00001910


	//   ....[8]....
        /*0080*/ 	.word	0x00001960


	//   ....[9]....
        /*0084*/ 	.word	0x00001970


	//----- nvinfo : EIATTR_VRC_CTA_INIT_COUNT
	.align		4
.L_1073:
        /*0088*/ 	.byte	0x02, 0x4a
	.zero		1
	.zero		1


	//----- nvinfo : EIATTR_EXIT_INSTR_OFFSETS
	.align		4
        /*008c*/ 	.byte	0x04, 0x1c
        /*008e*/ 	.short	(.L_1075 - .L_1074)


	//   ....[0]....
.L_1074:
        /*0090*/ 	.word	0x00004040


	//   ....[1]....
        /*0094*/ 	.word	0x00004170


	//   ....[2]....
        /*0098*/ 	.word	0x00004780


	//   ....[3]....
        /*009c*/ 	.word	0x00004d80


	//----- nvinfo : EIATTR_MAX_THREADS
	.align		4
.L_1075:
        /*00a0*/ 	.byte	0x04, 0x05
        /*00a2*/ 	.short	(.L_1077 - .L_1076)
.L_1076:
        /*00a4*/ 	.word	0x000001e0
        /*00a8*/ 	.word	0x00000001
        /*00ac*/ 	.word	0x00000001


	//----- nvinfo : EIATTR_CRS_STACK_SIZE
	.align		4
.L_1077:
        /*00b0*/ 	.byte	0x04, 0x1e
        /*00b2*/ 	.short	(.L_1079 - .L_1078)
.L_1078:
        /*00b4*/ 	.word	0x00000000


	//----- nvinfo : EIATTR_CBANK_PARAM_SIZE
	.align		4
.L_1079:
        /*00b8*/ 	.byte	0x03, 0x19
        /*00ba*/ 	.short	0x00b8


	//----- nvinfo : EIATTR_PARAM_CBANK
	.align		4
        /*00bc*/ 	.byte	0x04, 0x0a
        /*00be*/ 	.short	(.L_1081 - .L_1080)
	.align		4
.L_1080:
        /*00c0*/ 	.word	index@(.nv.constant0._Z35group_norm_nhwc_bwd_one_pass_kernelI11Fp32IOBf16WLi128ELi30ELi480EEv26Group_norm_nhwc_bwd_params)
        /*00c4*/ 	.short	0x0380
        /*00c6*/ 	.short	0x00b8


	//----- nvinfo : EIATTR_SW_WAR
	.align		4
.L_1081:
        /*00c8*/ 	.byte	0x04, 0x36
        /*00ca*/ 	.short	(.L_1083 - .L_1082)
.L_1082:
        /*00cc*/ 	.word	0x00000008
.L_1083:


//--------------------- .nv.info._Z35group_norm_nhwc_bwd_one_pass_kernelI11Fp32IOBf16WLi256ELi30ELi480EEv26Group_norm_nhwc_bwd_params --------------------------
	.section	.nv.info._Z35group_norm_nhwc_bwd_one_pass_kernelI11Fp32IOBf16WLi256ELi30ELi480EEv26Group_norm_nhwc_bwd_params,"",@"SHT_CUDA_INFO"
	.sectionflags	@""
	.align	4


	//----- nvinfo : EIATTR_CUDA_API_VERSION
	.align		4
        /*0000*/ 	.byte	0x04, 0x37
        /*0002*/ 	.short	(.L_1085 - .L_1084)
.L_1084:
        /*0004*/ 	.word	0x00000082


	//----- nvinfo : EIATTR_KPARAM_INFO
	.align		4
.L_1085:
        /*0008*/ 	.byte	0x04, 0x17
        /*000a*/ 	.short	(.L_1087 - .L_1086)
.L_1086:
        /*000c*/ 	.word	0x00000000
        /*0010*/ 	.short	0x0000
        /*0012*/ 	.short	0x0000
        /*0014*/ 	.byte	0x00, 0xf0, 0xe1, 0x02


	//----- nvinfo : EIATTR_SPARSE_MMA_MASK
	.align		4
.L_1087:
        /*0018*/ 	.byte	0x03, 0x50
        /*001a*/ 	.short	0x0000


	//----- nvinfo : EIATTR_MAXREG_COUNT
	.align		4
        /*001c*/ 	.byte	0x03, 0x1b
        /*001e*/ 	.short	0x0080


	//----- nvinfo : EIATTR_NUM_BARRIERS
	.align		4
        /*0020*/ 	.byte	0x02, 0x4c
        /*0022*/ 	.byte	0x01
	.zero		1


	//----- nvinfo : EIATTR_MERCURY_ISA_VERSION
	.align		4
        /*0024*/ 	.byte	0x03, 0x5f
        /*0026*/ 	.short	0x0101


	//----- nvinfo : EIATTR_INT_WARP_WIDE_INSTR_OFFSETS
	.align		4
        /*0028*/ 	.byte	0x04, 0x31
        /*002a*/ 	.short	(.L_1089 - .L_1088)


	//   ....[0]....
.L_1088:
        /*002c*/ 	.word	0x00002b40


	//----- nvinfo : EIATTR_COOP_GROUP_MASK_REGIDS
	.align		4
.L_1089:
        /*0030*/ 	.byte	0x04, 0x29
        /*0032*/ 	.short	(.L_1091 - .L_1090)


	//   ....[0]....
.L_1090:
        /*0034*/ 	.word	0xffffffff


	//   ....[1]....
        /*0038*/ 	.word	0xffffffff


	//   ....[2]....
        /*003c*/ 	.word	0xffffffff


	//   ....[3]....
        /*0040*/ 	.word	0xffffffff


	//   ....[4]....
        /*0044*/ 	.word	0xffffffff


	//   ....[5]....
        /*0048*/ 	.word	0xffffffff


	//   ....[6]....
        /*004c*/ 	.word	0xffffffff


	//   ....[7]....
        /*0050*/ 	.word	0xffffffff


	//   ....[8]....
        /*0054*/ 	.word	0xffffffff


	//   ....[9]....
        /*0058*/ 	.word	0xffffffff


	//----- nvinfo : EIATTR_COOP_GROUP_INSTR_OFFSETS
	.align		4
.L_1091:
        /*005c*/ 	.byte	0x04, 0x28
        /*005e*/ 	.short	(.L_1093 - .L_1092)


	//   ....[0]....
.L_1092:
        /*0060*/ 	.word	0x000028c0


	//   ....[1]....
        /*0064*/ 	.word	0x00002900


	//   ....[2]....
        /*0068*/ 	.word	0x000029a0


	//   ....[3]....
        /*006c*/ 	.word	0x000029c0


	//   ....[4]....
        /*0070*/ 	.word	0x00002a20


	//   ....[5]....
        /*0074*/ 	.word	0x00002a40


	//   ....[6]....
        /*0078*/ 	.word	0x00002a70


	//   ....[7]....
        /*007c*/ 	.word	0x00002a90


	//   ....[8]....
        /*0080*/ 	.word	0x00002ae0


	//   ....[9]....
        /*0084*/ 	.word	0x00002af0


	//----- nvinfo : EIATTR_VRC_CTA_INIT_COUNT
	.align		4
.L_1093:
        /*0088*/ 	.byte	0x02, 0x4a
	.zero		1
	.zero		1


	//----- nvinfo : EIATTR_EXIT_INSTR_OFFSETS
	.align		4
        /*008c*/ 	.byte	0x04, 0x1c
        /*008e*/ 	.short	(.L_1095 - .L_1094)


	//   ....[0]....
.L_1094:
        /*0090*/ 	.word	0x00006670


	//   ....[1]....
        /*0094*/ 	.word	0x000067a0


	//   ....[2]....
        /*0098*/ 	.word	0x00006db0


	//   ....[3]....
        /*009c*/ 	.word	0x000073b0


	//----- nvinfo : EIATTR_MAX_THREADS
	.align		4
.L_1095:
        /*00a0*/ 	.byte	0x04, 0x05
        /*00a2*/ 	.short	(.L_1097 - .L_1096)
.L_1096:
        /*00a4*/ 	.word	0x000001e0
        /*00a8*/ 	.word	0x00000001
        /*00ac*/ 	.word	0x00000001


	//----- nvinfo : EIATTR_CRS_STACK_SIZE
	.align		4
.L_1097:
        /*00b0*/ 	.byte	0x04, 0x1e
        /*00b2*/ 	.short	(.L_1099 - .L_1098)
.L_1098:
        /*00b4*/ 	.word	0x00000000


	//----- nvinfo : EIATTR_CBANK_PARAM_SIZE
	.align		4
.L_1099:
        /*00b8*/ 	.byte	0x03, 0x19
        /*00ba*/ 	.short	0x00b8


	//----- nvinfo : EIATTR_PARAM_CBANK
	.align		4
        /*00bc*/ 	.byte	0x04, 0x0a
        /*00be*/ 	.short	(.L_1101 - .L_1100)
	.align		4
.L_1100:
        /*00c0*/ 	.word	index@(.nv.constant0._Z35group_norm_nhwc_bwd_one_pass_kernelI11Fp32IOBf16WLi256ELi30ELi480EEv26Group_norm_nhwc_bwd_params)
        /*00c4*/ 	.short	0x0380
        /*00c6*/ 	.short	0x00b8


	//----- nvinfo : EIATTR_SW_WAR
	.align		4
.L_1101:
        /*00c8*/ 	.byte	0x04, 0x36
        /*00ca*/ 	.short	(.L_1103 - .L_1102)
.L_1102:
        /*00cc*/ 	.word	0x00000008
.L_1103:


//--------------------- .nv.info._Z35group_norm_nhwc_bwd_one_pass_kernelI11Fp32IOBf16WLi512ELi30ELi480EEv26Group_norm_nhwc_bwd_params --------------------------
	.section	.nv.info._Z35group_norm_nhwc_bwd_one_pass_kernelI11Fp32IOBf16WLi512ELi30ELi480EEv26Group_norm_nhwc_bwd_params,"",@"SHT_CUDA_INFO"
	.sectionflags	@""
	.align	4


	//----- nvinfo : EIATTR_CUDA_API_VERSION
	.align		4
        /*0000*/ 	.byte	0x04, 0x37
        /*0002*/ 	.short	(.L_1105 - .L_1104)
.L_1104:
        /*0004*/ 	.word	0x00000082


	//----- nvinfo : EIATTR_KPARAM_INFO
	.align		4
.L_1105:
        /*0008*/ 	.byte	0x04, 0x17
        /*000a*/ 	.short	(.L_1107 - .L_1106)
.L_1106:
        /*000c*/ 	.word	0x00000000
        /*0010*/ 	.short	0x0000
        /*0012*/ 	.short	0x0000
        /*0014*/ 	.byte	0x00, 0xf0, 0xe1, 0x02


	//----- nvinfo : EIATTR_SPARSE_MMA_MASK
	.align		4
.L_1107:
        /*0018*/ 	.byte	0x03, 0x50
        /*001a*/ 	.short	0x0000


	//----- nvinfo : EIATTR_MAXREG_COUNT
	.align		4
        /*001c*/ 	.byte	0x03, 0x1b
        /*001e*/ 	.short	0x0080


	//----- nvinfo : EIATTR_NUM_BARRIERS
	.align		4
        /*0020*/ 	.byte	0x02, 0x4c
        /*0022*/ 	.byte	0x01
	.zero		1


	//----- nvinfo : EIATTR_MERCURY_ISA_VERSION
	.align		4
        /*0024*/ 	.byte	0x03, 0x5f
        /*0026*/ 	.short	0x0101


	//----- nvinfo : EIATTR_INT_WARP_WIDE_INSTR_OFFSETS
	.align		4
        /*0028*/ 	.byte	0x04, 0x31
        /*002a*/ 	.short	(.L_1109 - .L_1108)


	//   ....[0]....
.L_1108:
        /*002c*/ 	.word	0x00004d80


	//----- nvinfo : EIATTR_COOP_GROUP_MASK_REGIDS
	.align		4
.L_1109:
        /*0030*/ 	.byte	0x04, 0x29
        /*0032*/ 	.short	(.L_1111 - .L_1110)


	//   ....[0]....
.L_1110:
        /*0034*/ 	.word	0xffffffff


	//   ....[1]....
        /*0038*/ 	.word	0xffffffff


	//   ....[2]....
        /*003c*/ 	.word	0xffffffff


	//   ....[3]....
        /*0040*/ 	.word	0xffffffff


	//   ....[4]....
        /*0044*/ 	.word	0xffffffff


	//   ....[5]....
        /*0048*/ 	.word	0xffffffff


	//   ....[6]....
        /*004c*/ 	.word	0xffffffff


	//   ....[7]....
        /*0050*/ 	.word	0xffffffff


	//   ....[8]....
        /*0054*/ 	.word	0xffffffff


	//   ....[9]....
        /*0058*/ 	.word	0xffffffff


	//----- nvinfo : EIATTR_COOP_GROUP_INSTR_OFFSETS
	.align		4
.L_1111:
        /*005c*/ 	.byte	0x04, 0x28
        /*005e*/ 	.short	(.L_1113 - .L_1112)


	//   ....[0]....
.L_1112:
        /*0060*/ 	.word	0x00004b20


	//   ....[1]....
        /*0064*/ 	.word	0x00004b60


	//   ....[2]....
        /*0068*/ 	.word	0x00004bf0


	//   ....[3]....
        /*006c*/ 	.word	0x00004c20


	//   ....[4]....
        /*0070*/ 	.word	0x00004c60


	//   ....[5]....
        /*0074*/ 	.word	0x00004c80


	//   ....[6]....
        /*0078*/ 	.word	0x00004cb0


	//   ....[7]....
        /*007c*/ 	.word	0x00004cd0


	//   ....[8]....
        /*0080*/ 	.word	0x00004d20


	//   ....[9]....
        /*0084*/ 	.word	0x00004d30


	//----- nvinfo : EIATTR_VRC_CTA_INIT_COUNT
	.align		4
.L_1113:
        /*0088*/ 	.byte	0x02, 0x4a
	.zero		1
	.zero		1


	//----- nvinfo : EIATTR_EXIT_INSTR_OFFSETS
	.align		4
        /*008c*/ 	.byte	0x04, 0x1c
        /*008e*/ 	.short	(.L_1115 - .L_1114)


	//   ....[0]....
.L_1114:
        /*0090*/ 	.word	0x00009640


	//   ....[1]....
        /*0094*/ 	.word	0x00009770


	//   ....[2]....
        /*0098*/ 	.word	0x00009d80


	//   ....[3]....
        /*009c*/ 	.word	0x0000a380


	//----- nvinfo : EIATTR_MAX_THREADS
	.align		4
.L_1115:
        /*00a0*/ 	.byte	0x04, 0x05
        /*00a2*/ 	.short	(.L_1117 - .L_1116)
.L_1116:
        /*00a4*/ 	.word	0x000001e0
        /*00a8*/ 	.word	0x00000001
        /*00ac*/ 	.word	0x00000001


	//----- nvinfo : EIATTR_CRS_STACK_SIZE
	.align		4
.L_1117:
        /*00b0*/ 	.byte	0x04, 0x1e
        /*00b2*/ 	.short	(.L_1119 - .L_1118)
.L_1118:
        /*00b4*/ 	.word	0x00000000


	//----- nvinfo : EIATTR_CBANK_PARAM_SIZE
	.align		4
.L_1119:
        /*00b8*/ 	.byte	0x03, 0x19
        /*00ba*/ 	.short	0x00b8


	//----- nvinfo : EIATTR_PARAM_CBANK
	.align		4
        /*00bc*/ 	.byte	0x04, 0x0a
        /*00be*/ 	.short	(.L_1121 - .L_1120)
	.align		4
.L_1120:
        /*00c0*/ 	.word	index@(.nv.constant0._Z35group_norm_nhwc_bwd_one_pass_kernelI11Fp32IOBf16WLi512ELi30ELi480EEv26Group_norm_nhwc_bwd_params)
        /*00c4*/ 	.short	0x0380
        /*00c6*/ 	.short	0x00b8


	//----- nvinfo : EIATTR_SW_WAR
	.align		4
.L_1121:
        /*00c8*/ 	.byte	0x04, 0x36
        /*00ca*/ 	.short	(.L_1123 - .L_1122)
.L_1122:
        /*00cc*/ 	.word	0x00000008
.L_1123:


//--------------------- .nv.info._Z35group_norm_nhwc_bwd_one_pass_kernelI11Fp32IOFp16WLi64ELi30ELi480EEv26Group_norm_nhwc_bwd_params --------------------------
	.section	.nv.info._Z35group_norm_nhwc_bwd_one_pass_kernelI11Fp32IOFp16WLi64ELi30ELi480EEv26Group_norm_nhwc_bwd_params,"",@"SHT_CUDA_INFO"
	.sectionflags	@""
	.align	4


	//----- nvinfo : EIATTR_CUDA_API_VERSION
	.align		4
        /*0000*/ 	.byte	0x04, 0x37
        /*0002*/ 	.short	(.L_1125 - .L_1124)
.L_1124:
        /*0004*/ 	.word	0x00000082


	//----- nvinfo : EIATTR_KPARAM_INFO
	.align		4
.L_1125:
        /*0008*/ 	.byte	0x04, 0x17
        /*000a*/ 	.short	(.L_1127 - .L_1126)
.L_1126:
        /*000c*/ 	.word	0x00000000
        /*0010*/ 	.short	0x0000
        /*0012*/ 	.short	0x0000
        /*0014*/ 	.byte	0x00, 0xf0, 0xe1, 0x02


	//----- nvinfo : EIATTR_SPARSE_MMA_MASK
	.align		4
.L_1127:
        /*0018*/ 	.byte	0x03, 0x50
        /*001a*/ 	.short	0x0000


	//----- nvinfo : EIATTR_MAXREG_COUNT
	.align		4
        /*001c*/ 	.byte	0x03, 0x1b
        /*001e*/ 	.short	0x0080


	//----- nvinfo : EIATTR_NUM_BARRIERS
	.align		4
        /*0020*/ 	.byte	0x02, 0x4c
        /*0022*/ 	.byte	0x01
	.zero		1


	//----- nvinfo : EIATTR_MERCURY_ISA_VERSION
	.align		4
        /*0024*/ 	.byte	0x03, 0x5f
        /*0026*/ 	.short	0x0101


	//----- nvinfo : EIATTR_INT_WARP_WIDE_INSTR_OFFSETS
	.align		4
        /*0028*/ 	.byte	0x04, 0x31
        /*002a*/ 	.short	(.L_1129 - .L_1128)


	//   ....[0]....
.L_1128:
        /*002c*/ 	.word	0x00002430


	//   ....[1]....
        /*0030*/ 	.word	0x00002450


	//   ....[2]....
        /*0034*/ 	.word	0x00002480


	//   ....[3]....
        /*0038*/ 	.word	0x000024d0


	//   ....[4]....
        /*003c*/ 	.word	0x00002650


	//   ....[5]....
        /*0040*/ 	.word	0x000026a0


	//   ....[6]....
        /*0044*/ 	.word	0x000026b0


	//   ....[7]....
        /*0048*/ 	.word	0x00002700


	//----- nvinfo : EIATTR_COOP_GROUP_MASK_REGIDS
	.align		4
.L_1129:
        /*004c*/ 	.byte	0x04, 0x29
        /*004e*/ 	.short	(.L_1131 - .L_1130)


	//   ....[0]....
.L_1130:
        /*0050*/ 	.word	0xffffffff


	//   ....[1]....
        /*0054*/ 	.word	0xffffffff


	//   ....[2]....
        /*0058*/ 	.word	0xffffffff


	//   ....[3]....
        /*005c*/ 	.word	0xffffffff


	//   ....[4]....
        /*0060*/ 	.word	0xffffffff


	//   ....[5]....
        /*0064*/ 	.word	0xffffffff


	//   ....[6]....
        /*0068*/ 	.word	0xffffffff


	//   ....[7]....
        /*006c*/ 	.word	0xffffffff


	//   ....[8]....
        /*0070*/ 	.word	0xffffffff


	//   ....[9]....
        /*0074*/ 	.word	0xffffffff


	//----- nvinfo : EIATTR_COOP_GROUP_INSTR_OFFSETS
	.align		4
.L_1131:
        /*0078*/ 	.byte	0x04, 0x28
        /*007a*/ 	.short	(.L_1133 - .L_1132)


	//   ....[0]....
.L_1132:
        /*007c*/ 	.word	0x00001020


	//   ....[1]....
        /*0080*/ 	.word	0x00001060


	//   ....[2]....
        /*0084*/ 	.word	0x000010c0


	//   ....[3]....
        /*0088*/ 	.word	0x000010e0


	//   ....[4]....
        /*008c*/ 	.word	0x00001110


	//   ....[5]....
        /*0090*/ 	.word	0x00001130


	//   ....[6]....
        /*0094*/ 	.word	0x00001160


	//   ....[7]....
        /*0098*/ 	.word	0x00001180


	//   ....[8]....
        /*009c*/ 	.word	0x000011d0


	//   ....[9]....
        /*00a0*/ 	.word	0x000011e0


	//----- nvinfo : EIATTR_VRC_CTA_INIT_COUNT
	.align		4
.L_1133:
        /*00a4*/ 	.byte	0x02, 0x4a
	.zero		1
	.zero		1


	//----- nvinfo : EIATTR_EXIT_INSTR_OFFSETS
	.align		4
        /*00a8*/ 	.byte	0x04, 0x1c
        /*00aa*/ 	.short	(.L_1135 - .L_1134)


	//   ....[0]....
.L_1134:
        /*00ac*/ 	.word	0x00003580


	//   ....[1]....
        /*00b0*/ 	.word	0x000036b0


	//   ....[2]....
        /*00b4*/ 	.word	0x00003cc0


	//   ....[3]....
        /*00b8*/ 	.word	0x000042c0


	//----- nvinfo : EIATTR_MAX_THREADS
	.align		4
.L_1135:
        /*00bc*/ 	.byte	0x04, 0x05
        /*00be*/ 	.short	(.L_1137 - .L_1136)
.L_1136:
        /*00c0*/ 	.word	0x000001e0
        /*00c4*/ 	.word	0x00000001
        /*00c8*/ 	.word	0x00000001


	//----- nvinfo : EIATTR_CRS_STACK_SIZE
	.align		4
.L_1137:
        /*00cc*/ 	.byte	0x04, 0x1e
        /*00ce*/ 	.short	(.L_1139 - .L_1138)
.L_1138:
        /*00d0*/ 	.word	0x00000000


	//----- nvinfo : EIATTR_CBANK_PARAM_SIZE
	.align		4
.L_1139:
        /*00d4*/ 	.byte	0x03, 0x19
        /*00d6*/ 	.short	0x00b8


	//----- nvinfo : EIATTR_PARAM_CBANK
	.align		4
        /*00d8*/ 	.byte	0x04, 0x0a
        /*00da*/ 	.short	(.L_1141 - .L_1140)
	.align		4
.L_1140:
        /*00dc*/ 	.word	index@(.nv.constant0._Z35group_norm_nhwc_bwd_one_pass_kernelI11Fp32IOFp16WLi64ELi30ELi480EEv26Group_norm_nhwc_bwd_params)
        /*00e0*/ 	.short	0x0380
        /*00e2*/ 	.short	0x00b8


	//----- nvinfo : EIATTR_SW_WAR
	.align		4
.L_1141:
        /*00e4*/ 	.byte	0x04, 0x36
        /*00e6*/ 	.short	(.L_1143 - .L_1142)
.L_1142:
        /*00e8*/ 	.word	0x00000008
.L_1143:


//--------------------- .nv.info._Z35group_norm_nhwc_bwd_one_pass_kernelI11Fp32IOFp16WLi128ELi30ELi480EEv26Group_norm_nhwc_bwd_params --------------------------
	.section	.nv.info._Z35group_norm_nhwc_bwd_one_pass_kernelI11Fp32IOFp16WLi128ELi30ELi480EEv26Group_norm_nhwc_bwd_params,"",@"SHT_CUDA_INFO"
	.sectionflags	@""
	.align	4


	//----- nvinfo : EIATTR_CUDA_API_VERSION
	.align		4
        /*0000*/ 	.byte	0x04, 0x37
        /*0002*/ 	.short	(.L_1145 - .L_1144)
.L_1144:
        /*0004*/ 	.word	0x00000082


	//----- nvinfo : EIATTR_KPARAM_INFO
	.align		4
.L_1145:
        /*0008*/ 	.byte	0x04, 0x17
        /*000a*/ 	.short	(.L_1147 - .L_1146)
.L_1146:
        /*000c*/ 	.word	0x00000000
        /*0010*/ 	.short	0x0000
        /*0012*/ 	.short	0x0000
        /*0014*/ 	.byte	0x00, 0xf0, 0xe1, 0x02


	//----- nvinfo : EIATTR_SPARSE_MMA_MASK
	.align		4
.L_1147:
        /*0018*/ 	.byte	0x03, 0x50
        /*001a*/ 	.short	0x0000


	//----- nvinfo : EIATTR_MAXREG_COUNT
	.align		4
        /*001c*/ 	.byte	0x03, 0x1b
        /*001e*/ 	.short	0x0080


	//----- nvinfo : EIATTR_NUM_BARRIERS
	.align		4
        /*0020*/ 	.byte	0x02, 0x4c
        /*0022*/ 	.byte	0x01
	.zero		1


	//----- nvinfo : EIATTR_MERCURY_ISA_VERSION
	.align		4
        /*0024*/ 	.byte	0x03, 0x5f
        /*0026*/ 	.short	0x0101


	//----- nvinfo : EIATTR_INT_WARP_WIDE_INSTR_OFFSETS
	.align		4
        /*0028*/ 	.byte	0x04, 0x31
        /*002a*/ 	.short	(.L_1149 - .L_1148)


	//   ....[0]....
.L_1148:
        /*002c*/ 	.word	0x000019c0


	//----- nvinfo : EIATTR_COOP_GROUP_MASK_REGIDS
	.align		4
.L_1149:
        /*0030*/ 	.byte	0x04, 0x29
        /*0032*/ 	.short	(.L_1151 - .L_1150)


	//   ....[0]....
.L_1150:
        /*0034*/ 	.word	0xffffffff


	//   ....[1]....
        /*0038*/ 	.word	0xffffffff


	//   ....[2]....
        /*003c*/ 	.word	0xffffffff


	//   ....[3]....
        /*0040*/ 	.word	0xffffffff


	//   ....[4]....
        /*0044*/ 	.word	0xffffffff


	//   ....[5]....
        /*0048*/ 	.word	0xffffffff


	//   ....[6]....
        /*004c*/ 	.word	0xffffffff


	//   ....[7]....
        /*0050*/ 	.word	0xffffffff


	//   ....[8]....
        /*0054*/ 	.word	0xffffffff


	//   ....[9]....
        /*0058*/ 	.word	0xffffffff


	//----- nvinfo : EIATTR_COOP_GROUP_INSTR_OFFSETS
	.align		4
.L_1151:
        /*005c*/ 	.byte	0x04, 0x28
        /*005e*/ 	.short	(.L_1153 - .L_1152)


	//   ....[0]....
.L_1152:
        /*0060*/ 	.word	0x00001770


	//   ....[1]....
        /*0064*/ 	.word	0x000017b0


	//   ....[2]....
        /*0068*/ 	.word	0x00001840


	//   ....[3]....
        /*006c*/ 	.word	0x00001860


	//   ....[4]....
        /*0070*/ 	.word	0x000018a0


	//   ....[5]....
        /*0074*/ 	.word	0x000018c0


	//   ....[6]....
        /*0078*/ 	.word	0x000018f0


	//   ....[7]....
        /*007c*/ 	.word	0x00001910


	//   ....[8]....
        /*0080*/ 	.word	0x00001960


	//   ....[9]....
        /*0084*/ 	.word	0x00001970


	//----- nvinfo : EIATTR_VRC_CTA_INIT_COUNT
	.align		4
.L_1153:
        /*0088*/ 	.byte	0x02, 0x4a
	.zero		1
	.zero		1


	//----- nvinfo : EIATTR_EXIT_INSTR_OFFSETS
	.align		4
        /*008c*/ 	.byte	0x04, 0x1c
        /*008e*/ 	.short	(.L_1155 - .L_1154)


	//   ....[0]....
.L_1154:
        /*0090*/ 	.word	0x00004040


	//   ....[1]....
        /*0094*/ 	.word	0x00004170


	//   ....[2]....
        /*0098*/ 	.word	0x00004780


	//   ....[3]....
        /*009c*/ 	.word	0x00004d80


	//----- nvinfo : EIATTR_MAX_THREADS
	.align		4
.L_1155:
        /*00a0*/ 	.byte	0x04, 0x05
        /*00a2*/ 	.short	(.L_1157 - .L_1156)
.L_1156:
        /*00a4*/ 	.word	0x000001e0
        /*00a8*/ 	.word	0x00000001
        /*00ac*/ 	.word	0x00000001


	//----- nvinfo : EIATTR_CRS_STACK_SIZE
	.align		4
.L_1157:
        /*00b0*/ 	.byte	0x04, 0x1e
        /*00b2*/ 	.short	(.L_1159 - .L_1158)
.L_1158:
        /*00b4*/ 	.word	0x00000000


	//----- nvinfo : EIATTR_CBANK_PARAM_SIZE
	.align		4
.L_1159:
        /*00b8*/ 	.byte	0x03, 0x19
        /*00ba*/ 	.short	0x00b8


	//----- nvinfo : EIATTR_PARAM_CBANK
	.align		4
        /*00bc*/ 	.byte	0x04, 0x0a
        /*00be*/ 	.short	(.L_1161 - .L_1160)
	.align		4
.L_1160:
        /*00c0*/ 	.word	index@(.nv.constant0._Z35group_norm_nhwc_bwd_one_pass_kernelI11Fp32IOFp16WLi128ELi30ELi480EEv26Group_norm_nhwc_bwd_params)
        /*00c4*/ 	.short	0x0380
        /*00c6*/ 	.short	0x00b8


	//----- nvinfo : EIATTR_SW_WAR
	.align		4
.L_1161:
        /*00c8*/ 	.byte	0x04, 0x36
        /*00ca*/ 	.short	(.L_1163 - .L_1162)
.L_1162:
        /*00cc*/ 	.word	0x00000008
.L_1163:


//--------------------- .nv.info._Z35group_norm_nhwc_bwd_one_pass_kernelI11Fp32IOFp16WLi256ELi30ELi480EEv26Group_norm_nhwc_bwd_params --------------------------
	.section	.nv.info._Z35group_norm_nhwc_bwd_one_pass_kernelI11Fp32IOFp16WLi256ELi30ELi480EEv26Group_norm_nhwc_bwd_params,"",@"SHT_CUDA_INFO"
	.sectionflags	@""
	.align	4


	//----- nvinfo : EIATTR_CUDA_API_VERSION
	.align		4
        /*0000*/ 	.byte	0x04, 0x37
        /*0002*/ 	.short	(.L_1165 - .L_1164)
.L_1164:
        /*0004*/ 	.word	0x00000082


	//----- nvinfo : EIATTR_KPARAM_INFO
	.align		4
.L_1165:
        /*0008*/ 	.byte	0x04, 0x17
        /*000a*/ 	.short	(.L_1167 - .L_1166)
.L_1166:
        /*000c*/ 	.word	0x00000000
        /*0010*/ 	.short	0x0000
        /*0012*/ 	.short	0x0000
        /*0014*/ 	.byte	0x00, 0xf0, 0xe1, 0x02


	//----- nvinfo : EIATTR_SPARSE_MMA_MASK
	.align		4
.L_1167:
        /*0018*/ 	.byte	0x03, 0x50
        /*001a*/ 	.short	0x0000


	//----- nvinfo : EIATTR_MAXREG_COUNT
	.align		4
        /*001c*/ 	.byte	0x03, 0x1b
        /*001e*/ 	.short	0x0080


	//----- nvinfo : EIATTR_NUM_BARRIERS
	.align		4
        /*0020*/ 	.byte	0x02, 0x4c
        /*0022*/ 	.byte	0x01
	.zero		1


	//----- nvinfo : EIATTR_MERCURY_ISA_VERSION
	.align		4
        /*0024*/ 	.byte	0x03, 0x5f
        /*0026*/ 	.short	0x0101


	//----- nvinfo : EIATTR_INT_WARP_WIDE_INSTR_OFFSETS
	.align		4
        /*0028*/ 	.byte	0x04, 0x31
        /*002a*/ 	.short	(.L_1169 - .L_1168)


	//   ....[0]....
.L_1168:
        /*002c*/ 	.word	0x00002b40


	//----- nvinfo : EIATTR_COOP_GROUP_MASK_REGIDS
	.align		4
.L_1169:
        /*0030*/ 	.byte	0x04, 0x29
        /*0032*/ 	.short	(.L_1171 - .L_1170)


	//   ....[0]....
.L_1170:
        /*0034*/ 	.word	0xffffffff


	//   ....[1]....
        /*0038*/ 	.word	0xffffffff


	//   ....[2]....
        /*003c*/ 	.word	0xffffffff


	//   ....[3]....
        /*0040*/ 	.word	0xffffffff


	//   ....[4]....
        /*0044*/ 	.word	0xffffffff


	//   ....[5]....
        /*0048*/ 	.word	0xffffffff


	//   ....[6]....
        /*004c*/ 	.word	0xffffffff


	//   ....[7]....
        /*0050*/ 	.word	0xffffffff


	//   ....[8]....
        /*0054*/ 	.word	0xffffffff


	//   ....[9]....
        /*0058*/ 	.word	0xffffffff


	//----- nvinfo : EIATTR_COOP_GROUP_INSTR_OFFSETS
	.align		4
.L_1171:
        /*005c*/ 	.byte	0x04, 0x28
        /*005e*/ 	.short	(.L_1173 - .L_1172)


	//   ....[0]....
.L_1172:
        /*0060*/ 	.word	0x000028c0


	//   ....[1]....
        /*0064*/ 	.word	0x00002900


	//   ....[2]....
        /*0068*/ 	.word	0x000029a0


	//   ....[3]....
        /*006c*/ 	.word	0x000029c0


	//   ....[4]....
        /*0070*/ 	.word	0x00002a20


	//   ....[5]....
        /*0074*/ 	.word	0x00002a40


	//   ....[6]....
        /*0078*/ 	.word	0x00002a70


	//   ....[7]....
        /*007c*/ 	.word	0x00002a90


	//   ....[8]....
        /*0080*/ 	.word	0x00002ae0


	//   ....[9]....
        /*0084*/ 	.word	0x00002af0


	//----- nvinfo : EIATTR_VRC_CTA_INIT_COUNT
	.align		4
.L_1173:
        /*0088*/ 	.byte	0x02, 0x4a
	.zero		1
	.zero		1


	//----- nvinfo : EIATTR_EXIT_INSTR_OFFSETS
	.align		4
        /*008c*/ 	.byte	0x04, 0x1c
        /*008e*/ 	.short	(.L_1175 - .L_1174)


	//   ....[0]....
.L_1174:
        /*0090*/ 	.word	0x00006670


	//   ....[1]....
        /*0094*/ 	.word	0x000067a0


	//   ....[2]....
        /*0098*/ 	.word	0x00006db0


	//   ....[3]....
        /*009c*/ 	.word	0x000073b0


	//----- nvinfo : EIATTR_MAX_THREADS
	.align		4
.L_1175:
        /*00a0*/ 	.byte	0x04, 0x05
        /*00a2*/ 	.short	(.L_1177 - .L_1176)
.L_1176:
        /*00a4*/ 	.word	0x000001e0
        /*00a8*/ 	.word	0x00000001
        /*00ac*/ 	.word	0x00000001


	//----- nvinfo : EIATTR_CRS_STACK_SIZE
	.align		4
.L_1177:
        /*00b0*/ 	.byte	0x04, 0x1e
        /*00b2*/ 	.short	(.L_1179 - .L_1178)
.L_1178:
        /*00b4*/ 	.word	0x00000000


	//----- nvinfo : EIATTR_CBANK_PARAM_SIZE
	.align		4
.L_1179:
        /*00b8*/ 	.byte	0x03, 0x19
        /*00ba*/ 	.short	0x00b8


	//----- nvinfo : EIATTR_PARAM_CBANK
	.align		4
        /*00bc*/ 	.byte	0x04, 0x0a
        /*00be*/ 	.short	(.L_1181 - .L_1180)
	.align		4
.L_1180:
        /*00c0*/ 	.word	index@(.nv.constant0._Z35group_norm_nhwc_bwd_one_pass_kernelI11Fp32IOFp16WLi256ELi30ELi480EEv26Group_norm_nhwc_bwd_params)
        /*00c4*/ 	.short	0x0380
        /*00c6*/ 	.short	0x00b8


	//----- nvinfo : EIATTR_SW_WAR
	.align		4
.L_1181:
        /*00c8*/ 	.byte	0x04, 0x36
        /*00ca*/ 	.short	(.L_1183 - .L_1182)
.L_1182:
        /*00cc*/ 	.word	0x00000008
.L_1183:


//--------------------- .nv.info._Z35group_norm_nhwc_bwd_one_pass_kernelI11Fp32IOFp16WLi512ELi30ELi480EEv26Group_norm_nhwc_bwd_params --------------------------
	.section	.nv.info._Z35group_norm_nhwc_bwd_one_pass_kernelI11Fp32IOFp16WLi512ELi30ELi480EEv26Group_norm_nhwc_bwd_params,"",@"SHT_CUDA_INFO"
	.sectionflags	@""
	.align	4


	//----- nvinfo : EIATTR_CUDA_API_VERSION
	.align		4
        /*0000*/ 	.byte	0x04, 0x37
        /*0002*/ 	.short	(.L_1185 - .L_1184)
.L_1184:
        /*0004*/ 	.word	0x00000082


	//----- nvinfo : EIATTR_KPARAM_INFO
	.align		4
.L_1185:
        /*0008*/ 	.byte	0x04, 0x17
        /*000a*/ 	.short	(.L_1187 - .L_1186)
.L_1186:
        /*000c*/ 	.word	0x00000000
        /*0010*/ 	.short	0x0000
        /*0012*/ 	.short	0x0000
        /*0014*/ 	.byte	0x00, 0xf0, 0xe1, 0x02


	//----- nvinfo : EIATTR_SPARSE_MMA_MASK
	.align		4
.L_1187:
        /*0018*/ 	.byte	0x03, 0x50
        /*001a*/ 	.short	0x0000


	//----- nvinfo : EIATTR_MAXREG_COUNT
	.align		4
        /*001c*/ 	.byte	0x03, 0x1b
        /*001e*/ 	.short	0x0080


	//----- nvinfo : EIATTR_NUM_BARRIERS
	.align		4
        /*0020*/ 	.byte	0x02, 0x4c
        /*0022*/ 	.byte	0x01
	.zero		1


	//----- nvinfo : EIATTR_MERCURY_ISA_VERSION
	.align		4
        /*0024*/ 	.byte	0x03, 0x5f
        /*0026*/ 	.short	0x0101


	//----- nvinfo : EIATTR_INT_WARP_WIDE_INSTR_OFFSETS
	.align		4
        /*0028*/ 	.byte	0x04, 0x31
        /*002a*/ 	.short	(.L_1189 - .L_1188)


	//   ....[0]....
.L_1188:
        /*002c*/ 	.word	0x00004d80


	//----- nvinfo : EIATTR_COOP_GROUP_MASK_REGIDS
	.align		4
.L_1189:
        /*0030*/ 	.byte	0x04, 0x29
        /*0032*/ 	.short	(.L_1191 - .L_1190)


	//   ....[0]....
.L_1190:
        /*0034*/ 	.word	0xffffffff


	//   ....[1]....
        /*0038*/ 	.word	0xffffffff


	//   ....[2]....
        /*003c*/ 	.word	0xffffffff


	//   ....[3]....
        /*0040*/ 	.word	0xffffffff


	//   ....[4]....
        /*0044*/ 	.word	0xffffffff


	//   ....[5]....
        /*0048*/ 	.word	0xffffffff


	//   ....[6]....
        /*004c*/ 	.word	0xffffffff


	//   ....[7]....
        /*0050*/ 	.word	0xffffffff


	//   ....[8]....
        /*0054*/ 	.word	0xffffffff


	//   ....[9]....
        /*0058*/ 	.word	0xffffffff


	//----- nvinfo : EIATTR_COOP_GROUP_INSTR_OFFSETS
	.align		4
.L_1191:
        /*005c*/ 	.byte	0x04, 0x28
        /*005e*/ 	.short	(.L_1193 - .L_1192)


	//   ....[0]....
.L_1192:
        /*0060*/ 	.word	0x00004b20


	//   ....[1]....
        /*0064*/ 	.word	0x00004b60


	//   ....[2]....
        /*0068*/ 	.word	0x00004bf0


	//   ....[3]....
        /*006c*/ 	.word	0x00004c20


	//   ....[4]....
        /*0070*/ 	.word	0x00004c60


	//   ....[5]....
        /*0074*/ 	.word	0x00004c80


	//   ....[6]....
        /*0078*/ 	.word	0x00004cb0


	//   ....[7]....
        /*007c*/ 	.word	0x00004cd0


	//   ....[8]....
        /*0080*/ 	.word	0x00004d20


	//   ....[9]....
        /*0084*/ 	.word	0x00004d30


	//----- nvinfo : EIATTR_VRC_CTA_INIT_COUNT
	.align		4
.L_1193:
        /*0088*/ 	.byte	0x02, 0x4a
	.zero		1
	.zero		1


	//----- nvinfo : EIATTR_EXIT_INSTR_OFFSETS
	.align		4
        /*008c*/ 	.byte	0x04, 0x1c
        /*008e*/ 	.short	(.L_1195 - .L_1194)


	//   ....[0]....
.L_1194:
        /*0090*/ 	.word	0x00009640


	//   ....[1]....
        /*0094*/ 	.word	0x00009770


	//   ....[2]....
        /*0098*/ 	.word	0x00009d80


	//   ....[3]....
        /*009c*/ 	.word	0x0000a380


	//----- nvinfo : EIATTR_MAX_THREADS
	.align		4
.L_1195:
        /*00a0*/ 	.byte	0x04, 0x05
        /*00a2*/ 	.short	(.L_1197 - .L_1196)
.L_1196:
        /*00a4*/ 	.word	0x000001e0
        /*00a8*/ 	.word	0x00000001
        /*00ac*/ 	.word	0x00000001


	//----- nvinfo : EIATTR_CRS_STACK_SIZE
	.align		4
.L_1197:
        /*00b0*/ 	.byte	0x04, 0x1e
        /*00b2*/ 	.short	(.L_1199 - .L_1198)
.L_1198:
        /*00b4*/ 	.word	0x00000000


	//----- nvinfo : EIATTR_CBANK_PARAM_SIZE
	.align		4
.L_1199:
        /*00b8*/ 	.byte	0x03, 0x19
        /*00ba*/ 	.short	0x00b8


	//----- nvinfo : EIATTR_PARAM_CBANK
	.align		4
        /*00bc*/ 	.byte	0x04, 0x0a
        /*00be*/ 	.short	(.L_1201 - .L_1200)
	.align		4
.L_1200:
        /*00c0*/ 	.word	index@(.nv.constant0._Z35group_norm_nhwc_bwd_one_pass_kernelI11Fp32IOFp16WLi512ELi30ELi480EEv26Group_norm_nhwc_bwd_params)
        /*00c4*/ 	.short	0x0380
        /*00c6*/ 	.short	0x00b8


	//----- nvinfo : EIATTR_SW_WAR
	.align		4
.L_1201:
        /*00c8*/ 	.byte	0x04, 0x36
        /*00ca*/ 	.short	(.L_1203 - .L_1202)
.L_1202:
        /*00cc*/ 	.word	0x00000008
.L_1203:


//--------------------- .nv.info._Z35group_norm_nhwc_fwd_one_pass_kernelI11Bf16IOFp32WLi64ELi30ELi480EEv26Group_norm_nhwc_fwd_params --------------------------
	.section	.nv.info._Z35group_norm_nhwc_fwd_one_pass_kernelI11Bf16IOFp32WLi64ELi30ELi480EEv26Group_norm_nhwc_fwd_params,"",@"SHT_CUDA_INFO"
	.sectionflags	@""
	.align	4


	//----- nvinfo : EIATTR_CUDA_API_VERSION
	.align		4
        /*0000*/ 	.byte	0x04, 0x37
        /*0002*/ 	.short	(.L_1205 - .L_1204)
.L_1204:
        /*0004*/ 	.word	0x00000082


	//----- nvinfo : EIATTR_KPARAM_INFO
	.align		4
.L_1205:
        /*0008*/ 	.byte	0x04, 0x17
        /*000a*/ 	.short	(.L_1207 - .L_1206)
.L_1206:
        /*000c*/ 	.word	0x00000000
        /*0010*/ 	.short	0x0000
        /*0012*/ 	.short	0x0000
        /*0014*/ 	.byte	0x00, 0xf0, 0x81, 0x02


	//----- nvinfo : EIATTR_SPARSE_MMA_MASK
	.align		4
.L_1207:
        /*0018*/ 	.byte	0x03, 0x50
        /*001a*/ 	.short	0x0000


	//----- nvinfo : EIATTR_MAXREG_COUNT
	.align		4
        /*001c*/ 	.byte	0x03, 0x1b
        /*001e*/ 	.short	0x0080


	//----- nvinfo : EIATTR_NUM_BARRIERS
	.align		4
        /*0020*/ 	.byte	0x02, 0x4c
        /*0022*/ 	.byte	0x01
	.zero		1


	//----- nvinfo : EIATTR_MERCURY_ISA_VERSION
	.align		4
        /*0024*/ 	.byte	0x03, 0x5f
        /*0026*/ 	.short	0x0101


	//----- nvinfo : EIATTR_INT_WARP_WIDE_INSTR_OFFSETS
	.align		4
        /*0028*/ 	.byte	0x04, 0x31
        /*002a*/ 	.short	(.L_1209 - .L_1208)


	//   ....[0]....
.L_1208:
        /*002c*/ 	.word	0x00001060


	//   ....[1]....
        /*0030*/ 	.word	0x00001090


	//   ....[2]....
        /*0034*/ 	.word	0x000010a0


	//   ....[3]....
        /*0038*/ 	.word	0x000010f0


	//   ....[4]....
        /*003c*/ 	.word	0x000012b0


	//   ....[5]....
        /*0040*/ 	.word	0x00001310


	//   ....[6]....
        /*0044*/ 	.word	0x00001350


	//   ....[7]....
        /*0048*/ 	.word	0x00001360


	//   ....[8]....
        /*004c*/ 	.word	0x00001600


	//   ....[9]....
        /*0050*/ 	.word	0x000016e0


	//   ....[10]....
        /*0054*/ 	.word	0x000016f0


	//   ....[11]....
        /*0058*/ 	.word	0x000017d0


	//   ....[12]....
        /*005c*/ 	.word	0x00001930


	//   ....[13]....
        /*0060*/ 	.word	0x00001950


	//----- nvinfo : EIATTR_COOP_GROUP_MASK_REGIDS
	.align		4
.L_1209:
        /*0064*/ 	.byte	0x04, 0x29
        /*0066*/ 	.short	(.L_1211 - .L_1210)


	//   ....[0]....
.L_1210:
        /*0068*/ 	.word	0xffffffff


	//   ....[1]....
        /*006c*/ 	.word	0xffffffff


	//   ....[2]....
        /*0070*/ 	.word	0xffffffff


	//   ....[3]....
        /*0074*/ 	.word	0xffffffff


	//   ....[4]....
        /*0078*/ 	.word	0xffffffff


	//   ....[5]....
        /*007c*/ 	.word	0xffffffff


	//   ....[6]....
        /*0080*/ 	.word	0xffffffff


	//   ....[7]....
        /*0084*/ 	.word	0xffffffff


	//   ....[8]....
        /*0088*/ 	.word	0xffffffff


	//   ....[9]....
        /*008c*/ 	.word	0xffffffff


	//----- nvinfo : EIATTR_COOP_GROUP_INSTR_OFFSETS
	.align		4
.L_1211:
        /*0090*/ 	.byte	0x04, 0x28
        /*0092*/ 	.short	(.L_1213 - .L_1212)


	//   ....[0]....
.L_1212:
        /*0094*/ 	.word	0x000007a0


	//   ....[1]....
        /*0098*/ 	.word	0x000007b0


	//   ....[2]....
        /*009c*/ 	.word	0x000007e0


	//   ....[3]....
        /*00a0*/ 	.word	0x00000800


	//   ....[4]....
        /*00a4*/ 	.word	0x00000830


	//   ....[5]....
        /*00a8*/ 	.word	0x00000850


	//   ....[6]....
        /*00ac*/ 	.word	0x00000880


	//   ....[7]....
        /*00b0*/ 	.word	0x000008a0


	//   ....[8]....
        /*00b4*/ 	.word	0x000008f0


	//   ....[9]....
        /*00b8*/ 	.word	0x00000900


	//----- nvinfo : EIATTR_VRC_CTA_INIT_COUNT
	.align		4
.L_1213:
        /*00bc*/ 	.byte	0x02, 0x4a
	.zero		1
	.zero		1


	//----- nvinfo : EIATTR_EXIT_INSTR_OFFSETS
	.align		4
        /*00c0*/ 	.byte	0x04, 0x1c
        /*00c2*/ 	.short	(.L_1215 - .L_1214)


	//   ....[0]....
.L_1214:
        /*00c4*/ 	.word	0x00000070


	//   ....[1]....
        /*00c8*/ 	.word	0x00002540


	//----- nvinfo : EIATTR_MAX_THREADS
	.align		4
.L_1215:
        /*00cc*/ 	.byte	0x04, 0x05
        /*00ce*/ 	.short	(.L_1217 - .L_1216)
.L_1216:
        /*00d0*/ 	.word	0x000001e0
        /*00d4*/ 	.word	0x00000001
        /*00d8*/ 	.word	0x00000001


	//----- nvinfo : EIATTR_CRS_STACK_SIZE
	.align		4
.L_1217:
        /*00dc*/ 	.byte	0x04, 0x1e
        /*00de*/ 	.short	(.L_1219 - .L_1218)
.L_1218:
        /*00e0*/ 	.word	0x00000000


	//----- nvinfo : EIATTR_CBANK_PARAM_SIZE
	.align		4
.L_1219:
        /*00e4*/ 	.byte	0x03, 0x19
        /*00e6*/ 	.short	0x00a0


	//----- nvinfo : EIATTR_PARAM_CBANK
	.align		4
        /*00e8*/ 	.byte	0x04, 0x0a
        /*00ea*/ 	.short	(.L_1221 - .L_1220)
	.align		4
.L_1220:
        /*00ec*/ 	.word	index@(.nv.constant0._Z35group_norm_nhwc_fwd_one_pass_kernelI11Bf16IOFp32WLi64ELi30ELi480EEv26Group_norm_nhwc_fwd_params)
        /*00f0*/ 	.short	0x0380
        /*00f2*/ 	.short	0x00a0


	//----- nvinfo : EIATTR_SW_WAR
	.align		4
.L_1221:
        /*00f4*/ 	.byte	0x04, 0x36
        /*00f6*/ 	.short	(.L_1223 - .L_1222)
.L_1222:
        /*00f8*/ 	.word	0x00000008
.L_1223:


//--------------------- .nv.info._Z35group_norm_nhwc_fwd_one_pass_kernelI11Bf16IOFp32WLi128ELi30ELi480EEv26Group_norm_nhwc_fwd_params --------------------------
	.section	.nv.info._Z35group_norm_nhwc_fwd_one_pass_kernelI11Bf16IOFp32WLi128ELi30ELi480EEv26Group_norm_nhwc_fwd_params,"",@"SHT_CUDA_INFO"
	.sectionflags	@""
	.align	4


	//----- nvinfo : EIATTR_CUDA_API_VERSION
	.align		4
        /*0000*/ 	.byte	0x04, 0x37
        /*0002*/ 	.short	(.L_1225 - .L_1224)
.L_1224:
        /*0004*/ 	.word	0x00000082


	//----- nvinfo : EIATTR_KPARAM_INFO
	.align		4
.L_1225:
        /*0008*/ 	.byte	0x04, 0x17
        /*000a*/ 	.short	(.L_1227 - .L_1226)
.L_1226:
        /*000c*/ 	.word	0x00000000
        /*0010*/ 	.short	0x0000
        /*0012*/ 	.short	0x0000
        /*0014*/ 	.byte	0x00, 0xf0, 0x81, 0x02


	//----- nvinfo : EIATTR_SPARSE_MMA_MASK
	.align		4
.L_1227:
        /*0018*/ 	.byte	0x03, 0x50
        /*001a*/ 	.short	0x0000


	//----- nvinfo : EIATTR_MAXREG_COUNT
	.align		4
        /*001c*/ 	.byte	0x03, 0x1b
        /*001e*/ 	.short	0x0080


	//----- nvinfo : EIATTR_NUM_BARRIERS
	.align		4
        /*0020*/ 	.byte	0x02, 0x4c
        /*0022*/ 	.byte	0x01
	.zero		1


	//----- nvinfo : EIATTR_MERCURY_ISA_VERSION
	.align		4
        /*0024*/ 	.byte	0x03, 0x5f
        /*0026*/ 	.short	0x0101


	//----- nvinfo : EIATTR_INT_WARP_WIDE_INSTR_OFFSETS
	.align		4
        /*0028*/ 	.byte	0x04, 0x31
        /*002a*/ 	.short	(.L_1229 - .L_1228)


	//   ....[0]....
.L_1228:
        /*002c*/ 	.word	0x00001340


	//   ....[1]....
        /*0030*/ 	.word	0x000013b0


	//   ....[2]....
        /*0034*/ 	.word	0x000013c0


	//   ....[3]....
        /*0038*/ 	.word	0x000013f0


	//   ....[4]....
        /*003c*/ 	.word	0x000015b0


	//   ....[5]....
        /*0040*/ 	.word	0x00001610


	//   ....[6]....
        /*0044*/ 	.word	0x00001630


	//   ....[7]....
        /*0048*/ 	.word	0x00001660


	//   ....[8]....
        /*004c*/ 	.word	0x00001990


	//   ....[9]....
        /*0050*/ 	.word	0x000019b0


	//   ....[10]....
        /*0054*/ 	.word	0x000019d0


	//   ....[11]....
        /*0058*/ 	.word	0x000019f0


	//   ....[12]....
        /*005c*/ 	.word	0x00001c50


	//   ....[13]....
        /*0060*/ 	.word	0x00001c70


	//----- nvinfo : EIATTR_COOP_GROUP_MASK_REGIDS
	.align		4
.L_1229:
        /*0064*/ 	.byte	0x04, 0x29
        /*0066*/ 	.short	(.L_1231 - .L_1230)


	//   ....[0]....
.L_1230:
        /*0068*/ 	.word	0xffffffff


	//   ....[1]....
        /*006c*/ 	.word	0xffffffff


	//   ....[2]....
        /*0070*/ 	.word	0xffffffff


	//   ....[3]....
        /*0074*/ 	.word	0xffffffff


	//   ....[4]....
        /*0078*/ 	.word	0xffffffff


	//   ....[5]....
        /*007c*/ 	.word	0xffffffff


	//   ....[6]....
        /*0080*/ 	.word	0xffffffff


	//   ....[7]....
        /*0084*/ 	.word	0xffffffff


	//   ....[8]....
        /*0088*/ 	.word	0xffffffff


	//   ....[9]....
        /*008c*/ 	.word	0xffffffff


	//----- nvinfo : EIATTR_COOP_GROUP_INSTR_OFFSETS
	.align		4
.L_1231:
        /*0090*/ 	.byte	0x04, 0x28
        /*0092*/ 	.short	(.L_1233 - .L_1232)


	//   ....[0]....
.L_1232:
        /*0094*/ 	.word	0x00000aa0


	//   ....[1]....
        /*0098*/ 	.word	0x00000ab0


	//   ....[2]....
        /*009c*/ 	.word	0x00000ae0


	//   ....[3]....
        /*00a0*/ 	.word	0x00000af0


	//   ....[4]....
        /*00a4*/ 	.word	0x00000b30


	//   ....[5]....
        /*00a8*/ 	.word	0x00000b40


	//   ....[6]....
        /*00ac*/ 	.word	0x00000b80


	//   ....[7]....
        /*00b0*/ 	.word	0x00000b90


	//   ....[8]....
        /*00b4*/ 	.word	0x00000bf0


	//   ....[9]....
        /*00b8*/ 	.word	0x00000c00


	//----- nvinfo : EIATTR_VRC_CTA_INIT_COUNT
	.align		4
.L_1233:
        /*00bc*/ 	.byte	0x02, 0x4a
	.zero		1
	.zero		1


	//----- nvinfo : EIATTR_EXIT_INSTR_OFFSETS
	.align		4
        /*00c0*/ 	.byte	0x04, 0x1c
        /*00c2*/ 	.short	(.L_1235 - .L_1234)


	//   ....[0]....
.L_1234:
        /*00c4*/ 	.word	0x00000070


	//   ....[1]....
        /*00c8*/ 	.word	0x00003020


	//----- nvinfo : EIATTR_MAX_THREADS
	.align		4
.L_1235:
        /*00cc*/ 	.byte	0x04, 0x05
        /*00ce*/ 	.short	(.L_1237 - .L_1236)
.L_1236:
        /*00d0*/ 	.word	0x000001e0
        /*00d4*/ 	.word	0x00000001
        /*00d8*/ 	.word	0x00000001


	//----- nvinfo : EIATTR_CRS_STACK_SIZE
	.align		4
.L_1237:
        /*00dc*/ 	.byte	0x04, 0x1e
        /*00de*/ 	.short	(.L_1239 - .L_1238)
.L_1238:
        /*00e0*/ 	.word	0x00000000


	//----- nvinfo : EIATTR_CBANK_PARAM_SIZE
	.align		4
.L_1239:
        /*00e4*/ 	.byte	0x03, 0x19
        /*00e6*/ 	.short	0x00a0


	//----- nvinfo : EIATTR_PARAM_CBANK
	.align		4
        /*00e8*/ 	.byte	0x04, 0x0a
        /*00ea*/ 	.short	(.L_1241 - .L_1240)
	.align		4
.L_1240:
        /*00ec*/ 	.word	index@(.nv.constant0._Z35group_norm_nhwc_fwd_one_pass_kernelI11Bf16IOFp32WLi128ELi30ELi480EEv26Group_norm_nhwc_fwd_params)
        /*00f0*/ 	.short	0x0380
        /*00f2*/ 	.short	0x00a0


	//----- nvinfo : EIATTR_SW_WAR
	.align		4
.L_1241:
        /*00f4*/ 	.byte	0x04, 0x36
        /*00f6*/ 	.short	(.L_1243 - .L_1242)
.L_1242:
        /*00f8*/ 	.word	0x00000008
.L_1243:


//--------------------- .nv.info._Z35group_norm_nhwc_fwd_one_pass_kernelI11Bf16IOFp32WLi256ELi30ELi480EEv26Group_norm_nhwc_fwd_params --------------------------
	.section	.nv.info._Z35group_norm_nhwc_fwd_one_pass_kernelI11Bf16IOFp32WLi256ELi30ELi480EEv26Group_norm_nhwc_fwd_params,"",@"SHT_CUDA_INFO"
	.sectionflags	@""
	.align	4


	//----- nvinfo : EIATTR_CUDA_API_VERSION
	.align		4
        /*0000*/ 	.byte	0x04, 0x37
        /*0002*/ 	.short	(.L_1245 - .L_1244)
.L_1244:
        /*0004*/ 	.word	0x00000082


	//----- nvinfo : EIATTR_KPARAM_INFO
	.align		4
.L_1245:
        /*0008*/ 	.byte	0x04, 0x17
        /*000a*/ 	.short	(.L_1247 - .L_1246)
.L_1246:
        /*000c*/ 	.word	0x00000000
        /*0010*/ 	.short	0x0000
        /*0012*/ 	.short	0x0000
        /*0014*/ 	.byte	0x00, 0xf0, 0x81, 0x02


	//----- nvinfo : EIATTR_SPARSE_MMA_MASK
	.align		4
.L_1247:
        /*0018*/ 	.byte	0x03, 0x50
        /*001a*/ 	.short	0x0000


	//----- nvinfo : EIATTR_MAXREG_COUNT
	.align		4
        /*001c*/ 	.byte	0x03, 0x1b
        /*001e*/ 	.short	0x0080


	//----- nvinfo : EIATTR_NUM_BARRIERS
	.align		4
        /*0020*/ 	.byte	0x02, 0x4c
        /*0022*/ 	.byte	0x01
	.zero		1


	//----- nvinfo : EIATTR_MERCURY_ISA_VERSION
	.align		4
        /*0024*/ 	.byte	0x03, 0x5f
        /*0026*/ 	.short	0x0101


	//----- nvinfo : EIATTR_INT_WARP_WIDE_INSTR_OFFSETS
	.align		4
        /*0028*/ 	.byte	0x04, 0x31
        /*002a*/ 	.short	(.L_1249 - .L_1248)


	//   ....[0]....
.L_1248:
        /*002c*/ 	.word	0x000019d0


	//   ....[1]....
        /*0030*/ 	.word	0x00001a50


	//   ....[2]....
        /*0034*/ 	.word	0x00001af0


	//   ....[3]....
        /*0038*/ 	.word	0x00001b90


	//   ....[4]....
        /*003c*/ 	.word	0x00001c30


	//   ....[5]....
        /*0040*/ 	.word	0x00001cd0


	//   ....[6]....
        /*0044*/ 	.word	0x00001d70


	//   ....[7]....
        /*0048*/ 	.word	0x00001e10


	//   ....[8]....
        /*004c*/ 	.word	0x00001fe0


	//   ....[9]....
        /*0050*/ 	.word	0x00002070


	//   ....[10]....
        /*0054*/ 	.word	0x00002120


	//   ....[11]....
        /*0058*/ 	.word	0x000021d0


	//   ....[12]....
        /*005c*/ 	.word	0x00002300


	//   ....[13]....
        /*0060*/ 	.word	0x00002390


	//----- nvinfo : EIATTR_COOP_GROUP_MASK_REGIDS
	.align		4
.L_1249:
        /*0064*/ 	.byte	0x04, 0x29
        /*0066*/ 	.short	(.L_1251 - .L_1250)


	//   ....[0]....
.L_1250:
        /*0068*/ 	.word	0xffffffff


	//   ....[1]....
        /*006c*/ 	.word	0xffffffff


	//   ....[2]....
        /*0070*/ 	.word	0xffffffff


	//   ....[3]....
        /*0074*/ 	.word	0xffffffff


	//   ....[4]....
        /*0078*/ 	.word	0xffffffff


	//   ....[5]....
        /*007c*/ 	.word	0xffffffff


	//   ....[6]....
        /*0080*/ 	.word	0xffffffff


	//   ....[7]....
        /*0084*/ 	.word	0xffffffff


	//   ....[8]....
        /*0088*/ 	.word	0xffffffff


	//   ....[9]....
        /*008c*/ 	.word	0xffffffff


	//----- nvinfo : EIATTR_COOP_GROUP_INSTR_OFFSETS
	.align		4
.L_1251:
        /*0090*/ 	.byte	0x04, 0x28
        /*0092*/ 	.short	(.L_1253 - .L_1252)


	//   ....[0]....
.L_1252:
        /*0094*/ 	.word	0x000011c0


	//   ....[1]....
        /*0098*/ 	.word	0x000011d0


	//   ....[2]....
        /*009c*/ 	.word	0x00001200


	//   ....[3]....
        /*00a0*/ 	.word	0x00001210


	//   ....[4]....
        /*00a4*/ 	.word	0x00001250


	//   ....[5]....
        /*00a8*/ 	.word	0x00001260


	//   ....[6]....
        /*00ac*/ 	.word	0x000012a0


	//   ....[7]....
        /*00b0*/ 	.word	0x000012b0


	//   ....[8]....
        /*00b4*/ 	.word	0x00001330


	//   ....[9]....
        /*00b8*/ 	.word	0x00001340


	//----- nvinfo : EIATTR_VRC_CTA_INIT_COUNT
	.align		4
.L_1253:
        /*00bc*/ 	.byte	0x02, 0x4a
	.zero		1
	.zero		1


	//----- nvinfo : EIATTR_EXIT_INSTR_OFFSETS
	.align		4
        /*00c0*/ 	.byte	0x04, 0x1c
        /*00c2*/ 	.short	(.L_1255 - .L_1254)


	//   ....[0]....
.L_1254:
        /*00c4*/ 	.word	0x00000070


	//   ....[1]....
        /*00c8*/ 	.word	0x00004500


	//----- nvinfo : EIATTR_MAX_THREADS
	.align		4
.L_1255:
        /*00cc*/ 	.byte	0x04, 0x05
        /*00ce*/ 	.short	(.L_1257 - .L_1256)
.L_1256:
        /*00d0*/ 	.word	0x000001e0
        /*00d4*/ 	.word	0x00000001
        /*00d8*/ 	.word	0x00000001


	//----- nvinfo : EIATTR_CRS_STACK_SIZE
	.align		4
.L_1257:
        /*00dc*/ 	.byte	0x04, 0x1e
        /*00de*/ 	.short	(.L_1259 - .L_1258)
.L_1258:
        /*00e0*/ 	.word	0x00000000


	//----- nvinfo : EIATTR_CBANK_PARAM_SIZE
	.align		4
.L_1259:
        /*00e4*/ 	.byte	0x03, 0x19
        /*00e6*/ 	.short	0x00a0


	//----- nvinfo : EIATTR_PARAM_CBANK
	.align		4
        /*00e8*/ 	.byte	0x04, 0x0a
        /*00ea*/ 	.short	(.L_1261 - .L_1260)
	.align		4
.L_1260:
        /*00ec*/ 	.word	index@(.nv.constant0._Z35group_norm_nhwc_fwd_one_pass_kernelI11Bf16IOFp32WLi256ELi30ELi480EEv26Group_norm_nhwc_fwd_params)
        /*00f0*/ 	.short	0x0380
        /*00f2*/ 	.short	0x00a0


	//----- nvinfo : EIATTR_SW_WAR
	.align		4
.L_1261:
        /*00f4*/ 	.byte	0x04, 0x36
        /*00f6*/ 	.short	(.L_1263 - .L_1262)
.L_1262:
        /*00f8*/ 	.word	0x00000008
.L_1263:


//--------------------- .nv.info._Z35group_norm_nhwc_fwd_one_pass_kernelI11Bf16IOFp32WLi512ELi30ELi480EEv26Group_norm_nhwc_fwd_params --------------------------
	.section	.nv.info._Z35group_norm_nhwc_fwd_one_pass_kernelI11Bf16IOFp32WLi512ELi30ELi480EEv26Group_norm_nhwc_fwd_params,"",@"SHT_CUDA_INFO"
	.sectionflags	@""
	.align	4


	//----- nvinfo : EIATTR_CUDA_API_VERSION
	.align		4
        /*0000*/ 	.byte	0x04, 0x37
        /*0002*/ 	.short	(.L_1265 - .L_1264)
.L_1264:
        /*0004*/ 	.word	0x00000082


	//----- nvinfo : EIATTR_KPARAM_INFO
	.align		4
.L_1265:
        /*0008*/ 	.byte	0x04, 0x17
        /*000a*/ 	.short	(.L_1267 - .L_1266)
.L_1266:
        /*000c*/ 	.word	0x00000000
        /*0010*/ 	.short	0x0000
        /*0012*/ 	.short	0x0000
        /*0014*/ 	.byte	0x00, 0xf0, 0x81, 0x02


	//----- nvinfo : EIATTR_SPARSE_MMA_MASK
	.align		4
.L_1267:
        /*0018*/ 	.byte	0x03, 0x50
        /*001a*/ 	.short	0x0000


	//----- nvinfo : EIATTR_MAXREG_COUNT
	.align		4
        /*001c*/ 	.byte	0x03, 0x1b
        /*001e*/ 	.short	0x0080


	//----- nvinfo : EIATTR_NUM_BARRIERS
	.align		4
        /*0020*/ 	.byte	0x02, 0x4c
        /*0022*/ 	.byte	0x01
	.zero		1


	//----- nvinfo : EIATTR_MERCURY_ISA_VERSION
	.align		4
        /*0024*/ 	.byte	0x03, 0x5f
        /*0026*/ 	.short	0x0101


	//----- nvinfo : EIATTR_COOP_GROUP_MASK_REGIDS
	.align		4
        /*0028*/ 	.byte	0x04, 0x29
        /*002a*/ 	.short	(.L_1269 - .L_1268)


	//   ....[0]....
.L_1268:
        /*002c*/ 	.word	0xffffffff


	//   ....[1]....
        /*0030*/ 	.word	0xffffffff


	//   ....[2]....
        /*0034*/ 	.word	0xffffffff


	//   ....[3]....
        /*0038*/ 	.word	0xffffffff


	//   ....[4]....
        /*003c*/ 	.word	0xffffffff


	//   ....[5]....
        /*0040*/ 	.word	0xffffffff


	//   ....[6]....
        /*0044*/ 	.word	0xffffffff


	//   ....[7]....
        /*0048*/ 	.word	0xffffffff


	//   ....[8]....
        /*004c*/ 	.word	0xffffffff


	//   ....[9]....
        /*0050*/ 	.word	0xffffffff


	//----- nvinfo : EIATTR_COOP_GROUP_INSTR_OFFSETS
	.align		4
.L_1269:
        /*0054*/ 	.byte	0x04, 0x28
        /*0056*/ 	.short	(.L_1271 - .L_1270)


	//   ....[0]....
.L_1270:
        /*0058*/ 	.word	0x00001c20


	//   ....[1]....
        /*005c*/ 	.word	0x00001c30


	//   ....[2]....
        /*0060*/ 	.word	0x00001c70


	//   ....[3]....
        /*0064*/ 	.word	0x00001c80


	//   ....[4]....
        /*0068*/ 	.word	0x00001cc0


	//   ....[5]....
        /*006c*/ 	.word	0x00001cd0


	//   ....[6]....
        /*0070*/ 	.word	0x00001d10


	//   ....[7]....
        /*0074*/ 	.word	0x00001d20


	//   ....[8]....
        /*0078*/ 	.word	0x00001da0


	//   ....[9]....
        /*007c*/ 	.word	0x00001db0


	//----- nvinfo : EIATTR_VRC_CTA_INIT_COUNT
	.align		4
.L_1271:
        /*0080*/ 	.byte	0x02, 0x4a
	.zero		1
	.zero		1


	//----- nvinfo : EIATTR_EXIT_INSTR_OFFSETS
	.align		4
        /*0084*/ 	.byte	0x04, 0x1c
        /*0086*/ 	.short	(.L_1273 - .L_1272)


	//   ....[0]....
.L_1272:
        /*0088*/ 	.word	0x00000060


	//   ....[1]....
        /*008c*/ 	.word	0x000065f0


	//----- nvinfo : EIATTR_MAX_THREADS
	.align		4
.L_1273:
        /*0090*/ 	.byte	0x04, 0x05
        /*0092*/ 	.short	(.L_1275 - .L_1274)
.L_1274:
        /*0094*/ 	.word	0x000001e0
        /*0098*/ 	.word	0x00000001
        /*009c*/ 	.word	0x00000001


	//----- nvinfo : EIATTR_CRS_STACK_SIZE
	.align		4
.L_1275:
        /*00a0*/ 	.byte	0x04, 0x1e
        /*00a2*/ 	.short	(.L_1277 - .L_1276)
.L_1276:
        /*00a4*/ 	.word	0x00000000


	//----- nvinfo : EIATTR_CBANK_PARAM_SIZE
	.align		4
.L_1277:
        /*00a8*/ 	.byte	0x03, 0x19
        /*00aa*/ 	.short	0x00a0


	//----- nvinfo : EIATTR_PARAM_CBANK
	.align		4
        /*00ac*/ 	.byte	0x04, 0x0a
        /*00ae*/ 	.short	(.L_1279 - .L_1278)
	.align		4
.L_1278:
        /*00b0*/ 	.word	index@(.nv.constant0._Z35group_norm_nhwc_fwd_one_pass_kernelI11Bf16IOFp32WLi512ELi30ELi480EEv26Group_norm_nhwc_fwd_params)
        /*00b4*/ 	.short	0x0380
        /*00b6*/ 	.short	0x00a0


	//----- nvinfo : EIATTR_SW_WAR
	.align		4
.L_1279:
        /*00b8*/ 	.byte	0x04, 0x36
        /*00ba*/ 	.short	(.L_1281 - .L_1280)
.L_1280:
        /*00bc*/ 	.word	0x00000008
.L_1281:


//--------------------- .nv.info._Z35group_norm_nhwc_fwd_one_pass_kernelI11Bf16IOBf16WLi64ELi30ELi480EEv26Group_norm_nhwc_fwd_params --------------------------
	.section	.nv.info._Z35group_norm_nhwc_fwd_one_pass_kernelI11Bf16IOBf16WLi64ELi30ELi480EEv26Group_norm_nhwc_fwd_params,"",@"SHT_CUDA_INFO"
	.sectionflags	@""
	.align	4


	//----- nvinfo : EIATTR_CUDA_API_VERSION
	.align		4
        /*0000*/ 	.byte	0x04, 0x37
        /*0002*/ 	.short	(.L_1283 - .L_1282)
.L_1282:
        /*0004*/ 	.word	0x00000082


	//----- nvinfo : EIATTR_KPARAM_INFO
	.align		4
.L_1283:
        /*0008*/ 	.byte	0x04, 0x17
        /*000a*/ 	.short	(.L_1285 - .L_1284)
.L_1284:
        /*000c*/ 	.word	0x00000000
        /*0010*/ 	.short	0x0000
        /*0012*/ 	.short	0x0000
        /*0014*/ 	.byte	0x00, 0xf0, 0x81, 0x02


	//----- nvinfo : EIATTR_SPARSE_MMA_MASK
	.align		4
.L_1285:
        /*0018*/ 	.byte	0x03, 0x50
        /*001a*/ 	.short	0x0000


	//----- nvinfo : EIATTR_MAXREG_COUNT
	.align		4
        /*001c*/ 	.byte	0x03, 0x1b
        /*001e*/ 	.short	0x0080


	//----- nvinfo : EIATTR_NUM_BARRIERS
	.align		4
        /*0020*/ 	.byte	0x02, 0x4c
        /*0022*/ 	.byte	0x01
	.zero		1


	//----- nvinfo : EIATTR_MERCURY_ISA_VERSION
	.align		4
        /*0024*/ 	.byte	0x03, 0x5f
        /*0026*/ 	.short	0x0101


	//----- nvinfo : EIATTR_INT_WARP_WIDE_INSTR_OFFSETS
	.align		4
        /*0028*/ 	.byte	0x04, 0x31
        /*002a*/ 	.short	(.L_1287 - .L_1286)


	//   ....[0]....
.L_1286:
        /*002c*/ 	.word	0x00001050


	//   ....[1]....
        /*0030*/ 	.word	0x00001090


	//   ....[2]....
        /*0034*/ 	.word	0x000010b0


	//   ....[3]....
        /*0038*/ 	.word	0x000010e0


	//   ....[4]....
        /*003c*/ 	.word	0x000012b0


	//   ....[5]....
        /*0040*/ 	.word	0x00001310


	//   ....[6]....
        /*0044*/ 	.word	0x00001340


	//   ....[7]....
        /*0048*/ 	.word	0x00001360


	//   ....[8]....
        /*004c*/ 	.word	0x00001600


	//   ....[9]....
        /*0050*/ 	.word	0x000016e0


	//   ....[10]....
        /*0054*/ 	.word	0x000016f0


	//   ....[11]....
        /*0058*/ 	.word	0x000017d0


	//   ....[12]....
        /*005c*/ 	.word	0x00001930


	//   ....[13]....
        /*0060*/ 	.word	0x00001950


	//----- nvinfo : EIATTR_COOP_GROUP_MASK_REGIDS
	.align		4
.L_1287:
        /*0064*/ 	.byte	0x04, 0x29
        /*0066*/ 	.short	(.L_1289 - .L_1288)


	//   ....[0]....
.L_1288:
        /*0068*/ 	.word	0xffffffff


	//   ....[1]....
        /*006c*/ 	.word	0xffffffff


	//   ....[2]....
        /*0070*/ 	.word	0xffffffff


	//   ....[3]....
        /*0074*/ 	.word	0xffffffff


	//   ....[4]....
        /*0078*/ 	.word	0xffffffff


	//   ....[5]....
        /*007c*/ 	.word	0xffffffff


	//   ....[6]....
        /*0080*/ 	.word	0xffffffff


	//   ....[7]....
        /*0084*/ 	.word	0xffffffff


	//   ....[8]....
        /*0088*/ 	.word	0xffffffff


	//   ....[9]....
        /*008c*/ 	.word	0xffffffff


	//----- nvinfo : EIATTR_COOP_GROUP_INSTR_OFFSETS
	.align		4
.L_1289:
        /*0090*/ 	.byte	0x04, 0x28
        /*0092*/ 	.short	(.L_1291 - .L_1290)


	//   ....[0]....
.L_1290:
        /*0094*/ 	.word	0x000007a0


	//   ....[1]....
        /*0098*/ 	.word	0x000007b0


	//   ....[2]....
        /*009c*/ 	.word	0x000007e0


	//   ....[3]....
        /*00a0*/ 	.word	0x00000800


	//   ....[4]....
        /*00a4*/ 	.word	0x00000830


	//   ....[5]....
        /*00a8*/ 	.word	0x00000850


	//   ....[6]....
        /*00ac*/ 	.word	0x00000880


	//   ....[7]....
        /*00b0*/ 	.word	0x000008a0


	//   ....[8]....
        /*00b4*/ 	.word	0x000008f0


	//   ....[9]....
        /*00b8*/ 	.word	0x00000900


	//----- nvinfo : EIATTR_VRC_CTA_INIT_COUNT
	.align		4
.L_1291:
        /*00bc*/ 	.byte	0x02, 0x4a
	.zero		1
	.zero		1


	//----- nvinfo : EIATTR_EXIT_INSTR_OFFSETS
	.align		4
        /*00c0*/ 	.byte	0x04, 0x1c
        /*00c2*/ 	.short	(.L_1293 - .L_1292)


	//   ....[0]....
.L_1292:
        /*00c4*/ 	.word	0x00000070


	//   ....[1]....
        /*00c8*/ 	.word	0x000025a0


	//----- nvinfo : EIATTR_MAX_THREADS
	.align		4
.L_1293:
        /*00cc*/ 	.byte	0x04, 0x05
        /*00ce*/ 	.short	(.L_1295 - .L_1294)
.L_1294:
        /*00d0*/ 	.word	0x000001e0
        /*00d4*/ 	.word	0x00000001
        /*00d8*/ 	.word	0x00000001


	//----- nvinfo : EIATTR_CRS_STACK_SIZE
	.align		4
.L_1295:
        /*00dc*/ 	.byte	0x04, 0x1e
        /*00de*/ 	.short	(.L_1297 - .L_1296)
.L_1296:
        /*00e0*/ 	.word	0x00000000


	//----- nvinfo : EIATTR_CBANK_PARAM_SIZE
	.align		4
.L_1297:
        /*00e4*/ 	.byte	0x03, 0x19
        /*00e6*/ 	.short	0x00a0


	//----- nvinfo : EIATTR_PARAM_CBANK
	.align		4
        /*00e8*/ 	.byte	0x04, 0x0a
        /*00ea*/ 	.short	(.L_1299 - .L_1298)
	.align		4
.L_1298:
        /*00ec*/ 	.word	index@(.nv.constant0._Z35group_norm_nhwc_fwd_one_pass_kernelI11Bf16IOBf16WLi64ELi30ELi480EEv26Group_norm_nhwc_fwd_params)
        /*00f0*/ 	.short	0x0380
        /*00f2*/ 	.short	0x00a0


	//----- nvinfo : EIATTR_SW_WAR
	.align		4
.L_1299:
        /*00f4*/ 	.byte	0x04, 0x36
        /*00f6*/ 	.short	(.L_1301 - .L_1300)
.L_1300:
        /*00f8*/ 	.word	0x00000008
.L_1301:


//--------------------- .nv.info._Z35group_norm_nhwc_fwd_one_pass_kernelI11Bf16IOBf16WLi128ELi30ELi480EEv26Group_norm_nhwc_fwd_params --------------------------
	.section	.nv.info._Z35group_norm_nhwc_fwd_one_pass_kernelI11Bf16IOBf16WLi128ELi30ELi480EEv26Group_norm_nhwc_fwd_params,"",@"SHT_CUDA_INFO"
	.sectionflags	@""
	.align	4


	//----- nvinfo : EIATTR_CUDA_API_VERSION
	.align		4
        /*0000*/ 	.byte	0x04, 0x37
        /*0002*/ 	.short	(.L_1303 - .L_1302)
.L_1302:
        /*0004*/ 	.word	0x00000082


	//----- nvinfo : EIATTR_KPARAM_INFO
	.align		4
.L_1303:
        /*0008*/ 	.byte	0x04, 0x17
        /*000a*/ 	.short	(.L_1305 - .L_1304)
.L_1304:
        /*000c*/ 	.word	0x00000000
        /*0010*/ 	.short	0x0000
        /*0012*/ 	.short	0x0000
        /*0014*/ 	.byte	0x00, 0xf0, 0x81, 0x02


	//----- nvinfo : EIATTR_SPARSE_MMA_MASK
	.align		4
.L_1305:
        /*0018*/ 	.byte	0x03, 0x50
        /*001a*/ 	.short	0x0000


	//----- nvinfo : EIATTR_MAXREG_COUNT
	.align		4
        /*001c*/ 	.byte	0x03, 0x1b
        /*001e*/ 	.short	0x0080


	//----- nvinfo : EIATTR_NUM_BARRIERS
	.align		4
        /*0020*/ 	.byte	0x02, 0x4c
        /*0022*/ 	.byte	0x01
	.zero		1


	//----- nvinfo : EIATTR_MERCURY_ISA_VERSION
	.align		4
        /*0024*/ 	.byte	0x03, 0x5f
        /*0026*/ 	.short	0x0101


	//----- nvinfo : EIATTR_INT_WARP_WIDE_INSTR_OFFSETS
	.align		4
        /*0028*/ 	.byte	0x04, 0x31
        /*002a*/ 	.short	(.L_1307 - .L_1306)


	//   ....[0]....
.L_1306:
        /*002c*/ 	.word	0x00001340


	//   ....[1]....
        /*0030*/ 	.word	0x000013a0


	//   ....[2]....
        /*0034*/ 	.word	0x000013c0


	//   ....[3]....
        /*0038*/ 	.word	0x000013f0


	//   ....[4]....
        /*003c*/ 	.word	0x000015b0


	//   ....[5]....
        /*0040*/ 	.word	0x00001610


	//   ....[6]....
        /*0044*/ 	.word	0x00001630


	//   ....[7]....
        /*0048*/ 	.word	0x00001660


	//   ....[8]....
        /*004c*/ 	.word	0x00001990


	//   ....[9]....
        /*0050*/ 	.word	0x000019b0


	//   ....[10]....
        /*0054*/ 	.word	0x000019c0


	//   ....[11]....
        /*0058*/ 	.word	0x000019f0


	//   ....[12]....
        /*005c*/ 	.word	0x00001c50


	//   ....[13]....
        /*0060*/ 	.word	0x00001c70


	//----- nvinfo : EIATTR_COOP_GROUP_MASK_REGIDS
	.align		4
.L_1307:
        /*0064*/ 	.byte	0x04, 0x29
        /*0066*/ 	.short	(.L_1309 - .L_1308)


	//   ....[0]....
.L_1308:
        /*0068*/ 	.word	0xffffffff


	//   ....[1]....
        /*006c*/ 	.word	0xffffffff


	//   ....[2]....
        /*0070*/ 	.word	0xffffffff


	//   ....[3]....
        /*0074*/ 	.word	0xffffffff


	//   ....[4]....
        /*0078*/ 	.word	0xffffffff


	//   ....[5]....
        /*007c*/ 	.word	0xffffffff


	//   ....[6]....
        /*0080*/ 	.word	0xffffffff


	//   ....[7]....
        /*0084*/ 	.word	0xffffffff


	//   ....[8]....
        /*0088*/ 	.word	0xffffffff


	//   ....[9]....
        /*008c*/ 	.word	0xffffffff


	//----- nvinfo : EIATTR_COOP_GROUP_INSTR_OFFSETS
	.align		4
.L_1309:
        /*0090*/ 	.byte	0x04, 0x28
        /*0092*/ 	.short	(.L_1311 - .L_1310)


	//   ....[0]....
.L_1310:
        /*0094*/ 	.word	0x00000aa0


	//   ....[1]....
        /*0098*/ 	.word	0x00000ab0


	//   ....[2]....
        /*009c*/ 	.word	0x00000ae0


	//   ....[3]....
        /*00a0*/ 	.word	0x00000af0


	//   ....[4]....
        /*00a4*/ 	.word	0x00000b30


	//   ....[5]....
        /*00a8*/ 	.word	0x00000b40


	//   ....[6]....
        /*00ac*/ 	.word	0x00000b80


	//   ....[7]....
        /*00b0*/ 	.word	0x00000b90


	//   ....[8]....
        /*00b4*/ 	.word	0x00000bf0


	//   ....[9]....
        /*00b8*/ 	.word	0x00000c00


	//----- nvinfo : EIATTR_VRC_CTA_INIT_COUNT
	.align		4
.L_1311:
        /*00bc*/ 	.byte	0x02, 0x4a
	.zero		1
	.zero		1


	//----- nvinfo : EIATTR_EXIT_INSTR_OFFSETS
	.align		4
        /*00c0*/ 	.byte	0x04, 0x1c
        /*00c2*/ 	.short	(.L_1313 - .L_1312)


	//   ....[0]....
.L_1312:
        /*00c4*/ 	.word	0x00000070


	//   ....[1]....
        /*00c8*/ 	.word	0x00003080


	//----- nvinfo : EIATTR_MAX_THREADS
	.align		4
.L_1313:
        /*00cc*/ 	.byte	0x04, 0x05
        /*00ce*/ 	.short	(.L_1315 - .L_1314)
.L_1314:
        /*00d0*/ 	.word	0x000001e0
        /*00d4*/ 	.word	0x00000001
        /*00d8*/ 	.word	0x00000001


	//----- nvinfo : EIATTR_CRS_STACK_SIZE
	.align		4
.L_1315:
        /*00dc*/ 	.byte	0x04, 0x1e
        /*00de*/ 	.short	(.L_1317 - .L_1316)
.L_1316:
        /*00e0*/ 	.word	0x00000000


	//----- nvinfo : EIATTR_CBANK_PARAM_SIZE
	.align		4
.L_1317:
        /*00e4*/ 	.byte	0x03, 0x19
        /*00e6*/ 	.short	0x00a0


	//----- nvinfo : EIATTR_PARAM_CBANK
	.align		4
        /*00e8*/ 	.byte	0x04, 0x0a
        /*00ea*/ 	.short	(.L_1319 - .L_1318)
	.align		4
.L_1318:
        /*00ec*/ 	.word	index@(.nv.constant0._Z35group_norm_nhwc_fwd_one_pass_kernelI11Bf16IOBf16WLi128ELi30ELi480EEv26Group_norm_nhwc_fwd_params)
        /*00f0*/ 	.short	0x0380
        /*00f2*/ 	.short	0x00a0


	//----- nvinfo : EIATTR_SW_WAR
	.align		4
.L_1319:
        /*00f4*/ 	.byte	0x04, 0x36
        /*00f6*/ 	.short	(.L_1321 - .L_1320)
.L_1320:
        /*00f8*/ 	.word	0x00000008
.L_1321:


//--------------------- .nv.info._Z35group_norm_nhwc_fwd_one_pass_kernelI11Bf16IOBf16WLi256ELi30ELi480EEv26Group_norm_nhwc_fwd_params --------------------------
	.section	.nv.info._Z35group_norm_nhwc_fwd_one_pass_kernelI11Bf16IOBf16WLi256ELi30ELi480EEv26Group_norm_nhwc_fwd_params,"",@"SHT_CUDA_INFO"
	.sectionflags	@""
	.align	4


	//----- nvinfo : EIATTR_CUDA_API_VERSION
	.align		4
        /*0000*/ 	.byte	0x04, 0x37
        /*0002*/ 	.short	(.L_1323 - .L_1322)
.L_1322:
        /*0004*/ 	.word	0x00000082


	//----- nvinfo : EIATTR_KPARAM_INFO
	.align		4
.L_1323:
        /*0008*/ 	.byte	0x04, 0x17
        /*000a*/ 	.short	(.L_1325 - .L_1324)
.L_1324:
        /*000c*/ 	.word	0x00000000
        /*0010*/ 	.short	0x0000
        /*0012*/ 	.short	0x0000
        /*0014*/ 	.byte	0x00, 0xf0, 0x81, 0x02


	//----- nvinfo : EIATTR_SPARSE_MMA_MASK
	.align		4
.L_1325:
        /*0018*/ 	.byte	0x03, 0x50
        /*001a*/ 	.short	0x0000


	//----- nvinfo : EIATTR_MAXREG_COUNT
	.align		4
        /*001c*/ 	.byte	0x03, 0x1b
        /*001e*/ 	.short	0x0080


	//----- nvinfo : EIATTR_NUM_BARRIERS
	.align		4
        /*0020*/ 	.byte	0x02, 0x4c
        /*0022*/ 	.byte	0x01
	.zero		1


	//----- nvinfo : EIATTR_MERCURY_ISA_VERSION
	.align		4
        /*0024*/ 	.byte	0x03, 0x5f
        /*0026*/ 	.short	0x0101


	//----- nvinfo : EIATTR_INT_WARP_WIDE_INSTR_OFFSETS
	.align		4
        /*0028*/ 	.byte	0x04, 0x31
        /*002a*/ 	.short	(.L_1327 - .L_1326)


	//   ....[0]....
.L_1326:
        /*002c*/ 	.word	0x000019f0


	//   ....[1]....
        /*0030*/ 	.word	0x00001a70


	//   ....[2]....
        /*0034*/ 	.word	0x00001b10


	//   ....[3]....
        /*0038*/ 	.word	0x00001bb0


	//   ....[4]....
        /*003c*/ 	.word	0x00001c50


	//   ....[5]....
        /*0040*/ 	.word	0x00001cf0


	//   ....[6]....
        /*0044*/ 	.word	0x00001d90


	//   ....[7]....
        /*0048*/ 	.word	0x00001e30


	//   ....[8]....
        /*004c*/ 	.word	0x00002000


	//   ....[9]....
        /*0050*/ 	.word	0x00002090


	//   ....[10]....
        /*0054*/ 	.word	0x00002140


	//   ....[11]....
        /*0058*/ 	.word	0x000021f0


	//   ....[12]....
        /*005c*/ 	.word	0x00002320


	//   ....[13]....
        /*0060*/ 	.word	0x000023b0


	//----- nvinfo : EIATTR_COOP_GROUP_MASK_REGIDS
	.align		4
.L_1327:
        /*0064*/ 	.byte	0x04, 0x29
        /*0066*/ 	.short	(.L_1329 - .L_1328)


	//   ....[0]....
.L_1328:
        /*0068*/ 	.word	0xffffffff


	//   ....[1]....
        /*006c*/ 	.word	0xffffffff


	//   ....[2]....
        /*0070*/ 	.word	0xffffffff


	//   ....[3]....
        /*0074*/ 	.word	0xffffffff


	//   ....[4]....
        /*0078*/ 	.word	0xffffffff


	//   ....[5]....
        /*007c*/ 	.word	0xffffffff


	//   ....[6]....
        /*0080*/ 	.word	0xffffffff


	//   ....[7]....
        /*0084*/ 	.word	0xffffffff


	//   ....[8]....
        /*0088*/ 	.word	0xffffffff


	//   ....[9]....
        /*008c*/ 	.word	0xffffffff


	//----- nvinfo : EIATTR_COOP_GROUP_INSTR_OFFSETS
	.align		4
.L_1329:
        /*0090*/ 	.byte	0x04, 0x28
        /*0092*/ 	.short	(.L_1331 - .L_1330)


	//   ....[0]....
.L_1330:
        /*0094*/ 	.word	0x000011b0


	//   ....[1]....
        /*0098*/ 	.word	0x000011c0


	//   ....[2]....
        /*009c*/ 	.word	0x000011f0


	//   ....[3]....
        /*00a0*/ 	.word	0x00001200


	//   ....[4]....
        /*00a4*/ 	.word	0x00001240


	//   ....[5]....
        /*00a8*/ 	.word	0x00001250


	//   ....[6]....
        /*00ac*/ 	.word	0x00001290


	//   ....[7]....
        /*00b0*/ 	.word	0x000012a0


	//   ....[8]....
        /*00b4*/ 	.word	0x00001320


	//   ....[9]....
        /*00b8*/ 	.word	0x00001330


	//----- nvinfo : EIATTR_VRC_CTA_INIT_COUNT
	.align		4
.L_1331:
        /*00bc*/ 	.byte	0x02, 0x4a
	.zero		1
	.zero		1


	//----- nvinfo : EIATTR_EXIT_INSTR_OFFSETS
	.align		4
        /*00c0*/ 	.byte	0x04, 0x1c
        /*00c2*/ 	.short	(.L_1333 - .L_1332)


	//   ....[0]....
.L_1332:
        /*00c4*/ 	.word	0x00000070


	//   ....[1]....
        /*00c8*/ 	.word	0x00004590


	//----- nvinfo : EIATTR_MAX_THREADS
	.align		4
.L_1333:
        /*00cc*/ 	.byte	0x04, 0x05
        /*00ce*/ 	.short	(.L_1335 - .L_1334)
.L_1334:
        /*00d0*/ 	.word	0x000001e0
        /*00d4*/ 	.word	0x00000001
        /*00d8*/ 	.word	0x00000001


	//----- nvinfo : EIATTR_CRS_STACK_SIZE
	.align		4
.L_1335:
        /*00dc*/ 	.byte	0x04, 0x1e
        /*00de*/ 	.short	(.L_1337 - .L_1336)
.L_1336:
        /*00e0*/ 	.word	0x00000000


	//----- nvinfo : EIATTR_CBANK_PARAM_SIZE
	.align		4
.L_1337:
        /*00e4*/ 	.byte	0x03, 0x19
        /*00e6*/ 	.short	0x00a0


	//----- nvinfo : EIATTR_PARAM_CBANK
	.align		4
        /*00e8*/ 	.byte	0x04, 0x0a
        /*00ea*/ 	.short	(.L_1339 - .L_1338)
	.align		4
.L_1338:
        /*00ec*/ 	.word	index@(.nv.constant0._Z35group_norm_nhwc_fwd_one_pass_kernelI11Bf16IOBf16WLi256ELi30ELi480EEv26Group_norm_nhwc_fwd_params)
        /*00f0*/ 	.short	0x0380
        /*00f2*/ 	.short	0x00a0


	//----- nvinfo : EIATTR_SW_WAR
	.align		4
.L_1339:
        /*00f4*/ 	.byte	0x04, 0x36
        /*00f6*/ 	.short	(.L_1341 - .L_1340)
.L_1340:
        /*00f8*/ 	.word	0x00000008
.L_1341:


//--------------------- .nv.info._Z35group_norm_nhwc_fwd_one_pass_kernelI11Bf16IOBf16WLi512ELi30ELi480EEv26Group_norm_nhwc_fwd_params --------------------------
	.section	.nv.info._Z35group_norm_nhwc_fwd_one_pass_kernelI11Bf16IOBf16WLi512ELi30ELi480EEv26Group_norm_nhwc_fwd_params,"",@"SHT_CUDA_INFO"
	.sectionflags	@""
	.align	4


	//----- nvinfo : EIATTR_CUDA_API_VERSION
	.align		4
        /*0000*/ 	.byte	0x04, 0x37
        /*0002*/ 	.short	(.L_1343 - .L_1342)
.L_1342:
        /*0004*/ 	.word	0x00000082


	//----- nvinfo : EIATTR_KPARAM_INFO
	.align		4
.L_1343:
        /*0008*/ 	.byte	0x04, 0x17
        /*000a*/ 	.short	(.L_1345 - .L_1344)
.L_1344:
        /*000c*/ 	.word	0x00000000
        /*0010*/ 	.short	0x0000
        /*0012*/ 	.short	0x0000
        /*0014*/ 	.byte	0x00, 0xf0, 0x81, 0x02


	//----- nvinfo : EIATTR_SPARSE_MMA_MASK
	.align		4
.L_1345:
        /*0018*/ 	.byte	0x03, 0x50
        /*001a*/ 	.short	0x0000


	//----- nvinfo : EIATTR_MAXREG_COUNT
	.align		4
        /*001c*/ 	.byte	0x03, 0x1b
        /*001e*/ 	.short	0x0080


	//----- nvinfo : EIATTR_NUM_BARRIERS
	.align		4
        /*0020*/ 	.byte	0x02, 0x4c
        /*0022*/ 	.byte	0x01
	.zero		1


	//----- nvinfo : EIATTR_MERCURY_ISA_VERSION
	.align		4
        /*0024*/ 	.byte	0x03, 0x5f
        /*0026*/ 	.short	0x0101


	//----- nvinfo : EIATTR_COOP_GROUP_MASK_REGIDS
	.align		4
        /*0028*/ 	.byte	0x04, 0x29
        /*002a*/ 	.short	(.L_1347 - .L_1346)


	//   ....[0]....
.L_1346:
        /*002c*/ 	.word	0xffffffff


	//   ....[1]....
        /*0030*/ 	.word	0xffffffff


	//   ....[2]....
        /*0034*/ 	.word	0xffffffff


	//   ....[3]....
        /*0038*/ 	.word	0xffffffff


	//   ....[4]....
        /*003c*/ 	.word	0xffffffff


	//   ....[5]....
        /*0040*/ 	.word	0xffffffff


	//   ....[6]....
        /*0044*/ 	.word	0xffffffff


	//   ....[7]....
        /*0048*/ 	.word	0xffffffff


	//   ....[8]....
        /*004c*/ 	.word	0xffffffff


	//   ....[9]....
        /*0050*/ 	.word	0xffffffff


	//----- nvinfo : EIATTR_COOP_GROUP_INSTR_OFFSETS
	.align		4
.L_1347:
        /*0054*/ 	.byte	0x04, 0x28
        /*0056*/ 	.short	(.L_1349 - .L_1348)


	//   ....[0]....
.L_1348:
        /*0058*/ 	.word	0x00001c20


	//   ....[1]....
        /*005c*/ 	.word	0x00001c30


	//   ....[2]....
        /*0060*/ 	.word	0x00001c70


	//   ....[3]....
        /*0064*/ 	.word	0x00001c80


	//   ....[4]....
        /*0068*/ 	.word	0x00001cc0


	//   ....[5]....
        /*006c*/ 	.word	0x00001cd0


	//   ....[6]....
        /*0070*/ 	.word	0x00001d10


	//   ....[7]....
        /*0074*/ 	.word	0x00001d20


	//   ....[8]....
        /*0078*/ 	.word	0x00001da0


	//   ....[9]....
        /*007c*/ 	.word	0x00001db0


	//----- nvinfo : EIATTR_VRC_CTA_INIT_COUNT
	.align		4
.L_1349:
        /*0080*/ 	.byte	0x02, 0x4a
	.zero		1
	.zero		1


	//----- nvinfo : EIATTR_EXIT_INSTR_OFFSETS
	.align		4
        /*0084*/ 	.byte	0x04, 0x1c
        /*0086*/ 	.short	(.L_1351 - .L_1350)


	//   ....[0]....
.L_1350:
        /*0088*/ 	.word	0x00000060


	//   ....[1]....
        /*008c*/ 	.word	0x00006650


	//----- nvinfo : EIATTR_MAX_THREADS
	.align		4
.L_1351:
        /*0090*/ 	.byte	0x04, 0x05
        /*0092*/ 	.short	(.L_1353 - .L_1352)
.L_1352:
        /*0094*/ 	.word	0x000001e0
        /*0098*/ 	.word	0x00000001
        /*009c*/ 	.word	0x00000001


	//----- nvinfo : EIATTR_CRS_STACK_SIZE
	.align		4
.L_1353:
        /*00a0*/ 	.byte	0x04, 0x1e
        /*00a2*/ 	.short	(.L_1355 - .L_1354)
.L_1354:
        /*00a4*/ 	.word	0x00000000


	//----- nvinfo : EIATTR_CBANK_PARAM_SIZE
	.align		4
.L_1355:
        /*00a8*/ 	.byte	0x03, 0x19
        /*00aa*/ 	.short	0x00a0


	//----- nvinfo : EIATTR_PARAM_CBANK
	.align		4
        /*00ac*/ 	.byte	0x04, 0x0a
        /*00ae*/ 	.short	(.L_1357 - .L_1356)
	.align		4
.L_1356:
        /*00b0*/ 	.word	index@(.nv.constant0._Z35group_norm_nhwc_fwd_one_pass_kernelI11Bf16IOBf16WLi512ELi30ELi480EEv26Group_norm_nhwc_fwd_params)
        /*00b4*/ 	.short	0x0380
        /*00b6*/ 	.short	0x00a0


	//----- nvinfo : EIATTR_SW_WAR
	.align		4
.L_1357:
        /*00b8*/ 	.byte	0x04, 0x36
        /*00ba*/ 	.short	(.L_1359 - .L_1358)
.L_1358:
        /*00bc*/ 	.word	0x00000008
.L_1359:


//--------------------- .nv.info._Z35group_norm_nhwc_fwd_one_pass_kernelI11Bf16IOFp16WLi64ELi30ELi480EEv26Group_norm_nhwc_fwd_params --------------------------
	.section	.nv.info._Z35group_norm_nhwc_fwd_one_pass_kernelI11Bf16IOFp16WLi64ELi30ELi480EEv26Group_norm_nhwc_fwd_params,"",@"SHT_CUDA_INFO"
	.sectionflags	@""
	.align	4


	//----- nvinfo : EIATTR_CUDA_API_VERSION
	.align		4
        /*0000*/ 	.byte	0x04, 0x37
        /*0002*/ 	.short	(.L_1361 - .L_1360)
.L_1360:
        /*0004*/ 	.word	0x00000082


	//----- nvinfo : EIATTR_KPARAM_INFO
	.align		4
.L_1361:
        /*0008*/ 	.byte	0x04, 0x17
        /*000a*/ 	.short	(.L_1363 - .L_1362)
.L_1362:
        /*000c*/ 	.word	0x00000000
        /*0010*/ 	.short	0x0000
        /*0012*/ 	.short	0x0000
        /*0014*/ 	.byte	0x00, 0xf0, 0x81, 0x02


	//----- nvinfo : EIATTR_SPARSE_MMA_MASK
	.align		4
.L_1363:
        /*0018*/ 	.byte	0x03, 0x50
        /*001a*/ 	.short	0x0000


	//----- nvinfo : EIATTR_MAXREG_COUNT
	.align		4
        /*001c*/ 	.byte	0x03, 0x1b
        /*001e*/ 	.short	0x0080


	//----- nvinfo : EIATTR_NUM_BARRIERS
	.align		4
        /*0020*/ 	.byte	0x02, 0x4c
        /*0022*/ 	.byte	0x01
	.zero		1


	//----- nvinfo : EIATTR_MERCURY_ISA_VERSION
	.align		4
        /*0024*/ 	.byte	0x03, 0x5f
        /*0026*/ 	.short	0x0101


	//----- nvinfo : EIATTR_INT_WARP_WIDE_INSTR_OFFSETS
	.align		4
        /*0028*/ 	.byte	0x04, 0x31
        /*002a*/ 	.short	(.L_1365 - .L_1364)


	//   ....[0]....
.L_1364:
        /*002c*/ 	.word	0x00001060


	//   ....[1]....
        /*0030*/ 	.word	0x00001090


	//   ....[2]....
        /*0034*/ 	.word	0x000010a0


	//   ....[3]....
        /*0038*/ 	.word	0x000010f0


	//   ....[4]....
        /*003c*/ 	.word	0x000012b0


	//   ....[5]....
        /*0040*/ 	.word	0x00001310


	//   ....[6]....
        /*0044*/ 	.word	0x00001350


	//   ....[7]....
        /*0048*/ 	.word	0x00001360


	//   ....[8]....
        /*004c*/ 	.word	0x00001600


	//   ....[9]....
        /*0050*/ 	.word	0x000016e0


	//   ....[10]....
        /*0054*/ 	.word	0x000016f0


	//   ....[11]....
        /*0058*/ 	.word	0x000017d0


	//   ....[12]....
        /*005c*/ 	.word	0x00001930


	//   ....[13]....
        /*0060*/ 	.word	0x00001950


	//----- nvinfo : EIATTR_COOP_GROUP_MASK_REGIDS
	.align		4
.L_1365:
        /*0064*/ 	.byte	0x04, 0x29
        /*0066*/ 	.short	(.L_1367 - .L_1366)


	//   ....[0]....
.L_1366:
        /*0068*/ 	.word	0xffffffff


	//   ....[1]....
        /*006c*/ 	.word	0xffffffff


	//   ....[2]....
        /*0070*/ 	.word	0xffffffff


	//   ....[3]....
        /*0074*/ 	.word	0xffffffff


	//   ....[4]....
        /*0078*/ 	.word	0xffffffff


	//   ....[5]....
        /*007c*/ 	.word	0xffffffff


	//   ....[6]....
        /*0080*/ 	.word	0xffffffff


	//   ....[7]....
        /*0084*/ 	.word	0xffffffff


	//   ....[8]....
        /*0088*/ 	.word	0xffffffff


	//   ....[9]....
        /*008c*/ 	.word	0xffffffff


	//----- nvinfo : EIATTR_COOP_GROUP_INSTR_OFFSETS
	.align		4
.L_1367:
        /*0090*/ 	.byte	0x04, 0x28
        /*0092*/ 	.short	(.L_1369 - .L_1368)


	//   ....[0]....
.L_1368:
        /*0094*/ 	.word	0x000007a0


	//   ....[1]....
        /*0098*/ 	.word	0x000007b0


	//   ....[2]....
        /*009c*/ 	.word	0x000007e0


	//   ....[3]....
        /*00a0*/ 	.word	0x00000800


	//   ....[4]....
        /*00a4*/ 	.word	0x00000830


	//   ....[5]....
        /*00a8*/ 	.word	0x00000850


	//   ....[6]....
        /*00ac*/ 	.word	0x00000880


	//   ....[7]....
        /*00b0*/ 	.word	0x000008a0


	//   ....[8]....
        /*00b4*/ 	.word	0x000008f0


	//   ....[9]....
        /*00b8*/ 	.word	0x00000900


	//----- nvinfo : EIATTR_VRC_CTA_INIT_COUNT
	.align		4
.L_1369:
        /*00bc*/ 	.byte	0x02, 0x4a
	.zero		1
	.zero		1


	//----- nvinfo : EIATTR_EXIT_INSTR_OFFSETS
	.align		4
        /*00c0*/ 	.byte	0x04, 0x1c
        /*00c2*/ 	.short	(.L_1371 - .L_1370)


	//   ....[0]....
.L_1370:
        /*00c4*/ 	.word	0x00000070


	//   ....[1]....
        /*00c8*/ 	.word	0x000025a0


	//----- nvinfo : EIATTR_MAX_THREADS
	.align		4
.L_1371:
        /*00cc*/ 	.byte	0x04, 0x05
        /*00ce*/ 	.short	(.L_1373 - .L_1372)
.L_1372:
        /*00d0*/ 	.word	0x000001e0
        /*00d4*/ 	.word	0x00000001
        /*00d8*/ 	.word	0x00000001


	//----- nvinfo : EIATTR_CRS_STACK_SIZE
	.align		4
.L_1373:
        /*00dc*/ 	.byte	0x04, 0x1e
        /*00de*/ 	.short	(.L_1375 - .L_1374)
.L_1374:
        /*00e0*/ 	.word	0x00000000


	//----- nvinfo : EIATTR_CBANK_PARAM_SIZE
	.align		4
.L_1375:
        /*00e4*/ 	.byte	0x03, 0x19
        /*00e6*/ 	.short	0x00a0


	//----- nvinfo : EIATTR_PARAM_CBANK
	.align		4
        /*00e8*/ 	.byte	0x04, 0x0a
        /*00ea*/ 	.short	(.L_1377 - .L_1376)
	.align		4
.L_1376:
        /*00ec*/ 	.word	index@(.nv.constant0._Z35group_norm_nhwc_fwd_one_pass_kernelI11Bf16IOFp16WLi64ELi30ELi480EEv26Group_norm_nhwc_fwd_params)
        /*00f0*/ 	.short	0x0380
        /*00f2*/ 	.short	0x00a0


	//----- nvinfo : EIATTR_SW_WAR
	.align		4
.L_1377:
        /*00f4*/ 	.byte	0x04, 0x36
        /*00f6*/ 	.short	(.L_1379 - .L_1378)
.L_1378:
        /*00f8*/ 	.word	0x00000008
.L_1379:


//--------------------- .nv.info._Z35group_norm_nhwc_fwd_one_pass_kernelI11Bf16IOFp16WLi128ELi30ELi480EEv26Group_norm_nhwc_fwd_params --------------------------
	.section	.nv.info._Z35group_norm_nhwc_fwd_one_pass_kernelI11Bf16IOFp16WLi128ELi30ELi480EEv26Group_norm_nhwc_fwd_params,"",@"SHT_CUDA_INFO"
	.sectionflags	@""
	.align	4


	//----- nvinfo : EIATTR_CUDA_API_VERSION
	.align		4
        /*0000*/ 	.byte	0x04, 0x37
        /*0002*/ 	.short	(.L_1381 - .L_1380)
.L_1380:
        /*0004*/ 	.word	0x00000082


	//----- nvinfo : EIATTR_KPARAM_INFO
	.align		4
.L_1381:
        /*0008*/ 	.byte	0x04, 0x17
        /*000a*/ 	.short	(.L_1383 - .L_1382)
.L_1382:
        /*000c*/ 	.word	0x00000000
        /*0010*/ 	.short	0x0000
        /*0012*/ 	.short	0x0000
        /*0014*/ 	.byte	0x00, 0xf0, 0x81, 0x02


	//----- nvinfo : EIATTR_SPARSE_MMA_MASK
	.align		4
.L_1383:
        /*0018*/ 	.byte	0x03, 0x50
        /*001a*/ 	.short	0x0000


	//----- nvinfo : EIATTR_MAXREG_COUNT
	.align		4
        /*001c*/ 	.byte	0x03, 0x1b
        /*001e*/ 	.short	0x0080


	//----- nvinfo : EIATTR_NUM_BARRIERS
	.align		4
        /*0020*/ 	.byte	0x02, 0x4c
        /*0022*/ 	.byte	0x01
	.zero		1


	//----- nvinfo : EIATTR_MERCURY_ISA_VERSION
	.align		4
        /*0024*/ 	.byte	0x03, 0x5f
        /*0026*/ 	.short	0x0101


	//----- nvinfo : EIATTR_INT_WARP_WIDE_INSTR_OFFSETS
	.align		4
        /*0028*/ 	.byte	0x04, 0x31
        /*002a*/ 	.short	(.L_1385 - .L_1384)


	//   ....[0]....
.L_1384:
        /*002c*/ 	.word	0x00001340


	//   ....[1]....
        /*0030*/ 	.word	0x000013b0


	//   ....[2]....
        /*0034*/ 	.word	0x000013c0


	//   ....[3]....
        /*0038*/ 	.word	0x000013f0


	//   ....[4]....
        /*003c*/ 	.word	0x000015b0


	//   ....[5]....
        /*0040*/ 	.word	0x00001610


	//   ....[6]....
        /*0044*/ 	.word	0x00001630


	//   ....[7]....
        /*0048*/ 	.word	0x00001660


	//   ....[8]....
        /*004c*/ 	.word	0x00001990


	//   ....[9]....
        /*0050*/ 	.word	0x000019b0


	//   ....[10]....
        /*0054*/ 	.word	0x000019d0


	//   ....[11]....
        /*0058*/ 	.word	0x000019f0


	//   ....[12]....
        /*005c*/ 	.word	0x00001c50


	//   ....[13]....
        /*0060*/ 	.word	0x00001c70


	//----- nvinfo : EIATTR_COOP_GROUP_MASK_REGIDS
	.align		4
.L_1385:
        /*0064*/ 	.byte	0x04, 0x29
        /*0066*/ 	.short	(.L_1387 - .L_1386)


	//   ....[0]....
.L_1386:
        /*0068*/ 	.word	0xffffffff


	//   ....[1]....
        /*006c*/ 	.word	0xffffffff


	//   ....[2]....
        /*0070*/ 	.word	0xffffffff


	//   ....[3]....
        /*0074*/ 	.word	0xffffffff


	//   ....[4]....
        /*0078*/ 	.word	0xffffffff


	//   ....[5]....
        /*007c*/ 	.word	0xffffffff


	//   ....[6]....
        /*0080*/ 	.word	0xffffffff


	//   ....[7]....
        /*0084*/ 	.word	0xffffffff


	//   ....[8]....
        /*0088*/ 	.word	0xffffffff


	//   ....[9]....
        /*008c*/ 	.word	0xffffffff


	//----- nvinfo : EIATTR_COOP_GROUP_INSTR_OFFSETS
	.align		4
.L_1387:
        /*0090*/ 	.byte	0x04, 0x28
        /*0092*/ 	.short	(.L_1389 - .L_1388)


	//   ....[0]....
.L_1388:
        /*0094*/ 	.word	0x00000aa0


	//   ....[1]....
        /*0098*/ 	.word	0x00000ab0


	//   ....[2]....
        /*009c*/ 	.word	0x00000ae0


	//   ....[3]....
        /*00a0*/ 	.word	0x00000af0


	//   ....[4]....
        /*00a4*/ 	.word	0x00000b30


	//   ....[5]....
        /*00a8*/ 	.word	0x00000b40


	//   ....[6]....
        /*00ac*/ 	.word	0x00000b80


	//   ....[7]....
        /*00b0*/ 	.word	0x00000b90


	//   ....[8]....
        /*00b4*/ 	.word	0x00000bf0


	//   ....[9]....
        /*00b8*/ 	.word	0x00000c00


	//----- nvinfo : EIATTR_VRC_CTA_INIT_COUNT
	.align		4
.L_1389:
        /*00bc*/ 	.byte	0x02, 0x4a
	.zero		1
	.zero		1


	//----- nvinfo : EIATTR_EXIT_INSTR_OFFSETS
	.align		4
        /*00c0*/ 	.byte	0x04, 0x1c
        /*00c2*/ 	.short	(.L_1391 - .L_1390)


	//   ....[0]....
.L_1390:
        /*00c4*/ 	.word	0x00000070


	//   ....[1]....
        /*00c8*/ 	.word	0x00003080


	//----- nvinfo : EIATTR_MAX_THREADS
	.align		4
.L_1391:
        /*00cc*/ 	.byte	0x04, 0x05
        /*00ce*/ 	.short	(.L_1393 - .L_1392)
.L_1392:
        /*00d0*/ 	.word	0x000001e0
        /*00d4*/ 	.word	0x00000001
        /*00d8*/ 	.word	0x00000001


	//----- nvinfo : EIATTR_CRS_STACK_SIZE
	.align		4
.L_1393:
        /*00dc*/ 	.byte	0x04, 0x1e
        /*00de*/ 	.short	(.L_1395 - .L_1394)
.L_1394:
        /*00e0*/ 	.word	0x00000000


	//----- nvinfo : EIATTR_CBANK_PARAM_SIZE
	.align		4
.L_1395:
        /*00e4*/ 	.byte	0x03, 0x19
        /*00e6*/ 	.short	0x00a0


	//----- nvinfo : EIATTR_PARAM_CBANK
	.align		4
        /*00e8*/ 	.byte	0x04, 0x0a
        /*00ea*/ 	.short	(.L_1397 - .L_1396)
	.align		4
.L_1396:
        /*00ec*/ 	.word	index@(.nv.constant0._Z35group_norm_nhwc_fwd_one_pass_kernelI11Bf16IOFp16WLi128ELi30ELi480EEv26Group_norm_nhwc_fwd_params)
        /*00f0*/ 	.short	0x0380
        /*00f2*/ 	.short	0x00a0


	//----- nvinfo : EIATTR_SW_WAR
	.align		4
.L_1397:
        /*00f4*/ 	.byte	0x04, 0x36
        /*00f6*/ 	.short	(.L_1399 - .L_1398)
.L_1398:
        /*00f8*/ 	.word	0x00000008
.L_1399:


//--------------------- .nv.info._Z35group_norm_nhwc_fwd_one_pass_kernelI11Bf16IOFp16WLi256ELi30ELi480EEv26Group_norm_nhwc_fwd_params --------------------------
	.section	.nv.info._Z35group_norm_nhwc_fwd_one_pass_kernelI11Bf16IOFp16WLi256ELi30ELi480EEv26Group_norm_nhwc_fwd_params,"",@"SHT_CUDA_INFO"
	.sectionflags	@""
	.align	4


	//----- nvinfo : EIATTR_CUDA_API_VERSION
	.align		4
        /*0000*/ 	.byte	0x04, 0x37
        /*0002*/ 	.short	(.L_1401 - .L_1400)
.L_1400:
        /*0004*/ 	.word	0x00000082


	//----- nvinfo : EIATTR_KPARAM_INFO
	.align		4
.L_1401:
        /*0008*/ 	.byte	0x04, 0x17
        /*000a*/ 	.short	(.L_1403 - .L_1402)
.L_1402:
        /*000c*/ 	.word	0x00000000
        /*0010*/ 	.short	0x0000
        /*0012*/ 	.short	0x0000
        /*0014*/ 	.byte	0x00, 0xf0, 0x81, 0x02


	//----- nvinfo : EIATTR_SPARSE_MMA_MASK
	.align		4
.L_1403:
        /*0018*/ 	.byte	0x03, 0x50
        /*001a*/ 	.short	0x0000


	//----- nvinfo : EIATTR_MAXREG_COUNT
	.align		4
        /*001c*/ 	.byte	0x03, 0x1b
        /*001e*/ 	.short	0x0080


	//----- nvinfo : EIATTR_NUM_BARRIERS
	.align		4
        /*0020*/ 	.byte	0x02, 0x4c
        /*0022*/ 	.byte	0x01
	.zero		1


	//----- nvinfo : EIATTR_MERCURY_ISA_VERSION
	.align		4
        /*0024*/ 	.byte	0x03, 0x5f
        /*0026*/ 	.short	0x0101


	//----- nvinfo : EIATTR_INT_WARP_WIDE_INSTR_OFFSETS
	.align		4
        /*0028*/ 	.byte	0x04, 0x31
        /*002a*/ 	.short	(.L_1405 - .L_1404)


	//   ....[0]....
.L_1404:
        /*002c*/ 	.word	0x000019f0


	//   ....[1]....
        /*0030*/ 	.word	0x00001a70


	//   ....[2]....
        /*0034*/ 	.word	0x00001b10


	//   ....[3]....
        /*0038*/ 	.word	0x00001bb0


	//   ....[4]....
        /*003c*/ 	.word	0x00001c50


	//   ....[5]....
        /*0040*/ 	.word	0x00001cf0


	//   ....[6]....
        /*0044*/ 	.word	0x00001d90


	//   ....[7]....
        /*0048*/ 	.word	0x00001e30


	//   ....[8]....
        /*004c*/ 	.word	0x00002000


	//   ....[9]....
        /*0050*/ 	.word	0x00002090


	//   ....[10]....
        /*0054*/ 	.word	0x00002140


	//   ....[11]....
        /*0058*/ 	.word	0x000021f0


	//   ....[12]....
        /*005c*/ 	.word	0x00002320


	//   ....[13]....
        /*0060*/ 	.word	0x000023b0


	//----- nvinfo : EIATTR_COOP_GROUP_MASK_REGIDS
	.align		4
.L_1405:
        /*0064*/ 	.byte	0x04, 0x29
        /*0066*/ 	.short	(.L_1407 - .L_1406)


	//   ....[0]....
.L_1406:
        /*0068*/ 	.word	0xffffffff


	//   ....[1]....
        /*006c*/ 	.word	0xffffffff


	//   ....[2]....
        /*0070*/ 	.word	0xffffffff


	//   ....[3]....
        /*0074*/ 	.word	0xffffffff


	//   ....[4]....
        /*0078*/ 	.word	0xffffffff


	//   ....[5]....
        /*007c*/ 	.word	0xffffffff


	//   ....[6]....
        /*0080*/ 	.word	0xffffffff


	//   ....[7]....
        /*0084*/ 	.word	0xffffffff


	//   ....[8]....
        /*0088*/ 	.word	0xffffffff


	//   ....[9]....
        /*008c*/ 	.word	0xffffffff


	//----- nvinfo : EIATTR_COOP_GROUP_INSTR_OFFSETS
	.align		4
.L_1407:
        /*0090*/ 	.byte	0x04, 0x28
        /*0092*/ 	.short	(.L_1409 - .L_1408)


	//   ....[0]....
.L_1408:
        /*0094*/ 	.word	0x000011b0


	//   ....[1]....
        /*0098*/ 	.word	0x000011c0


	//   ....[2]....
        /*009c*/ 	.word	0x000011f0


	//   ....[3]....
        /*00a0*/ 	.word	0x00001200


	//   ....[4]....
        /*00a4*/ 	.word	0x00001240


	//   ....[5]....
        /*00a8*/ 	.word	0x00001250


	//   ....[6]....
        /*00ac*/ 	.word	0x00001290


	//   ....[7]....
        /*00b0*/ 	.word	0x000012a0


	//   ....[8]....
        /*00b4*/ 	.word	0x00001320


	//   ....[9]....
        /*00b8*/ 	.word	0x00001330


	//----- nvinfo : EIATTR_VRC_CTA_INIT_COUNT
	.align		4
.L_1409:
        /*00bc*/ 	.byte	0x02, 0x4a
	.zero		1
	.zero		1


	//----- nvinfo : EIATTR_EXIT_INSTR_OFFSETS
	.align		4
        /*00c0*/ 	.byte	0x04, 0x1c
        /*00c2*/ 	.short	(.L_1411 - .L_1410)


	//   ....[0]....
.L_1410:
        /*00c4*/ 	.word	0x00000070


	//   ....[1]....
        /*00c8*/ 	.word	0x00004590


	//----- nvinfo : EIATTR_MAX_THREADS
	.align		4
.L_1411:
        /*00cc*/ 	.byte	0x04, 0x05
        /*00ce*/ 	.short	(.L_1413 - .L_1412)
.L_1412:
        /*00d0*/ 	.word	0x000001e0
        /*00d4*/ 	.word	0x00000001
        /*00d8*/ 	.word	0x00000001


	//----- nvinfo : EIATTR_CRS_STACK_SIZE
	.align		4
.L_1413:
        /*00dc*/ 	.byte	0x04, 0x1e
        /*00de*/ 	.short	(.L_1415 - .L_1414)
.L_1414:
        /*00e0*/ 	.word	0x00000000


	//----- nvinfo : EIATTR_CBANK_PARAM_SIZE
	.align		4
.L_1415:
        /*00e4*/ 	.byte	0x03, 0x19
        /*00e6*/ 	.short	0x00a0


	//----- nvinfo : EIATTR_PARAM_CBANK
	.align		4
        /*00e8*/ 	.byte	0x04, 0x0a
        /*00ea*/ 	.short	(.L_1417 - .L_1416)
	.align		4
.L_1416:
        /*00ec*/ 	.word	index@(.nv.constant0._Z35group_norm_nhwc_fwd_one_pass_kernelI11Bf16IOFp16WLi256ELi30ELi480EEv26Group_norm_nhwc_fwd_params)
        /*00f0*/ 	.short	0x0380
        /*00f2*/ 	.short	0x00a0


	//----- nvinfo : EIATTR_SW_WAR
	.align		4
.L_1417:
        /*00f4*/ 	.byte	0x04, 0x36
        /*00f6*/ 	.short	(.L_1419 - .L_1418)
.L_1418:
        /*00f8*/ 	.word	0x00000008
.L_1419:


//--------------------- .nv.info._Z35group_norm_nhwc_fwd_one_pass_kernelI11Bf16IOFp16WLi512ELi30ELi480EEv26Group_norm_nhwc_fwd_params --------------------------
	.section	.nv.info._Z35group_norm_nhwc_fwd_one_pass_kernelI11Bf16IOFp16WLi512ELi30ELi480EEv26Group_norm_nhwc_fwd_params,"",@"SHT_CUDA_INFO"
	.sectionflags	@""
	.align	4


	//----- nvinfo : EIATTR_CUDA_API_VERSION
	.align		4
        /*0000*/ 	.byte	0x04, 0x37
        /*0002*/ 	.short	(.L_1421 - .L_1420)
.L_1420:
        /*0004*/ 	.word	0x00000082


	//----- nvinfo : EIATTR_KPARAM_INFO
	.align		4
.L_1421:
        /*0008*/ 	.byte	0x04, 0x17
        /*000a*/ 	.short	(.L_1423 - .L_1422)
.L_1422:
        /*000c*/ 	.word	0x00000000
        /*0010*/ 	.short	0x0000
        /*0012*/ 	.short	0x0000
        /*0014*/ 	.byte	0x00, 0xf0, 0x81, 0x02


	//----- nvinfo : EIATTR_SPARSE_MMA_MASK
	.align		4
.L_1423:
        /*0018*/ 	.byte	0x03, 0x50
        /*001a*/ 	.short	0x0000


	//----- nvinfo : EIATTR_MAXREG_COUNT
	.align		4
        /*001c*/ 	.byte	0x03, 0x1b
        /*001e*/ 	.short	0x0080


	//----- nvinfo : EIATTR_NUM_BARRIERS
	.align		4
        /*0020*/ 	.byte	0x02, 0x4c
        /*0022*/ 	.byte	0x01
	.zero		1


	//----- nvinfo : EIATTR_MERCURY_ISA_VERSION
	.align		4
        /*0024*/ 	.byte	0x03, 0x5f
        /*0026*/ 	.short	0x0101


	//----- nvinfo : EIATTR_COOP_GROUP_MASK_REGIDS
	.align		4
        /*0028*/ 	.byte	0x04, 0x29
        /*002a*/ 	.short	(.L_1425 - .L_1424)


	//   ....[0]....
.L_1424:
        /*002c*/ 	.word	0xffffffff


	//   ....[1]....
        /*0030*/ 	.word	0xffffffff


	//   ....[2]....
        /*0034*/ 	.word	0xffffffff


	//   ....[3]....
        /*0038*/ 	.word	0xffffffff


	//   ....[4]....
        /*003c*/ 	.word	0xffffffff


	//   ....[5]....
        /*0040*/ 	.word	0xffffffff


	//   ....[6]....
        /*0044*/ 	.word	0xffffffff


	//   ....[7]....
        /*0048*/ 	.word	0xffffffff


	//   ....[8]....
        /*004c*/ 	.word	0xffffffff


	//   ....[9]....
        /*0050*/ 	.word	0xffffffff


	//----- nvinfo : EIATTR_COOP_GROUP_INSTR_OFFSETS
	.align		4
.L_1425:
        /*0054*/ 	.byte	0x04, 0x28
        /*0056*/ 	.short	(.L_1427 - .L_1426)


	//   ....[0]....
.L_1426:
        /*0058*/ 	.word	0x00001c20


	//   ....[1]....
        /*005c*/ 	.word	0x00001c30


	//   ....[2]....
        /*0060*/ 	.word	0x00001c70


	//   ....[3]....
        /*0064*/ 	.word	0x00001c80


	//   ....[4]....
        /*0068*/ 	.word	0x00001cc0


	//   ....[5]....
        /*006c*/ 	.word	0x00001cd0


	//   ....[6]....
        /*0070*/ 	.word	0x00001d10


	//   ....[7]....
        /*0074*/ 	.word	0x00001d20


	//   ....[8]....
        /*0078*/ 	.word	0x00001da0


	//   ....[9]....
        /*007c*/ 	.word	0x00001db0


	//----- nvinfo : EIATTR_VRC_CTA_INIT_COUNT
	.align		4
.L_1427:
        /*0080*/ 	.byte	0x02, 0x4a
	.zero		1
	.zero		1


	//----- nvinfo : EIATTR_EXIT_INSTR_OFFSETS
	.align		4
        /*0084*/ 	.byte	0x04, 0x1c
        /*0086*/ 	.short	(.L_1429 - .L_1428)


	//   ....[0]....
.L_1428:
        /*0088*/ 	.word	0x00000060


	//   ....[1]....
        /*008c*/ 	.word	0x00006650


	//----- nvinfo : EIATTR_MAX_THREADS
	.align		4
.L_1429:
        /*0090*/ 	.byte	0x04, 0x05
        /*0092*/ 	.short	(.L_1431 - .L_1430)
.L_1430:
        /*0094*/ 	.word	0x000001e0
        /*0098*/ 	.word	0x00000001
        /*009c*/ 	.word	0x00000001


	//----- nvinfo : EIATTR_CRS_STACK_SIZE
	.align		4
.L_1431:
        /*00a0*/ 	.byte	0x04, 0x1e
        /*00a2*/ 	.short	(.L_1433 - .L_1432)
.L_1432:
        /*00a4*/ 	.word	0x00000000


	//----- nvinfo : EIATTR_CBANK_PARAM_SIZE
	.align		4
.L_1433:
        /*00a8*/ 	.byte	0x03, 0x19
        /*00aa*/ 	.short	0x00a0


	//----- nvinfo : EIATTR_PARAM_CBANK
	.align		4
        /*00ac*/ 	.byte	0x04, 0x0a
        /*00ae*/ 	.short	(.L_1435 - .L_1434)
	.align		4
.L_1434:
        /*00b0*/ 	.word	index@(.nv.constant0._Z35group_norm_nhwc_fwd_one_pass_kernelI11Bf16IOFp16WLi512ELi30ELi480EEv26Group_norm_nhwc_fwd_params)
        /*00b4*/ 	.short	0x0380
        /*00b6*/ 	.short	0x00a0


	//----- nvinfo : EIATTR_SW_WAR
	.align		4
.L_1435:
        /*00b8*/ 	.byte	0x04, 0x36
        /*00ba*/ 	.short	(.L_1437 - .L_1436)
.L_1436:
        /*00bc*/ 	.word	0x00000008
.L_1437:


//--------------------- .nv.info._Z35group_norm_nhwc_fwd_one_pass_kernelI11Fp16IOFp32WLi64ELi30ELi480EEv26Group_norm_nhwc_fwd_params --------------------------
	.section	.nv.info._Z35group_norm_nhwc_fwd_one_pass_kernelI11Fp16IOFp32WLi64ELi30ELi480EEv26Group_norm_nhwc_fwd_params,"",@"SHT_CUDA_INFO"
	.sectionflags	@""
	.align	4


	//----- nvinfo : EIATTR_CUDA_API_VERSION
	.align		4
        /*0000*/ 	.byte	0x04, 0x37
        /*0002*/ 	.short	(.L_1439 - .L_1438)
.L_1438:
        /*0004*/ 	.word	0x00000082


	//----- nvinfo : EIATTR_KPARAM_INFO
	.align		4
.L_1439:
        /*0008*/ 	.byte	0x04, 0x17
        /*000a*/ 	.short	(.L_1441 - .L_1440)
.L_1440:
        /*000c*/ 	.word	0x00000000
        /*0010*/ 	.short	0x0000
        /*0012*/ 	.short	0x0000
        /*0014*/ 	.byte	0x00, 0xf0, 0x81, 0x02


	//----- nvinfo : EIATTR_SPARSE_MMA_MASK
	.align		4
.L_1441:
        /*0018*/ 	.byte	0x03, 0x50
        /*001a*/ 	.short	0x0000


	//----- nvinfo : EIATTR_MAXREG_COUNT
	.align		4
        /*001c*/ 	.byte	0x03, 0x1b
        /*001e*/ 	.short	0x0080


	//----- nvinfo : EIATTR_NUM_BARRIERS
	.align		4
        /*0020*/ 	.byte	0x02, 0x4c
        /*0022*/ 	.byte	0x01
	.zero		1


	//----- nvinfo : EIATTR_MERCURY_ISA_VERSION
	.align		4
        /*0024*/ 	.byte	0x03, 0x5f
        /*0026*/ 	.short	0x0101


	//----- nvinfo : EIATTR_INT_WARP_WIDE_INSTR_OFFSETS
	.align		4
        /*0028*/ 	.byte	0x04, 0x31
        /*002a*/ 	.short	(.L_1443 - .L_1442)


	//   ....[0]....
.L_1442:
        /*002c*/ 	.word	0x00001030


	//   ....[1]....
        /*0030*/ 	.word	0x00001070


	//   ....[2]....
        /*0034*/ 	.word	0x00001090


	//   ....[3]....
        /*0038*/ 	.word	0x000010c0


	//   ....[4]....
        /*003c*/ 	.word	0x00001290


	//   ....[5]....
        /*0040*/ 	.word	0x000012f0


	//   ....[6]....
        /*0044*/ 	.word	0x00001330


	//   ....[7]....
        /*0048*/ 	.word	0x00001340


	//   ....[8]....
        /*004c*/ 	.word	0x000015e0


	//   ....[9]....
        /*0050*/ 	.word	0x000016c0


	//   ....[10]....
        /*0054*/ 	.word	0x000016d0


	//   ....[11]....
        /*0058*/ 	.word	0x000017b0


	//   ....[12]....
        /*005c*/ 	.word	0x00001910


	//   ....[13]....
        /*0060*/ 	.word	0x00001930


	//----- nvinfo : EIATTR_COOP_GROUP_MASK_REGIDS
	.align		4
.L_1443:
        /*0064*/ 	.byte	0x04, 0x29
        /*0066*/ 	.short	(.L_1445 - .L_1444)


	//   ....[0]....
.L_1444:
        /*0068*/ 	.word	0xffffffff


	//   ....[1]....
        /*006c*/ 	.word	0xffffffff


	//   ....[2]....
        /*0070*/ 	.word	0xffffffff


	//   ....[3]....
        /*0074*/ 	.word	0xffffffff


	//   ....[4]....
        /*0078*/ 	.word	0xffffffff


	//   ....[5]....
        /*007c*/ 	.word	0xffffffff


	//   ....[6]....
        /*0080*/ 	.word	0xffffffff


	//   ....[7]....
        /*0084*/ 	.word	0xffffffff


	//   ....[8]....
        /*0088*/ 	.word	0xffffffff


	//   ....[9]....
        /*008c*/ 	.word	0xffffffff


	//----- nvinfo : EIATTR_COOP_GROUP_INSTR_OFFSETS
	.align		4
.L_1445:
        /*0090*/ 	.byte	0x04, 0x28
        /*0092*/ 	.short	(.L_1447 - .L_1446)


	//   ....[0]....
.L_1446:
        /*0094*/ 	.word	0x00000780


	//   ....[1]....
        /*0098*/ 	.word	0x00000790


	//   ....[2]....
        /*009c*/ 	.word	0x000007c0


	//   ....[3]....
        /*00a0*/ 	.word	0x000007e0


	//   ....[4]....
        /*00a4*/ 	.word	0x00000810


	//   ....[5]....
        /*00a8*/ 	.word	0x00000830


	//   ....[6]....
        /*00ac*/ 	.word	0x00000860


	//   ....[7]....
        /*00b0*/ 	.word	0x00000880


	//   ....[8]....
        /*00b4*/ 	.word	0x000008d0


	//   ....[9]....
        /*00b8*/ 	.word	0x000008e0


	//----- nvinfo : EIATTR_VRC_CTA_INIT_COUNT
	.align		4
.L_1447:
        /*00bc*/ 	.byte	0x02, 0x4a
	.zero		1
	.zero		1


	//----- nvinfo : EIATTR_EXIT_INSTR_OFFSETS
	.align		4
        /*00c0*/ 	.byte	0x04, 0x1c
        /*00c2*/ 	.short	(.L_1449 - .L_1448)


	//   ....[0]....
.L_1448:
        /*00c4*/ 	.word	0x00000070


	//   ....[1]....
        /*00c8*/ 	.word	0x00002520


	//----- nvinfo : EIATTR_MAX_THREADS
	.align		4
.L_1449:
        /*00cc*/ 	.byte	0x04, 0x05
        /*00ce*/ 	.short	(.L_1451 - .L_1450)
.L_1450:
        /*00d0*/ 	.word	0x000001e0
        /*00d4*/ 	.word	0x00000001
        /*00d8*/ 	.word	0x00000001


	//----- nvinfo : EIATTR_CRS_STACK_SIZE
	.align		4
.L_1451:
        /*00dc*/ 	.byte	0x04, 0x1e
        /*00de*/ 	.short	(.L_1453 - .L_1452)
.L_1452:
        /*00e0*/ 	.word	0x00000000


	//----- nvinfo : EIATTR_CBANK_PARAM_SIZE
	.align		4
.L_1453:
        /*00e4*/ 	.byte	0x03, 0x19
        /*00e6*/ 	.short	0x00a0


	//----- nvinfo : EIATTR_PARAM_CBANK
	.align		4
        /*00e8*/ 	.byte	0x04, 0x0a
        /*00ea*/ 	.short	(.L_1455 - .L_1454)
	.align		4
.L_1454:
        /*00ec*/ 	.word	index@(.nv.constant0._Z35group_norm_nhwc_fwd_one_pass_kernelI11Fp16IOFp32WLi64ELi30ELi480EEv26Group_norm_nhwc_fwd_params)
        /*00f0*/ 	.short	0x0380
        /*00f2*/ 	.short	0x00a0


	//----- nvinfo : EIATTR_SW_WAR
	.align		4
.L_1455:
        /*00f4*/ 	.byte	0x04, 0x36
        /*00f6*/ 	.short	(.L_1457 - .L_1456)
.L_1456:
        /*00f8*/ 	.word	0x00000008
.L_1457:


//--------------------- .nv.info._Z35group_norm_nhwc_fwd_one_pass_kernelI11Fp16IOFp32WLi128ELi30ELi480EEv26Group_norm_nhwc_fwd_params --------------------------
	.section	.nv.info._Z35group_norm_nhwc_fwd_one_pass_kernelI11Fp16IOFp32WLi128ELi30ELi480EEv26Group_norm_nhwc_fwd_params,"",@"SHT_CUDA_INFO"
	.sectionflags	@""
	.align	4


	//----- nvinfo : EIATTR_CUDA_API_VERSION
	.align		4
        /*0000*/ 	.byte	0x04, 0x37
        /*0002*/ 	.short	(.L_1459 - .L_1458)
.L_1458:
        /*0004*/ 	.word	0x00000082


	//----- nvinfo : EIATTR_KPARAM_INFO
	.align		4
.L_1459:
        /*0008*/ 	.byte	0x04, 0x17
        /*000a*/ 	.short	(.L_1461 - .L_1460)
.L_1460:
        /*000c*/ 	.word	0x00000000
        /*0010*/ 	.short	0x0000
        /*0012*/ 	.short	0x0000
        /*0014*/ 	.byte	0x00, 0xf0, 0x81, 0x02


	//----- nvinfo : EIATTR_SPARSE_MMA_MASK
	.align		4
.L_1461:
        /*0018*/ 	.byte	0x03, 0x50
        /*001a*/ 	.short	0x0000


	//----- nvinfo : EIATTR_MAXREG_COUNT
	.align		4
        /*001c*/ 	.byte	0x03, 0x1b
        /*001e*/ 	.short	0x0080


	//----- nvinfo : EIATTR_NUM_BARRIERS
	.align		4
        /*0020*/ 	.byte	0x02, 0x4c
        /*0022*/ 	.byte	0x01
	.zero		1


	//----- nvinfo : EIATTR_MERCURY_ISA_VERSION
	.align		4
        /*0024*/ 	.byte	0x03, 0x5f
        /*0026*/ 	.short	0x0101


	//----- nvinfo : EIATTR_INT_WARP_WIDE_INSTR_OFFSETS
	.align		4
        /*0028*/ 	.byte	0x04, 0x31
        /*002a*/ 	.short	(.L_1463 - .L_1462)


	//   ....[0]....
.L_1462:
        /*002c*/ 	.word	0x00001300


	//   ....[1]....
        /*0030*/ 	.word	0x00001370


	//   ....[2]....
        /*0034*/ 	.word	0x00001380


	//   ....[3]....
        /*0038*/ 	.word	0x000013b0


	//   ....[4]....
        /*003c*/ 	.word	0x00001570


	//   ....[5]....
        /*0040*/ 	.word	0x000015d0


	//   ....[6]....
        /*0044*/ 	.word	0x000015f0


	//   ....[7]....
        /*0048*/ 	.word	0x00001620


	//   ....[8]....
        /*004c*/ 	.word	0x00001950


	//   ....[9]....
        /*0050*/ 	.word	0x00001970


	//   ....[10]....
        /*0054*/ 	.word	0x00001980


	//   ....[11]....
        /*0058*/ 	.word	0x000019b0


	//   ....[12]....
        /*005c*/ 	.word	0x00001c10


	//   ....[13]....
        /*0060*/ 	.word	0x00001c30


	//----- nvinfo : EIATTR_COOP_GROUP_MASK_REGIDS
	.align		4
.L_1463:
        /*0064*/ 	.byte	0x04, 0x29
        /*0066*/ 	.short	(.L_1465 - .L_1464)


	//   ....[0]....
.L_1464:
        /*0068*/ 	.word	0xffffffff


	//   ....[1]....
        /*006c*/ 	.word	0xffffffff


	//   ....[2]....
        /*0070*/ 	.word	0xffffffff


	//   ....[3]....
        /*0074*/ 	.word	0xffffffff


	//   ....[4]....
        /*0078*/ 	.word	0xffffffff


	//   ....[5]....
        /*007c*/ 	.word	0xffffffff


	//   ....[6]....
        /*0080*/ 	.word	0xffffffff


	//   ....[7]....
        /*0084*/ 	.word	0xffffffff


	//   ....[8]....
        /*0088*/ 	.word	0xffffffff


	//   ....[9]....
        /*008c*/ 	.word	0xffffffff


	//----- nvinfo : EIATTR_COOP_GROUP_INSTR_OFFSETS
	.align		4
.L_1465:
        /*0090*/ 	.byte	0x04, 0x28
        /*0092*/ 	.short	(.L_1467 - .L_1466)


	//   ....[0]....
.L_1466:
        /*0094*/ 	.word	0x00000a60


	//   ....[1]....
        /*0098*/ 	.word	0x00000a70


	//   ....[2]....
        /*009c*/ 	.word	0x00000aa0


	//   ....[3]....
        /*00a0*/ 	.word	0x00000ab0


	//   ....[4]....
        /*00a4*/ 	.word	0x00000af0


	//   ....[5]....
        /*00a8*/ 	.word	0x00000b00


	//   ....[6]....
        /*00ac*/ 	.word	0x00000b40


	//   ....[7]....
        /*00b0*/ 	.word	0x00000b50


	//   ....[8]....
        /*00b4*/ 	.word	0x00000bb0


	//   ....[9]....
        /*00b8*/ 	.word	0x00000bc0


	//----- nvinfo : EIATTR_VRC_CTA_INIT_COUNT
	.align		4
.L_1467:
        /*00bc*/ 	.byte	0x02, 0x4a
	.zero		1
	.zero		1


	//----- nvinfo : EIATTR_EXIT_INSTR_OFFSETS
	.align		4
        /*00c0*/ 	.byte	0x04, 0x1c
        /*00c2*/ 	.short	(.L_1469 - .L_1468)


	//   ....[0]....
.L_1468:
        /*00c4*/ 	.word	0x00000070


	//   ....[1]....
        /*00c8*/ 	.word	0x00002fe0


	//----- nvinfo : EIATTR_MAX_THREADS
	.align		4
.L_1469:
        /*00cc*/ 	.byte	0x04, 0x05
        /*00ce*/ 	.short	(.L_1471 - .L_1470)
.L_1470:
        /*00d0*/ 	.word	0x000001e0
        /*00d4*/ 	.word	0x00000001
        /*00d8*/ 	.word	0x00000001


	//----- nvinfo : EIATTR_CRS_STACK_SIZE
	.align		4
.L_1471:
        /*00dc*/ 	.byte	0x04, 0x1e
        /*00de*/ 	.short	(.L_1473 - .L_1472)
.L_1472:
        /*00e0*/ 	.word	0x00000000


	//----- nvinfo : EIATTR_CBANK_PARAM_SIZE
	.align		4
.L_1473:
        /*00e4*/ 	.byte	0x03, 0x19
        /*00e6*/ 	.short	0x00a0


	//----- nvinfo : EIATTR_PARAM_CBANK
	.align		4
        /*00e8*/ 	.byte	0x04, 0x0a
        /*00ea*/ 	.short	(.L_1475 - .L_1474)
	.align		4
.L_1474:
        /*00ec*/ 	.word	index@(.nv.constant0._Z35group_norm_nhwc_fwd_one_pass_kernelI11Fp16IOFp32WLi128ELi30ELi480EEv26Group_norm_nhwc_fwd_params)
        /*00f0*/ 	.short	0x0380
        /*00f2*/ 	.short	0x00a0


	//----- nvinfo : EIATTR_SW_WAR
	.align		4
.L_1475:
        /*00f4*/ 	.byte	0x04, 0x36
        /*00f6*/ 	.short	(.L_1477 - .L_1476)
.L_1476:
        /*00f8*/ 	.word	0x00000008
.L_1477:


//--------------------- .nv.info._Z35group_norm_nhwc_fwd_one_pass_kernelI11Fp16IOFp32WLi256ELi30ELi480EEv26Group_norm_nhwc_fwd_params --------------------------
	.section	.nv.info._Z35group_norm_nhwc_fwd_one_pass_kernelI11Fp16IOFp32WLi256ELi30ELi480EEv26Group_norm_nhwc_fwd_params,"",@"SHT_CUDA_INFO"
	.sectionflags	@""
	.align	4


	//----- nvinfo : EIATTR_CUDA_API_VERSION
	.align		4
        /*0000*/ 	.byte	0x04, 0x37
        /*0002*/ 	.short	(.L_1479 - .L_1478)
.L_1478:
        /*0004*/ 	.word	0x00000082


	//----- nvinfo : EIATTR_KPARAM_INFO
	.align		4
.L_1479:
        /*0008*/ 	.byte	0x04, 0x17
        /*000a*/ 	.short	(.L_1481 - .L_1480)
.L_1480:
        /*000c*/ 	.word	0x00000000
        /*0010*/ 	.short	0x0000
        /*0012*/ 	.short	0x0000
        /*0014*/ 	.byte	0x00, 0xf0, 0x81, 0x02


	//----- nvinfo : EIATTR_SPARSE_MMA_MASK
	.align		4
.L_1481:
        /*0018*/ 	.byte	0x03, 0x50
        /*001a*/ 	.short	0x0000


	//----- nvinfo : EIATTR_MAXREG_COUNT
	.align		4
        /*001c*/ 	.byte	0x03, 0x1b
        /*001e*/ 	.short	0x0080


	//----- nvinfo : EIATTR_NUM_BARRIERS
	.align		4
        /*0020*/ 	.byte	0x02, 0x4c
        /*0022*/ 	.byte	0x01
	.zero		1


	//----- nvinfo : EIATTR_MERCURY_ISA_VERSION
	.align		4
        /*0024*/ 	.byte	0x03, 0x5f
        /*0026*/ 	.short	0x0101


	//----- nvinfo : EIATTR_INT_WARP_WIDE_INSTR_OFFSETS
	.align		4
        /*0028*/ 	.byte	0x04, 0x31
        /*002a*/ 	.short	(.L_1483 - .L_1482)


	//   ....[0]....
.L_1482:
        /*002c*/ 	.word	0x00001940


	//   ....[1]....
        /*0030*/ 	.word	0x000019c0


	//   ....[2]....
        /*0034*/ 	.word	0x00001a60


	//   ....[3]....
        /*0038*/ 	.word	0x00001b00


	//   ....[4]....
        /*003c*/ 	.word	0x00001ba0


	//   ....[5]....
        /*0040*/ 	.word	0x00001c40


	//   ....[6]....
        /*0044*/ 	.word	0x00001ce0


	//   ....[7]....
        /*0048*/ 	.word	0x00001d80


	//   ....[8]....
        /*004c*/ 	.word	0x00001f50


	//   ....[9]....
        /*0050*/ 	.word	0x00001fe0


	//   ....[10]....
        /*0054*/ 	.word	0x00002090


	//   ....[11]....
        /*0058*/ 	.word	0x00002140


	//   ....[12]....
        /*005c*/ 	.word	0x00002270


	//   ....[13]....
        /*0060*/ 	.word	0x00002300


	//----- nvinfo : EIATTR_COOP_GROUP_MASK_REGIDS
	.align		4
.L_1483:
        /*0064*/ 	.byte	0x04, 0x29
        /*0066*/ 	.short	(.L_1485 - .L_1484)


	//   ....[0]....
.L_1484:
        /*0068*/ 	.word	0xffffffff


	//   ....[1]....
        /*006c*/ 	.word	0xffffffff


	//   ....[2]....
        /*0070*/ 	.word	0xffffffff


	//   ....[3]....
        /*0074*/ 	.word	0xffffffff


	//   ....[4]....
        /*0078*/ 	.word	0xffffffff


	//   ....[5]....
        /*007c*/ 	.word	0xffffffff


	//   ....[6]....
        /*0080*/ 	.word	0xffffffff


	//   ....[7]....
        /*0084*/ 	.word	0xffffffff


	//   ....[8]....
        /*0088*/ 	.word	0xffffffff


	//   ....[9]....
        /*008c*/ 	.word	0xffffffff


	//----- nvinfo : EIATTR_COOP_GROUP_INSTR_OFFSETS
	.align		4
.L_1485:
        /*0090*/ 	.byte	0x04, 0x28
        /*0092*/ 	.short	(.L_1487 - .L_1486)


	//   ....[0]....
.L_1486:
        /*0094*/ 	.word	0x00001150


	//   ....[1]....
        /*0098*/ 	.word	0x00001160


	//   ....[2]....
        /*009c*/ 	.word	0x00001190


	//   ....[3]....
        /*00a0*/ 	.word	0x000011a0


	//   ....[4]....
        /*00a4*/ 	.word	0x000011e0


	//   ....[5]....
        /*00a8*/ 	.word	0x000011f0


	//   ....[6]....
        /*00ac*/ 	.word	0x00001230


	//   ....[7]....
        /*00b0*/ 	.word	0x00001240


	//   ....[8]....
        /*00b4*/ 	.word	0x000012a0


	//   ....[9]....
        /*00b8*/ 	.word	0x000012b0


	//----- nvinfo : EIATTR_VRC_CTA_INIT_COUNT
	.align		4
.L_1487:
        /*00bc*/ 	.byte	0x02, 0x4a
	.zero		1
	.zero		1


	//----- nvinfo : EIATTR_EXIT_INSTR_OFFSETS
	.align		4
        /*00c0*/ 	.byte	0x04, 0x1c
        /*00c2*/ 	.short	(.L_1489 - .L_1488)


	//   ....[0]....
.L_1488:
        /*00c4*/ 	.word	0x00000070


	//   ....[1]....
        /*00c8*/ 	.word	0x00004470


	//----- nvinfo : EIATTR_MAX_THREADS
	.align		4
.L_1489:
        /*00cc*/ 	.byte	0x04, 0x05
        /*00ce*/ 	.short	(.L_1491 - .L_1490)
.L_1490:
        /*00d0*/ 	.word	0x000001e0
        /*00d4*/ 	.word	0x00000001
        /*00d8*/ 	.word	0x00000001


	//----- nvinfo : EIATTR_CRS_STACK_SIZE
	.align		4
.L_1491:
        /*00dc*/ 	.byte	0x04, 0x1e
        /*00de*/ 	.short	(.L_1493 - .L_1492)
.L_1492:
        /*00e0*/ 	.word	0x00000000


	//----- nvinfo : EIATTR_CBANK_PARAM_SIZE
	.align		4
.L_1493:
        /*00e4*/ 	.byte	0x03, 0x19
        /*00e6*/ 	.short	0x00a0


	//----- nvinfo : EIATTR_PARAM_CBANK
	.align		4
        /*00e8*/ 	.byte	0x04, 0x0a
        /*00ea*/ 	.short	(.L_1495 - .L_1494)
	.align		4
.L_1494:
        /*00ec*/ 	.word	index@(.nv.constant0._Z35group_norm_nhwc_fwd_one_pass_kernelI11Fp16IOFp32WLi256ELi30ELi480EEv26Group_norm_nhwc_fwd_params)
        /*00f0*/ 	.short	0x0380
        /*00f2*/ 	.short	0x00a0


	//----- nvinfo : EIATTR_SW_WAR
	.align		4
.L_1495:
        /*00f4*/ 	.byte	0x04, 0x36
        /*00f6*/ 	.short	(.L_1497 - .L_1496)
.L_1496:
        /*00f8*/ 	.word	0x00000008
.L_1497:


//--------------------- .nv.info._Z35group_norm_nhwc_fwd_one_pass_kernelI11Fp16IOFp32WLi512ELi30ELi480EEv26Group_norm_nhwc_fwd_params --------------------------
	.section	.nv.info._Z35group_norm_nhwc_fwd_one_pass_kernelI11Fp16IOFp32WLi512ELi30ELi480EEv26Group_norm_nhwc_fwd_params,"",@"SHT_CUDA_INFO"
	.sectionflags	@""
	.align	4


	//----- nvinfo : EIATTR_CUDA_API_VERSION
	.align		4
        /*0000*/ 	.byte	0x04, 0x37
        /*0002*/ 	.short	(.L_1499 - .L_1498)
.L_1498:
        /*0004*/ 	.word	0x00000082


	//----- nvinfo : EIATTR_KPARAM_INFO
	.align		4
.L_1499:
        /*0008*/ 	.byte	0x04, 0x17
        /*000a*/ 	.short	(.L_1501 - .L_1500)
.L_1500:
        /*000c*/ 	.word	0x00000000
        /*0010*/ 	.short	0x0000
        /*0012*/ 	.short	0x0000
        /*0014*/ 	.byte	0x00, 0xf0, 0x81, 0x02


	//----- nvinfo : EIATTR_SPARSE_MMA_MASK
	.align		4
.L_1501:
        /*0018*/ 	.byte	0x03, 0x50
        /*001a*/ 	.short	0x0000


	//----- nvinfo : EIATTR_MAXREG_COUNT
	.align		4
        /*001c*/ 	.byte	0x03, 0x1b
        /*001e*/ 	.short	0x0080


	//----- nvinfo : EIATTR_NUM_BARRIERS
	.align		4
        /*0020*/ 	.byte	0x02, 0x4c
        /*0022*/ 	.byte	0x01
	.zero		1


	//----- nvinfo : EIATTR_MERCURY_ISA_VERSION
	.align		4
        /*0024*/ 	.byte	0x03, 0x5f
        /*0026*/ 	.short	0x0101


	//----- nvinfo : EIATTR_COOP_GROUP_MASK_REGIDS
	.align		4
        /*0028*/ 	.byte	0x04, 0x29
        /*002a*/ 	.short	(.L_1503 - .L_1502)


	//   ....[0]....
.L_1502:
        /*002c*/ 	.word	0xffffffff


	//   ....[1]....
        /*0030*/ 	.word	0xffffffff


	//   ....[2]....
        /*0034*/ 	.word	0xffffffff


	//   ....[3]....
        /*0038*/ 	.word	0xffffffff


	//   ....[4]....
        /*003c*/ 	.word	0xffffffff


	//   ....[5]....
        /*0040*/ 	.word	0xffffffff


	//   ....[6]....
        /*0044*/ 	.word	0xffffffff


	//   ....[7]....
        /*0048*/ 	.word	0xffffffff


	//   ....[8]....
        /*004c*/ 	.word	0xffffffff


	//   ....[9]....
        /*0050*/ 	.word	0xffffffff


	//----- nvinfo : EIATTR_COOP_GROUP_INSTR_OFFSETS
	.align		4
.L_1503:
        /*0054*/ 	.byte	0x04, 0x28
        /*0056*/ 	.short	(.L_1505 - .L_1504)


	//   ....[0]....
.L_1504:
        /*0058*/ 	.word	0x00001b30


	//   ....[1]....
        /*005c*/ 	.word	0x00001b40


	//   ....[2]....
        /*0060*/ 	.word	0x00001b70


	//   ....[3]....
        /*0064*/ 	.word	0x00001b80


	//   ....[4]....
        /*0068*/ 	.word	0x00001bc0


	//   ....[5]....
        /*006c*/ 	.word	0x00001bd0


	//   ....[6]....
        /*0070*/ 	.word	0x00001c10


	//   ....[7]....
        /*0074*/ 	.word	0x00001c20


	//   ....[8]....
        /*0078*/ 	.word	0x00001ca0


	//   ....[9]....
        /*007c*/ 	.word	0x00001cb0


	//----- nvinfo : EIATTR_VRC_CTA_INIT_COUNT
	.align		4
.L_1505:
        /*0080*/ 	.byte	0x02, 0x4a
	.zero		1
	.zero		1


	//----- nvinfo : EIATTR_EXIT_INSTR_OFFSETS
	.align		4
        /*0084*/ 	.byte	0x04, 0x1c
        /*0086*/ 	.short	(.L_1507 - .L_1506)


	//   ....[0]....
.L_1506:
        /*0088*/ 	.word	0x00000060


	//   ....[1]....
        /*008c*/ 	.word	0x000064f0


	//----- nvinfo : EIATTR_MAX_THREADS
	.align		4
.L_1507:
        /*0090*/ 	.byte	0x04, 0x05
        /*0092*/ 	.short	(.L_1509 - .L_1508)
.L_1508:
        /*0094*/ 	.word	0x000001e0
        /*0098*/ 	.word	0x00000001
        /*009c*/ 	.word	0x00000001


	//----- nvinfo : EIATTR_CRS_STACK_SIZE
	.align		4
.L_1509:
        /*00a0*/ 	.byte	0x04, 0x1e
        /*00a2*/ 	.short	(.L_1511 - .L_1510)
.L_1510:
        /*00a4*/ 	.word	0x00000000


	//----- nvinfo : EIATTR_CBANK_PARAM_SIZE
	.align		4
.L_1511:
        /*00a8*/ 	.byte	0x03, 0x19
        /*00aa*/ 	.short	0x00a0


	//----- nvinfo : EIATTR_PARAM_CBANK
	.align		4
        /*00ac*/ 	.byte	0x04, 0x0a
        /*00ae*/ 	.short	(.L_1513 - .L_1512)
	.align		4
.L_1512:
        /*00b0*/ 	.word	index@(.nv.constant0._Z35group_norm_nhwc_fwd_one_pass_kernelI11Fp16IOFp32WLi512ELi30ELi480EEv26Group_norm_nhwc_fwd_params)
        /*00b4*/ 	.short	0x0380
        /*00b6*/ 	.short	0x00a0


	//----- nvinfo : EIATTR_SW_WAR
	.align		4
.L_1513:
        /*00b8*/ 	.byte	0x04, 0x36
        /*00ba*/ 	.short	(.L_1515 - .L_1514)
.L_1514:
        /*00bc*/ 	.word	0x00000008
.L_1515:


//--------------------- .nv.info._Z35group_norm_nhwc_fwd_one_pass_kernelI11Fp16IOBf16WLi64ELi30ELi480EEv26Group_norm_nhwc_fwd_params --------------------------
	.section	.nv.info._Z35group_norm_nhwc_fwd_one_pass_kernelI11Fp16IOBf16WLi64ELi30ELi480EEv26Group_norm_nhwc_fwd_params,"",@"SHT_CUDA_INFO"
	.sectionflags	@""
	.align	4


	//----- nvinfo : EIATTR_CUDA_API_VERSION
	.align		4
        /*0000*/ 	.byte	0x04, 0x37
        /*0002*/ 	.short	(.L_1517 - .L_1516)
.L_1516:
        /*0004*/ 	.word	0x00000082


	//----- nvinfo : EIATTR_KPARAM_INFO
	.align		4
.L_1517:
        /*0008*/ 	.byte	0x04, 0x17
        /*000a*/ 	.short	(.L_1519 - .L_1518)
.L_1518:
        /*000c*/ 	.word	0x00000000
        /*0010*/ 	.short	0x0000
        /*0012*/ 	.short	0x0000
        /*0014*/ 	.byte	0x00, 0xf0, 0x81, 0x02


	//----- nvinfo : EIATTR_SPARSE_MMA_MASK
	.align		4
.L_1519:
        /*0018*/ 	.byte	0x03, 0x50
        /*001a*/ 	.short	0x0000


	//----- nvinfo : EIATTR_MAXREG_COUNT
	.align		4
        /*001c*/ 	.byte	0x03, 0x1b
        /*001e*/ 	.short	0x0080


	//----- nvinfo : EIATTR_NUM_BARRIERS
	.align		4
        /*0020*/ 	.byte	0x02, 0x4c
        /*0022*/ 	.byte	0x01
	.zero		1


	//----- nvinfo : EIATTR_MERCURY_ISA_VERSION
	.align		4
        /*0024*/ 	.byte	0x03, 0x5f
        /*0026*/ 	.short	0x0101


	//----- nvinfo : EIATTR_INT_WARP_WIDE_INSTR_OFFSETS
	.align		4
        /*0028*/ 	.byte	0x04, 0x31
        /*002a*/ 	.short	(.L_1521 - .L_1520)


	//   ....[0]....
.L_1520:
        /*002c*/ 	.word	0x00001040


	//   ....[1]....
        /*0030*/ 	.word	0x00001070


	//   ....[2]....
        /*0034*/ 	.word	0x00001080


	//   ....[3]....
        /*0038*/ 	.word	0x000010d0


	//   ....[4]....
        /*003c*/ 	.word	0x00001290


	//   ....[5]....
        /*0040*/ 	.word	0x000012f0


	//   ....[6]....
        /*0044*/ 	.word	0x00001320


	//   ....[7]....
        /*0048*/ 	.word	0x00001340


	//   ....[8]....
        /*004c*/ 	.word	0x000015e0


	//   ....[9]....
        /*0050*/ 	.word	0x000016c0


	//   ....[10]....
        /*0054*/ 	.word	0x000016d0


	//   ....[11]....
        /*0058*/ 	.word	0x000017b0


	//   ....[12]....
        /*005c*/ 	.word	0x00001910


	//   ....[13]....
        /*0060*/ 	.word	0x00001930


	//----- nvinfo : EIATTR_COOP_GROUP_MASK_REGIDS
	.align		4
.L_1521:
        /*0064*/ 	.byte	0x04, 0x29
        /*0066*/ 	.short	(.L_1523 - .L_1522)


	//   ....[0]....
.L_1522:
        /*0068*/ 	.word	0xffffffff


	//   ....[1]....
        /*006c*/ 	.word	0xffffffff


	//   ....[2]....
        /*0070*/ 	.word	0xffffffff


	//   ....[3]....
        /*0074*/ 	.word	0xffffffff


	//   ....[4]....
        /*0078*/ 	.word	0xffffffff


	//   ....[5]....
        /*007c*/ 	.word	0xffffffff


	//   ....[6]....
        /*0080*/ 	.word	0xffffffff


	//   ....[7]....
        /*0084*/ 	.word	0xffffffff


	//   ....[8]....
        /*0088*/ 	.word	0xffffffff


	//   ....[9]....
        /*008c*/ 	.word	0xffffffff


	//----- nvinfo : EIATTR_COOP_GROUP_INSTR_OFFSETS
	.align		4
.L_1523:
        /*0090*/ 	.byte	0x04, 0x28
        /*0092*/ 	.short	(.L_1525 - .L_1524)


	//   ....[0]....
.L_1524:
        /*0094*/ 	.word	0x00000780


	//   ....[1]....
        /*0098*/ 	.word	0x00000790


	//   ....[2]....
        /*009c*/ 	.word	0x000007c0


	//   ....[3]....
        /*00a0*/ 	.word	0x000007e0


	//   ....[4]....
        /*00a4*/ 	.word	0x00000810


	//   ....[5]....
        /*00a8*/ 	.word	0x00000830


	//   ....[6]....
        /*00ac*/ 	.word	0x00000860


	//   ....[7]....
        /*00b0*/ 	.word	0x00000880


	//   ....[8]....
        /*00b4*/ 	.word	0x000008d0


	//   ....[9]....
        /*00b8*/ 	.word	0x000008e0


	//----- nvinfo : EIATTR_VRC_CTA_INIT_COUNT
	.align		4
.L_1525:
        /*00bc*/ 	.byte	0x02, 0x4a
	.zero		1
	.zero		1


	//----- nvinfo : EIATTR_EXIT_INSTR_OFFSETS
	.align		4
        /*00c0*/ 	.byte	0x04, 0x1c
        /*00c2*/ 	.short	(.L_1527 - .L_1526)


	//   ....[0]....
.L_1526:
        /*00c4*/ 	.word	0x00000070


	//   ....[1]....
        /*00c8*/ 	.word	0x00002580


	//----- nvinfo : EIATTR_MAX_THREADS
	.align		4
.L_1527:
        /*00cc*/ 	.byte	0x04, 0x05
        /*00ce*/ 	.short	(.L_1529 - .L_1528)
.L_1528:
        /*00d0*/ 	.word	0x000001e0
        /*00d4*/ 	.word	0x00000001
        /*00d8*/ 	.word	0x00000001


	//----- nvinfo : EIATTR_CRS_STACK_SIZE
	.align		4
.L_1529:
        /*00dc*/ 	.byte	0x04, 0x1e
        /*00de*/ 	.short	(.L_1531 - .L_1530)
.L_1530:
        /*00e0*/ 	.word	0x00000000


	//----- nvinfo : EIATTR_CBANK_PARAM_SIZE
	.align		4
.L_1531:
        /*00e4*/ 	.byte	0x03, 0x19
        /*00e6*/ 	.short	0x00a0


	//----- nvinfo : EIATTR_PARAM_CBANK
	.align		4
        /*00e8*/ 	.byte	0x04, 0x0a
        /*00ea*/ 	.short	(.L_1533 - .L_1532)
	.align		4
.L_1532:
        /*00ec*/ 	.word	index@(.nv.constant0._Z35group_norm_nhwc_fwd_one_pass_kernelI11Fp16IOBf16WLi64ELi30ELi480EEv26Group_norm_nhwc_fwd_params)
        /*00f0*/ 	.short	0x0380
        /*00f2*/ 	.short	0x00a0


	//----- nvinfo : EIATTR_SW_WAR
	.align		4
.L_1533:
        /*00f4*/ 	.byte	0x04, 0x36
        /*00f6*/ 	.short	(.L_1535 - .L_1534)
.L_1534:
        /*00f8*/ 	.word	0x00000008
.L_1535:


//--------------------- .nv.info._Z35group_norm_nhwc_fwd_one_pass_kernelI11Fp16IOBf16WLi128ELi30ELi480EEv26Group_norm_nhwc_fwd_params --------------------------
	.section	.nv.info._Z35group_norm_nhwc_fwd_one_pass_kernelI11Fp16IOBf16WLi128ELi30ELi480EEv26Group_norm_nhwc_fwd_params,"",@"SHT_CUDA_INFO"
	.sectionflags	@""
	.align	4


	//----- nvinfo : EIATTR_CUDA_API_VERSION
	.align		4
        /*0000*/ 	.byte	0x04, 0x37
        /*0002*/ 	.short	(.L_1537 - .L_1536)
.L_1536:
        /*0004*/ 	.word	0x00000082


	//----- nvinfo : EIATTR_KPARAM_INFO
	.align		4
.L_1537:
        /*0008*/ 	.byte	0x04, 0x17
        /*000a*/ 	.short	(.L_1539 - .L_1538)
.L_1538:
        /*000c*/ 	.word	0x00000000
        /*0010*/ 	.short	0x0000
        /*0012*/ 	.short	0x0000
        /*0014*/ 	.byte	0x00, 0xf0, 0x81, 0x02


	//----- nvinfo : EIATTR_SPARSE_MMA_MASK
	.align		4
.L_1539:
        /*0018*/ 	.byte	0x03, 0x50
        /*001a*/ 	.short	0x0000


	//----- nvinfo : EIATTR_MAXREG_COUNT
	.align		4
        /*001c*/ 	.byte	0x03, 0x1b
        /*001e*/ 	.short	0x0080


	//----- nvinfo : EIATTR_NUM_BARRIERS
	.align		4
        /*0020*/ 	.byte	0x02, 0x4c
        /*0022*/ 	.byte	0x01
	.zero		1


	//----- nvinfo : EIATTR_MERCURY_ISA_VERSION
	.align		4
        /*0024*/ 	.byte	0x03, 0x5f
        /*0026*/ 	.short	0x0101


	//----- nvinfo : EIATTR_INT_WARP_WIDE_INSTR_OFFSETS
	.align		4
        /*0028*/ 	.byte	0x04, 0x31
        /*002a*/ 	.short	(.L_1541 - .L_1540)


	//   ....[0]....
.L_1540:
        /*002c*/ 	.word	0x00001300


	//   ....[1]....
        /*0030*/ 	.word	0x00001370


	//   ....[2]....
        /*0034*/ 	.word	0x00001380


	//   ....[3]....
        /*0038*/ 	.word	0x000013b0


	//   ....[4]....
        /*003c*/ 	.word	0x00001570


	//   ....[5]....
        /*0040*/ 	.word	0x000015d0


	//   ....[6]....
        /*0044*/ 	.word	0x000015f0


	//   ....[7]....
        /*0048*/ 	.word	0x00001620


	//   ....[8]....
        /*004c*/ 	.word	0x00001950


	//   ....[9]....
        /*0050*/ 	.word	0x00001970


	//   ....[10]....
        /*0054*/ 	.word	0x00001990


	//   ....[11]....
        /*0058*/ 	.word	0x000019b0


	//   ....[12]....
        /*005c*/ 	.word	0x00001c10


	//   ....[13]....
        /*0060*/ 	.word	0x00001c30


	//----- nvinfo : EIATTR_COOP_GROUP_MASK_REGIDS
	.align		4
.L_1541:
        /*0064*/ 	.byte	0x04, 0x29
        /*0066*/ 	.short	(.L_1543 - .L_1542)


	//   ....[0]....
.L_1542:
        /*0068*/ 	.word	0xffffffff


	//   ....[1]....
        /*006c*/ 	.word	0xffffffff


	//   ....[2]....
        /*0070*/ 	.word	0xffffffff


	//   ....[3]....
        /*0074*/ 	.word	0xffffffff


	//   ....[4]....
        /*0078*/ 	.word	0xffffffff


	//   ....[5]....
        /*007c*/ 	.word	0xffffffff


	//   ....[6]....
        /*0080*/ 	.word	0xffffffff


	//   ....[7]....
        /*0084*/ 	.word	0xffffffff


	//   ....[8]....
        /*0088*/ 	.word	0xffffffff


	//   ....[9]....
        /*008c*/ 	.word	0xffffffff


	//----- nvinfo : EIATTR_COOP_GROUP_INSTR_OFFSETS
	.align		4
.L_1543:
        /*0090*/ 	.byte	0x04, 0x28
        /*0092*/ 	.short	(.L_1545 - .L_1544)


	//   ....[0]....
.L_1544:
        /*0094*/ 	.word	0x00000a60


	//   ....[1]....
        /*0098*/ 	.word	0x00000a70


	//   ....[2]....
        /*009c*/ 	.word	0x00000aa0


	//   ....[3]....
        /*00a0*/ 	.word	0x00000ab0


	//   ....[4]....
        /*00a4*/ 	.word	0x00000af0


	//   ....[5]....
        /*00a8*/ 	.word	0x00000b00


	//   ....[6]....
        /*00ac*/ 	.word	0x00000b40


	//   ....[7]....
        /*00b0*/ 	.word	0x00000b50


	//   ....[8]....
        /*00b4*/ 	.word	0x00000bb0


	//   ....[9]....
        /*00b8*/ 	.word	0x00000bc0


	//----- nvinfo : EIATTR_VRC_CTA_INIT_COUNT
	.align		4
.L_1545:
        /*00bc*/ 	.byte	0x02, 0x4a
	.zero		1
	.zero		1


	//----- nvinfo : EIATTR_EXIT_INSTR_OFFSETS
	.align		4
        /*00c0*/ 	.byte	0x04, 0x1c
        /*00c2*/ 	.short	(.L_1547 - .L_1546)


	//   ....[0]....
.L_1546:
        /*00c4*/ 	.word	0x00000070


	//   ....[1]....
        /*00c8*/ 	.word	0x00003040


	//----- nvinfo : EIATTR_MAX_THREADS
	.align		4
.L_1547:
        /*00cc*/ 	.byte	0x04, 0x05
        /*00ce*/ 	.short	(.L_1549 - .L_1548)
.L_1548:
        /*00d0*/ 	.word	0x000001e0
        /*00d4*/ 	.word	0x00000001
        /*00d8*/ 	.word	0x00000001


	//----- nvinfo : EIATTR_CRS_STACK_SIZE
	.align		4
.L_1549:
        /*00dc*/ 	.byte	0x04, 0x1e
        /*00de*/ 	.short	(.L_1551 - .L_1550)
.L_1550:
        /*00e0*/ 	.word	0x00000000


	//----- nvinfo : EIATTR_CBANK_PARAM_SIZE
	.align		4
.L_1551:
        /*00e4*/ 	.byte	0x03, 0x19
        /*00e6*/ 	.short	0x00a0


	//----- nvinfo : EIATTR_PARAM_CBANK
	.align		4
        /*00e8*/ 	.byte	0x04, 0x0a
        /*00ea*/ 	.short	(.L_1553 - .L_1552)
	.align		4
.L_1552:
        /*00ec*/ 	.word	index@(.nv.constant0._Z35group_norm_nhwc_fwd_one_pass_kernelI11Fp16IOBf16WLi128ELi30ELi480EEv26Group_norm_nhwc_fwd_params)
        /*00f0*/ 	.short	0x0380
        /*00f2*/ 	.short	0x00a0


	//----- nvinfo : EIATTR_SW_WAR
	.align		4
.L_1553:
        /*00f4*/ 	.byte	0x04, 0x36
        /*00f6*/ 	.short	(.L_1555 - .L_1554)
.L_1554:
        /*00f8*/ 	.word	0x00000008
.L_1555:


//--------------------- .nv.info._Z35group_norm_nhwc_fwd_one_pass_kernelI11Fp16IOBf16WLi256ELi30ELi480EEv26Group_norm_nhwc_fwd_params --------------------------
	.section	.nv.info._Z35group_norm_nhwc_fwd_one_pass_kernelI11Fp16IOBf16WLi256ELi30ELi480EEv26Group_norm_nhwc_fwd_params,"",@"SHT_CUDA_INFO"
	.sectionflags	@""
	.align	4


	//----- nvinfo : EIATTR_CUDA_API_VERSION
	.align		4
        /*0000*/ 	.byte	0x04, 0x37
        /*0002*/ 	.short	(.L_1557 - .L_1556)
.L_1556:
        /*0004*/ 	.word	0x00000082


	//----- nvinfo : EIATTR_KPARAM_INFO
	.align		4
.L_1557:
        /*0008*/ 	.byte	0x04, 0x17
        /*000a*/ 	.short	(.L_1559 - .L_1558)
.L_1558:
        /*000c*/ 	.word	0x00000000
        /*0010*/ 	.short	0x0000
        /*0012*/ 	.short	0x0000
        /*0014*/ 	.byte	0x00, 0xf0, 0x81, 0x02


	//----- nvinfo : EIATTR_SPARSE_MMA_MASK
	.align		4
.L_1559:
        /*0018*/ 	.byte	0x03, 0x50
        /*001a*/ 	.short	0x0000


	//----- nvinfo : EIATTR_MAXREG_COUNT
	.align		4
        /*001c*/ 	.byte	0x03, 0x1b
        /*001e*/ 	.short	0x0080


	//----- nvinfo : EIATTR_NUM_BARRIERS
	.align		4
        /*0020*/ 	.byte	0x02, 0x4c
        /*0022*/ 	.byte	0x01
	.zero		1


	//----- nvinfo : EIATTR_MERCURY_ISA_VERSION
	.align		4
        /*0024*/ 	.byte	0x03, 0x5f
        /*0026*/ 	.short	0x0101


	//----- nvinfo : EIATTR_INT_WARP_WIDE_INSTR_OFFSETS
	.align		4
        /*0028*/ 	.byte	0x04, 0x31
        /*002a*/ 	.short	(.L_1561 - .L_1560)


	//   ....[0]....
.L_1560:
        /*002c*/ 	.word	0x00001960


	//   ....[1]....
        /*0030*/ 	.word	0x000019e0


	//   ....[2]....
        /*0034*/ 	.word	0x00001a80


	//   ....[3]....
        /*0038*/ 	.word	0x00001b20


	//   ....[4]....
        /*003c*/ 	.word	0x00001bc0


	//   ....[5]....
        /*0040*/ 	.word	0x00001c60


	//   ....[6]....
        /*0044*/ 	.word	0x00001d00


	//   ....[7]....
        /*0048*/ 	.word	0x00001da0


	//   ....[8]....
        /*004c*/ 	.word	0x00001f70


	//   ....[9]....
        /*0050*/ 	.word	0x00002000


	//   ....[10]....
        /*0054*/ 	.word	0x000020b0


	//   ....[11]....
        /*0058*/ 	.word	0x00002160


	//   ....[12]....
        /*005c*/ 	.word	0x00002290


	//   ....[13]....
        /*0060*/ 	.word	0x00002320


	//----- nvinfo : EIATTR_COOP_GROUP_MASK_REGIDS
	.align		4
.L_1561:
        /*0064*/ 	.byte	0x04, 0x29
        /*0066*/ 	.short	(.L_1563 - .L_1562)


	//   ....[0]....
.L_1562:
        /*0068*/ 	.word	0xffffffff


	//   ....[1]....
        /*006c*/ 	.word	0xffffffff


	//   ....[2]....
        /*0070*/ 	.word	0xffffffff


	//   ....[3]....
        /*0074*/ 	.word	0xffffffff


	//   ....[4]....
        /*0078*/ 	.word	0xffffffff


	//   ....[5]....
        /*007c*/ 	.word	0xffffffff


	//   ....[6]....
        /*0080*/ 	.word	0xffffffff


	//   ....[7]....
        /*0084*/ 	.word	0xffffffff


	//   ....[8]....
        /*0088*/ 	.word	0xffffffff


	//   ....[9]....
        /*008c*/ 	.word	0xffffffff


	//----- nvinfo : EIATTR_COOP_GROUP_INSTR_OFFSETS
	.align		4
.L_1563:
        /*0090*/ 	.byte	0x04, 0x28
        /*0092*/ 	.short	(.L_1565 - .L_1564)


	//   ....[0]....
.L_1564:
        /*0094*/ 	.word	0x00001120


	//   ....[1]....
        /*0098*/ 	.word	0x00001130


	//   ....[2]....
        /*009c*/ 	.word	0x00001160


	//   ....[3]....
        /*00a0*/ 	.word	0x00001170


	//   ....[4]....
        /*00a4*/ 	.word	0x000011b0


	//   ....[5]....
        /*00a8*/ 	.word	0x000011c0


	//   ....[6]....
        /*00ac*/ 	.word	0x00001200


	//   ....[7]....
        /*00b0*/ 	.word	0x00001210


	//   ....[8]....
        /*00b4*/ 	.word	0x00001290


	//   ....[9]....
        /*00b8*/ 	.word	0x000012a0


	//----- nvinfo : EIATTR_VRC_CTA_INIT_COUNT
	.align		4
.L_1565:
        /*00bc*/ 	.byte	0x02, 0x4a
	.zero		1
	.zero		1


	//----- nvinfo : EIATTR_EXIT_INSTR_OFFSETS
	.align		4
        /*00c0*/ 	.byte	0x04, 0x1c
        /*00c2*/ 	.short	(.L_1567 - .L_1566)


	//   ....[0]....
.L_1566:
        /*00c4*/ 	.word	0x00000070


	//   ....[1]....
        /*00c8*/ 	.word	0x00004500


	//----- nvinfo : EIATTR_MAX_THREADS
	.align		4
.L_1567:
        /*00cc*/ 	.byte	0x04, 0x05
        /*00ce*/ 	.short	(.L_1569 - .L_1568)
.L_1568:
        /*00d0*/ 	.word	0x000001e0
        /*00d4*/ 	.word	0x00000001
        /*00d8*/ 	.word	0x00000001


	//----- nvinfo : EIATTR_CRS_STACK_SIZE
	.align		4
.L_1569:
        /*00dc*/ 	.byte	0x04, 0x1e
        /*00de*/ 	.short	(.L_1571 - .L_1570)
.L_1570:
        /*00e0*/ 	.word	0x00000000


	//----- nvinfo : EIATTR_CBANK_PARAM_SIZE
	.align		4
.L_1571:
        /*00e4*/ 	.byte	0x03, 0x19
        /*00e6*/ 	.short	0x00a0


	//----- nvinfo : EIATTR_PARAM_CBANK
	.align		4
        /*00e8*/ 	.byte	0x04, 0x0a
        /*00ea*/ 	.short	(.L_1573 - .L_1572)
	.align		4
.L_1572:
        /*00ec*/ 	.word	index@(.nv.constant0._Z35group_norm_nhwc_fwd_one_pass_kernelI11Fp16IOBf16WLi256ELi30ELi480EEv26Group_norm_nhwc_fwd_params)
        /*00f0*/ 	.short	0x0380
        /*00f2*/ 	.short	0x00a0


	//----- nvinfo : EIATTR_SW_WAR
	.align		4
.L_1573:
        /*00f4*/ 	.byte	0x04, 0x36
        /*00f6*/ 	.short	(.L_1575 - .L_1574)
.L_1574:
        /*00f8*/ 	.word	0x00000008
.L_1575:


//--------------------- .nv.info._Z35group_norm_nhwc_fwd_one_pass_kernelI11Fp16IOBf16WLi512ELi30ELi480EEv26Group_norm_nhwc_fwd_params --------------------------
	.section	.nv.info._Z35group_norm_nhwc_fwd_one_pass_kernelI11Fp16IOBf16WLi512ELi30ELi480EEv26Group_norm_nhwc_fwd_params,"",@"SHT_CUDA_INFO"
	.sectionflags	@""
	.align	4


	//----- nvinfo : EIATTR_CUDA_API_VERSION
	.align		4
        /*0000*/ 	.byte	0x04, 0x37
        /*0002*/ 	.short	(.L_1577 - .L_1576)
.L_1576:
        /*0004*/ 	.word	0x00000082


	//----- nvinfo : EIATTR_KPARAM_INFO
	.align		4
.L_1577:
        /*0008*/ 	.byte	0x04, 0x17
        /*000a*/ 	.short	(.L_1579 - .L_1578)
.L_1578:
        /*000c*/ 	.word	0x00000000
        /*0010*/ 	.short	0x0000
        /*0012*/ 	.short	0x0000
        /*0014*/ 	.byte	0x00, 0xf0, 0x81, 0x02


	//----- nvinfo : EIATTR_SPARSE_MMA_MASK
	.align		4
.L_1579:
        /*0018*/ 	.byte	0x03, 0x50
        /*001a*/ 	.short	0x0000


	//----- nvinfo : EIATTR_MAXREG_COUNT
	.align		4
        /*001c*/ 	.byte	0x03, 0x1b
        /*001e*/ 	.short	0x0080


	//----- nvinfo : EIATTR_NUM_BARRIERS
	.align		4
        /*0020*/ 	.byte	0x02, 0x4c
        /*0022*/ 	.byte	0x01
	.zero		1


	//----- nvinfo : EIATTR_MERCURY_ISA_VERSION
	.align		4
        /*0024*/ 	.byte	0x03, 0x5f
        /*0026*/ 	.short	0x0101


	//----- nvinfo : EIATTR_COOP_GROUP_MASK_REGIDS
	.align		4
        /*0028*/ 	.byte	0x04, 0x29
        /*002a*/ 	.short	(.L_1581 - .L_1580)


	//   ....[0]....
.L_1580:
        /*002c*/ 	.word	0xffffffff


	//   ....[1]....
        /*0030*/ 	.word	0xffffffff


	//   ....[2]....
        /*0034*/ 	.word	0xffffffff


	//   ....[3]....
        /*0038*/ 	.word	0xffffffff


	//   ....[4]....
        /*003c*/ 	.word	0xffffffff


	//   ....[5]....
        /*0040*/ 	.word	0xffffffff


	//   ....[6]....
        /*0044*/ 	.word	0xffffffff


	//   ....[7]....
        /*0048*/ 	.word	0xffffffff


	//   ....[8]....
        /*004c*/ 	.word	0xffffffff


	//   ....[9]....
        /*0050*/ 	.word	0xffffffff


	//----- nvinfo : EIATTR_COOP_GROUP_INSTR_OFFSETS
	.align		4
.L_1581:
        /*0054*/ 	.byte	0x04, 0x28
        /*0056*/ 	.short	(.L_1583 - .L_1582)


	//   ....[0]....
.L_1582:
        /*0058*/ 	.word	0x00001b30


	//   ....[1]....
        /*005c*/ 	.word	0x00001b40


	//   ....[2]....
        /*0060*/ 	.word	0x00001b70


	//   ....[3]....
        /*0064*/ 	.word	0x00001b80


	//   ....[4]....
        /*0068*/ 	.word	0x00001bc0


	//   ....[5]....
        /*006c*/ 	.word	0x00001bd0


	//   ....[6]....
        /*0070*/ 	.word	0x00001c10


	//   ....[7]....
        /*0074*/ 	.word	0x00001c20


	//   ....[8]....
        /*0078*/ 	.word	0x00001ca0


	//   ....[9]....
        /*007c*/ 	.word	0x00001cb0


	//----- nvinfo : EIATTR_VRC_CTA_INIT_COUNT
	.align		4
.L_1583:
        /*0080*/ 	.byte	0x02, 0x4a
	.zero		1
	.zero		1


	//----- nvinfo : EIATTR_EXIT_INSTR_OFFSETS
	.align		4
        /*0084*/ 	.byte	0x04, 0x1c
        /*0086*/ 	.short	(.L_1585 - .L_1584)


	//   ....[0]....
.L_1584:
        /*0088*/ 	.word	0x00000060


	//   ....[1]....
        /*008c*/ 	.word	0x00006550


	//----- nvinfo : EIATTR_MAX_THREADS
	.align		4
.L_1585:
        /*0090*/ 	.byte	0x04, 0x05
        /*0092*/ 	.short	(.L_1587 - .L_1586)
.L_1586:
        /*0094*/ 	.word	0x000001e0
        /*0098*/ 	.word	0x00000001
        /*009c*/ 	.word	0x00000001


	//----- nvinfo : EIATTR_CRS_STACK_SIZE
	.align		4
.L_1587:
        /*00a0*/ 	.byte	0x04, 0x1e
        /*00a2*/ 	.short	(.L_1589 - .L_1588)
.L_1588:
        /*00a4*/ 	.word	0x00000000


	//----- nvinfo : EIATTR_CBANK_PARAM_SIZE
	.align		4
.L_1589:
        /*00a8*/ 	.byte	0x03, 0x19
        /*00aa*/ 	.short	0x00a0


	//----- nvinfo : EIATTR_PARAM_CBANK
	.align		4
        /*00ac*/ 	.byte	0x04, 0x0a
        /*00ae*/ 	.short	(.L_1591 - .L_1590)
	.align		4
.L_1590:
        /*00b0*/ 	.word	index@(.nv.constant0._Z35group_norm_nhwc_fwd_one_pass_kernelI11Fp16IOBf16WLi512ELi30ELi480EEv26Group_norm_nhwc_fwd_params)
        /*00b4*/ 	.short	0x0380
        /*00b6*/ 	.short	0x00a0


	//----- nvinfo : EIATTR_SW_WAR
	.align		4
.L_1591:
        /*00b8*/ 	.byte	0x04, 0x36
        /*00ba*/ 	.short	(.L_1593 - .L_1592)
.L_1592:
        /*00bc*/ 	.word	0x00000008
.L_1593:


//--------------------- .nv.info._Z35group_norm_nhwc_fwd_one_pass_kernelI11Fp16IOFp16WLi64ELi30ELi480EEv26Group_norm_nhwc_fwd_params --------------------------
	.section	.nv.info._Z35group_norm_nhwc_fwd_one_pass_kernelI11Fp16IOFp16WLi64ELi30ELi480EEv26Group_norm_nhwc_fwd_params,"",@"SHT_CUDA_INFO"
	.sectionflags	@""
	.align	4


	//----- nvinfo : EIATTR_CUDA_API_VERSION
	.align		4
        /*0000*/ 	.byte	0x04, 0x37
        /*0002*/ 	.short	(.L_1595 - .L_1594)
.L_1594:
        /*0004*/ 	.word	0x00000082


	//----- nvinfo : EIATTR_KPARAM_INFO
	.align		4
.L_1595:
        /*0008*/ 	.byte	0x04, 0x17
        /*000a*/ 	.short	(.L_1597 - .L_1596)
.L_1596:
        /*000c*/ 	.word	0x00000000
        /*0010*/ 	.short	0x0000
        /*0012*/ 	.short	0x0000
        /*0014*/ 	.byte	0x00, 0xf0, 0x81, 0x02


	//----- nvinfo : EIATTR_SPARSE_MMA_MASK
	.align		4
.L_1597:
        /*0018*/ 	.byte	0x03, 0x50
        /*001a*/ 	.short	0x0000


	//----- nvinfo : EIATTR_MAXREG_COUNT
	.align		4
        /*001c*/ 	.byte	0x03, 0x1b
        /*001e*/ 	.short	0x0080


	//----- nvinfo : EIATTR_NUM_BARRIERS
	.align		4
        /*0020*/ 	.byte	0x02, 0x4c
        /*0022*/ 	.byte	0x01
	.zero		1


	//----- nvinfo : EIATTR_MERCURY_ISA_VERSION
	.align		4
        /*0024*/ 	.byte	0x03, 0x5f
        /*0026*/ 	.short	0x0101


	//----- nvinfo : EIATTR_INT_WARP_WIDE_INSTR_OFFSETS
	.align		4
        /*0028*/ 	.byte	0x04, 0x31
        /*002a*/ 	.short	(.L_1599 - .L_1598)


	//   ....[0]....
.L_1598:
        /*002c*/ 	.word	0x00001030


	//   ....[1]....
        /*0030*/ 	.word	0x00001070


	//   ....[2]....
        /*0034*/ 	.word	0x00001090


	//   ....[3]....
        /*0038*/ 	.word	0x000010c0


	//   ....[4]....
        /*003c*/ 	.word	0x00001290


	//   ....[5]....
        /*0040*/ 	.word	0x000012f0


	//   ....[6]....
        /*0044*/ 	.word	0x00001330


	//   ....[7]....
        /*0048*/ 	.word	0x00001340


	//   ....[8]....
        /*004c*/ 	.word	0x000015e0


	//   ....[9]....
        /*0050*/ 	.word	0x000016c0


	//   ....[10]....
        /*0054*/ 	.word	0x000016d0


	//   ....[11]....
        /*0058*/ 	.word	0x000017b0


	//   ....[12]....
        /*005c*/ 	.word	0x00001910


	//   ....[13]....
        /*0060*/ 	.word	0x00001930


	//----- nvinfo : EIATTR_COOP_GROUP_MASK_REGIDS
	.align		4
.L_1599:
        /*0064*/ 	.byte	0x04, 0x29
        /*0066*/ 	.short	(.L_1601 - .L_1600)


	//   ....[0]....
.L_1600:
        /*0068*/ 	.word	0xffffffff


	//   ....[1]....
        /*006c*/ 	.word	0xffffffff


	//   ....[2]....
        /*0070*/ 	.word	0xffffffff


	//   ....[3]....
        /*0074*/ 	.word	0xffffffff


	//   ....[4]....
        /*0078*/ 	.word	0xffffffff


	//   ....[5]....
        /*007c*/ 	.word	0xffffffff


	//   ....[6]....
        /*0080*/ 	.word	0xffffffff


	//   ....[7]....
        /*0084*/ 	.word	0xffffffff


	//   ....[8]....
        /*0088*/ 	.word	0xffffffff


	//   ....[9]....
        /*008c*/ 	.word	0xffffffff


	//----- nvinfo : EIATTR_COOP_GROUP_INSTR_OFFSETS
	.align		4
.L_1601:
        /*0090*/ 	.byte	0x04, 0x28
        /*0092*/ 	.short	(.L_1603 - .L_1602)


	//   ....[0]....
.L_1602:
        /*0094*/ 	.word	0x00000780


	//   ....[1]....
        /*0098*/ 	.word	0x00000790


	//   ....[2]....
        /*009c*/ 	.word	0x000007c0


	//   ....[3]....
        /*00a0*/ 	.word	0x000007d0


	//   ....[4]....
        /*00a4*/ 	.word	0x00000810


	//   ....[5]....
        /*00a8*/ 	.word	0x00000820


	//   ....[6]....
        /*00ac*/ 	.word	0x00000860


	//   ....[7]....
        /*00b0*/ 	.word	0x00000870


	//   ....[8]....
        /*00b4*/ 	.word	0x000008d0


	//   ....[9]....
        /*00b8*/ 	.word	0x000008e0


	//----- nvinfo : EIATTR_VRC_CTA_INIT_COUNT
	.align		4
.L_1603:
        /*00bc*/ 	.byte	0x02, 0x4a
	.zero		1
	.zero		1


	//----- nvinfo : EIATTR_EXIT_INSTR_OFFSETS
	.align		4
        /*00c0*/ 	.byte	0x04, 0x1c
        /*00c2*/ 	.short	(.L_1605 - .L_1604)


	//   ....[0]....
.L_1604:
        /*00c4*/ 	.word	0x00000070


	//   ....[1]....
        /*00c8*/ 	.word	0x00002580


	//----- nvinfo : EIATTR_MAX_THREADS
	.align		4
.L_1605:
        /*00cc*/ 	.byte	0x04, 0x05
        /*00ce*/ 	.short	(.L_1607 - .L_1606)
.L_1606:
        /*00d0*/ 	.word	0x000001e0
        /*00d4*/ 	.word	0x00000001
        /*00d8*/ 	.word	0x00000001


	//----- nvinfo : EIATTR_CRS_STACK_SIZE
	.align		4
.L_1607:
        /*00dc*/ 	.byte	0x04, 0x1e
        /*00de*/ 	.short	(.L_1609 - .L_1608)
.L_1608:
        /*00e0*/ 	.word	0x00000000


	//----- nvinfo : EIATTR_CBANK_PARAM_SIZE
	.align		4
.L_1609:
        /*00e4*/ 	.byte	0x03, 0x19
        /*00e6*/ 	.short	0x00a0


	//----- nvinfo : EIATTR_PARAM_CBANK
	.align		4
        /*00e8*/ 	.byte	0x04, 0x0a
        /*00ea*/ 	.short	(.L_1611 - .L_1610)
	.align		4
.L_1610:
        /*00ec*/ 	.word	index@(.nv.constant0._Z35group_norm_nhwc_fwd_one_pass_kernelI11Fp16IOFp16WLi64ELi30ELi480EEv26Group_norm_nhwc_fwd_params)
        /*00f0*/ 	.short	0x0380
        /*00f2*/ 	.short	0x00a0


	//----- nvinfo : EIATTR_SW_WAR
	.align		4
.L_1611:
        /*00f4*/ 	.byte	0x04, 0x36
        /*00f6*/ 	.short	(.L_1613 - .L_1612)
.L_1612:
        /*00f8*/ 	.word	0x00000008
.L_1613:


//--------------------- .nv.info._Z35group_norm_nhwc_fwd_one_pass_kernelI11Fp16IOFp16WLi128ELi30ELi480EEv26Group_norm_nhwc_fwd_params --------------------------
	.section	.nv.info._Z35group_norm_nhwc_fwd_one_pass_kernelI11Fp16IOFp16WLi128ELi30ELi480EEv26Group_norm_nhwc_fwd_params,"",@"SHT_CUDA_INFO"
	.sectionflags	@""
	.align	4


	//----- nvinfo : EIATTR_CUDA_API_VERSION
	.align		4
        /*0000*/ 	.byte	0x04, 0x37
        /*0002*/ 	.short	(.L_1615 - .L_1614)
.L_1614:
        /*0004*/ 	.word	0x00000082


	//----- nvinfo : EIATTR_KPARAM_INFO
	.align		4
.L_1615:
        /*0008*/ 	.byte	0x04, 0x17
        /*000a*/ 	.short	(.L_1617 - .L_1616)
.L_1616:
        /*000c*/ 	.word	0x00000000
        /*0010*/ 	.short	0x0000
        /*0012*/ 	.short	0x0000
        /*0014*/ 	.byte	0x00, 0xf0, 0x81, 0x02


	//----- nvinfo : EIATTR_SPARSE_MMA_MASK
	.align		4
.L_1617:
        /*0018*/ 	.byte	0x03, 0x50
        /*001a*/ 	.short	0x0000


	//----- nvinfo : EIATTR_MAXREG_COUNT
	.align		4
        /*001c*/ 	.byte	0x03, 0x1b
        /*001e*/ 	.short	0x0080


	//----- nvinfo : EIATTR_NUM_BARRIERS
	.align		4
        /*0020*/ 	.byte	0x02, 0x4c
        /*0022*/ 	.byte	0x01
	.zero		1


	//----- nvinfo : EIATTR_MERCURY_ISA_VERSION
	.align		4
        /*0024*/ 	.byte	0x03, 0x5f
        /*0026*/ 	.short	0x0101


	//----- nvinfo : EIATTR_INT_WARP_WIDE_INSTR_OFFSETS
	.align		4
        /*0028*/ 	.byte	0x04, 0x31
        /*002a*/ 	.short	(.L_1619 - .L_1618)


	//   ....[0]....
.L_1618:
        /*002c*/ 	.word	0x00001300


	//   ....[1]....
        /*0030*/ 	.word	0x00001360


	//   ....[2]....
        /*0034*/ 	.word	0x00001380


	//   ....[3]....
        /*0038*/ 	.word	0x000013b0


	//   ....[4]....
        /*003c*/ 	.word	0x00001570


	//   ....[5]....
        /*0040*/ 	.word	0x000015d0


	//   ....[6]....
        /*0044*/ 	.word	0x000015f0


	//   ....[7]....
        /*0048*/ 	.word	0x00001620


	//   ....[8]....
        /*004c*/ 	.word	0x00001950


	//   ....[9]....
        /*0050*/ 	.word	0x00001970


	//   ....[10]....
        /*0054*/ 	.word	0x00001990


	//   ....[11]....
        /*0058*/ 	.word	0x000019b0


	//   ....[12]....
        /*005c*/ 	.word	0x00001c10


	//   ....[13]....
        /*0060*/ 	.word	0x00001c30


	//----- nvinfo : EIATTR_COOP_GROUP_MASK_REGIDS
	.align		4
.L_1619:
        /*0064*/ 	.byte	0x04, 0x29
        /*0066*/ 	.short	(.L_1621 - .L_1620)


	//   ....[0]....
.L_1620:
        /*0068*/ 	.word	0xffffffff


	//   ....[1]....
        /*006c*/ 	.word	0xffffffff


	//   ....[2]....
        /*0070*/ 	.word	0xffffffff


	//   ....[3]....
        /*0074*/ 	.word	0xffffffff


	//   ....[4]....
        /*0078*/ 	.word	0xffffffff


	//   ....[5]....
        /*007c*/ 	.word	0xffffffff


	//   ....[6]....
        /*0080*/ 	.word	0xffffffff


	//   ....[7]....
        /*0084*/ 	.word	0xffffffff


	//   ....[8]....
        /*0088*/ 	.word	0xffffffff


	//   ....[9]....
        /*008c*/ 	.word	0xffffffff


	//----- nvinfo : EIATTR_COOP_GROUP_INSTR_OFFSETS
	.align		4
.L_1621:
        /*0090*/ 	.byte	0x04, 0x28
        /*0092*/ 	.short	(.L_1623 - .L_1622)


	//   ....[0]....
.L_1622:
        /*0094*/ 	.word	0x00000a60


	//   ....[1]....
        /*0098*/ 	.word	0x00000a70


	//   ....[2]....
        /*009c*/ 	.word	0x00000aa0


	//   ....[3]....
        /*00a0*/ 	.word	0x00000ab0


	//   ....[4]....
        /*00a4*/ 	.word	0x00000af0


	//   ....[5]....
        /*00a8*/ 	.word	0x00000b00


	//   ....[6]....
        /*00ac*/ 	.word	0x00000b40


	//   ....[7]....
        /*00b0*/ 	.word	0x00000b50


	//   ....[8]....
        /*00b4*/ 	.word	0x00000bb0


	//   ....[9]....
        /*00b8*/ 	.word	0x00000bc0


	//----- nvinfo : EIATTR_VRC_CTA_INIT_COUNT
	.align		4
.L_1623:
        /*00bc*/ 	.byte	0x02, 0x4a
	.zero		1
	.zero		1


	//----- nvinfo : EIATTR_EXIT_INSTR_OFFSETS
	.align		4
        /*00c0*/ 	.byte	0x04, 0x1c
        /*00c2*/ 	.short	(.L_1625 - .L_1624)


	//   ....[0]....
.L_1624:
        /*00c4*/ 	.word	0x00000070


	//   ....[1]....
        /*00c8*/ 	.word	0x00003040


	//----- nvinfo : EIATTR_MAX_THREADS
	.align		4
.L_1625:
        /*00cc*/ 	.byte	0x04, 0x05
        /*00ce*/ 	.short	(.L_1627 - .L_1626)
.L_1626:
        /*00d0*/ 	.word	0x000001e0
        /*00d4*/ 	.word	0x00000001
        /*00d8*/ 	.word	0x00000001


	//----- nvinfo : EIATTR_CRS_STACK_SIZE
	.align		4
.L_1627:
        /*00dc*/ 	.byte	0x04, 0x1e
        /*00de*/ 	.short	(.L_1629 - .L_1628)
.L_1628:
        /*00e0*/ 	.word	0x00000000


	//----- nvinfo : EIATTR_CBANK_PARAM_SIZE
	.align		4
.L_1629:
        /*00e4*/ 	.byte	0x03, 0x19
        /*00e6*/ 	.short	0x00a0


	//----- nvinfo : EIATTR_PARAM_CBANK
	.align		4
        /*00e8*/ 	.byte	0x04, 0x0a
        /*00ea*/ 	.short	(.L_1631 - .L_1630)
	.align		4
.L_1630:
        /*00ec*/ 	.word	index@(.nv.constant0._Z35group_norm_nhwc_fwd_one_pass_kernelI11Fp16IOFp16WLi128ELi30ELi480EEv26Group_norm_nhwc_fwd_params)
        /*00f0*/ 	.short	0x0380
        /*00f2*/ 	.short	0x00a0


	//----- nvinfo : EIATTR_SW_WAR
	.align		4
.L_1631:
        /*00f4*/ 	.byte	0x04, 0x36
        /*00f6*/ 	.short	(.L_1633 - .L_1632)
.L_1632:
        /*00f8*/ 	.word	0x00000008
.L_1633:


//--------------------- .nv.info._Z35group_norm_nhwc_fwd_one_pass_kernelI11Fp16IOFp16WLi256ELi30ELi480EEv26Group_norm_nhwc_fwd_params --------------------------
	.section	.nv.info._Z35group_norm_nhwc_fwd_one_pass_kernelI11Fp16IOFp16WLi256ELi30ELi480EEv26Group_norm_nhwc_fwd_params,"",@"SHT_CUDA_INFO"
	.sectionflags	@""
	.align	4


	//----- nvinfo : EIATTR_CUDA_API_VERSION
	.align		4
        /*0000*/ 	.byte	0x04, 0x37
        /*0002*/ 	.short	(.L_1635 - .L_1634)
.L_1634:
        /*0004*/ 	.word	0x00000082


	//----- nvinfo : EIATTR_KPARAM_INFO
	.align		4
.L_1635:
        /*0008*/ 	.byte	0x04, 0x17
        /*000a*/ 	.short	(.L_1637 - .L_1636)
.L_1636:
        /*000c*/ 	.word	0x00000000
        /*0010*/ 	.short	0x0000
        /*0012*/ 	.short	0x0000
        /*0014*/ 	.byte	0x00, 0xf0, 0x81, 0x02


	//----- nvinfo : EIATTR_SPARSE_MMA_MASK
	.align		4
.L_1637:
        /*0018*/ 	.byte	0x03, 0x50
        /*001a*/ 	.short	0x0000


	//----- nvinfo : EIATTR_MAXREG_COUNT
	.align		4
        /*001c*/ 	.byte	0x03, 0x1b
        /*001e*/ 	.short	0x0080


	//----- nvinfo : EIATTR_NUM_BARRIERS
	.align		4
        /*0020*/ 	.byte	0x02, 0x4c
        /*0022*/ 	.byte	0x01
	.zero		1


	//----- nvinfo : EIATTR_MERCURY_ISA_VERSION
	.align		4
        /*0024*/ 	.byte	0x03, 0x5f
        /*0026*/ 	.short	0x0101


	//----- nvinfo : EIATTR_INT_WARP_WIDE_INSTR_OFFSETS
	.align		4
        /*0028*/ 	.byte	0x04, 0x31
        /*002a*/ 	.short	(.L_1639 - .L_1638)


	//   ....[0]....
.L_1638:
        /*002c*/ 	.word	0x00001960


	//   ....[1]....
        /*0030*/ 	.word	0x000019e0


	//   ....[2]....
        /*0034*/ 	.word	0x00001a80


	//   ....[3]....
        /*0038*/ 	.word	0x00001b20


	//   ....[4]....
        /*003c*/ 	.word	0x00001bc0


	//   ....[5]....
        /*0040*/ 	.word	0x00001c60


	//   ....[6]....
        /*0044*/ 	.word	0x00001d00


	//   ....[7]....
        /*0048*/ 	.word	0x00001da0


	//   ....[8]....
        /*004c*/ 	.word	0x00001f70


	//   ....[9]....
        /*0050*/ 	.word	0x00002000


	//   ....[10]....
        /*0054*/ 	.word	0x000020b0


	//   ....[11]....
        /*0058*/ 	.word	0x00002160


	//   ....[12]....
        /*005c*/ 	.word	0x00002290


	//   ....[13]....
        /*0060*/ 	.word	0x00002320


	//----- nvinfo : EIATTR_COOP_GROUP_MASK_REGIDS
	.align		4
.L_1639:
        /*0064*/ 	.byte	0x04, 0x29
        /*0066*/ 	.short	(.L_1641 - .L_1640)


	//   ....[0]....
.L_1640:
        /*0068*/ 	.word	0xffffffff


	//   ....[1]....
        /*006c*/ 	.word	0xffffffff


	//   ....[2]....
        /*0070*/ 	.word	0xffffffff


	//   ....[3]....
        /*0074*/ 	.word	0xffffffff


	//   ....[4]....
        /*0078*/ 	.word	0xffffffff


	//   ....[5]....
        /*007c*/ 	.word	0xffffffff


	//   ....[6]....
        /*0080*/ 	.word	0xffffffff


	//   ....[7]....
        /*0084*/ 	.word	0xffffffff


	//   ....[8]....
        /*0088*/ 	.word	0xffffffff


	//   ....[9]....
        /*008c*/ 	.word	0xffffffff


	//----- nvinfo : EIATTR_COOP_GROUP_INSTR_OFFSETS
	.align		4
.L_1641:
        /*0090*/ 	.byte	0x04, 0x28
        /*0092*/ 	.short	(.L_1643 - .L_1642)


	//   ....[0]....
.L_1642:
        /*0094*/ 	.word	0x00001120


	//   ....[1]....
        /*0098*/ 	.word	0x00001130


	//   ....[2]....
        /*009c*/ 	.word	0x00001160


	//   ....[3]....
        /*00a0*/ 	.word	0x00001170


	//   ....[4]....
        /*00a4*/ 	.word	0x000011b0


	//   ....[5]....
        /*00a8*/ 	.word	0x000011c0


	//   ....[6]....
        /*00ac*/ 	.word	0x00001200


	//   ....[7]....
        /*00b0*/ 	.word	0x00001210


	//   ....[8]....
        /*00b4*/ 	.word	0x00001290


	//   ....[9]....
        /*00b8*/ 	.word	0x000012a0


	//----- nvinfo : EIATTR_VRC_CTA_INIT_COUNT
	.align		4
.L_1643:
        /*00bc*/ 	.byte	0x02, 0x4a
	.zero		1
	.zero		1


	//----- nvinfo : EIATTR_EXIT_INSTR_OFFSETS
	.align		4
        /*00c0*/ 	.byte	0x04, 0x1c
        /*00c2*/ 	.short	(.L_1645 - .L_1644)


	//   ....[0]....
.L_1644:
        /*00c4*/ 	.word	0x00000070


	//   ....[1]....
        /*00c8*/ 	.word	0x00004500


	//----- nvinfo : EIATTR_MAX_THREADS
	.align		4
.L_1645:
        /*00cc*/ 	.byte	0x04, 0x05
        /*00ce*/ 	.short	(.L_1647 - .L_1646)
.L_1646:
        /*00d0*/ 	.word	0x000001e0
        /*00d4*/ 	.word	0x00000001
        /*00d8*/ 	.word	0x00000001


	//----- nvinfo : EIATTR_CRS_STACK_SIZE
	.align		4
.L_1647:
        /*00dc*/ 	.byte	0x04, 0x1e
        /*00de*/ 	.short	(.L_1649 - .L_1648)
.L_1648:
        /*00e0*/ 	.word	0x00000000


	//----- nvinfo : EIATTR_CBANK_PARAM_SIZE
	.align		4
.L_1649:
        /*00e4*/ 	.byte	0x03, 0x19
        /*00e6*/ 	.short	0x00a0


	//----- nvinfo : EIATTR_PARAM_CBANK
	.align		4
        /*00e8*/ 	.byte	0x04, 0x0a
        /*00ea*/ 	.short	(.L_1651 - .L_1650)
	.align		4
.L_1650:
        /*00ec*/ 	.word	index@(.nv.constant0._Z35group_norm_nhwc_fwd_one_pass_kernelI11Fp16IOFp16WLi256ELi30ELi480EEv26Group_norm_nhwc_fwd_params)
        /*00f0*/ 	.short	0x0380
        /*00f2*/ 	.short	0x00a0


	//----- nvinfo : EIATTR_SW_WAR
	.align		4
.L_1651:
        /*00f4*/ 	.byte	0x04, 0x36
        /*00f6*/ 	.short	(.L_1653 - .L_1652)
.L_1652:
        /*00f8*/ 	.word	0x00000008
.L_1653:


//--------------------- .nv.info._Z35group_norm_nhwc_fwd_one_pass_kernelI11Fp16IOFp16WLi512ELi30ELi480EEv26Group_norm_nhwc_fwd_params --------------------------
	.section	.nv.info._Z35group_norm_nhwc_fwd_one_pass_kernelI11Fp16IOFp16WLi512ELi30ELi480EEv26Group_norm_nhwc_fwd_params,"",@"SHT_CUDA_INFO"
	.sectionflags	@""
	.align	4


	//----- nvinfo : EIATTR_CUDA_API_VERSION
	.align		4
        /*0000*/ 	.byte	0x04, 0x37
        /*0002*/ 	.short	(.L_1655 - .L_1654)
.L_1654:
        /*0004*/ 	.word	0x00000082


	//----- nvinfo : EIATTR_KPARAM_INFO
	.align		4
.L_1655:
        /*0008*/ 	.byte	0x04, 0x17
        /*000a*/ 	.short	(.L_1657 - .L_1656)
.L_1656:
        /*000c*/ 	.word	0x00000000
        /*0010*/ 	.short	0x0000
        /*0012*/ 	.short	0x0000
        /*0014*/ 	.byte	0x00, 0xf0, 0x81, 0x02


	//----- nvinfo : EIATTR_SPARSE_MMA_MASK
	.align		4
.L_1657:
        /*0018*/ 	.byte	0x03, 0x50
        /*001a*/ 	.short	0x0000


	//----- nvinfo : EIATTR_MAXREG_COUNT
	.align		4
        /*001c*/ 	.byte	0x03, 0x1b
        /*001e*/ 	.short	0x0080


	//----- nvinfo : EIATTR_NUM_BARRIERS
	.align		4
        /*0020*/ 	.byte	0x02, 0x4c
        /*0022*/ 	.byte	0x01
	.zero		1


	//----- nvinfo : EIATTR_MERCURY_ISA_VERSION
	.align		4
        /*0024*/ 	.byte	0x03, 0x5f
        /*0026*/ 	.short	0x0101


	//----- nvinfo : EIATTR_COOP_GROUP_MASK_REGIDS
	.align		4
        /*0028*/ 	.byte	0x04, 0x29
        /*002a*/ 	.short	(.L_1659 - .L_1658)


	//   ....[0]....
.L_1658:
        /*002c*/ 	.word	0xffffffff


	//   ....[1]....
        /*0030*/ 	.word	0xffffffff


	//   ....[2]....
        /*0034*/ 	.word	0xffffffff


	//   ....[3]....
        /*0038*/ 	.word	0xffffffff


	//   ....[4]....
        /*003c*/ 	.word	0xffffffff


	//   ....[5]....
        /*0040*/ 	.word	0xffffffff


	//   ....[6]....
        /*0044*/ 	.word	0xffffffff


	//   ....[7]....
        /*0048*/ 	.word	0xffffffff


	//   ....[8]....
        /*004c*/ 	.word	0xffffffff


	//   ....[9]....
        /*0050*/ 	.word	0xffffffff


	//----- nvinfo : EIATTR_COOP_GROUP_INSTR_OFFSETS
	.align		4
.L_1659:
        /*0054*/ 	.byte	0x04, 0x28
        /*0056*/ 	.short	(.L_1661 - .L_1660)


	//   ....[0]....
.L_1660:
        /*0058*/ 	.word	0x00001b30


	//   ....[1]....
        /*005c*/ 	.word	0x00001b40


	//   ....[2]....
        /*0060*/ 	.word	0x00001b70


	//   ....[3]....
        /*0064*/ 	.word	0x00001b80


	//   ....[4]....
        /*0068*/ 	.word	0x00001bc0


	//   ....[5]....
        /*006c*/ 	.word	0x00001bd0


	//   ....[6]....
        /*0070*/ 	.word	0x00001c10


	//   ....[7]....
        /*0074*/ 	.word	0x00001c20


	//   ....[8]....
        /*0078*/ 	.word	0x00001ca0


	//   ....[9]....
        /*007c*/ 	.word	0x00001cb0


	//----- nvinfo : EIATTR_VRC_CTA_INIT_COUNT
	.align		4
.L_1661:
        /*0080*/ 	.byte	0x02, 0x4a
	.zero		1
	.zero		1


	//----- nvinfo : EIATTR_EXIT_INSTR_OFFSETS
	.align		4
        /*0084*/ 	.byte	0x04, 0x1c
        /*0086*/ 	.short	(.L_1663 - .L_1662)


	//   ....[0]....
.L_1662:
        /*0088*/ 	.word	0x00000060


	//   ....[1]....
        /*008c*/ 	.word	0x00006550


	//----- nvinfo : EIATTR_MAX_THREADS
	.align		4
.L_1663:
        /*0090*/ 	.byte	0x04, 0x05
        /*0092*/ 	.short	(.L_1665 - .L_1664)
.L_1664:
        /*0094*/ 	.word	0x000001e0
        /*0098*/ 	.word	0x00000001
        /*009c*/ 	.word	0x00000001


	//----- nvinfo : EIATTR_CRS_STACK_SIZE
	.align		4
.L_1665:
        /*00a0*/ 	.byte	0x04, 0x1e
        /*00a2*/ 	.short	(.L_1667 - .L_1666)
.L_1666:
        /*00a4*/ 	.word	0x00000000


	//----- nvinfo : EIATTR_CBANK_PARAM_SIZE
	.align		4
.L_1667:
        /*00a8*/ 	.byte	0x03, 0x19
        /*00aa*/ 	.short	0x00a0


	//----- nvinfo : EIATTR_PARAM_CBANK
	.align		4
        /*00ac*/ 	.byte	0x04, 0x0a
        /*00ae*/ 	.short	(.L_1669 - .L_1668)
	.align		4
.L_1668:
        /*00b0*/ 	.word	index@(.nv.constant0._Z35group_norm_nhwc_fwd_one_pass_kernelI11Fp16IOFp16WLi512ELi30ELi480EEv26Group_norm_nhwc_fwd_params)
        /*00b4*/ 	.short	0x0380
        /*00b6*/ 	.short	0x00a0


	//----- nvinfo : EIATTR_SW_WAR
	.align		4
.L_1669:
        /*00b8*/ 	.byte	0x04, 0x36
        /*00ba*/ 	.short	(.L_1671 - .L_1670)
.L_1670:
        /*00bc*/ 	.word	0x00000008
.L_1671:


//--------------------- .nv.info._Z35group_norm_nhwc_fwd_one_pass_kernelI11Fp32IOFp32WLi64ELi30ELi480EEv26Group_norm_nhwc_fwd_params --------------------------
	.section	.nv.info._Z35group_norm_nhwc_fwd_one_pass_kernelI11Fp32IOFp32WLi64ELi30ELi480EEv26Group_norm_nhwc_fwd_params,"",@"SHT_CUDA_INFO"
	.sectionflags	@""
	.align	4


	//----- nvinfo : EIATTR_CUDA_API_VERSION
	.align		4
        /*0000*/ 	.byte	0x04, 0x37
        /*0002*/ 	.short	(.L_1673 - .L_1672)
.L_1672:
        /*0004*/ 	.word	0x00000082


	//----- nvinfo : EIATTR_KPARAM_INFO
	.align		4
.L_1673:
        /*0008*/ 	.byte	0x04, 0x17
        /*000a*/ 	.short	(.L_1675 - .L_1674)
.L_1674:
        /*000c*/ 	.word	0x00000000
        /*0010*/ 	.short	0x0000
        /*0012*/ 	.short	0x0000
        /*0014*/ 	.byte	0x00, 0xf0, 0x81, 0x02


	//----- nvinfo : EIATTR_SPARSE_MMA_MASK
	.align		4
.L_1675:
        /*0018*/ 	.byte	0x03, 0x50
        /*001a*/ 	.short	0x0000


	//----- nvinfo : EIATTR_MAXREG_COUNT
	.align		4
        /*001c*/ 	.byte	0x03, 0x1b
        /*001e*/ 	.short	0x0080


	//----- nvinfo : EIATTR_NUM_BARRIERS
	.align		4
        /*0020*/ 	.byte	0x02, 0x4c
        /*0022*/ 	.byte	0x01
	.zero		1


	//----- nvinfo : EIATTR_MERCURY_ISA_VERSION
	.align		4
        /*0024*/ 	.byte	0x03, 0x5f
        /*0026*/ 	.short	0x0101


	//----- nvinfo : EIATTR_INT_WARP_WIDE_INSTR_OFFSETS
	.align		4
        /*0028*/ 	.byte	0x04, 0x31
        /*002a*/ 	.short	(.L_1677 - .L_1676)


	//   ....[0]....
.L_1676:
        /*002c*/ 	.word	0x00001000


	//   ....[1]....
        /*0030*/ 	.word	0x00001040


	//   ....[2]....
        /*0034*/ 	.word	0x00001060


	//   ....[3]....
        /*0038*/ 	.word	0x00001090


	//   ....[4]....
        /*003c*/ 	.word	0x00001260


	//   ....[5]....
        /*0040*/ 	.word	0x000012c0


	//   ....[6]....
        /*0044*/ 	.word	0x00001300


	//   ....[7]....
        /*0048*/ 	.word	0x00001310


	//   ....[8]....
        /*004c*/ 	.word	0x000015b0


	//   ....[9]....
        /*0050*/ 	.word	0x00001690


	//   ....[10]....
        /*0054*/ 	.word	0x000016a0


	//   ....[11]....
        /*0058*/ 	.word	0x00001780


	//   ....[12]....
        /*005c*/ 	.word	0x000018e0


	//   ....[13]....
        /*0060*/ 	.word	0x00001900


	//----- nvinfo : EIATTR_COOP_GROUP_MASK_REGIDS
	.align		4
.L_1677:
        /*0064*/ 	.byte	0x04, 0x29
        /*0066*/ 	.short	(.L_1679 - .L_1678)


	//   ....[0]....
.L_1678:
        /*0068*/ 	.word	0xffffffff


	//   ....[1]....
        /*006c*/ 	.word	0xffffffff


	//   ....[2]....
        /*0070*/ 	.word	0xffffffff


	//   ....[3]....
        /*0074*/ 	.word	0xffffffff


	//   ....[4]....
        /*0078*/ 	.word	0xffffffff


	//   ....[5]....
        /*007c*/ 	.word	0xffffffff


	//   ....[6]....
        /*0080*/ 	.word	0xffffffff


	//   ....[7]....
        /*0084*/ 	.word	0xffffffff


	//   ....[8]....
        /*0088*/ 	.word	0xffffffff


	//   ....[9]....
        /*008c*/ 	.word	0xffffffff


	//----- nvinfo : EIATTR_COOP_GROUP_INSTR_OFFSETS
	.align		4
.L_1679:
        /*0090*/ 	.byte	0x04, 0x28
        /*0092*/ 	.short	(.L_1681 - .L_1680)


	//   ....[0]....
.L_1680:
        /*0094*/ 	.word	0x00000750


	//   ....[1]....
        /*0098*/ 	.word	0x00000760


	//   ....[2]....
        /*009c*/ 	.word	0x00000790


	//   ....[3]....
        /*00a0*/ 	.word	0x000007b0


	//   ....[4]....
        /*00a4*/ 	.word	0x000007e0


	//   ....[5]....
        /*00a8*/ 	.word	0x00000800


	//   ....[6]....
        /*00ac*/ 	.word	0x00000830


	//   ....[7]....
        /*00b0*/ 	.word	0x00000850


	//   ....[8]....
        /*00b4*/ 	.word	0x000008a0


	//   ....[9]....
        /*00b8*/ 	.word	0x000008b0


	//----- nvinfo : EIATTR_VRC_CTA_INIT_COUNT
	.align		4
.L_1681:
        /*00bc*/ 	.byte	0x02, 0x4a
	.zero		1
	.zero		1


	//----- nvinfo : EIATTR_EXIT_INSTR_OFFSETS
	.align		4
        /*00c0*/ 	.byte	0x04, 0x1c
        /*00c2*/ 	.short	(.L_1683 - .L_1682)


	//   ....[0]....
.L_1682:
        /*00c4*/ 	.word	0x00000070


	//   ....[1]....
        /*00c8*/ 	.word	0x000024c0


	//----- nvinfo : EIATTR_MAX_THREADS
	.align		4
.L_1683:
        /*00cc*/ 	.byte	0x04, 0x05
        /*00ce*/ 	.short	(.L_1685 - .L_1684)
.L_1684:
        /*00d0*/ 	.word	0x000001e0
        /*00d4*/ 	.word	0x00000001
        /*00d8*/ 	.word	0x00000001


	//----- nvinfo : EIATTR_CRS_STACK_SIZE
	.align		4
.L_1685:
        /*00dc*/ 	.byte	0x04, 0x1e
        /*00de*/ 	.short	(.L_1687 - .L_1686)
.L_1686:
        /*00e0*/ 	.word	0x00000000


	//----- nvinfo : EIATTR_CBANK_PARAM_SIZE
	.align		4
.L_1687:
        /*00e4*/ 	.byte	0x03, 0x19
        /*00e6*/ 	.short	0x00a0


	//----- nvinfo : EIATTR_PARAM_CBANK
	.align		4
        /*00e8*/ 	.byte	0x04, 0x0a
        /*00ea*/ 	.short	(.L_1689 - .L_1688)
	.align		4
.L_1688:
        /*00ec*/ 	.word	index@(.nv.constant0._Z35group_norm_nhwc_fwd_one_pass_kernelI11Fp32IOFp32WLi64ELi30ELi480EEv26Group_norm_nhwc_fwd_params)
        /*00f0*/ 	.short	0x0380
        /*00f2*/ 	.short	0x00a0


	//----- nvinfo : EIATTR_SW_WAR
	.align		4
.L_1689:
        /*00f4*/ 	.byte	0x04, 0x36
        /*00f6*/ 	.short	(.L_1691 - .L_1690)
.L_1690:
        /*00f8*/ 	.word	0x00000008
.L_1691:


//--------------------- .nv.info._Z35group_norm_nhwc_fwd_one_pass_kernelI11Fp32IOFp32WLi128ELi30ELi480EEv26Group_norm_nhwc_fwd_params --------------------------
	.section	.nv.info._Z35group_norm_nhwc_fwd_one_pass_kernelI11Fp32IOFp32WLi128ELi30ELi480EEv26Group_norm_nhwc_fwd_params,"",@"SHT_CUDA_INFO"
	.sectionflags	@""
	.align	4


	//----- nvinfo : EIATTR_CUDA_API_VERSION
	.align		4
        /*0000*/ 	.byte	0x04, 0x37
        /*0002*/ 	.short	(.L_1693 - .L_1692)
.L_1692:
        /*0004*/ 	.word	0x00000082


	//----- nvinfo : EIATTR_KPARAM_INFO
	.align		4
.L_1693:
        /*0008*/ 	.byte	0x04, 0x17
        /*000a*/ 	.short	(.L_1695 - .L_1694)
.L_1694:
        /*000c*/ 	.word	0x00000000
        /*0010*/ 	.short	0x0000
        /*0012*/ 	.short	0x0000
        /*0014*/ 	.byte	0x00, 0xf0, 0x81, 0x02


	//----- nvinfo : EIATTR_SPARSE_MMA_MASK
	.align		4
.L_1695:
        /*0018*/ 	.byte	0x03, 0x50
        /*001a*/ 	.short	0x0000


	//----- nvinfo : EIATTR_MAXREG_COUNT
	.align		4
        /*001c*/ 	.byte	0x03, 0x1b
        /*001e*/ 	.short	0x0080


	//----- nvinfo : EIATTR_NUM_BARRIERS
	.align		4
        /*0020*/ 	.byte	0x02, 0x4c
        /*0022*/ 	.byte	0x01
	.zero		1


	//----- nvinfo : EIATTR_MERCURY_ISA_VERSION
	.align		4
        /*0024*/ 	.byte	0x03, 0x5f
        /*0026*/ 	.short	0x0101


	//----- nvinfo : EIATTR_INT_WARP_WIDE_INSTR_OFFSETS
	.align		4
        /*0028*/ 	.byte	0x04, 0x31
        /*002a*/ 	.short	(.L_1697 - .L_1696)


	//   ....[0]....
.L_1696:
        /*002c*/ 	.word	0x000012b0


	//   ....[1]....
        /*0030*/ 	.word	0x000012e0


	//   ....[2]....
        /*0034*/ 	.word	0x000012f0


	//   ....[3]....
        /*0038*/ 	.word	0x00001330


	//   ....[4]....
        /*003c*/ 	.word	0x00001500


	//   ....[5]....
        /*0040*/ 	.word	0x00001560


	//   ....[6]....
        /*0044*/ 	.word	0x00001580


	//   ....[7]....
        /*0048*/ 	.word	0x000015b0


	//   ....[8]....
        /*004c*/ 	.word	0x000018e0


	//   ....[9]....
        /*0050*/ 	.word	0x00001900


	//   ....[10]....
        /*0054*/ 	.word	0x00001920


	//   ....[11]....
        /*0058*/ 	.word	0x00001940


	//   ....[12]....
        /*005c*/ 	.word	0x00001ba0


	//   ....[13]....
        /*0060*/ 	.word	0x00001bc0


	//----- nvinfo : EIATTR_COOP_GROUP_MASK_REGIDS
	.align		4
.L_1697:
        /*0064*/ 	.byte	0x04, 0x29
        /*0066*/ 	.short	(.L_1699 - .L_1698)


	//   ....[0]....
.L_1698:
        /*0068*/ 	.word	0xffffffff


	//   ....[1]....
        /*006c*/ 	.word	0xffffffff


	//   ....[2]....
        /*0070*/ 	.word	0xffffffff


	//   ....[3]....
        /*0074*/ 	.word	0xffffffff


	//   ....[4]....
        /*0078*/ 	.word	0xffffffff


	//   ....[5]....
        /*007c*/ 	.word	0xffffffff


	//   ....[6]....
        /*0080*/ 	.word	0xffffffff


	//   ....[7]....
        /*0084*/ 	.word	0xffffffff


	//   ....[8]....
        /*0088*/ 	.word	0xffffffff


	//   ....[9]....
        /*008c*/ 	.word	0xffffffff


	//----- nvinfo : EIATTR_COOP_GROUP_INSTR_OFFSETS
	.align		4
.L_1699:
        /*0090*/ 	.byte	0x04, 0x28
        /*0092*/ 	.short	(.L_1701 - .L_1700)


	//   ....[0]....
.L_1700:
        /*0094*/ 	.word	0x000009f0


	//   ....[1]....
        /*0098*/ 	.word	0x00000a00


	//   ....[2]....
        /*009c*/ 	.word	0x00000a30


	//   ....[3]....
        /*00a0*/ 	.word	0x00000a40


	//   ....[4]....
        /*00a4*/ 	.word	0x00000a80


	//   ....[5]....
        /*00a8*/ 	.word	0x00000a90


	//   ....[6]....
        /*00ac*/ 	.word	0x00000ad0


	//   ....[7]....
        /*00b0*/ 	.word	0x00000ae0


	//   ....[8]....
        /*00b4*/ 	.word	0x00000b40


	//   ....[9]....
        /*00b8*/ 	.word	0x00000b50


	//----- nvinfo : EIATTR_VRC_CTA_INIT_COUNT
	.align		4
.L_1701:
        /*00bc*/ 	.byte	0x02, 0x4a
	.zero		1
	.zero		1


	//----- nvinfo : EIATTR_EXIT_INSTR_OFFSETS
	.align		4
        /*00c0*/ 	.byte	0x04, 0x1c
        /*00c2*/ 	.short	(.L_1703 - .L_1702)


	//   ....[0]....
.L_1702:
        /*00c4*/ 	.word	0x00000070


	//   ....[1]....
        /*00c8*/ 	.word	0x00002f00


	//----- nvinfo : EIATTR_MAX_THREADS
	.align		4
.L_1703:
        /*00cc*/ 	.byte	0x04, 0x05
        /*00ce*/ 	.short	(.L_1705 - .L_1704)
.L_1704:
        /*00d0*/ 	.word	0x000001e0
        /*00d4*/ 	.word	0x00000001
        /*00d8*/ 	.word	0x00000001


	//----- nvinfo : EIATTR_CRS_STACK_SIZE
	.align		4
.L_1705:
        /*00dc*/ 	.byte	0x04, 0x1e
        /*00de*/ 	.short	(.L_1707 - .L_1706)
.L_1706:
        /*00e0*/ 	.word	0x00000000


	//----- nvinfo : EIATTR_CBANK_PARAM_SIZE
	.align		4
.L_1707:
        /*00e4*/ 	.byte	0x03, 0x19
        /*00e6*/ 	.short	0x00a0


	//----- nvinfo : EIATTR_PARAM_CBANK
	.align		4
        /*00e8*/ 	.byte	0x04, 0x0a
        /*00ea*/ 	.short	(.L_1709 - .L_1708)
	.align		4
.L_1708:
        /*00ec*/ 	.word	index@(.nv.constant0._Z35group_norm_nhwc_fwd_one_pass_kernelI11Fp32IOFp32WLi128ELi30ELi480EEv26Group_norm_nhwc_fwd_params)
        /*00f0*/ 	.short	0x0380
        /*00f2*/ 	.short	0x00a0


	//----- nvinfo : EIATTR_SW_WAR
	.align		4
.L_1709:
        /*00f4*/ 	.byte	0x04, 0x36
        /*00f6*/ 	.short	(.L_1711 - .L_1710)
.L_1710:
        /*00f8*/ 	.word	0x00000008
.L_1711:


//--------------------- .nv.info._Z35group_norm_nhwc_fwd_one_pass_kernelI11Fp32IOFp32WLi256ELi30ELi480EEv26Group_norm_nhwc_fwd_params --------------------------
	.section	.nv.info._Z35group_norm_nhwc_fwd_one_pass_kernelI11Fp32IOFp32WLi256ELi30ELi480EEv26Group_norm_nhwc_fwd_params,"",@"SHT_CUDA_INFO"
	.sectionflags	@""
	.align	4


	//----- nvinfo : EIATTR_CUDA_API_VERSION
	.align		4
        /*0000*/ 	.byte	0x04, 0x37
        /*0002*/ 	.short	(.L_1713 - .L_1712)
.L_1712:
        /*0004*/ 	.word	0x00000082


	//----- nvinfo : EIATTR_KPARAM_INFO
	.align		4
.L_1713:
        /*0008*/ 	.byte	0x04, 0x17
        /*000a*/ 	.short	(.L_1715 - .L_1714)
.L_1714:
        /*000c*/ 	.word	0x00000000
        /*0010*/ 	.short	0x0000
        /*0012*/ 	.short	0x0000
        /*0014*/ 	.byte	0x00, 0xf0, 0x81, 0x02


	//----- nvinfo : EIATTR_SPARSE_MMA_MASK
	.align		4
.L_1715:
        /*0018*/ 	.byte	0x03, 0x50
        /*001a*/ 	.short	0x0000


	//----- nvinfo : EIATTR_MAXREG_COUNT
	.align		4
        /*001c*/ 	.byte	0x03, 0x1b
        /*001e*/ 	.short	0x0080


	//----- nvinfo : EIATTR_NUM_BARRIERS
	.align		4
        /*0020*/ 	.byte	0x02, 0x4c
        /*0022*/ 	.byte	0x01
	.zero		1


	//----- nvinfo : EIATTR_MERCURY_ISA_VERSION
	.align		4
        /*0024*/ 	.byte	0x03, 0x5f
        /*0026*/ 	.short	0x0101


	//----- nvinfo : EIATTR_INT_WARP_WIDE_INSTR_OFFSETS
	.align		4
        /*0028*/ 	.byte	0x04, 0x31
        /*002a*/ 	.short	(.L_1717 - .L_1716)


	//   ....[0]....
.L_1716:
        /*002c*/ 	.word	0x000018a0


	//   ....[1]....
        /*0030*/ 	.word	0x00001920


	//   ....[2]....
        /*0034*/ 	.word	0x000019c0


	//   ....[3]....
        /*0038*/ 	.word	0x00001a60


	//   ....[4]....
        /*003c*/ 	.word	0x00001b00


	//   ....[5]....
        /*0040*/ 	.word	0x00001ba0


	//   ....[6]....
        /*0044*/ 	.word	0x00001c40


	//   ....[7]....
        /*0048*/ 	.word	0x00001ce0


	//   ....[8]....
        /*004c*/ 	.word	0x00001eb0


	//   ....[9]....
        /*0050*/ 	.word	0x00001f40


	//   ....[10]....
        /*0054*/ 	.word	0x00001ff0


	//   ....[11]....
        /*0058*/ 	.word	0x000020a0


	//   ....[12]....
        /*005c*/ 	.word	0x000021d0


	//   ....[13]....
        /*0060*/ 	.word	0x00002260


	//----- nvinfo : EIATTR_COOP_GROUP_MASK_REGIDS
	.align		4
.L_1717:
        /*0064*/ 	.byte	0x04, 0x29
        /*0066*/ 	.short	(.L_1719 - .L_1718)


	//   ....[0]....
.L_1718:
        /*0068*/ 	.word	0xffffffff


	//   ....[1]....
        /*006c*/ 	.word	0xffffffff


	//   ....[2]....
        /*0070*/ 	.word	0xffffffff


	//   ....[3]....
        /*0074*/ 	.word	0xffffffff


	//   ....[4]....
        /*0078*/ 	.word	0xffffffff


	//   ....[5]....
        /*007c*/ 	.word	0xffffffff


	//   ....[6]....
        /*0080*/ 	.word	0xffffffff


	//   ....[7]....
        /*0084*/ 	.word	0xffffffff


	//   ....[8]....
        /*0088*/ 	.word	0xffffffff


	//   ....[9]....
        /*008c*/ 	.word	0xffffffff


	//----- nvinfo : EIATTR_COOP_GROUP_INSTR_OFFSETS
	.align		4
.L_1719:
        /*0090*/ 	.byte	0x04, 0x28
        /*0092*/ 	.short	(.L_1721 - .L_1720)


	//   ....[0]....
.L_1720:
        /*0094*/ 	.word	0x00001080


	//   ....[1]....
        /*0098*/ 	.word	0x00001090


	//   ....[2]....
        /*009c*/ 	.word	0x000010c0


	//   ....[3]....
        /*00a0*/ 	.word	0x000010d0


	//   ....[4]....
        /*00a4*/ 	.word	0x00001110


	//   ....[5]....
        /*00a8*/ 	.word	0x00001120


	//   ....[6]....
        /*00ac*/ 	.word	0x00001160


	//   ....[7]....
        /*00b0*/ 	.word	0x00001170


	//   ....[8]....
        /*00b4*/ 	.word	0x000011d0


	//   ....[9]....
        /*00b8*/ 	.word	0x000011e0


	//----- nvinfo : EIATTR_VRC_CTA_INIT_COUNT
	.align		4
.L_1721:
        /*00bc*/ 	.byte	0x02, 0x4a
	.zero		1
	.zero		1


	//----- nvinfo : EIATTR_EXIT_INSTR_OFFSETS
	.align		4
        /*00c0*/ 	.byte	0x04, 0x1c
        /*00c2*/ 	.short	(.L_1723 - .L_1722)


	//   ....[0]....
.L_1722:
        /*00c4*/ 	.word	0x00000070


	//   ....[1]....
        /*00c8*/ 	.word	0x000042d0


	//----- nvinfo : EIATTR_MAX_THREADS
	.align		4
.L_1723:
        /*00cc*/ 	.byte	0x04, 0x05
        /*00ce*/ 	.short	(.L_1725 - .L_1724)
.L_1724:
        /*00d0*/ 	.word	0x000001e0
        /*00d4*/ 	.word	0x00000001
        /*00d8*/ 	.word	0x00000001


	//----- nvinfo : EIATTR_CRS_STACK_SIZE
	.align		4
.L_1725:
        /*00dc*/ 	.byte	0x04, 0x1e
        /*00de*/ 	.short	(.L_1727 - .L_1726)
.L_1726:
        /*00e0*/ 	.word	0x00000000


	//----- nvinfo : EIATTR_CBANK_PARAM_SIZE
	.align		4
.L_1727:
        /*00e4*/ 	.byte	0x03, 0x19
        /*00e6*/ 	.short	0x00a0


	//----- nvinfo : EIATTR_PARAM_CBANK
	.align		4
        /*00e8*/ 	.byte	0x04, 0x0a
        /*00ea*/ 	.short	(.L_1729 - .L_1728)
	.align		4
.L_1728:
        /*00ec*/ 	.word	index@(.nv.constant0._Z35group_norm_nhwc_fwd_one_pass_kernelI11Fp32IOFp32WLi256ELi30ELi480EEv26Group_norm_nhwc_fwd_params)
        /*00f0*/ 	.short	0x0380
        /*00f2*/ 	.short	0x00a0


	//----- nvinfo : EIATTR_SW_WAR
	.align		4
.L_1729:
        /*00f4*/ 	.byte	0x04, 0x36
        /*00f6*/ 	.short	(.L_1731 - .L_1730)
.L_1730:
        /*00f8*/ 	.word	0x00000008
.L_1731:


//--------------------- .nv.info._Z35group_norm_nhwc_fwd_one_pass_kernelI11Fp32IOFp32WLi512ELi30ELi480EEv26Group_norm_nhwc_fwd_params --------------------------
	.section	.nv.info._Z35group_norm_nhwc_fwd_one_pass_kernelI11Fp32IOFp32WLi512ELi30ELi480EEv26Group_norm_nhwc_fwd_params,"",@"SHT_CUDA_INFO"
	.sectionflags	@""
	.align	4


	//----- nvinfo : EIATTR_CUDA_API_VERSION
	.align		4
        /*0000*/ 	.byte	0x04, 0x37
        /*0002*/ 	.short	(.L_1733 - .L_1732)
.L_1732:
        /*0004*/ 	.word	0x00000082


	//----- nvinfo : EIATTR_KPARAM_INFO
	.align		4
.L_1733:
        /*0008*/ 	.byte	0x04, 0x17
        /*000a*/ 	.short	(.L_1735 - .L_1734)
.L_1734:
        /*000c*/ 	.word	0x00000000
        /*0010*/ 	.short	0x0000
        /*0012*/ 	.short	0x0000
        /*0014*/ 	.byte	0x00, 0xf0, 0x81, 0x02


	//----- nvinfo : EIATTR_SPARSE_MMA_MASK
	.align		4
.L_1735:
        /*0018*/ 	.byte	0x03, 0x50
        /*001a*/ 	.short	0x0000


	//----- nvinfo : EIATTR_MAXREG_COUNT
	.align		4
        /*001c*/ 	.byte	0x03, 0x1b
        /*001e*/ 	.short	0x0080


	//----- nvinfo : EIATTR_NUM_BARRIERS
	.align		4
        /*0020*/ 	.byte	0x02, 0x4c
        /*0022*/ 	.byte	0x01
	.zero		1


	//----- nvinfo : EIATTR_MERCURY_ISA_VERSION
	.align		4
        /*0024*/ 	.byte	0x03, 0x5f
        /*0026*/ 	.short	0x0101


	//----- nvinfo : EIATTR_COOP_GROUP_MASK_REGIDS
	.align		4
        /*0028*/ 	.byte	0x04, 0x29
        /*002a*/ 	.short	(.L_1737 - .L_1736)


	//   ....[0]....
.L_1736:
        /*002c*/ 	.word	0xffffffff


	//   ....[1]....
        /*0030*/ 	.word	0xffffffff


	//   ....[2]....
        /*0034*/ 	.word	0xffffffff


	//   ....[3]....
        /*0038*/ 	.word	0xffffffff


	//   ....[4]....
        /*003c*/ 	.word	0xffffffff


	//   ....[5]....
        /*0040*/ 	.word	0xffffffff


	//   ....[6]....
        /*0044*/ 	.word	0xffffffff


	//   ....[7]....
        /*0048*/ 	.word	0xffffffff


	//   ....[8]....
        /*004c*/ 	.word	0xffffffff


	//   ....[9]....
        /*0050*/ 	.word	0xffffffff


	//----- nvinfo : EIATTR_COOP_GROUP_INSTR_OFFSETS
	.align		4
.L_1737:
        /*0054*/ 	.byte	0x04, 0x28
        /*0056*/ 	.short	(.L_1739 - .L_1738)


	//   ....[0]....
.L_1738:
        /*0058*/ 	.word	0x00001930


	//   ....[1]....
        /*005c*/ 	.word	0x00001940


	//   ....[2]....
        /*0060*/ 	.word	0x00001970


	//   ....[3]....
        /*0064*/ 	.word	0x00001980


	//   ....[4]....
        /*0068*/ 	.word	0x000019c0


	//   ....[5]....
        /*006c*/ 	.word	0x000019d0


	//   ....[6]....
        /*0070*/ 	.word	0x00001a10


	//   ....[7]....
        /*0074*/ 	.word	0x00001a20


	//   ....[8]....
        /*0078*/ 	.word	0x00001aa0


	//   ....[9]....
        /*007c*/ 	.word	0x00001ab0


	//----- nvinfo : EIATTR_VRC_CTA_INIT_COUNT
	.align		4
.L_1739:
        /*0080*/ 	.byte	0x02, 0x4a
	.zero		1
	.zero		1


	//----- nvinfo : EIATTR_EXIT_INSTR_OFFSETS
	.align		4
        /*0084*/ 	.byte	0x04, 0x1c
        /*0086*/ 	.short	(.L_1741 - .L_1740)


	//   ....[0]....
.L_1740:
        /*0088*/ 	.word	0x00000060


	//   ....[1]....
        /*008c*/ 	.word	0x000060f0


	//----- nvinfo : EIATTR_MAX_THREADS
	.align		4
.L_1741:
        /*0090*/ 	.byte	0x04, 0x05
        /*0092*/ 	.short	(.L_1743 - .L_1742)
.L_1742:
        /*0094*/ 	.word	0x000001e0
        /*0098*/ 	.word	0x00000001
        /*009c*/ 	.word	0x00000001


	//----- nvinfo : EIATTR_CRS_STACK_SIZE
	.align		4
.L_1743:
        /*00a0*/ 	.byte	0x04, 0x1e
        /*00a2*/ 	.short	(.L_1745 - .L_1744)
.L_1744:
        /*00a4*/ 	.word	0x00000000


	//----- nvinfo : EIATTR_CBANK_PARAM_SIZE
	.align		4
.L_1745:
        /*00a8*/ 	.byte	0x03, 0x19
        /*00aa*/ 	.short	0x00a0


	//----- nvinfo : EIATTR_PARAM_CBANK
	.align		4
        /*00ac*/ 	.byte	0x04, 0x0a
        /*00ae*/ 	.short	(.L_1747 - .L_1746)
	.align		4
.L_1746:
        /*00b0*/ 	.word	index@(.nv.constant0._Z35group_norm_nhwc_fwd_one_pass_kernelI11Fp32IOFp32WLi512ELi30ELi480EEv26Group_norm_nhwc_fwd_params)
        /*00b4*/ 	.short	0x0380
        /*00b6*/ 	.short	0x00a0


	//----- nvinfo : EIATTR_SW_WAR
	.align		4
.L_1747:
        /*00b8*/ 	.byte	0x04, 0x36
        /*00ba*/ 	.short	(.L_1749 - .L_1748)
.L_1748:
        /*00bc*/ 	.word	0x00000008
.L_1749:


//--------------------- .nv.info._Z35group_norm_nhwc_fwd_one_pass_kernelI11Fp32IOBf16WLi64ELi30ELi480EEv26Group_norm_nhwc_fwd_params --------------------------
	.section	.nv.info._Z35group_norm_nhwc_fwd_one_pass_kernelI11Fp32IOBf16WLi64ELi30ELi480EEv26Group_norm_nhwc_fwd_params,"",@"SHT_CUDA_INFO"
	.sectionflags	@""
	.align	4


	//----- nvinfo : EIATTR_CUDA_API_VERSION
	.align		4
        /*0000*/ 	.byte	0x04, 0x37
        /*0002*/ 	.short	(.L_1751 - .L_1750)
.L_1750:
        /*0004*/ 	.word	0x00000082


	//----- nvinfo : EIATTR_KPARAM_INFO
	.align		4
.L_1751:
        /*0008*/ 	.byte	0x04, 0x17
        /*000a*/ 	.short	(.L_1753 - .L_1752)
.L_1752:
        /*000c*/ 	.word	0x00000000
        /*0010*/ 	.short	0x0000
        /*0012*/ 	.short	0x0000
        /*0014*/ 	.byte	0x00, 0xf0, 0x81, 0x02


	//----- nvinfo : EIATTR_SPARSE_MMA_MASK
	.align		4
.L_1753:
        /*0018*/ 	.byte	0x03, 0x50
        /*001a*/ 	.short	0x0000


	//----- nvinfo : EIATTR_MAXREG_COUNT
	.align		4
        /*001c*/ 	.byte	0x03, 0x1b
        /*001e*/ 	.short	0x0080


	//----- nvinfo : EIATTR_NUM_BARRIERS
	.align		4
        /*0020*/ 	.byte	0x02, 0x4c
        /*0022*/ 	.byte	0x01
	.zero		1


	//----- nvinfo : EIATTR_MERCURY_ISA_VERSION
	.align		4
        /*0024*/ 	.byte	0x03, 0x5f
        /*0026*/ 	.short	0x0101


	//----- nvinfo : EIATTR_INT_WARP_WIDE_INSTR_OFFSETS
	.align		4
        /*0028*/ 	.byte	0x04, 0x31
        /*002a*/ 	.short	(.L_1755 - .L_1754)


	//   ....[0]....
.L_1754:
        /*002c*/ 	.word	0x00001010


	//   ....[1]....
        /*0030*/ 	.word	0x00001040


	//   ....[2]....
        /*0034*/ 	.word	0x00001050


	//   ....[3]....
        /*0038*/ 	.word	0x000010a0


	//   ....[4]....
        /*003c*/ 	.word	0x00001260


	//   ....[5]....
        /*0040*/ 	.word	0x000012c0


	//   ....[6]....
        /*0044*/ 	.word	0x00001300


	//   ....[7]....
        /*0048*/ 	.word	0x00001310


	//   ....[8]....
        /*004c*/ 	.word	0x000015b0


	//   ....[9]....
        /*0050*/ 	.word	0x00001690


	//   ....[10]....
        /*0054*/ 	.word	0x000016a0


	//   ....[11]....
        /*0058*/ 	.word	0x00001780


	//   ....[12]....
        /*005c*/ 	.word	0x000018e0


	//   ....[13]....
        /*0060*/ 	.word	0x00001900


	//----- nvinfo : EIATTR_COOP_GROUP_MASK_REGIDS
	.align		4
.L_1755:
        /*0064*/ 	.byte	0x04, 0x29
        /*0066*/ 	.short	(.L_1757 - .L_1756)


	//   ....[0]....
.L_1756:
        /*0068*/ 	.word	0xffffffff


	//   ....[1]....
        /*006c*/ 	.word	0xffffffff


	//   ....[2]....
        /*0070*/ 	.word	0xffffffff


	//   ....[3]....
        /*0074*/ 	.word	0xffffffff


	//   ....[4]....
        /*0078*/ 	.word	0xffffffff


	//   ....[5]....
        /*007c*/ 	.word	0xffffffff


	//   ....[6]....
        /*0080*/ 	.word	0xffffffff


	//   ....[7]....
        /*0084*/ 	.word	0xffffffff


	//   ....[8]....
        /*0088*/ 	.word	0xffffffff


	//   ....[9]....
        /*008c*/ 	.word	0xffffffff


	//----- nvinfo : EIATTR_COOP_GROUP_INSTR_OFFSETS
	.align		4
.L_1757:
        /*0090*/ 	.byte	0x04, 0x28
        /*0092*/ 	.short	(.L_1759 - .L_1758)


	//   ....[0]....
.L_1758:
        /*0094*/ 	.word	0x00000750


	//   ....[1]....
        /*0098*/ 	.word	0x00000760


	//   ....[2]....
        /*009c*/ 	.word	0x00000790


	//   ....[3]....
        /*00a0*/ 	.word	0x000007b0


	//   ....[4]....
        /*00a4*/ 	.word	0x000007e0


	//   ....[5]....
        /*00a8*/ 	.word	0x00000800


	//   ....[6]....
        /*00ac*/ 	.word	0x00000830


	//   ....[7]....
        /*00b0*/ 	.word	0x00000850


	//   ....[8]....
        /*00b4*/ 	.word	0x000008a0


	//   ....[9]....
        /*00b8*/ 	.word	0x000008b0


	//----- nvinfo : EIATTR_VRC_CTA_INIT_COUNT
	.align		4
.L_1759:
        /*00bc*/ 	.byte	0x02, 0x4a
	.zero		1
	.zero		1


	//----- nvinfo : EIATTR_EXIT_INSTR_OFFSETS
	.align		4
        /*00c0*/ 	.byte	0x04, 0x1c
        /*00c2*/ 	.short	(.L_1761 - .L_1760)


	//   ....[0]....
.L_1760:
        /*00c4*/ 	.word	0x00000070


	//   ....[1]....
        /*00c8*/ 	.word	0x00002520


	//----- nvinfo : EIATTR_MAX_THREADS
	.align		4
.L_1761:
        /*00cc*/ 	.byte	0x04, 0x05
        /*00ce*/ 	.short	(.L_1763 - .L_1762)
.L_1762:
        /*00d0*/ 	.word	0x000001e0
        /*00d4*/ 	.word	0x00000001
        /*00d8*/ 	.word	0x00000001


	//----- nvinfo : EIATTR_CRS_STACK_SIZE
	.align		4
.L_1763:
        /*00dc*/ 	.byte	0x04, 0x1e
        /*00de*/ 	.short	(.L_1765 - .L_1764)
.L_1764:
        /*00e0*/ 	.word	0x00000000


	//----- nvinfo : EIATTR_CBANK_PARAM_SIZE
	.align		4
.L_1765:
        /*00e4*/ 	.byte	0x03, 0x19
        /*00e6*/ 	.short	0x00a0


	//----- nvinfo : EIATTR_PARAM_CBANK
	.align		4
        /*00e8*/ 	.byte	0x04, 0x0a
        /*00ea*/ 	.short	(.L_1767 - .L_1766)
	.align		4
.L_1766:
        /*00ec*/ 	.word	index@(.nv.constant0._Z35group_norm_nhwc_fwd_one_pass_kernelI11Fp32IOBf16WLi64ELi30ELi480EEv26Group_norm_nhwc_fwd_params)
        /*00f0*/ 	.short	0x0380
        /*00f2*/ 	.short	0x00a0


	//----- nvinfo : EIATTR_SW_WAR
	.align		4
.L_1767:
        /*00f4*/ 	.byte	0x04, 0x36
        /*00f6*/ 	.short	(.L_1769 - .L_1768)
.L_1768:
        /*00f8*/ 	.word	0x00000008
.L_1769:


//--------------------- .nv.info._Z35group_norm_nhwc_fwd_one_pass_kernelI11Fp32IOBf16WLi128ELi30ELi480EEv26Group_norm_nhwc_fwd_params --------------------------
	.section	.nv.info._Z35group_norm_nhwc_fwd_one_pass_kernelI11Fp32IOBf16WLi128ELi30ELi480EEv26Group_norm_nhwc_fwd_params,"",@"SHT_CUDA_INFO"
	.sectionflags	@""
	.align	4


	//----- nvinfo : EIATTR_CUDA_API_VERSION
	.align		4
        /*0000*/ 	.byte	0x04, 0x37
        /*0002*/ 	.short	(.L_1771 - .L_1770)
.L_1770:
        /*0004*/ 	.word	0x00000082


	//----- nvinfo : EIATTR_KPARAM_INFO
	.align		4
.L_1771:
        /*0008*/ 	.byte	0x04, 0x17
        /*000a*/ 	.short	(.L_1773 - .L_1772)
.L_1772:
        /*000c*/ 	.word	0x00000000
        /*0010*/ 	.short	0x0000
        /*0012*/ 	.short	0x0000
        /*0014*/ 	.byte	0x00, 0xf0, 0x81, 0x02


	//----- nvinfo : EIATTR_SPARSE_MMA_MASK
	.align		4
.L_1773:
        /*0018*/ 	.byte	0x03, 0x50
        /*001a*/ 	.short	0x0000


	//----- nvinfo : EIATTR_MAXREG_COUNT
	.align		4
        /*001c*/ 	.byte	0x03, 0x1b
        /*001e*/ 	.short	0x0080


	//----- nvinfo : EIATTR_NUM_BARRIERS
	.align		4
        /*0020*/ 	.byte	0x02, 0x4c
        /*0022*/ 	.byte	0x01
	.zero		1


	//----- nvinfo : EIATTR_MERCURY_ISA_VERSION
	.align		4
        /*0024*/ 	.byte	0x03, 0x5f
        /*0026*/ 	.short	0x0101


	//----- nvinfo : EIATTR_INT_WARP_WIDE_INSTR_OFFSETS
	.align		4
        /*0028*/ 	.byte	0x04, 0x31
        /*002a*/ 	.short	(.L_1775 - .L_1774)


	//   ....[0]....
.L_1774:
        /*002c*/ 	.word	0x000012b0


	//   ....[1]....
        /*0030*/ 	.word	0x000012e0


	//   ....[2]....
        /*0034*/ 	.word	0x000012f0


	//   ....[3]....
        /*0038*/ 	.word	0x00001330


	//   ....[4]....
        /*003c*/ 	.word	0x00001500


	//   ....[5]....
        /*0040*/ 	.word	0x00001560


	//   ....[6]....
        /*0044*/ 	.word	0x00001580


	//   ....[7]....
        /*0048*/ 	.word	0x000015b0


	//   ....[8]....
        /*004c*/ 	.word	0x000018e0


	//   ....[9]....
        /*0050*/ 	.word	0x00001900


	//   ....[10]....
        /*0054*/ 	.word	0x00001920


	//   ....[11]....
        /*0058*/ 	.word	0x00001940


	//   ....[12]....
        /*005c*/ 	.word	0x00001ba0


	//   ....[13]....
        /*0060*/ 	.word	0x00001bc0


	//----- nvinfo : EIATTR_COOP_GROUP_MASK_REGIDS
	.align		4
.L_1775:
        /*0064*/ 	.byte	0x04, 0x29
        /*0066*/ 	.short	(.L_1777 - .L_1776)


	//   ....[0]....
.L_1776:
        /*0068*/ 	.word	0xffffffff


	//   ....[1]....
        /*006c*/ 	.word	0xffffffff


	//   ....[2]....
        /*0070*/ 	.word	0xffffffff


	//   ....[3]....
        /*0074*/ 	.word	0xffffffff


	//   ....[4]....
        /*0078*/ 	.word	0xffffffff


	//   ....[5]....
        /*007c*/ 	.word	0xffffffff


	//   ....[6]....
        /*0080*/ 	.word	0xffffffff


	//   ....[7]....
        /*0084*/ 	.word	0xffffffff


	//   ....[8]....
        /*0088*/ 	.word	0xffffffff


	//   ....[9]....
        /*008c*/ 	.word	0xffffffff


	//----- nvinfo : EIATTR_COOP_GROUP_INSTR_OFFSETS
	.align		4
.L_1777:
        /*0090*/ 	.byte	0x04, 0x28
        /*0092*/ 	.short	(.L_1779 - .L_1778)


	//   ....[0]....
.L_1778:
        /*0094*/ 	.word	0x000009f0


	//   ....[1]....
        /*0098*/ 	.word	0x00000a00


	//   ....[2]....
        /*009c*/ 	.word	0x00000a30


	//   ....[3]....
        /*00a0*/ 	.word	0x00000a40


	//   ....[4]....
        /*00a4*/ 	.word	0x00000a80


	//   ....[5]....
        /*00a8*/ 	.word	0x00000a90


	//   ....[6]....
        /*00ac*/ 	.word	0x00000ad0


	//   ....[7]....
        /*00b0*/ 	.word	0x00000ae0


	//   ....[8]....
        /*00b4*/ 	.word	0x00000b40


	//   ....[9]....
        /*00b8*/ 	.word	0x00000b50


	//----- nvinfo : EIATTR_VRC_CTA_INIT_COUNT
	.align		4
.L_1779:
        /*00bc*/ 	.byte	0x02, 0x4a
	.zero		1
	.zero		1


	//----- nvinfo : EIATTR_EXIT_INSTR_OFFSETS
	.align		4
        /*00c0*/ 	.byte	0x04, 0x1c
        /*00c2*/ 	.short	(.L_1781 - .L_1780)


	//   ....[0]....
.L_1780:
        /*00c4*/ 	.word	0x00000070


	//   ....[1]....
        /*00c8*/ 	.word	0x00002f60


	//----- nvinfo : EIATTR_MAX_THREADS
	.align		4
.L_1781:
        /*00cc*/ 	.byte	0x04, 0x05
        /*00ce*/ 	.short	(.L_1783 - .L_1782)
.L_1782:
        /*00d0*/ 	.word	0x000001e0
        /*00d4*/ 	.word	0x00000001
        /*00d8*/ 	.word	0x00000001


	//----- nvinfo : EIATTR_CRS_STACK_SIZE
	.align		4
.L_1783:
        /*00dc*/ 	.byte	0x04, 0x1e
        /*00de*/ 	.short	(.L_1785 - .L_1784)
.L_1784:
        /*00e0*/ 	.word	0x00000000


	//----- nvinfo : EIATTR_CBANK_PARAM_SIZE
	.align		4
.L_1785:
        /*00e4*/ 	.byte	0x03, 0x19
        /*00e6*/ 	.short	0x00a0


	//----- nvinfo : EIATTR_PARAM_CBANK
	.align		4
        /*00e8*/ 	.byte	0x04, 0x0a
        /*00ea*/ 	.short	(.L_1787 - .L_1786)
	.align		4
.L_1786:
        /*00ec*/ 	.word	index@(.nv.constant0._Z35group_norm_nhwc_fwd_one_pass_kernelI11Fp32IOBf16WLi128ELi30ELi480EEv26Group_norm_nhwc_fwd_params)
        /*00f0*/ 	.short	0x0380
        /*00f2*/ 	.short	0x00a0


	//----- nvinfo : EIATTR_SW_WAR
	.align		4
.L_1787:
        /*00f4*/ 	.byte	0x04, 0x36
        /*00f6*/ 	.short	(.L_1789 - .L_1788)
.L_1788:
        /*00f8*/ 	.word	0x00000008
.L_1789:


//--------------------- .nv.info._Z35group_norm_nhwc_fwd_one_pass_kernelI11Fp32IOBf16WLi256ELi30ELi480EEv26Group_norm_nhwc_fwd_params --------------------------
	.section	.nv.info._Z35group_norm_nhwc_fwd_one_pass_kernelI11Fp32IOBf16WLi256ELi30ELi480EEv26Group_norm_nhwc_fwd_params,"",@"SHT_CUDA_INFO"
	.sectionflags	@""
	.align	4


	//----- nvinfo : EIATTR_CUDA_API_VERSION
	.align		4
        /*0000*/ 	.byte	0x04, 0x37
        /*0002*/ 	.short	(.L_1791 - .L_1790)
.L_1790:
        /*0004*/ 	.word	0x00000082


	//----- nvinfo : EIATTR_KPARAM_INFO
	.align		4
.L_1791:
        /*0008*/ 	.byte	0x04, 0x17
        /*000a*/ 	.short	(.L_1793 - .L_1792)
.L_1792:
        /*000c*/ 	.word	0x00000000
        /*0010*/ 	.short	0x0000
        /*0012*/ 	.short	0x0000
        /*0014*/ 	.byte	0x00, 0xf0, 0x81, 0x02


	//----- nvinfo : EIATTR_SPARSE_MMA_MASK
	.align		4
.L_1793:
        /*0018*/ 	.byte	0x03, 0x50
        /*001a*/ 	.short	0x0000


	//----- nvinfo : EIATTR_MAXREG_COUNT
	.align		4
        /*001c*/ 	.byte	0x03, 0x1b
        /*001e*/ 	.short	0x0080


	//----- nvinfo : EIATTR_NUM_BARRIERS
	.align		4
        /*0020*/ 	.byte	0x02, 0x4c
        /*0022*/ 	.byte	0x01
	.zero		1


	//----- nvinfo : EIATTR_MERCURY_ISA_VERSION
	.align		4
        /*0024*/ 	.byte	0x03, 0x5f
        /*0026*/ 	.short	0x0101


	//----- nvinfo : EIATTR_INT_WARP_WIDE_INSTR_OFFSETS
	.align		4
        /*0028*/ 	.byte	0x04, 0x31
        /*002a*/ 	.short	(.L_1795 - .L_1794)


	//   ....[0]....
.L_1794:
        /*002c*/ 	.word	0x000018a0


	//   ....[1]....
        /*0030*/ 	.word	0x00001920


	//   ....[2]....
        /*0034*/ 	.word	0x000019c0


	//   ....[3]....
        /*0038*/ 	.word	0x00001a60


	//   ....[4]....
        /*003c*/ 	.word	0x00001b00


	//   ....[5]....
        /*0040*/ 	.word	0x00001ba0


	//   ....[6]....
        /*0044*/ 	.word	0x00001c40


	//   ....[7]....
        /*0048*/ 	.word	0x00001ce0


	//   ....[8]....
        /*004c*/ 	.word	0x00001eb0


	//   ....[9]....
        /*0050*/ 	.word	0x00001f40


	//   ....[10]....
        /*0054*/ 	.word	0x00001ff0


	//   ....[11]....
        /*0058*/ 	.word	0x000020a0


	//   ....[12]....
        /*005c*/ 	.word	0x000021d0


	//   ....[13]....
        /*0060*/ 	.word	0x00002260


	//----- nvinfo : EIATTR_COOP_GROUP_MASK_REGIDS
	.align		4
.L_1795:
        /*0064*/ 	.byte	0x04, 0x29
        /*0066*/ 	.short	(.L_1797 - .L_1796)


	//   ....[0]....
.L_1796:
        /*0068*/ 	.word	0xffffffff


	//   ....[1]....
        /*006c*/ 	.word	0xffffffff


	//   ....[2]....
        /*0070*/ 	.word	0xffffffff


	//   ....[3]....
        /*0074*/ 	.word	0xffffffff


	//   ....[4]....
        /*0078*/ 	.word	0xffffffff


	//   ....[5]....
        /*007c*/ 	.word	0xffffffff


	//   ....[6]....
        /*0080*/ 	.word	0xffffffff


	//   ....[7]....
        /*0084*/ 	.word	0xffffffff


	//   ....[8]....
        /*0088*/ 	.word	0xffffffff


	//   ....[9]....
        /*008c*/ 	.word	0xffffffff


	//----- nvinfo : EIATTR_COOP_GROUP_INSTR_OFFSETS
	.align		4
.L_1797:
        /*0090*/ 	.byte	0x04, 0x28
        /*0092*/ 	.short	(.L_1799 - .L_1798)


	//   ....[0]....
.L_1798:
        /*0094*/ 	.word	0x00001080


	//   ....[1]....
        /*0098*/ 	.word	0x00001090


	//   ....[2]....
        /*009c*/ 	.word	0x000010c0


	//   ....[3]....
        /*00a0*/ 	.word	0x000010d0


	//   ....[4]....
        /*00a4*/ 	.word	0x00001110


	//   ....[5]....
        /*00a8*/ 	.word	0x00001120


	//   ....[6]....
        /*00ac*/ 	.word	0x00001160


	//   ....[7]....
        /*00b0*/ 	.word	0x00001170


	//   ....[8]....
        /*00b4*/ 	.word	0x000011d0


	//   ....[9]....
        /*00b8*/ 	.word	0x000011e0


	//----- nvinfo : EIATTR_VRC_CTA_INIT_COUNT
	.align		4
.L_1799:
        /*00bc*/ 	.byte	0x02, 0x4a
	.zero		1
	.zero		1


	//----- nvinfo : EIATTR_EXIT_INSTR_OFFSETS
	.align		4
        /*00c0*/ 	.byte	0x04, 0x1c
        /*00c2*/ 	.short	(.L_1801 - .L_1800)


	//   ....[0]....
.L_1800:
        /*00c4*/ 	.word	0x00000070


	//   ....[1]....
        /*00c8*/ 	.word	0x00004330


	//----- nvinfo : EIATTR_MAX_THREADS
	.align		4
.L_1801:
        /*00cc*/ 	.byte	0x04, 0x05
        /*00ce*/ 	.short	(.L_1803 - .L_1802)
.L_1802:
        /*00d0*/ 	.word	0x000001e0
        /*00d4*/ 	.word	0x00000001
        /*00d8*/ 	.word	0x00000001


	//----- nvinfo : EIATTR_CRS_STACK_SIZE
	.align		4
.L_1803:
        /*00dc*/ 	.byte	0x04, 0x1e
        /*00de*/ 	.short	(.L_1805 - .L_1804)
.L_1804:
        /*00e0*/ 	.word	0x00000000


	//----- nvinfo : EIATTR_CBANK_PARAM_SIZE
	.align		4
.L_1805:
        /*00e4*/ 	.byte	0x03, 0x19
        /*00e6*/ 	.short	0x00a0


	//----- nvinfo : EIATTR_PARAM_CBANK
	.align		4
        /*00e8*/ 	.byte	0x04, 0x0a
        /*00ea*/ 	.short	(.L_1807 - .L_1806)
	.align		4
.L_1806:
        /*00ec*/ 	.word	index@(.nv.constant0._Z35group_norm_nhwc_fwd_one_pass_kernelI11Fp32IOBf16WLi256ELi30ELi480EEv26Group_norm_nhwc_fwd_params)
        /*00f0*/ 	.short	0x0380
        /*00f2*/ 	.short	0x00a0


	//----- nvinfo : EIATTR_SW_WAR
	.align		4
.L_1807:
        /*00f4*/ 	.byte	0x04, 0x36
        /*00f6*/ 	.short	(.L_1809 - .L_1808)
.L_1808:
        /*00f8*/ 	.word	0x00000008
.L_1809:


//--------------------- .nv.info._Z35group_norm_nhwc_fwd_one_pass_kernelI11Fp32IOBf16WLi512ELi30ELi480EEv26Group_norm_nhwc_fwd_params --------------------------
	.section	.nv.info._Z35group_norm_nhwc_fwd_one_pass_kernelI11Fp32IOBf16WLi512ELi30ELi480EEv26Group_norm_nhwc_fwd_params,"",@"SHT_CUDA_INFO"
	.sectionflags	@""
	.align	4


	//----- nvinfo : EIATTR_CUDA_API_VERSION
	.align		4
        /*0000*/ 	.byte	0x04, 0x37
        /*0002*/ 	.short	(.L_1811 - .L_1810)
.L_1810:
        /*0004*/ 	.word	0x00000082


	//----- nvinfo : EIATTR_KPARAM_INFO
	.align		4
.L_1811:
        /*0008*/ 	.byte	0x04, 0x17
        /*000a*/ 	.short	(.L_1813 - .L_1812)
.L_1812:
        /*000c*/ 	.word	0x00000000
        /*0010*/ 	.short	0x0000
        /*0012*/ 	.short	0x0000
        /*0014*/ 	.byte	0x00, 0xf0, 0x81, 0x02


	//----- nvinfo : EIATTR_SPARSE_MMA_MASK
	.align		4
.L_1813:
        /*0018*/ 	.byte	0x03, 0x50
        /*001a*/ 	.short	0x0000


	//----- nvinfo : EIATTR_MAXREG_COUNT
	.align		4
        /*001c*/ 	.byte	0x03, 0x1b
        /*001e*/ 	.short	0x0080


	//----- nvinfo : EIATTR_NUM_BARRIERS
	.align		4
        /*0020*/ 	.byte	0x02, 0x4c
        /*0022*/ 	.byte	0x01
	.zero		1


	//----- nvinfo : EIATTR_MERCURY_ISA_VERSION
	.align		4
        /*0024*/ 	.byte	0x03, 0x5f
        /*0026*/ 	.short	0x0101


	//----- nvinfo : EIATTR_COOP_GROUP_MASK_REGIDS
	.align		4
        /*0028*/ 	.byte	0x04, 0x29
        /*002a*/ 	.short	(.L_1815 - .L_1814)


	//   ....[0]....
.L_1814:
        /*002c*/ 	.word	0xffffffff


	//   ....[1]....
        /*0030*/ 	.word	0xffffffff


	//   ....[2]....
        /*0034*/ 	.word	0xffffffff


	//   ....[3]....
        /*0038*/ 	.word	0xffffffff


	//   ....[4]....
        /*003c*/ 	.word	0xffffffff


	//   ....[5]....
        /*0040*/ 	.word	0xffffffff


	//   ....[6]....
        /*0044*/ 	.word	0xffffffff


	//   ....[7]....
        /*0048*/ 	.word	0xffffffff


	//   ....[8]....
        /*004c*/ 	.word	0xffffffff


	//   ....[9]....
        /*0050*/ 	.word	0xffffffff


	//----- nvinfo : EIATTR_COOP_GROUP_INSTR_OFFSETS
	.align		4
.L_1815:
        /*0054*/ 	.byte	0x04, 0x28
        /*0056*/ 	.short	(.L_1817 - .L_1816)


	//   ....[0]....
.L_1816:
        /*0058*/ 	.word	0x00001930


	//   ....[1]....
        /*005c*/ 	.word	0x00001940


	//   ....[2]....
        /*0060*/ 	.word	0x00001970


	//   ....[3]....
        /*0064*/ 	.word	0x00001980


	//   ....[4]....
        /*0068*/ 	.word	0x000019c0


	//   ....[5]....
        /*006c*/ 	.word	0x000019d0


	//   ....[6]....
        /*0070*/ 	.word	0x00001a10


	//   ....[7]....
        /*0074*/ 	.word	0x00001a20


	//   ....[8]....
        /*0078*/ 	.word	0x00001aa0


	//   ....[9]....
        /*007c*/ 	.word	0x00001ab0


	//----- nvinfo : EIATTR_VRC_CTA_INIT_COUNT
	.align		4
.L_1817:
        /*0080*/ 	.byte	0x02, 0x4a
	.zero		1
	.zero		1


	//----- nvinfo : EIATTR_EXIT_INSTR_OFFSETS
	.align		4
        /*0084*/ 	.byte	0x04, 0x1c
        /*0086*/ 	.short	(.L_1819 - .L_1818)


	//   ....[0]....
.L_1818:
        /*0088*/ 	.word	0x00000060


	//   ....[1]....
        /*008c*/ 	.word	0x00006150


	//----- nvinfo : EIATTR_MAX_THREADS
	.align		4
.L_1819:
        /*0090*/ 	.byte	0x04, 0x05
        /*0092*/ 	.short	(.L_1821 - .L_1820)
.L_1820:
        /*0094*/ 	.word	0x000001e0
        /*0098*/ 	.word	0x00000001
        /*009c*/ 	.word	0x00000001


	//----- nvinfo : EIATTR_CRS_STACK_SIZE
	.align		4
.L_1821:
        /*00a0*/ 	.byte	0x04, 0x1e
        /*00a2*/ 	.short	(.L_1823 - .L_1822)
.L_1822:
        /*00a4*/ 	.word	0x00000000


	//----- nvinfo : EIATTR_CBANK_PARAM_SIZE
	.align		4
.L_1823:
        /*00a8*/ 	.byte	0x03, 0x19
        /*00aa*/ 	.short	0x00a0


	//----- nvinfo : EIATTR_PARAM_CBANK
	.align		4
        /*00ac*/ 	.byte	0x04, 0x0a
        /*00ae*/ 	.short	(.L_1825 - .L_1824)
	.align		4
.L_1824:
        /*00b0*/ 	.word	index@(.nv.constant0._Z35group_norm_nhwc_fwd_one_pass_kernelI11Fp32IOBf16WLi512ELi30ELi480EEv26Group_norm_nhwc_fwd_params)
        /*00b4*/ 	.short	0x0380
        /*00b6*/ 	.short	0x00a0


	//----- nvinfo : EIATTR_SW_WAR
	.align		4
.L_1825:
        /*00b8*/ 	.byte	0x04, 0x36
        /*00ba*/ 	.short	(.L_1827 - .L_1826)
.L_1826:
        /*00bc*/ 	.word	0x00000008
.L_1827:


//--------------------- .nv.info._Z35group_norm_nhwc_fwd_one_pass_kernelI11Fp32IOFp16WLi64ELi30ELi480EEv26Group_norm_nhwc_fwd_params --------------------------
	.section	.nv.info._Z35group_norm_nhwc_fwd_one_pass_kernelI11Fp32IOFp16WLi64ELi30ELi480EEv26Group_norm_nhwc_fwd_params,"",@"SHT_CUDA_INFO"
	.sectionflags	@""
	.align	4


	//----- nvinfo : EIATTR_CUDA_API_VERSION
	.align		4
        /*0000*/ 	.byte	0x04, 0x37
        /*0002*/ 	.short	(.L_1829 - .L_1828)
.L_1828:
        /*0004*/ 	.word	0x00000082


	//----- nvinfo : EIATTR_KPARAM_INFO
	.align		4
.L_1829:
        /*0008*/ 	.byte	0x04, 0x17
        /*000a*/ 	.short	(.L_1831 - .L_1830)
.L_1830:
        /*000c*/ 	.word	0x00000000
        /*0010*/ 	.short	0x0000
        /*0012*/ 	.short	0x0000
        /*0014*/ 	.byte	0x00, 0xf0, 0x81, 0x02


	//----- nvinfo : EIATTR_SPARSE_MMA_MASK
	.align		4
.L_1831:
        /*0018*/ 	.byte	0x03, 0x50
        /*001a*/ 	.short	0x0000


	//----- nvinfo : EIATTR_MAXREG_COUNT
	.align		4
        /*001c*/ 	.byte	0x03, 0x1b
        /*001e*/ 	.short	0x0080


	//----- nvinfo : EIATTR_NUM_BARRIERS
	.align		4
        /*0020*/ 	.byte	0x02, 0x4c
        /*0022*/ 	.byte	0x01
	.zero		1


	//----- nvinfo : EIATTR_MERCURY_ISA_VERSION
	.align		4
        /*0024*/ 	.byte	0x03, 0x5f
        /*0026*/ 	.short	0x0101


	//----- nvinfo : EIATTR_INT_WARP_WIDE_INSTR_OFFSETS
	.align		4
        /*0028*/ 	.byte	0x04, 0x31
        /*002a*/ 	.short	(.L_1833 - .L_1832)


	//   ....[0]....
.L_1832:
        /*002c*/ 	.word	0x00001000


	//   ....[1]....
        /*0030*/ 	.word	0x00001040


	//   ....[2]....
        /*0034*/ 	.word	0x00001060


	//   ....[3]....
        /*0038*/ 	.word	0x00001090


	//   ....[4]....
        /*003c*/ 	.word	0x00001260


	//   ....[5]....
        /*0040*/ 	.word	0x000012c0


	//   ....[6]....
        /*0044*/ 	.word	0x00001300


	//   ....[7]....
        /*0048*/ 	.word	0x00001310


	//   ....[8]....
        /*004c*/ 	.word	0x000015b0


	//   ....[9]....
        /*0050*/ 	.word	0x00001690


	//   ....[10]....
        /*0054*/ 	.word	0x000016a0


	//   ....[11]....
        /*0058*/ 	.word	0x00001780


	//   ....[12]....
        /*005c*/ 	.word	0x000018e0


	//   ....[13]....
        /*0060*/ 	.word	0x00001900


	//----- nvinfo : EIATTR_COOP_GROUP_MASK_REGIDS
	.align		4
.L_1833:
        /*0064*/ 	.byte	0x04, 0x29
        /*0066*/ 	.short	(.L_1835 - .L_1834)


	//   ....[0]....
.L_1834:
        /*0068*/ 	.word	0xffffffff


	//   ....[1]....
        /*006c*/ 	.word	0xffffffff


	//   ....[2]....
        /*0070*/ 	.word	0xffffffff


	//   ....[3]....
        /*0074*/ 	.word	0xffffffff


	//   ....[4]....
        /*0078*/ 	.word	0xffffffff


	//   ....[5]....
        /*007c*/ 	.word	0xffffffff


	//   ....[6]....
        /*0080*/ 	.word	0xffffffff


	//   ....[7]....
        /*0084*/ 	.word	0xffffffff


	//   ....[8]....
        /*0088*/ 	.word	0xffffffff


	//   ....[9]....
        /*008c*/ 	.word	0xffffffff


	//----- nvinfo : EIATTR_COOP_GROUP_INSTR_OFFSETS
	.align		4
.L_1835:
        /*0090*/ 	.byte	0x04, 0x28
        /*0092*/ 	.short	(.L_1837 - .L_1836)


	//   ....[0]....
.L_1836:
        /*0094*/ 	.word	0x00000750


	//   ....[1]....
        /*0098*/ 	.word	0x00000760


	//   ....[2]....
        /*009c*/ 	.word	0x00000790


	//   ....[3]....
        /*00a0*/ 	.word	0x000007b0


	//   ....[4]....
        /*00a4*/ 	.word	0x000007e0


	//   ....[5]....
        /*00a8*/ 	.word	0x00000800


	//   ....[6]....
        /*00ac*/ 	.word	0x00000830


	//   ....[7]....
        /*00b0*/ 	.word	0x00000850


	//   ....[8]....
        /*00b4*/ 	.word	0x000008a0


	//   ....[9]....
        /*00b8*/ 	.word	0x000008b0


	//----- nvinfo : EIATTR_VRC_CTA_INIT_COUNT
	.align		4
.L_1837:
        /*00bc*/ 	.byte	0x02, 0x4a
	.zero		1
	.zero		1


	//----- nvinfo : EIATTR_EXIT_INSTR_OFFSETS
	.align		4
        /*00c0*/ 	.byte	0x04, 0x1c
        /*00c2*/ 	.short	(.L_1839 - .L_1838)


	//   ....[0]....
.L_1838:
        /*00c4*/ 	.word	0x00000070


	//   ....[1]....
        /*00c8*/ 	.word	0x00002520


	//----- nvinfo : EIATTR_MAX_THREADS
	.align		4
.L_1839:
        /*00cc*/ 	.byte	0x04, 0x05
        /*00ce*/ 	.short	(.L_1841 - .L_1840)
.L_1840:
        /*00d0*/ 	.word	0x000001e0
        /*00d4*/ 	.word	0x00000001
        /*00d8*/ 	.word	0x00000001


	//----- nvinfo : EIATTR_CRS_STACK_SIZE
	.align		4
.L_1841:
        /*00dc*/ 	.byte	0x04, 0x1e
        /*00de*/ 	.short	(.L_1843 - .L_1842)
.L_1842:
        /*00e0*/ 	.word	0x00000000


	//----- nvinfo : EIATTR_CBANK_PARAM_SIZE
	.align		4
.L_1843:
        /*00e4*/ 	.byte	0x03, 0x19
        /*00e6*/ 	.short	0x00a0


	//----- nvinfo : EIATTR_PARAM_CBANK
	.align		4
        /*00e8*/ 	.byte	0x04, 0x0a
        /*00ea*/ 	.short	(.L_1845 - .L_1844)
	.align		4
.L_1844:
        /*00ec*/ 	.word	index@(.nv.constant0._Z35group_norm_nhwc_fwd_one_pass_kernelI11Fp32IOFp16WLi64ELi30ELi480EEv26Group_norm_nhwc_fwd_params)
        /*00f0*/ 	.short	0x0380
        /*00f2*/ 	.short	0x00a0


	//----- nvinfo : EIATTR_SW_WAR
	.align		4
.L_1845:
        /*00f4*/ 	.byte	0x04, 0x36
        /*00f6*/ 	.short	(.L_1847 - .L_1846)
.L_1846:
        /*00f8*/ 	.word	0x00000008
.L_1847:


//--------------------- .nv.info._Z35group_norm_nhwc_fwd_one_pass_kernelI11Fp32IOFp16WLi128ELi30ELi480EEv26Group_norm_nhwc_fwd_params --------------------------
	.section	.nv.info._Z35group_norm_nhwc_fwd_one_pass_kernelI11Fp32IOFp16WLi128ELi30ELi480EEv26Group_norm_nhwc_fwd_params,"",@"SHT_CUDA_INFO"
	.sectionflags	@""
	.align	4


	//----- nvinfo : EIATTR_CUDA_API_VERSION
	.align		4
        /*0000*/ 	.byte	0x04, 0x37
        /*0002*/ 	.short	(.L_1849 - .L_1848)
.L_1848:
        /*0004*/ 	.word	0x00000082


	//----- nvinfo : EIATTR_KPARAM_INFO
	.align		4
.L_1849:
        /*0008*/ 	.byte	0x04, 0x17
        /*000a*/ 	.short	(.L_1851 - .L_1850)
.L_1850:
        /*000c*/ 	.word	0x00000000
        /*0010*/ 	.short	0x0000
        /*0012*/ 	.short	0x0000
        /*0014*/ 	.byte	0x00, 0xf0, 0x81, 0x02


	//----- nvinfo : EIATTR_SPARSE_MMA_MASK
	.align		4
.L_1851:
        /*0018*/ 	.byte	0x03, 0x50
        /*001a*/ 	.short	0x0000


	//----- nvinfo : EIATTR_MAXREG_COUNT
	.align		4
        /*001c*/ 	.byte	0x03, 0x1b
        /*001e*/ 	.short	0x0080


	//----- nvinfo : EIATTR_NUM_BARRIERS
	.align		4
        /*0020*/ 	.byte	0x02, 0x4c
        /*0022*/ 	.byte	0x01
	.zero		1


	//----- nvinfo : EIATTR_MERCURY_ISA_VERSION
	.align		4
        /*0024*/ 	.byte	0x03, 0x5f
        /*0026*/ 	.short	0x0101


	//----- nvinfo : EIATTR_INT_WARP_WIDE_INSTR_OFFSETS
	.align		4
        /*0028*/ 	.byte	0x04, 0x31
        /*002a*/ 	.short	(.L_1853 - .L_1852)


	//   ....[0]....
.L_1852:
        /*002c*/ 	.word	0x000012b0


	//   ....[1]....
        /*0030*/ 	.word	0x000012e0


	//   ....[2]....
        /*0034*/ 	.word	0x000012f0


	//   ....[3]....
        /*0038*/ 	.word	0x00001340


	//   ....[4]....
        /*003c*/ 	.word	0x00001500


	//   ....[5]....
        /*0040*/ 	.word	0x00001560


	//   ....[6]....
        /*0044*/ 	.word	0x00001580


	//   ....[7]....
        /*0048*/ 	.word	0x000015b0


	//   ....[8]....
        /*004c*/ 	.word	0x000018e0


	//   ....[9]....
        /*0050*/ 	.word	0x00001900


	//   ....[10]....
        /*0054*/ 	.word	0x00001910


	//   ....[11]....
        /*0058*/ 	.word	0x00001940


	//   ....[12]....
        /*005c*/ 	.word	0x00001ba0


	//   ....[13]....
        /*0060*/ 	.word	0x00001bc0


	//----- nvinfo : EIATTR_COOP_GROUP_MASK_REGIDS
	.align		4
.L_1853:
        /*0064*/ 	.byte	0x04, 0x29
        /*0066*/ 	.short	(.L_1855 - .L_1854)


	//   ....[0]....
.L_1854:
        /*0068*/ 	.word	0xffffffff


	//   ....[1]....
        /*006c*/ 	.word	0xffffffff


	//   ....[2]....
        /*0070*/ 	.word	0xffffffff


	//   ....[3]....
        /*0074*/ 	.word	0xffffffff


	//   ....[4]....
        /*0078*/ 	.word	0xffffffff


	//   ....[5]....
        /*007c*/ 	.word	0xffffffff


	//   ....[6]....
        /*0080*/ 	.word	0xffffffff


	//   ....[7]....
        /*0084*/ 	.word	0xffffffff


	//   ....[8]....
        /*0088*/ 	.word	0xffffffff


	//   ....[9]....
        /*008c*/ 	.word	0xffffffff


	//----- nvinfo : EIATTR_COOP_GROUP_INSTR_OFFSETS
	.align		4
.L_1855:
        /*0090*/ 	.byte	0x04, 0x28
        /*0092*/ 	.short	(.L_1857 - .L_1856)


	//   ....[0]....
.L_1856:
        /*0094*/ 	.word	0x000009f0


	//   ....[1]....
        /*0098*/ 	.word	0x00000a00


	//   ....[2]....
        /*009c*/ 	.word	0x00000a30


	//   ....[3]....
        /*00a0*/ 	.word	0x00000a40


	//   ....[4]....
        /*00a4*/ 	.word	0x00000a80


	//   ....[5]....
        /*00a8*/ 	.word	0x00000a90


	//   ....[6]....
        /*00ac*/ 	.word	0x00000ad0


	//   ....[7]....
        /*00b0*/ 	.word	0x00000ae0


	//   ....[8]....
        /*00b4*/ 	.word	0x00000b40


	//   ....[9]....
        /*00b8*/ 	.word	0x00000b50


	//----- nvinfo : EIATTR_VRC_CTA_INIT_COUNT
	.align		4
.L_1857:
        /*00bc*/ 	.byte	0x02, 0x4a
	.zero		1
	.zero		1


	//----- nvinfo : EIATTR_EXIT_INSTR_OFFSETS
	.align		4
        /*00c0*/ 	.byte	0x04, 0x1c
        /*00c2*/ 	.short	(.L_1859 - .L_1858)


	//   ....[0]....
.L_1858:
        /*00c4*/ 	.word	0x00000070


	//   ....[1]....
        /*00c8*/ 	.word	0x00002f60


	//----- nvinfo : EIATTR_MAX_THREADS
	.align		4
.L_1859:
        /*00cc*/ 	.byte	0x04, 0x05
        /*00ce*/ 	.short	(.L_1861 - .L_1860)
.L_1860:
        /*00d0*/ 	.word	0x000001e0
        /*00d4*/ 	.word	0x00000001
        /*00d8*/ 	.word	0x00000001


	//----- nvinfo : EIATTR_CRS_STACK_SIZE
	.align		4
.L_1861:
        /*00dc*/ 	.byte	0x04, 0x1e
        /*00de*/ 	.short	(.L_1863 - .L_1862)
.L_1862:
        /*00e0*/ 	.word	0x00000000


	//----- nvinfo : EIATTR_CBANK_PARAM_SIZE
	.align		4
.L_1863:
        /*00e4*/ 	.byte	0x03, 0x19
        /*00e6*/ 	.short	0x00a0


	//----- nvinfo : EIATTR_PARAM_CBANK
	.align		4
        /*00e8*/ 	.byte	0x04, 0x0a
        /*00ea*/ 	.short	(.L_1865 - .L_1864)
	.align		4
.L_1864:
        /*00ec*/ 	.word	index@(.nv.constant0._Z35group_norm_nhwc_fwd_one_pass_kernelI11Fp32IOFp16WLi128ELi30ELi480EEv26Group_norm_nhwc_fwd_params)
        /*00f0*/ 	.short	0x0380
        /*00f2*/ 	.short	0x00a0


	//----- nvinfo : EIATTR_SW_WAR
	.align		4
.L_1865:
        /*00f4*/ 	.byte	0x04, 0x36
        /*00f6*/ 	.short	(.L_1867 - .L_1866)
.L_1866:
        /*00f8*/ 	.word	0x00000008
.L_1867:


//--------------------- .nv.info._Z35group_norm_nhwc_fwd_one_pass_kernelI11Fp32IOFp16WLi256ELi30ELi480EEv26Group_norm_nhwc_fwd_params --------------------------
	.section	.nv.info._Z35group_norm_nhwc_fwd_one_pass_kernelI11Fp32IOFp16WLi256ELi30ELi480EEv26Group_norm_nhwc_fwd_params,"",@"SHT_CUDA_INFO"
	.sectionflags	@""
	.align	4


	//----- nvinfo : EIATTR_CUDA_API_VERSION
	.align		4
        /*0000*/ 	.byte	0x04, 0x37
        /*0002*/ 	.short	(.L_1869 - .L_1868)
.L_1868:
        /*0004*/ 	.word	0x00000082


	//----- nvinfo : EIATTR_KPARAM_INFO
	.align		4
.L_1869:
        /*0008*/ 	.byte	0x04, 0x17
        /*000a*/ 	.short	(.L_1871 - .L_1870)
.L_1870:
        /*000c*/ 	.word	0x00000000
        /*0010*/ 	.short	0x0000
        /*0012*/ 	.short	0x0000
        /*0014*/ 	.byte	0x00, 0xf0, 0x81, 0x02


	//----- nvinfo : EIATTR_SPARSE_MMA_MASK
	.align		4
.L_1871:
        /*0018*/ 	.byte	0x03, 0x50
        /*001a*/ 	.short	0x0000


	//----- nvinfo : EIATTR_MAXREG_COUNT
	.align		4
        /*001c*/ 	.byte	0x03, 0x1b
        /*001e*/ 	.short	0x0080


	//----- nvinfo : EIATTR_NUM_BARRIERS
	.align		4
        /*0020*/ 	.byte	0x02, 0x4c
        /*0022*/ 	.byte	0x01
	.zero		1


	//----- nvinfo : EIATTR_MERCURY_ISA_VERSION
	.align		4
        /*0024*/ 	.byte	0x03, 0x5f
        /*0026*/ 	.short	0x0101


	//----- nvinfo : EIATTR_INT_WARP_WIDE_INSTR_OFFSETS
	.align		4
        /*0028*/ 	.byte	0x04, 0x31
        /*002a*/ 	.short	(.L_1873 - .L_1872)


	//   ....[0]....
.L_1872:
        /*002c*/ 	.word	0x000018a0


	//   ....[1]....
        /*0030*/ 	.word	0x00001920


	//   ....[2]....
        /*0034*/ 	.word	0x000019c0


	//   ....[3]....
        /*0038*/ 	.word	0x00001a60


	//   ....[4]....
        /*003c*/ 	.word	0x00001b00


	//   ....[5]....
        /*0040*/ 	.word	0x00001ba0


	//   ....[6]....
        /*0044*/ 	.word	0x00001c40


	//   ....[7]....
        /*0048*/ 	.word	0x00001ce0


	//   ....[8]....
        /*004c*/ 	.word	0x00001eb0


	//   ....[9]....
        /*0050*/ 	.word	0x00001f40


	//   ....[10]....
        /*0054*/ 	.word	0x00001ff0


	//   ....[11]....
        /*0058*/ 	.word	0x000020a0


	//   ....[12]....
        /*005c*/ 	.word	0x000021d0


	//   ....[13]....
        /*0060*/ 	.word	0x00002260


	//----- nvinfo : EIATTR_COOP_GROUP_MASK_REGIDS
	.align		4
.L_1873:
        /*0064*/ 	.byte	0x04, 0x29
        /*0066*/ 	.short	(.L_1875 - .L_1874)


	//   ....[0]....
.L_1874:
        /*0068*/ 	.word	0xffffffff


	//   ....[1]....
        /*006c*/ 	.word	0xffffffff


	//   ....[2]....
        /*0070*/ 	.word	0xffffffff


	//   ....[3]....
        /*0074*/ 	.word	0xffffffff


	//   ....[4]....
        /*0078*/ 	.word	0xffffffff


	//   ....[5]....
        /*007c*/ 	.word	0xffffffff


	//   ....[6]....
        /*0080*/ 	.word	0xffffffff


	//   ....[7]....
        /*0084*/ 	.word	0xffffffff


	//   ....[8]....
        /*0088*/ 	.word	0xffffffff


	//   ....[9]....
        /*008c*/ 	.word	0xffffffff


	//----- nvinfo : EIATTR_COOP_GROUP_INSTR_OFFSETS
	.align		4
.L_1875:
        /*0090*/ 	.byte	0x04, 0x28
        /*0092*/ 	.short	(.L_1877 - .L_1876)


	//   ....[0]....
.L_1876:
        /*0094*/ 	.word	0x00001080


	//   ....[1]....
        /*0098*/ 	.word	0x00001090


	//   ....[2]....
        /*009c*/ 	.word	0x000010c0


	//   ....[3]....
        /*00a0*/ 	.word	0x000010d0


	//   ....[4]....
        /*00a4*/ 	.word	0x00001110


	//   ....[5]....
        /*00a8*/ 	.word	0x00001120


	//   ....[6]....
        /*00ac*/ 	.word	0x00001160


	//   ....[7]....
        /*00b0*/ 	.word	0x00001170


	//   ....[8]....
        /*00b4*/ 	.word	0x000011d0


	//   ....[9]....
        /*00b8*/ 	.word	0x000011e0


	//----- nvinfo : EIATTR_VRC_CTA_INIT_COUNT
	.align		4
.L_1877:
        /*00bc*/ 	.byte	0x02, 0x4a
	.zero		1
	.zero		1


	//----- nvinfo : EIATTR_EXIT_INSTR_OFFSETS
	.align		4
        /*00c0*/ 	.byte	0x04, 0x1c
        /*00c2*/ 	.short	(.L_1879 - .L_1878)


	//   ....[0]....
.L_1878:
        /*00c4*/ 	.word	0x00000070


	//   ....[1]....
        /*00c8*/ 	.word	0x00004330


	//----- nvinfo : EIATTR_MAX_THREADS
	.align		4
.L_1879:
        /*00cc*/ 	.byte	0x04, 0x05
        /*00ce*/ 	.short	(.L_1881 - .L_1880)
.L_1880:
        /*00d0*/ 	.word	0x000001e0
        /*00d4*/ 	.word	0x00000001
        /*00d8*/ 	.word	0x00000001


	//----- nvinfo : EIATTR_CRS_STACK_SIZE
	.align		4
.L_1881:
        /*00dc*/ 	.byte	0x04, 0x1e
        /*00de*/ 	.short	(.L_1883 - .L_1882)
.L_1882:
        /*00e0*/ 	.word	0x00000000


	//----- nvinfo : EIATTR_CBANK_PARAM_SIZE
	.align		4
.L_1883:
        /*00e4*/ 	.byte	0x03, 0x19
        /*00e6*/ 	.short	0x00a0


	//----- nvinfo : EIATTR_PARAM_CBANK
	.align		4
        /*00e8*/ 	.byte	0x04, 0x0a
        /*00ea*/ 	.short	(.L_1885 - .L_1884)
	.align		4
.L_1884:
        /*00ec*/ 	.word	index@(.nv.constant0._Z35group_norm_nhwc_fwd_one_pass_kernelI11Fp32IOFp16WLi256ELi30ELi480EEv26Group_norm_nhwc_fwd_params)
        /*00f0*/ 	.short	0x0380
        /*00f2*/ 	.short	0x00a0


	//----- nvinfo : EIATTR_SW_WAR
	.align		4
.L_1885:
        /*00f4*/ 	.byte	0x04, 0x36
        /*00f6*/ 	.short	(.L_1887 - .L_1886)
.L_1886:
        /*00f8*/ 	.word	0x00000008
.L_1887:


//--------------------- .nv.info._Z35group_norm_nhwc_fwd_one_pass_kernelI11Fp32IOFp16WLi512ELi30ELi480EEv26Group_norm_nhwc_fwd_params --------------------------
	.section	.nv.info._Z35group_norm_nhwc_fwd_one_pass_kernelI11Fp32IOFp16WLi512ELi30ELi480EEv26Group_norm_nhwc_fwd_params,"",@"SHT_CUDA_INFO"
	.sectionflags	@""
	.align	4


	//----- nvinfo : EIATTR_CUDA_API_VERSION
	.align		4
        /*0000*/ 	.byte	0x04, 0x37
        /*0002*/ 	.short	(.L_1889 - .L_1888)
.L_1888:
        /*0004*/ 	.word	0x00000082


	//----- nvinfo : EIATTR_KPARAM_INFO
	.align		4
.L_1889:
        /*0008*/ 	.byte	0x04, 0x17
        /*000a*/ 	.short	(.L_1891 - .L_1890)
.L_1890:
        /*000c*/ 	.word	0x00000000
        /*0010*/ 	.short	0x0000
        /*0012*/ 	.short	0x0000
        /*0014*/ 	.byte	0x00, 0xf0, 0x81, 0x02


	//----- nvinfo : EIATTR_SPARSE_MMA_MASK
	.align		4
.L_1891:
        /*0018*/ 	.byte	0x03, 0x50
        /*001a*/ 	.short	0x0000


	//----- nvinfo : EIATTR_MAXREG_COUNT
	.align		4
        /*001c*/ 	.byte	0x03, 0x1b
        /*001e*/ 	.short	0x0080


	//----- nvinfo : EIATTR_NUM_BARRIERS
	.align		4
        /*0020*/ 	.byte	0x02, 0x4c
        /*0022*/ 	.byte	0x01
	.zero		1


	//----- nvinfo : EIATTR_MERCURY_ISA_VERSION
	.align		4
        /*0024*/ 	.byte	0x03, 0x5f
        /*0026*/ 	.short	0x0101


	//----- nvinfo : EIATTR_COOP_GROUP_MASK_REGIDS
	.align		4
        /*0028*/ 	.byte	0x04, 0x29
        /*002a*/ 	.short	(.L_1893 - .L_1892)


	//   ....[0]....
.L_1892:
        /*002c*/ 	.word	0xffffffff


	//   ....[1]....
        /*0030*/ 	.word	0xffffffff


	//   ....[2]....
        /*0034*/ 	.word	0xffffffff


	//   ....[3]....
        /*0038*/ 	.word	0xffffffff


	//   ....[4]....
        /*003c*/ 	.word	0xffffffff


	//   ....[5]....
        /*0040*/ 	.word	0xffffffff


	//   ....[6]....
        /*0044*/ 	.word	0xffffffff


	//   ....[7]....
        /*0048*/ 	.word	0xffffffff


	//   ....[8]....
        /*004c*/ 	.word	0xffffffff


	//   ....[9]....
        /*0050*/ 	.word	0xffffffff


	//----- nvinfo : EIATTR_COOP_GROUP_INSTR_OFFSETS
	.align		4
.L_1893:
        /*0054*/ 	.byte	0x04, 0x28
        /*0056*/ 	.short	(.L_1895 - .L_1894)


	//   ....[0]....
.L_1894:
        /*0058*/ 	.word	0x00001930


	//   ....[1]....
        /*005c*/ 	.word	0x00001940


	//   ....[2]....
        /*0060*/ 	.word	0x00001970


	//   ....[3]....
        /*0064*/ 	.word	0x00001980


	//   ....[4]....
        /*0068*/ 	.word	0x000019c0


	//   ....[5]....
        /*006c*/ 	.word	0x000019d0


	//   ....[6]....
        /*0070*/ 	.word	0x00001a10


	//   ....[7]....
        /*0074*/ 	.word	0x00001a20


	//   ....[8]....
        /*0078*/ 	.word	0x00001aa0


	//   ....[9]....
        /*007c*/ 	.word	0x00001ab0


	//----- nvinfo : EIATTR_VRC_CTA_INIT_COUNT
	.align		4
.L_1895:
        /*0080*/ 	.byte	0x02, 0x4a
	.zero		1
	.zero		1


	//----- nvinfo : EIATTR_EXIT_INSTR_OFFSETS
	.align		4
        /*0084*/ 	.byte	0x04, 0x1c
        /*0086*/ 	.short	(.L_1897 - .L_1896)


	//   ....[0]....
.L_1896:
        /*0088*/ 	.word	0x00000060


	//   ....[1]....
        /*008c*/ 	.word	0x00006150


	//----- nvinfo : EIATTR_MAX_THREADS
	.align		4
.L_1897:
        /*0090*/ 	.byte	0x04, 0x05
        /*0092*/ 	.short	(.L_1899 - .L_1898)
.L_1898:
        /*0094*/ 	.word	0x000001e0
        /*0098*/ 	.word	0x00000001
        /*009c*/ 	.word	0x00000001


	//----- nvinfo : EIATTR_CRS_STACK_SIZE
	.align		4
.L_1899:
        /*00a0*/ 	.byte	0x04, 0x1e
        /*00a2*/ 	.short	(.L_1901 - .L_1900)
.L_1900:
        /*00a4*/ 	.word	0x00000000


	//----- nvinfo : EIATTR_CBANK_PARAM_SIZE
	.align		4
.L_1901:
        /*00a8*/ 	.byte	0x03, 0x19
        /*00aa*/ 	.short	0x00a0


	//----- nvinfo : EIATTR_PARAM_CBANK
	.align		4
        /*00ac*/ 	.byte	0x04, 0x0a
        /*00ae*/ 	.short	(.L_1903 - .L_1902)
	.align		4
.L_1902:
        /*00b0*/ 	.word	index@(.nv.constant0._Z35group_norm_nhwc_fwd_one_pass_kernelI11Fp32IOFp16WLi512ELi30ELi480EEv26Group_norm_nhwc_fwd_params)
        /*00b4*/ 	.short	0x0380
        /*00b6*/ 	.short	0x00a0


	//----- nvinfo : EIATTR_SW_WAR
	.align		4
.L_1903:
        /*00b8*/ 	.byte	0x04, 0x36
        /*00ba*/ 	.short	(.L_1905 - .L_1904)
.L_1904:
        /*00bc*/ 	.word	0x00000008
.L_1905:


//--------------------- .nv.callgraph             --------------------------
	.section	.nv.callgraph,"",@"SHT_CUDA_CALLGRAPH"
	.align	4
	.sectionentsize	8
	.align		4
        /*0000*/ 	.word	0x00000000
	.align		4
        /*0004*/ 	.word	0xffffffff
	.align		4
        /*0008*/ 	.word	0x00000000
	.align		4
        /*000c*/ 	.word	0xfffffffe
	.align		4
        /*0010*/ 	.word	0x00000000
	.align		4
        /*0014*/ 	.word	0xfffffffd
	.align		4
        /*0018*/ 	.word	0x00000000
	.align		4
        /*001c*/ 	.word	0xfffffffc


//--------------------- .nv.constant4             --------------------------
	.section	.nv.constant4,"a",@progbits
	.align	8
	.align		8
.nv.constant4:
        /*0000*/ 	.dword	_ZN61_INTERNAL_bbf27814_30_group_norm_nhwc_one_pass_30_cu_695b27a54cuda3std3__45__cpo5beginE
	.align		8
        /*0008*/ 	.dword	_ZN61_INTERNAL_bbf27814_30_group_norm_nhwc_one_pass_30_cu_695b27a54cuda3std3__45__cpo3endE
	.align		8
        /*0010*/ 	.dword	_ZN61_INTERNAL_bbf27814_30_group_norm_nhwc_one_pass_30_cu_695b27a54cuda3std3__45__cpo6cbeginE
	.align		8
        /*0018*/ 	.dword	_ZN61_INTERNAL_bbf27814_30_group_norm_nhwc_one_pass_30_cu_695b27a54cuda3std3__45__cpo4cendE
	.align		8
        /*0020*/ 	.dword	_ZN61_INTERNAL_bbf27814_30_group_norm_nhwc_one_pass_30_cu_695b27a54cuda3std3__45__cpo6rbeginE
	.align		8
        /*0028*/ 	.dword	_ZN61_INTERNAL_bbf27814_30_group_norm_nhwc_one_pass_30_cu_695b27a54cuda3std3__45__cpo4rendE
	.align		8
        /*0030*/ 	.dword	_ZN61_INTERNAL_bbf27814_30_group_norm_nhwc_one_pass_30_cu_695b27a54cuda3std3__45__cpo7crbeginE
	.align		8
        /*0038*/ 	.dword	_ZN61_INTERNAL_bbf27814_30_group_norm_nhwc_one_pass_30_cu_695b27a54cuda3std3__45__cpo5crendE
	.align		8
        /*0040*/ 	.dword	_ZN61_INTERNAL_bbf27814_30_group_norm_nhwc_one_pass_30_cu_695b27a54cuda3std3__463_GLOBAL__N__bbf27814_30_group_norm_nhwc_one_pass_30_cu_695b27a56ignoreE
	.align		8
        /*0048*/ 	.dword	_ZN61_INTERNAL_bbf27814_30_group_norm_nhwc_one_pass_30_cu_695b27a54cuda3std3__419piecewise_constructE
	.align		8
        /*0050*/ 	.dword	_ZN61_INTERNAL_bbf27814_30_group_norm_nhwc_one_pass_30_cu_695b27a54cuda3std3__48in_placeE
	.align		8
        /*0058*/ 	.dword	_ZN61_INTERNAL_bbf27814_30_group_norm_nhwc_one_pass_30_cu_695b27a54cuda3std3__420unreachable_sentinelE
	.align		8
        /*0060*/ 	.dword	_ZN61_INTERNAL_bbf27814_30_group_norm_nhwc_one_pass_30_cu_695b27a54cuda3std3__47nulloptE
	.align		8
        /*0068*/ 	.dword	_ZN61_INTERNAL_bbf27814_30_group_norm_nhwc_one_pass_30_cu_695b27a54cuda3std3__48unexpectE
	.align		8
        /*0070*/ 	.dword	_ZN61_INTERNAL_bbf27814_30_group_norm_nhwc_one_pass_30_cu_695b27a54cuda3std6ranges3__45__cpo4swapE
	.align		8
        /*0078*/ 	.dword	_ZN61_INTERNAL_bbf27814_30_group_norm_nhwc_one_pass_30_cu_695b27a54cuda3std6ranges3__45__cpo9iter_moveE
	.align		8
        /*0080*/ 	.dword	_ZN61_INTERNAL_bbf27814_30_group_norm_nhwc_one_pass_30_cu_695b27a54cuda3std6ranges3__45__cpo5beginE
	.align		8
        /*0088*/ 	.dword	_ZN61_INTERNAL_bbf27814_30_group_norm_nhwc_one_pass_30_cu_695b27a54cuda3std6ranges3__45__cpo3endE
	.align		8
        /*0090*/ 	.dword	_ZN61_INTERNAL_bbf27814_30_group_norm_nhwc_one_pass_30_cu_695b27a54cuda3std6ranges3__45__cpo6cbeginE
	.align		8
        /*0098*/ 	.dword	_ZN61_INTERNAL_bbf27814_30_group_norm_nhwc_one_pass_30_cu_695b27a54cuda3std6ranges3__45__cpo4cendE
	.align		8
        /*00a0*/ 	.dword	_ZN61_INTERNAL_bbf27814_30_group_norm_nhwc_one_pass_30_cu_695b27a54cuda3std6ranges3__45__cpo7advanceE
	.align		8
        /*00a8*/ 	.dword	_ZN61_INTERNAL_bbf27814_30_group_norm_nhwc_one_pass_30_cu_695b27a54cuda3std6ranges3__45__cpo9iter_swapE
	.align		8
        /*00b0*/ 	.dword	_ZN61_INTERNAL_bbf27814_30_group_norm_nhwc_one_pass_30_cu_695b27a54cuda3std6ranges3__45__cpo4nextE
	.align		8
        /*00b8*/ 	.dword	_ZN61_INTERNAL_bbf27814_30_group_norm_nhwc_one_pass_30_cu_695b27a54cuda3std6ranges3__45__cpo4prevE
	.align		8
        /*00c0*/ 	.dword	_ZN61_INTERNAL_bbf27814_30_group_norm_nhwc_one_pass_30_cu_695b27a54cuda3std6ranges3__45__cpo4dataE
	.align		8
        /*00c8*/ 	.dword	_ZN61_INTERNAL_bbf27814_30_group_norm_nhwc_one_pass_30_cu_695b27a54cuda3std6ranges3__45__cpo5cdataE
	.align		8
        /*00d0*/ 	.dword	_ZN61_INTERNAL_bbf27814_30_group_norm_nhwc_one_pass_30_cu_695b27a54cuda3std6ranges3__45__cpo4sizeE
	.align		8
        /*00d8*/ 	.dword	_ZN61_INTERNAL_bbf27814_30_group_norm_nhwc_one_pass_30_cu_695b27a54cuda3std6ranges3__45__cpo5ssizeE
	.align		8
        /*00e0*/ 	.dword	_ZN61_INTERNAL_bbf27814_30_group_norm_nhwc_one_pass_30_cu_695b27a54cuda3std6ranges3__45__cpo8distanceE
	.align		8
        /*00e8*/ 	.dword	_ZN61_INTERNAL_bbf27814_30_group_norm_nhwc_one_pass_30_cu_695b27a56thrust24THRUST_300001_SM_1000_NS6system6detail10sequential3seqE
	.align		8
        /*00f0*/ 	.dword	_ZN61_INTERNAL_bbf27814_30_group_norm_nhwc_one_pass_30_cu_695b27a56thrust24THRUST_300001_SM_1000_NS12placeholders2_1E
	.align		8
        /*00f8*/ 	.dword	_ZN61_INTERNAL_bbf27814_30_group_norm_nhwc_one_pass_30_cu_695b27a56thrust24THRUST_300001_SM_1000_NS12placeholders2_2E
	.align		8
        /*0100*/ 	.dword	_ZN61_INTERNAL_bbf27814_30_group_norm_nhwc_one_pass_30_cu_695b27a56thrust24THRUST_300001_SM_1000_NS12placeholders2_3E
	.align		8
        /*0108*/ 	.dword	_ZN61_INTERNAL_bbf27814_30_group_norm_nhwc_one_pass_30_cu_695b27a56thrust24THRUST_300001_SM_1000_NS12placeholders2_4E
	.align		8
        /*0110*/ 	.dword	_ZN61_INTERNAL_bbf27814_30_group_norm_nhwc_one_pass_30_cu_695b27a56thrust24THRUST_300001_SM_1000_NS12placeholders2_5E
	.align		8
        /*0118*/ 	.dword	_ZN61_INTERNAL_bbf27814_30_group_norm_nhwc_one_pass_30_cu_695b27a56thrust24THRUST_300001_SM_1000_NS12placeholders2_6E
	.align		8
        /*0120*/ 	.dword	_ZN61_INTERNAL_bbf27814_30_group_norm_nhwc_one_pass_30_cu_695b27a56thrust24THRUST_300001_SM_1000_NS12placeholders2_7E
	.align		8
        /*0128*/ 	.dword	_ZN61_INTERNAL_bbf27814_30_group_norm_nhwc_one_pass_30_cu_695b27a56thrust24THRUST_300001_SM_1000_NS12placeholders2_8E
	.align		8
        /*0130*/ 	.dword	_ZN61_INTERNAL_bbf27814_30_group_norm_nhwc_one_pass_30_cu_695b27a56thrust24THRUST_300001_SM_1000_NS12placeholders2_9E
	.align		8
        /*0138*/ 	.dword	_ZN61_INTERNAL_bbf27814_30_group_norm_nhwc_one_pass_30_cu_695b27a56thrust24THRUST_300001_SM_1000_NS12placeholders3_10E


//--------------------- .text._ZN3cub18CUB_300001_SM_10006detail11EmptyKernelIvEEvv --------------------------
	.section	.text._ZN3cub18CUB_300001_SM_10006detail11EmptyKernelIvEEvv,"ax",@progbits
	.align	128
        .global         _ZN3cub18CUB_300001_SM_10006detail11EmptyKernelIvEEvv
        .type           _ZN3cub18CUB_300001_SM_10006detail11EmptyKernelIvEEvv,@function
        .size           _ZN3cub18CUB_300001_SM_10006detail11EmptyKernelIvEEvv,(.L_x_3406 - _ZN3cub18CUB_300001_SM_10006detail11EmptyKernelIvEEvv)
        .other          _ZN3cub18CUB_300001_SM_10006detail11EmptyKernelIvEEvv,@"STO_CUDA_ENTRY STV_DEFAULT"
_ZN3cub18CUB_300001_SM_10006detail11EmptyKernelIvEEvv:
.text._ZN3cub18CUB_300001_SM_10006detail11EmptyKernelIvEEvv:
[----:B------:R-:W-:Y:S01]  /*0000*/  LDC R1, c[0x0][0x37c] ;  /* 0x0000df00ff017b82 */ /* 0x000fe20000000800 */
[----:B------:R-:W-:Y:S05]  /*0010*/  EXIT ;  /* 0x000000000000794d */ /* 0x000fea0003800000 */
.L_x_0:
[----:B------:R-:W-:-:S00]  /*0020*/  BRA `(.L_x_0) ;  /* 0xfffffffc00fc7947 */ /* 0x000fc0000383ffff */
[----:B------:R-:W-:-:S00]  /*0030*/  NOP ;  /* 0x0000000000007918 */ /* 0x000fc00000000000 */
        /* <DEDUP_REMOVED lines=12> */
.L_x_3406:


//--------------------- .text._Z35group_norm_nhwc_bwd_one_pass_kernelI11Bf16IOFp32WLi64ELi30ELi480EEv26Group_norm_nhwc_bwd_params --------------------------
	.section	.text._Z35group_norm_nhwc_bwd_one_pass_kernelI11Bf16IOFp32WLi64ELi30ELi480EEv26Group_norm_nhwc_bwd_params,"ax",@progbits
	.align	128
        .global         _Z35group_norm_nhwc_bwd_one_pass_kernelI11Bf16IOFp32WLi64ELi30ELi480EEv26Group_norm_nhwc_bwd_params
        .type           _Z35group_norm_nhwc_bwd_one_pass_kernelI11Bf16IOFp32WLi64ELi30ELi480EEv26Group_norm_nhwc_bwd_params,@function
        .size           _Z35group_norm_nhwc_bwd_one_pass_kernelI11Bf16IOFp32WLi64ELi30ELi480EEv26Group_norm_nhwc_bwd_params,(.L_x_3407 - _Z35group_norm_nhwc_bwd_one_pass_kernelI11Bf16IOFp32WLi64ELi30ELi480EEv26Group_norm_nhwc_bwd_params)
        .other          _Z35group_norm_nhwc_bwd_one_pass_kernelI11Bf16IOFp32WLi64ELi30ELi480EEv26Group_norm_nhwc_bwd_params,@"STO_CUDA_ENTRY STV_DEFAULT"
_Z35group_norm_nhwc_bwd_one_pass_kernelI11Bf16IOFp32WLi64ELi30ELi480EEv26Group_norm_nhwc_bwd_params:
.text._Z35group_norm_nhwc_bwd_one_pass_kernelI11Bf16IOFp32WLi64ELi30ELi480EEv26Group_norm_nhwc_bwd_params:
[----:B------:R-:W-:Y:S08]  /*0000*/  LDC R1, c[0x0][0x37c] ;  /* 0x0000df00ff017b82 */ /* 0x000ff00000000800 */
[----:B------:R-:W0:Y:S01]  /*0010*/  S2UR UR5, SR_CTAID.Y ;  /* 0x00000000000579c3 */ /* 0x000e220000002600 */
[----:B------:R-:W1:Y:S01]  /*0020*/  LDCU UR8, c[0x0][0x410] ;  /* 0x00008200ff0877ac */ /* 0x000e620008000800 */
[----:B------:R-:W2:Y:S01]  /*0030*/  S2R R41, SR_TID.X ;  /* 0x0000000000297919 */ /* 0x000ea20000002100 */
[----:B------:R-:W1:Y:S05]  /*0040*/  LDCU UR4, c[0x0][0x3e0] ;  /* 0x00007c00ff0477ac */ /* 0x000e6a0008000800 */
[----:B------:R-:W3:Y:S01]  /*0050*/  S2UR UR18, SR_CTAID.X ;  /* 0x00000000001279c3 */ /* 0x000ee20000002500 */
[----:B------:R-:W4:Y:S01]  /*0060*/  LDCU.64 UR16, c[0x0][0x358] ;  /* 0x00006b00ff1077ac */ /* 0x000f220008000a00 */
[----:B-1----:R-:W-:-:S04]  /*0070*/  UIMAD UR8, UR8, UR4, URZ ;  /* 0x00000004080872a4 */ /* 0x002fc8000f8e02ff */
[----:B0-----:R-:W-:-:S09]  /*0080*/  UISETP.GE.AND UP0, UPT, UR5, UR8, UPT ;  /* 0x000000080500728c */ /* 0x001fd2000bf06270 */
[----:B--234-:R-:W-:Y:S05]  /*0090*/  BRA.U UP0, `(.L_x_1) ;  /* 0x0000003500307547 */ /* 0x01cfea000b800000 */
[----:B------:R-:W-:Y:S01]  /*00a0*/  LOP3.LUT R0, R41, 0xffff, RZ, 0xc0, !PT ;  /* 0x0000ffff29007812 */ /* 0x000fe200078ec0ff */
[----:B------:R-:W0:Y:S01]  /*00b0*/  LDC R3, c[0x0][0x41c] ;  /* 0x00010700ff037b82 */ /* 0x000e220000000800 */
[----:B------:R-:W1:Y:S01]  /*00c0*/  S2R R4, SR_LANEID ;  /* 0x0000000000047919 */ /* 0x000e620000000000 */
[----:B------:R-:W2:Y:S01]  /*00d0*/  LDCU UR19, c[0x0][0x374] ;  /* 0x00006e80ff1377ac */ /* 0x000ea20008000800 */
[----:B------:R-:W-:Y:S01]  /*00e0*/  SHF.R.U32.HI R50, RZ, 0x2, R41 ;  /* 0x00000002ff327819 */ /* 0x000fe20000011629 */
[----:B------:R-:W-:Y:S01]  /*00f0*/  IMAD R0, R0, 0x1112, RZ ;  /* 0x0000111200007824 */ /* 0x000fe200078e02ff */
[----:B------:R-:W3:Y:S02]  /*0100*/  LDCU UR20, c[0x0][0x370] ;  /* 0x00006e00ff1477ac */ /* 0x000ee40008000800 */
[----:B------:R-:W-:Y:S01]  /*0110*/  LOP3.LUT R50, R50, 0xf8, RZ, 0xc0, !PT ;  /* 0x000000f832327812 */ /* 0x000fe200078ec0ff */
[----:B------:R-:W4:Y:S01]  /*0120*/  S2UR UR6, SR_CgaCtaId ;  /* 0x00000000000679c3 */ /* 0x000f220000008800 */
[----:B------:R-:W-:Y:S01]  /*0130*/  SHF.R.U32.HI R52, RZ, 0x10, R0 ;  /* 0x00000010ff347819 */ /* 0x000fe20000011600 */
[----:B------:R-:W-:Y:S01]  /*0140*/  UMOV UR9, 0x400 ;  /* 0x0000040000097882 */ /* 0x000fe20000000000 */
[----:B------:R-:W0:Y:S02]  /*0150*/  LDCU.U8 UR21, c[0x0][0x414] ;  /* 0x00008280ff1577ac */ /* 0x000e240008000000 */
[----:B------:R-:W-:Y:S01]  /*0160*/  PRMT R0, R52, 0x9910, RZ ;  /* 0x0000991034007816 */ /* 0x000fe200000000ff */
[----:B------:R-:W-:-:S03]  /*0170*/  UIADD3 UR4, UPT, UPT, UR9, 0xa0, URZ ;  /* 0x000000a009047890 */ /* 0x000fc6000fffe0ff */
[----:B------:R-:W-:Y:S01]  /*0180*/  LEA R0, R0, -R0, 0x4 ;  /* 0x8000000000007211 */ /* 0x000fe200078e20ff */
[----:B------:R-:W-:Y:S01]  /*0190*/  UMOV UR12, UR5 ;  /* 0x00000005000c7c82 */ /* 0x000fe20008000000 */
[----:B--2---:R-:W-:Y:S02]  /*01a0*/  UIMAD UR22, UR18, UR19, UR5 ;  /* 0x00000013121672a4 */ /* 0x004fe4000f8e0205 */
[----:B------:R-:W-:Y:S01]  /*01b0*/  IADD3 R0, PT, PT, RZ, -R0, RZ ;  /* 0x80000000ff007210 */ /* 0x000fe20007ffe0ff */
[----:B------:R-:W-:Y:S01]  /*01c0*/  UIMAD UR10, UR19, 0x7, UR5 ;  /* 0x00000007130a78a4 */ /* 0x000fe2000f8e0205 */
[----:B0-----:R-:W-:Y:S02]  /*01d0*/  IMAD R52, R3, UR18, R52 ;  /* 0x0000001203347c24 */ /* 0x001fe4000f8e0234 */
[----:B------:R-:W-:Y:S01]  /*01e0*/  PRMT R0, R0, 0x7710, RZ ;  /* 0x0000771000007816 */ /* 0x000fe200000000ff */
[----:B------:R-:W-:Y:S02]  /*01f0*/  UIMAD UR11, UR19, 0x6, UR5 ;  /* 0x00000006130b78a4 */ /* 0x000fe4000f8e0205 */
[----:B---3--:R-:W-:Y:S01]  /*0200*/  ULOP3.LUT UR23, UR20, 0x7, URZ, 0xc0, !UPT ;  /* 0x0000000714177892 */ /* 0x008fe2000f8ec0ff */
[----:B------:R-:W-:Y:S01]  /*0210*/  IADD3 R0, PT, PT, R0, R41, RZ ;  /* 0x0000002900007210 */ /* 0x000fe20007ffe0ff */
[----:B------:R-:W-:Y:S01]  /*0220*/  ULOP3.LUT UR24, UR20, 0x7ffffff8, URZ, 0xc0, !UPT ;  /* 0x7ffffff814187892 */ /* 0x000fe2000f8ec0ff */
[----:B------:R-:W-:Y:S01]  /*0230*/  IADD3 R49, PT, PT, R52, 0x20, RZ ;  /* 0x0000002034317810 */ /* 0x000fe20007ffe0ff */
[----:B----4-:R-:W-:Y:S01]  /*0240*/  ULEA UR4, UR6, UR4, 0x18 ;  /* 0x0000000406047291 */ /* 0x010fe2000f8ec0ff */
[----:B------:R-:W-:Y:S01]  /*0250*/  SHF.L.U32 R0, R0, 0x1, RZ ;  /* 0x0000000100007819 */ /* 0x000fe200000006ff */
[----:B------:R-:W-:Y:S01]  /*0260*/  ULEA UR9, UR6, UR9, 0x18 ;  /* 0x0000000906097291 */ /* 0x000fe2000f8ec0ff */
[----:B------:R-:W-:-:S02]  /*0270*/  SHF.R.S32.HI R3, RZ, 0x1f, R52 ;  /* 0x0000001fff037819 */ /* 0x000fc40000011434 */
[----:B------:R-:W-:Y:S02]  /*0280*/  SHF.R.S32.HI R5, RZ, 0x1f, R49 ;  /* 0x0000001fff057819 */ /* 0x000fe40000011431 */
[----:B------:R-:W-:Y:S02]  /*0290*/  LOP3.LUT R0, R0, 0xffff, RZ, 0xc0, !PT ;  /* 0x0000ffff00007812 */ /* 0x000fe400078ec0ff */
[----:B------:R-:W-:Y:S01]  /*02a0*/  LEA R51, R41, UR4, 0x4 ;  /* 0x0000000429337c11 */ /* 0x000fe2000f8e20ff */
[----:B-1----:R-:W-:-:S06]  /*02b0*/  UMOV UR4, URZ ;  /* 0x000000ff00047c82 */ /* 0x002fcc0008000000 */
.L_x_26:
[----:B0-----:R-:W0:Y:S01]  /*02c0*/  LDC R12, c[0x0][0x410] ;  /* 0x00010400ff0c7b82 */ /* 0x001e220000000800 */
[----:B-1----:R-:W1:Y:S01]  /*02d0*/  LDCU.64 UR6, c[0x0][0x3b8] ;  /* 0x00007700ff0677ac */ /* 0x002e620008000a00 */
[----:B--2---:R-:W2:Y:S01]  /*02e0*/  LDCU.128 UR28, c[0x0][0x400] ;  /* 0x00008000ff1c77ac */ /* 0x004ea20008000c00 */
[----:B-1----:R-:W-:Y:S02]  /*02f0*/  UIMAD.WIDE UR6, UR12, 0x8, UR6 ;  /* 0x000000080c0678a5 */ /* 0x002fe4000f8e0206 */
[----:B------:R-:W-:Y:S02]  /*0300*/  ISETP.LE.AND P1, PT, RZ, UR12, PT ;  /* 0x0000000cff007c0c */ /* 0x000fe4000bf23270 */
[----:B--2---:R-:W-:Y:S02]  /*0310*/  ISETP.GE.U32.AND P0, PT, R52, UR28, PT ;  /* 0x0000001c34007c0c */ /* 0x004fe4000bf06070 */
[----:B0-----:R-:W-:Y:S02]  /*0320*/  IABS R9, R12 ;  /* 0x0000000c00097213 */ /* 0x001fe40000000000 */
[----:B------:R-:W-:-:S02]  /*0330*/  MOV R10, UR6 ;  /* 0x00000006000a7c02 */ /* 0x000fc40008000f00 */
[----:B------:R-:W0:Y:S08]  /*0340*/  I2F.RP R2, R9 ;  /* 0x0000000900027306 */ /* 0x000e300000209400 */
[----:B0-----:R-:W0:Y:S02]  /*0350*/  MUFU.RCP R2, R2 ;  /* 0x0000000200027308 */ /* 0x001e240000001000 */
[----:B0-----:R-:W-:-:S06]  /*0360*/  IADD3 R6, PT, PT, R2, 0xffffffe, RZ ;  /* 0x0ffffffe02067810 */ /* 0x001fcc0007ffe0ff */
[----:B------:R0:W1:Y:S02]  /*0370*/  F2I.FTZ.U32.TRUNC.NTZ R7, R6 ;  /* 0x0000000600077305 */ /* 0x000064000021f000 */
[----:B0-----:R-:W-:Y:S01]  /*0380*/  HFMA2 R6, -RZ, RZ, 0, 0 ;  /* 0x00000000ff067431 */ /* 0x001fe200000001ff */
[----:B-1----:R-:W-:-:S05]  /*0390*/  IADD3 R8, PT, PT, RZ, -R7, RZ ;  /* 0x80000007ff087210 */ /* 0x002fca0007ffe0ff */
[----:B------:R-:W-:Y:S01]  /*03a0*/  IMAD R11, R8, R9, RZ ;  /* 0x00000009080b7224 */ /* 0x000fe200078e02ff */
[----:B------:R-:W-:-:S03]  /*03b0*/  IABS R8, UR12 ;  /* 0x0000000c00087c13 */ /* 0x000fc60008000000 */
[----:B------:R-:W-:Y:S01]  /*03c0*/  IMAD.HI.U32 R7, R7, R11, R6 ;  /* 0x0000000b07077227 */ /* 0x000fe200078e0006 */
[----:B------:R-:W-:Y:S02]  /*03d0*/  MOV R11, UR7 ;  /* 0x00000007000b7c02 */ /* 0x000fe40008000f00 */
[----:B------:R-:W-:-:S03]  /*03e0*/  LOP3.LUT R6, R12, UR12, RZ, 0x3c, !PT ;  /* 0x0000000c0c067c12 */ /* 0x000fc6000f8e3cff */
[----:B------:R-:W-:Y:S01]  /*03f0*/  IMAD.HI.U32 R7, R7, R8, RZ ;  /* 0x0000000807077227 */ /* 0x000fe200078e00ff */
[----:B------:R-:W2:Y:S04]  /*0400*/  LDG.E.64 R10, desc[UR16][R10.64] ;  /* 0x000000100a0a7981 */ /* 0x000ea8000c1e1b00 */
[----:B------:R-:W-:-:S05]  /*0410*/  IADD3 R2, PT, PT, -R7, RZ, RZ ;  /* 0x000000ff07027210 */ /* 0x000fca0007ffe1ff */
[----:B------:R-:W-:-:S05]  /*0420*/  IMAD R2, R9, R2, R8 ;  /* 0x0000000209027224 */ /* 0x000fca00078e0208 */
[----:B------:R-:W-:Y:S02]  /*0430*/  ISETP.GT.U32.AND P4, PT, R9, R2, PT ;  /* 0x000000020900720c */ /* 0x000fe40003f84070 */
[----:B------:R-:W-:-:S11]  /*0440*/  ISETP.GE.AND.EX P0, PT, R3, UR29, PT, P0 ;  /* 0x0000001d03007c0c */ /* 0x000fd6000bf06300 */
[-C--:B------:R-:W-:Y:S02]  /*0450*/  @!P4 IADD3 R2, PT, PT, R2, -R9.reuse, RZ ;  /* 0x800000090202c210 */ /* 0x080fe40007ffe0ff */
[----:B------:R-:W-:Y:S01]  /*0460*/  @!P4 IADD3 R7, PT, PT, R7, 0x1, RZ ;  /* 0x000000010707c810 */ /* 0x000fe20007ffe0ff */
[----:B------:R-:W0:Y:S01]  /*0470*/  @!P0 LDC.64 R22, c[0x0][0x3f8] ;  /* 0x0000fe00ff168b82 */ /* 0x000e220000000a00 */
[CC--:B------:R-:W-:Y:S02]  /*0480*/  ISETP.GE.U32.AND P3, PT, R2.reuse, R9.reuse, PT ;  /* 0x000000090200720c */ /* 0x0c0fe40003f66070 */
[----:B------:R-:W-:Y:S02]  /*0490*/  ISETP.GT.U32.AND P4, PT, R9, R2, PT ;  /* 0x000000020900720c */ /* 0x000fe40003f84070 */
[----:B------:R-:W-:Y:S02]  /*04a0*/  IADD3 R9, PT, PT, R2, -R9, RZ ;  /* 0x8000000902097210 */ /* 0x000fe40007ffe0ff */
[----:B------:R-:W-:-:S02]  /*04b0*/  ISETP.GE.AND P2, PT, R6, RZ, PT ;  /* 0x000000ff0600720c */ /* 0x000fc40003f46270 */
[----:B------:R-:W-:Y:S02]  /*04c0*/  SEL R2, R9, R2, !P4 ;  /* 0x0000000209027207 */ /* 0x000fe40006000000 */
[----:B------:R-:W-:Y:S02]  /*04d0*/  LOP3.LUT R9, RZ, R12, RZ, 0x33, !PT ;  /* 0x0000000cff097212 */ /* 0x000fe400078e33ff */
[----:B------:R-:W-:Y:S02]  /*04e0*/  @!P1 IADD3 R2, PT, PT, -R2, RZ, RZ ;  /* 0x000000ff02029210 */ /* 0x000fe40007ffe1ff */
[----:B------:R-:W-:Y:S02]  /*04f0*/  @P3 IADD3 R7, PT, PT, R7, 0x1, RZ ;  /* 0x0000000107073810 */ /* 0x000fe40007ffe0ff */
[----:B------:R-:W-:Y:S02]  /*0500*/  ISETP.NE.AND P3, PT, R12, RZ, PT ;  /* 0x000000ff0c00720c */ /* 0x000fe40003f65270 */
[----:B------:R-:W-:Y:S01]  /*0510*/  ISETP.GE.U32.AND P1, PT, R49, UR28, PT ;  /* 0x0000001c31007c0c */ /* 0x000fe2000bf26070 */
[----:B------:R-:W1:Y:S01]  /*0520*/  @!P0 LDC.64 R12, c[0x0][0x3a0] ;  /* 0x0000e800ff0c8b82 */ /* 0x000e620000000a00 */
[----:B------:R-:W-:-:S02]  /*0530*/  SEL R2, R9, R2, !P3 ;  /* 0x0000000209027207 */ /* 0x000fc40005800000 */
[----:B------:R-:W-:Y:S02]  /*0540*/  @!P2 IADD3 R7, PT, PT, -R7, RZ, RZ ;  /* 0x000000ff0707a210 */ /* 0x000fe40007ffe1ff */
[----:B------:R-:W-:Y:S01]  /*0550*/  ISETP.GE.AND.EX P1, PT, R5, UR29, PT, P1 ;  /* 0x0000001d05007c0c */ /* 0x000fe2000bf26310 */
[----:B------:R-:W-:Y:S01]  /*0560*/  IMAD R19, R2, 0x1e, RZ ;  /* 0x0000001e02137824 */ /* 0x000fe200078e02ff */
[----:B------:R-:W-:Y:S02]  /*0570*/  SEL R7, R9, R7, !P3 ;  /* 0x0000000709077207 */ /* 0x000fe40005800000 */
[----:B------:R-:W3:Y:S02]  /*0580*/  @!P0 LDC.64 R8, c[0x0][0x398] ;  /* 0x0000e600ff088b82 */ /* 0x000ee40000000a00 */
[----:B------:R-:W-:Y:S02]  /*0590*/  SHF.R.S32.HI R6, RZ, 0x1f, R7 ;  /* 0x0000001fff067819 */ /* 0x000fe40000011407 */
[----:B------:R-:W-:-:S03]  /*05a0*/  IADD3 R54, P2, PT, R19, R0, RZ ;  /* 0x0000000013367210 */ /* 0x000fc60007f5e0ff */
[----:B------:R-:W-:Y:S01]  /*05b0*/  IMAD R6, R6, UR30, RZ ;  /* 0x0000001e06067c24 */ /* 0x000fe2000f8e02ff */
[----:B------:R-:W-:Y:S01]  /*05c0*/  LEA.HI.X.SX32 R55, R19, RZ, 0x1, P2 ;  /* 0x000000ff13377211 */ /* 0x000fe200010f0eff */
[----:B------:R-:W4:Y:S02]  /*05d0*/  @!P1 LDC.64 R16, c[0x0][0x3f8] ;  /* 0x0000fe00ff109b82 */ /* 0x000f240000000a00 */
[C---:B------:R-:W-:Y:S02]  /*05e0*/  IMAD R57, R7.reuse, UR31, R6 ;  /* 0x0000001f07397c24 */ /* 0x040fe4000f8e0206 */
[----:B------:R-:W-:-:S04]  /*05f0*/  IMAD.WIDE.U32 R54, R7, UR30, R54 ;  /* 0x0000001e07367c25 */ /* 0x000fc8000f8e0036 */
[----:B0-----:R-:W-:Y:S01]  /*0600*/  @!P0 IMAD R6, R3, R22, RZ ;  /* 0x0000001603068224 */ /* 0x001fe200078e02ff */
[----:B------:R-:W-:Y:S01]  /*0610*/  IADD3 R57, PT, PT, R55, R57, RZ ;  /* 0x0000003937397210 */ /* 0x000fe20007ffe0ff */
[----:B------:R-:W0:Y:S01]  /*0620*/  @!P1 LDC.64 R14, c[0x0][0x3a0] ;  /* 0x0000e800ff0e9b82 */ /* 0x000e220000000a00 */
[----:B------:R-:W-:Y:S01]  /*0630*/  @!P0 MOV R56, R54 ;  /* 0x0000003600388202 */ /* 0x000fe20000000f00 */
[----:B------:R-:W-:Y:S01]  /*0640*/  @!P0 IMAD R23, R52, R23, R6 ;  /* 0x0000001734178224 */ /* 0x000fe200078e0206 */
[----:B------:R-:W-:-:S03]  /*0650*/  ISETP.NE.AND P2, PT, RZ, UR21, PT ;  /* 0x00000015ff007c0c */ /* 0x000fc6000bf45270 */
[----:B------:R-:W-:Y:S02]  /*0660*/  @!P0 IMAD.WIDE.U32 R20, R52, R22, R56 ;  /* 0x0000001634148225 */ /* 0x000fe400078e0038 */
[----:B------:R-:W0:Y:S03]  /*0670*/  @!P1 LDC.64 R6, c[0x0][0x398] ;  /* 0x0000e600ff069b82 */ /* 0x000e260000000a00 */
[----:B------:R-:W-:Y:S02]  /*0680*/  @!P0 IADD3 R23, PT, PT, R21, R23, RZ ;  /* 0x0000001715178210 */ /* 0x000fe40007ffe0ff */
[C---:B------:R-:W-:Y:S02]  /*0690*/  @!P0 SHF.L.U32 R21, R20.reuse, 0x1, RZ ;  /* 0x0000000114158819 */ /* 0x040fe400000006ff */
[----:B------:R-:W-:Y:S01]  /*06a0*/  @!P0 SHF.L.U64.HI R24, R20, 0x1, R23 ;  /* 0x0000000114188819 */ /* 0x000fe20000010217 */
[----:B----4-:R-:W-:Y:S01]  /*06b0*/  @!P1 IMAD R18, R5, R16, RZ ;  /* 0x0000001005129224 */ /* 0x010fe200078e02ff */
[----:B------:R-:W-:-:S02]  /*06c0*/  @!P1 MOV R22, R54 ;  /* 0x0000003600169202 */ /* 0x000fc40000000f00 */
[----:B------:R-:W-:Y:S02]  /*06d0*/  @!P1 MOV R23, R57 ;  /* 0x0000003900179202 */ /* 0x000fe40000000f00 */
[----:B-1----:R-:W-:Y:S01]  /*06e0*/  @!P0 IADD3 R20, P3, PT, R21, R12, RZ ;  /* 0x0000000c15148210 */ /* 0x002fe20007f7e0ff */
[----:B------:R-:W-:Y:S01]  /*06f0*/  @!P1 IMAD R25, R49, R17, R18 ;  /* 0x0000001131199224 */ /* 0x000fe200078e0212 */
[----:B---3--:R-:W-:Y:S01]  /*0700*/  @!P0 IADD3 R8, P4, PT, R21, R8, RZ ;  /* 0x0000000815088210 */ /* 0x008fe20007f9e0ff */
[----:B------:R-:W-:Y:S01]  /*0710*/  @!P1 IMAD.WIDE.U32 R22, R49, R16, R22 ;  /* 0x0000001031169225 */ /* 0x000fe200078e0016 */
[----:B------:R-:W-:Y:S01]  /*0720*/  @!P0 IADD3.X R21, PT, PT, R24, R13, RZ, P3, !PT ;  /* 0x0000000d18158210 */ /* 0x000fe20001ffe4ff */
[----:B------:R-:W1:Y:S08]  /*0730*/  @P2 LDC.64 R16, c[0x0][0x3b0] ;  /* 0x0000ec00ff102b82 */ /* 0x000e700000000a00 */
[----:B------:R-:W3:Y:S01]  /*0740*/  LDC.64 R12, c[0x0][0x3a8] ;  /* 0x0000ea00ff0c7b82 */ /* 0x000ee20000000a00 */
[----:B------:R-:W-:-:S02]  /*0750*/  @!P1 IADD3 R25, PT, PT, R23, R25, RZ ;  /* 0x0000001917199210 */ /* 0x000fc40007ffe0ff */
[C---:B------:R-:W-:Y:S01]  /*0760*/  @!P1 SHF.L.U32 R23, R22.reuse, 0x1, RZ ;  /* 0x0000000116179819 */ /* 0x040fe200000006ff */
[----:B------:R-:W-:Y:S01]  /*0770*/  HFMA2 R48, -RZ, RZ, 0, 0 ;  /* 0x00000000ff307431 */ /* 0x000fe200000001ff */
[----:B------:R-:W-:Y:S01]  /*0780*/  @!P1 SHF.L.U64.HI R18, R22, 0x1, R25 ;  /* 0x0000000116129819 */ /* 0x000fe20000010219 */
[----:B------:R-:W-:Y:S01]  /*0790*/  HFMA2 R44, -RZ, RZ, 0, 0 ;  /* 0x00000000ff2c7431 */ /* 0x000fe200000001ff */
[----:B------:R-:W-:Y:S02]  /*07a0*/  @!P0 IADD3.X R9, PT, PT, R24, R9, RZ, P4, !PT ;  /* 0x0000000918098210 */ /* 0x000fe400027fe4ff */
[C---:B0-----:R-:W-:Y:S02]  /*07b0*/  @!P1 IADD3 R14, P3, PT, R23.reuse, R14, RZ ;  /* 0x0000000e170e9210 */ /* 0x041fe40007f7e0ff */
[----:B------:R-:W-:Y:S02]  /*07c0*/  @!P1 IADD3 R22, P4, PT, R23, R6, RZ ;  /* 0x0000000617169210 */ /* 0x000fe40007f9e0ff */
[----:B------:R-:W-:Y:S01]  /*07d0*/  MOV R47, RZ ;  /* 0x000000ff002f7202 */ /* 0x000fe20000000f00 */
[----:B------:R-:W4:Y:S01]  /*07e0*/  @!P0 LDG.E R48, desc[UR16][R20.64] ;  /* 0x0000001014308981 */ /* 0x000f22000c1e1900 */
[----:B------:R-:W-:-:S02]  /*07f0*/  MOV R43, RZ ;  /* 0x000000ff002b7202 */ /* 0x000fc40000000f00 */
[----:B------:R-:W-:Y:S02]  /*0800*/  IADD3 R19, PT, PT, R19, R0, RZ ;  /* 0x0000000013137210 */ /* 0x000fe40007ffe0ff */
[C---:B------:R-:W-:Y:S01]  /*0810*/  @!P1 IADD3.X R15, PT, PT, R18.reuse, R15, RZ, P3, !PT ;  /* 0x0000000f120f9210 */ /* 0x040fe20001ffe4ff */
[----:B------:R-:W4:Y:S01]  /*0820*/  @!P0 LDG.E R47, desc[UR16][R8.64] ;  /* 0x00000010082f8981 */ /* 0x000f22000c1e1900 */
[----:B------:R-:W-:Y:S02]  /*0830*/  @!P1 IADD3.X R23, PT, PT, R18, R7, RZ, P4, !PT ;  /* 0x0000000712179210 */ /* 0x000fe400027fe4ff */
[----:B------:R-:W-:Y:S01]  /*0840*/  CS2R R6, SRZ ;  /* 0x0000000000067805 */ /* 0x000fe2000001ff00 */
[C---:B-1----:R-:W-:Y:S01]  /*0850*/  @P2 IMAD.WIDE R16, R19.reuse, 0x4, R16 ;  /* 0x0000000413102825 */ /* 0x042fe200078e0210 */
[----:B------:R-:W4:Y:S03]  /*0860*/  @!P1 LDG.E R44, desc[UR16][R14.64] ;  /* 0x000000100e2c9981 */ /* 0x000f26000c1e1900 */
[----:B---3--:R-:W-:Y:S01]  /*0870*/  IMAD.WIDE R12, R19, 0x4, R12 ;  /* 0x00000004130c7825 */ /* 0x008fe200078e020c */
[----:B------:R-:W3:Y:S04]  /*0880*/  @!P1 LDG.E R43, desc[UR16][R22.64] ;  /* 0x00000010162b9981 */ /* 0x000ee8000c1e1900 */
[----:B------:R0:W5:Y:S04]  /*0890*/  @P2 LDG.E.64 R6, desc[UR16][R16.64] ;  /* 0x0000001010062981 */ /* 0x000168000c1e1b00 */
[----:B------:R0:W5:Y:S01]  /*08a0*/  LDG.E.64 R8, desc[UR16][R12.64] ;  /* 0x000000100c087981 */ /* 0x000162000c1e1b00 */
[----:B------:R-:W-:Y:S01]  /*08b0*/  UISETP.NE.AND UP1, UPT, UR21, URZ, UPT ;  /* 0x000000ff1500728c */ /* 0x000fe2000bf25270 */
[----:B------:R-:W-:Y:S01]  /*08c0*/  UMOV UR25, 0x3f800000 ;  /* 0x3f80000000197882 */ /* 0x000fe20000000000 */
[----:B--2---:R-:W-:-:S13]  /*08d0*/  R2UR UR36, R10 ;  /* 0x000000000a2472ca */ /* 0x004fda00000e0000 */
[----:B------:R-:W-:-:S05]  /*08e0*/  MOV R10, UR36 ;  /* 0x00000024000a7c02 */ /* 0x000fca0008000f00 */
[----:B------:R-:W-:-:S05]  /*08f0*/  FFMA.FTZ R11, -R10, UR36, R11 ;  /* 0x000000240a0b7c23 */ /* 0x000fca000801010b */
[----:B------:R-:W-:-:S13]  /*0900*/  FSETP.GTU.FTZ.AND P1, PT, R11, RZ, PT ;  /* 0x000000ff0b00720b */ /* 0x000fda0003f3c000 */
[----:B------:R-:W-:-:S05]  /*0910*/  VOTEU.ANY UP0, P1 ;  /* 0x0000000000ff7886 */ /* 0x000fca0000800100 */
[----:B------:R-:W1:Y:S01]  /*0920*/  @UP0 LDCU UR6, c[0x0][0x3c0] ;  /* 0x00007800ff0607ac */ /* 0x000e620008000800 */
[----:B------:R-:W-:-:S13]  /*0930*/  PLOP3.LUT P1, PT, PT, PT, UP0, 0x80, 0x8 ;  /* 0x000000000008781c */ /* 0x000fda0003f2f008 */
[----:B-1----:R-:W-:-:S06]  /*0940*/  @P1 FADD.FTZ R10, R11, UR6 ;  /* 0x000000060b0a1e21 */ /* 0x002fcc0008010000 */
[----:B------:R-:W1:Y:S02]  /*0950*/  @P1 MUFU.RSQ R10, R10 ;  /* 0x0000000a000a1308 */ /* 0x000e640000001400 */
[----:B-1----:R-:W-:-:S13]  /*0960*/  @P1 R2UR UR6, R10 ;  /* 0x000000000a0612ca */ /* 0x002fda00000e0000 */
[----:B------:R-:W-:Y:S01]  /*0970*/  @UP0 UMOV UR25, UR6 ;  /* 0x0000000600190c82 */ /* 0x000fe20008000000 */
[----:B----4-:R-:W-:Y:S02]  /*0980*/  PRMT R45, R48, 0x7632, R45 ;  /* 0x00007632302d7816 */ /* 0x010fe4000000002d */
[----:B------:R-:W-:Y:S02]  /*0990*/  PRMT R46, R47, 0x7632, R46 ;  /* 0x000076322f2e7816 */ /* 0x000fe4000000002e */
[----:B------:R-:W-:Y:S02]  /*09a0*/  PRMT R40, R44, 0x7632, R40 ;  /* 0x000076322c287816 */ /* 0x000fe40000000028 */
[----:B---3--:R-:W-:Y:S01]  /*09b0*/  PRMT R42, R43, 0x7632, R42 ;  /* 0x000076322b2a7816 */ /* 0x008fe2000000002a */
[----:B0-----:R-:W-:Y:S06]  /*09c0*/  BRA.U UP1, `(.L_x_2) ;  /* 0x0000000101947547 */ /* 0x001fec000b800000 */
[----:B------:R-:W-:Y:S02]  /*09d0*/  SHF.L.U32 R12, R48, 0x10, RZ ;  /* 0x00000010300c7819 */ /* 0x000fe400000006ff */
[----:B------:R-:W-:Y:S02]  /*09e0*/  SHF.L.U32 R13, R45, 0x10, RZ ;  /* 0x000000102d0d7819 */ /* 0x000fe400000006ff */
[----:B------:R-:W-:Y:S01]  /*09f0*/  SHF.L.U32 R11, R47, 0x10, RZ ;  /* 0x000000102f0b7819 */ /* 0x000fe200000006ff */
[----:B------:R-:W-:Y:S01]  /*0a00*/  FADD.FTZ R12, R12, -UR36 ;  /* 0x800000240c0c7e21 */ /* 0x000fe20008010000 */
[----:B------:R-:W-:Y:S01]  /*0a10*/  SHF.L.U32 R10, R46, 0x10, RZ ;  /* 0x000000102e0a7819 */ /* 0x000fe200000006ff */
[----:B------:R-:W-:Y:S01]  /*0a20*/  FADD.FTZ R13, R13, -UR36 ;  /* 0x800000240d0d7e21 */ /* 0x000fe20008010000 */
[----:B------:R-:W-:Y:S01]  /*0a30*/  SHF.L.U32 R18, R44, 0x10, RZ ;  /* 0x000000102c127819 */ /* 0x000fe200000006ff */
[----:B-----5:R-:W-:Y:S01]  /*0a40*/  FMUL.FTZ R15, R8, R11 ;  /* 0x0000000b080f7220 */ /* 0x020fe20000410000 */
[----:B------:R-:W-:Y:S01]  /*0a50*/  FMUL.FTZ R12, R12, UR25 ;  /* 0x000000190c0c7c20 */ /* 0x000fe20008410000 */
[----:B------:R-:W-:Y:S01]  /*0a60*/  FMUL.FTZ R14, R9, R10 ;  /* 0x0000000a090e7220 */ /* 0x000fe20000410000 */
[----:B------:R-:W-:Y:S01]  /*0a70*/  FMUL.FTZ R13, R13, UR25 ;  /* 0x000000190d0d7c20 */ /* 0x000fe20008410000 */
[----:B------:R-:W-:Y:S01]  /*0a80*/  FADD.FTZ R17, RZ, R15 ;  /* 0x0000000fff117221 */ /* 0x000fe20000010000 */
[----:B------:R-:W-:Y:S01]  /*0a90*/  FFMA.FTZ R16, R12, R15, RZ ;  /* 0x0000000f0c107223 */ /* 0x000fe200000100ff */
[----:B------:R-:W-:Y:S01]  /*0aa0*/  SHF.L.U32 R15, R43, 0x10, RZ ;  /* 0x000000102b0f7819 */ /* 0x000fe200000006ff */
[----:B------:R-:W-:Y:S01]  /*0ab0*/  FADD.FTZ R18, R18, -UR36 ;  /* 0x8000002412127e21 */ /* 0x000fe20008010000 */
[----:B------:R-:W-:Y:S01]  /*0ac0*/  FADD.FTZ R17, R14, R17 ;  /* 0x000000110e117221 */ /* 0x000fe20000010000 */
[----:B------:R-:W-:Y:S01]  /*0ad0*/  FFMA.FTZ R16, R13, R14, R16 ;  /* 0x0000000e0d107223 */ /* 0x000fe20000010010 */
[----:B------:R-:W-:Y:S01]  /*0ae0*/  SHF.L.U32 R14, R40, 0x10, RZ ;  /* 0x00000010280e7819 */ /* 0x000fe200000006ff */
[----:B------:R-:W-:Y:S01]  /*0af0*/  FMUL.FTZ R20, R8, R15 ;  /* 0x0000000f08147220 */ /* 0x000fe20000410000 */
[----:B------:R-:W-:Y:S01]  /*0b00*/  FMUL.FTZ R19, R18, UR25 ;  /* 0x0000001912137c20 */ /* 0x000fe20008410000 */
[----:B------:R-:W-:Y:S01]  /*0b10*/  SHF.L.U32 R18, R42, 0x10, RZ ;  /* 0x000000102a127819 */ /* 0x000fe200000006ff */
[----:B------:R-:W-:Y:S01]  /*0b20*/  FFMA.FTZ R12, R11, R12, RZ ;  /* 0x0000000c0b0c7223 */ /* 0x000fe200000100ff */
[----:B------:R-:W-:Y:S01]  /*0b30*/  FADD.FTZ R14, R14, -UR36 ;  /* 0x800000240e0e7e21 */ /* 0x000fe20008010000 */
[----:B------:R-:W-:Y:S01]  /*0b40*/  FADD.FTZ R17, R17, R20 ;  /* 0x0000001411117221 */ /* 0x000fe20000010000 */
[----:B------:R-:W-:Y:S01]  /*0b50*/  FFMA.FTZ R20, R19, R20, R16 ;  /* 0x0000001413147223 */ /* 0x000fe20000010010 */
[----:B------:R-:W-:Y:S01]  /*0b60*/  FMUL.FTZ R16, R9, R18 ;  /* 0x0000001209107220 */ /* 0x000fe20000410000 */
[----:B------:R-:W-:Y:S01]  /*0b70*/  FMUL.FTZ R21, R14, UR25 ;  /* 0x000000190e157c20 */ /* 0x000fe20008410000 */
[----:B------:R-:W-:Y:S01]  /*0b80*/  FADD.FTZ R22, RZ, R11 ;  /* 0x0000000bff167221 */ /* 0x000fe20000010000 */
[----:B------:R-:W-:Y:S01]  /*0b90*/  FFMA.FTZ R13, R10, R13, RZ ;  /* 0x0000000d0a0d7223 */ /* 0x000fe200000100ff */
[----:B------:R-:W-:Y:S01]  /*0ba0*/  FADD.FTZ R23, RZ, R10 ;  /* 0x0000000aff177221 */ /* 0x000fe20000010000 */
[----:B------:R-:W-:Y:S01]  /*0bb0*/  FADD.FTZ R17, R16, R17 ;  /* 0x0000001110117221 */ /* 0x000fe20000010000 */
[----:B------:R-:W-:Y:S01]  /*0bc0*/  FFMA.FTZ R16, R21, R16, R20 ;  /* 0x0000001015107223 */ /* 0x000fe20000010014 */
[C---:B------:R-:W-:Y:S01]  /*0bd0*/  FADD.FTZ R22, R15.reuse, R22 ;  /* 0x000000160f167221 */ /* 0x040fe20000010000 */
[----:B------:R-:W-:Y:S01]  /*0be0*/  FFMA.FTZ R20, R15, R19, R12 ;  /* 0x000000130f147223 */ /* 0x000fe2000001000c */
[C---:B------:R-:W-:Y:S01]  /*0bf0*/  FADD.FTZ R23, R18.reuse, R23 ;  /* 0x0000001712177221 */ /* 0x040fe20000010000 */
[----:B------:R-:W-:Y:S01]  /*0c00*/  FFMA.FTZ R21, R18, R21, R13 ;  /* 0x0000001512157223 */ /* 0x000fe2000001000d */
[----:B------:R-:W-:Y:S06]  /*0c10*/  BRA `(.L_x_3) ;  /* 0x0000000400207947 */ /* 0x000fec0003800000 */
.L_x_2:
[----:B------:R-:W-:Y:S02]  /*0c20*/  SHF.L.U32 R10, R48, 0x10, RZ ;  /* 0x00000010300a7819 */ /* 0x000fe400000006ff */
[----:B------:R-:W-:Y:S02]  /*0c30*/  SHF.L.U32 R12, R44, 0x10, RZ ;  /* 0x000000102c0c7819 */ /* 0x000fe400000006ff */
[----:B------:R-:W-:Y:S01]  /*0c40*/  SHF.L.U32 R14, R40, 0x10, RZ ;  /* 0x00000010280e7819 */ /* 0x000fe200000006ff */
[----:B------:R-:W-:Y:S01]  /*0c50*/  FADD.FTZ R11, R10, -UR36 ;  /* 0x800000240a0b7e21 */ /* 0x000fe20008010000 */
[----:B------:R-:W-:Y:S01]  /*0c60*/  SHF.L.U32 R10, R45, 0x10, RZ ;  /* 0x000000102d0a7819 */ /* 0x000fe200000006ff */
[----:B------:R-:W-:Y:S01]  /*0c70*/  FADD.FTZ R12, R12, -UR36 ;  /* 0x800000240c0c7e21 */ /* 0x000fe20008010000 */
[----:B------:R-:W-:Y:S01]  /*0c80*/  SHF.L.U32 R25, R46, 0x10, RZ ;  /* 0x000000102e197819 */ /* 0x000fe200000006ff */
[----:B------:R-:W-:Y:S02]  /*0c90*/  FMUL.FTZ R11, R11, UR25 ;  /* 0x000000190b0b7c20 */ /* 0x000fe40008410000 */
[----:B------:R-:W-:Y:S01]  /*0ca0*/  FADD.FTZ R10, R10, -UR36 ;  /* 0x800000240a0a7e21 */ /* 0x000fe20008010000 */
[----:B------:R-:W-:Y:S01]  /*0cb0*/  FMUL.FTZ R13, R12, UR25 ;  /* 0x000000190c0d7c20 */ /* 0x000fe20008410000 */
[--C-:B-----5:R-:W-:Y:S01]  /*0cc0*/  FFMA.FTZ R16, R8, R11, R6.reuse ;  /* 0x0000000b08107223 */ /* 0x120fe20000010006 */
[----:B------:R-:W-:Y:S01]  /*0cd0*/  FADD.FTZ R12, R14, -UR36 ;  /* 0x800000240e0c7e21 */ /* 0x000fe20008010000 */
[----:B------:R-:W-:Y:S01]  /*0ce0*/  FMUL.FTZ R10, R10, UR25 ;  /* 0x000000190a0a7c20 */ /* 0x000fe20008410000 */
[----:B------:R-:W-:Y:S01]  /*0cf0*/  FFMA.FTZ R15, R8, R13, R6 ;  /* 0x0000000d080f7223 */ /* 0x000fe20000010006 */
[----:B------:R-:W-:Y:S01]  /*0d00*/  FMUL.FTZ R18, R16, -1.4426950216293334961 ;  /* 0xbfb8aa3b10127820 */ /* 0x000fe20000410000 */
[----:B------:R-:W-:Y:S01]  /*0d10*/  FMUL.FTZ R12, R12, UR25 ;  /* 0x000000190c0c7c20 */ /* 0x000fe20008410000 */
[----:B------:R-:W-:Y:S01]  /*0d20*/  FFMA.FTZ R17, R9, R10, R7 ;  /* 0x0000000a09117223 */ /* 0x000fe20000010007 */
[----:B------:R-:W-:-:S02]  /*0d30*/  FMUL.FTZ R21, R15, -1.4426950216293334961 ;  /* 0xbfb8aa3b0f157820 */ /* 0x000fc40000410000 */
[----:B------:R-:W-:Y:S01]  /*0d40*/  FFMA.FTZ R14, R9, R12, R7 ;  /* 0x0000000c090e7223 */ /* 0x000fe20000010007 */
[----:B------:R-:W-:Y:S01]  /*0d50*/  FMUL.FTZ R19, R17, -1.4426950216293334961 ;  /* 0xbfb8aa3b11137820 */ /* 0x000fe20000410000 */
[----:B------:R-:W0:Y:S02]  /*0d60*/  MUFU.EX2 R18, R18 ;  /* 0x0000001200127308 */ /* 0x000e240000000800 */
[----:B------:R-:W-:-:S06]  /*0d70*/  FMUL.FTZ R23, R14, -1.4426950216293334961 ;  /* 0xbfb8aa3b0e177820 */ /* 0x000fcc0000410000 */
[----:B------:R-:W1:Y:S08]  /*0d80*/  MUFU.EX2 R19, R19 ;  /* 0x0000001300137308 */ /* 0x000e700000000800 */
[----:B------:R-:W2:Y:S01]  /*0d90*/  MUFU.EX2 R21, R21 ;  /* 0x0000001500157308 */ /* 0x000ea20000000800 */
[----:B0-----:R-:W-:-:S07]  /*0da0*/  FADD.FTZ R18, R18, 1 ;  /* 0x3f80000012127421 */ /* 0x001fce0000010000 */
[----:B------:R-:W0:Y:S01]  /*0db0*/  MUFU.EX2 R23, R23 ;  /* 0x0000001700177308 */ /* 0x000e220000000800 */
[----:B-1----:R-:W-:Y:S01]  /*0dc0*/  FADD.FTZ R20, R19, 1 ;  /* 0x3f80000013147421 */ /* 0x002fe20000010000 */
[----:B------:R-:W-:-:S06]  /*0dd0*/  SHF.L.U32 R19, R47, 0x10, RZ ;  /* 0x000000102f137819 */ /* 0x000fcc00000006ff */
[----:B------:R-:W1:Y:S01]  /*0de0*/  MUFU.RCP R18, R18 ;  /* 0x0000001200127308 */ /* 0x000e620000001000 */
[----:B--2---:R-:W-:-:S07]  /*0df0*/  FADD.FTZ R22, R21, 1 ;  /* 0x3f80000015167421 */ /* 0x004fce0000010000 */
[----:B------:R-:W2:Y:S01]  /*0e00*/  MUFU.RCP R20, R20 ;  /* 0x0000001400147308 */ /* 0x000ea20000001000 */
[----:B0-----:R-:W-:Y:S01]  /*0e10*/  FADD.FTZ R24, R23, 1 ;  /* 0x3f80000017187421 */ /* 0x001fe20000010000 */
[----:B------:R-:W-:-:S06]  /*0e20*/  SHF.L.U32 R23, R43, 0x10, RZ ;  /* 0x000000102b177819 */ /* 0x000fcc00000006ff */
[----:B------:R-:W0:Y:S01]  /*0e30*/  MUFU.RCP R22, R22 ;  /* 0x0000001600167308 */ /* 0x000e220000001000 */
[----:B-1----:R-:W-:Y:S01]  /*0e40*/  FMUL.FTZ R19, R19, R18 ;  /* 0x0000001213137220 */ /* 0x002fe20000410000 */
[----:B------:R-:W-:-:S04]  /*0e50*/  FADD.FTZ R21, -R18, 1 ;  /* 0x3f80000012157421 */ /* 0x000fc80000010100 */
[----:B------:R-:W-:Y:S01]  /*0e60*/  FFMA.FTZ R16, R16, R21, 1 ;  /* 0x3f80000010107423 */ /* 0x000fe20000010015 */
[----:B------:R-:W-:Y:S01]  /*0e70*/  SHF.L.U32 R21, R42, 0x10, RZ ;  /* 0x000000102a157819 */ /* 0x000fe200000006ff */
[----:B------:R-:W1:Y:S01]  /*0e80*/  MUFU.RCP R24, R24 ;  /* 0x0000001800187308 */ /* 0x000e620000001000 */
[----:B--2---:R-:W-:Y:S01]  /*0e90*/  FADD.FTZ R18, -R20, 1 ;  /* 0x3f80000014127421 */ /* 0x004fe20000010100 */
[----:B------:R-:W-:Y:S01]  /*0ea0*/  FMUL.FTZ R20, R25, R20 ;  /* 0x0000001419147220 */ /* 0x000fe20000410000 */
[----:B------:R-:W-:Y:S02]  /*0eb0*/  FMUL.FTZ R19, R19, R16 ;  /* 0x0000001013137220 */ /* 0x000fe40000410000 */
[----:B------:R-:W-:Y:S02]  /*0ec0*/  FFMA.FTZ R17, R17, R18, 1 ;  /* 0x3f80000011117423 */ /* 0x000fe40000010012 */
[----:B------:R-:W-:Y:S01]  /*0ed0*/  FMUL.FTZ R16, R8, R19 ;  /* 0x0000001308107220 */ /* 0x000fe20000410000 */
[----:B0-----:R-:W-:Y:S01]  /*0ee0*/  FMUL.FTZ R18, R23, R22 ;  /* 0x0000001617127220 */ /* 0x001fe20000410000 */
[----:B------:R-:W-:Y:S01]  /*0ef0*/  FADD.FTZ R22, -R22, 1 ;  /* 0x3f80000016167421 */ /* 0x000fe20000010100 */
[----:B------:R-:W-:Y:S01]  /*0f00*/  FMUL.FTZ R20, R20, R17 ;  /* 0x0000001114147220 */ /* 0x000fe20000410000 */
[----:B------:R-:W-:Y:S01]  /*0f10*/  FFMA.FTZ R17, R11, R16, RZ ;  /* 0x000000100b117223 */ /* 0x000fe200000100ff */
[----:B------:R-:W-:Y:S01]  /*0f20*/  FADD.FTZ R16, RZ, R16 ;  /* 0x00000010ff107221 */ /* 0x000fe20000010000 */
[----:B------:R-:W-:Y:S01]  /*0f30*/  FFMA.FTZ R15, R15, R22, 1 ;  /* 0x3f8000000f0f7423 */ /* 0x000fe20000010016 */
[----:B-1----:R-:W-:Y:S01]  /*0f40*/  FADD.FTZ R23, -R24, 1 ;  /* 0x3f80000018177421 */ /* 0x002fe20000010100 */
[----:B------:R-:W-:-:S02]  /*0f50*/  FMUL.FTZ R21, R21, R24 ;  /* 0x0000001815157220 */ /* 0x000fc40000410000 */
[----:B------:R-:W-:Y:S01]  /*0f60*/  FMUL.FTZ R18, R18, R15 ;  /* 0x0000000f12127220 */ /* 0x000fe20000410000 */
[----:B------:R-:W-:Y:S01]  /*0f70*/  FMUL.FTZ R15, R9, R20 ;  /* 0x00000014090f7220 */ /* 0x000fe20000410000 */
[----:B------:R-:W-:Y:S01]  /*0f80*/  FFMA.FTZ R14, R14, R23, 1 ;  /* 0x3f8000000e0e7423 */ /* 0x000fe20000010017 */
[----:B------:R-:W-:Y:S02]  /*0f90*/  FADD.FTZ R23, RZ, R20 ;  /* 0x00000014ff177221 */ /* 0x000fe40000010000 */
[----:B------:R-:W-:Y:S01]  /*0fa0*/  FADD.FTZ R16, R15, R16 ;  /* 0x000000100f107221 */ /* 0x000fe20000010000 */
[----:B------:R-:W-:Y:S01]  /*0fb0*/  FMUL.FTZ R24, R21, R14 ;  /* 0x0000000e15187220 */ /* 0x000fe20000410000 */
[----:B------:R-:W-:Y:S01]  /*0fc0*/  FMUL.FTZ R21, R8, R18 ;  /* 0x0000001208157220 */ /* 0x000fe20000410000 */
[----:B------:R-:W-:Y:S02]  /*0fd0*/  FFMA.FTZ R14, R10, R15, R17 ;  /* 0x0000000f0a0e7223 */ /* 0x000fe40000010011 */
[----:B------:R-:W-:Y:S01]  /*0fe0*/  FMUL.FTZ R17, R9, R24 ;  /* 0x0000001809117220 */ /* 0x000fe20000410000 */
[----:B------:R-:W-:Y:S01]  /*0ff0*/  FADD.FTZ R22, R16, R21 ;  /* 0x0000001510167221 */ /* 0x000fe20000010000 */
[----:B------:R-:W-:Y:S01]  /*1000*/  FFMA.FTZ R15, R13, R21, R14 ;  /* 0x000000150d0f7223 */ /* 0x000fe2000001000e */
[----:B------:R-:W-:Y:S01]  /*1010*/  FFMA.FTZ R14, R11, R19, RZ ;  /* 0x000000130b0e7223 */ /* 0x000fe200000100ff */
[----:B------:R-:W-:Y:S01]  /*1020*/  FADD.FTZ R19, RZ, R19 ;  /* 0x00000013ff137221 */ /* 0x000fe20000010000 */
[----:B------:R-:W-:Y:S01]  /*1030*/  FFMA.FTZ R21, R10, R20, RZ ;  /* 0x000000140a157223 */ /* 0x000fe200000100ff */
[C---:B------:R-:W-:Y:S01]  /*1040*/  FFMA.FTZ R16, R12.reuse, R17, R15 ;  /* 0x000000110c107223 */ /* 0x040fe2000001000f */
[----:B------:R-:W-:Y:S01]  /*1050*/  FADD.FTZ R17, R17, R22 ;  /* 0x0000001611117221 */ /* 0x000fe20000010000 */
[----:B------:R-:W-:Y:S01]  /*1060*/  FFMA.FTZ R20, R13, R18, R14 ;  /* 0x000000120d147223 */ /* 0x000fe2000001000e */
[----:B------:R-:W-:Y:S01]  /*1070*/  FADD.FTZ R22, R19, R18 ;  /* 0x0000001213167221 */ /* 0x000fe20000010000 */
[----:B------:R-:W-:Y:S01]  /*1080*/  FFMA.FTZ R21, R12, R24, R21 ;  /* 0x000000180c157223 */ /* 0x000fe20000010015 */
[----:B------:R-:W-:-:S07]  /*1090*/  FADD.FTZ R23, R23, R24 ;  /* 0x0000001817177221 */ /* 0x000fce0000010000 */
.L_x_3:
[----:B------:R-:W0:Y:S01]  /*10a0*/  SHFL.DOWN PT, R10, R16, 0x1, 0x1f ;  /* 0x08201f00100a7f89 */ /* 0x000e2200000e0000 */
[C---:B------:R-:W-:Y:S01]  /*10b0*/  ISETP.GT.AND P1, PT, R4.reuse, 0x1e, PT ;  /* 0x0000001e0400780c */ /* 0x040fe20003f24270 */
[----:B------:R-:W-:Y:S01]  /*10c0*/  BSSY.RECONVERGENT B0, `(.L_x_4) ;  /* 0x0000020000007945 */ /* 0x000fe20003800200 */
[----:B------:R-:W-:Y:S01]  /*10d0*/  ISETP.GT.AND P4, PT, R4, 0xf, PT ;  /* 0x0000000f0400780c */ /* 0x000fe20003f84270 */
[----:B------:R-:W1:Y:S01]  /*10e0*/  SHFL.DOWN PT, R11, R17, 0x1, 0x1f ;  /* 0x08201f00110b7f89 */ /* 0x000e6200000e0000 */
[C---:B------:R-:W-:Y:S02]  /*10f0*/  ISETP.NE.AND P3, PT, R41.reuse, RZ, PT ;  /* 0x000000ff2900720c */ /* 0x040fe40003f65270 */
[----:B------:R-:W-:Y:S01]  /*1100*/  ISETP.GT.U32.AND P5, PT, R41, 0xe, PT ;  /* 0x0000000e2900780c */ /* 0x000fe20003fa4070 */
[----:B------:R-:W-:Y:S06]  /*1110*/  STS.128 [R51], R20 ;  /* 0x0000001433007388 */ /* 0x000fec0000000c00 */
[----:B0-----:R-:W-:Y:S01]  /*1120*/  @!P1 FADD.FTZ R16, R10, R16 ;  /* 0x000000100a109221 */ /* 0x001fe20000010000 */
[----:B-1----:R-:W-:-:S04]  /*1130*/  @!P1 FADD.FTZ R17, R11, R17 ;  /* 0x000000110b119221 */ /* 0x002fc80000010000 */
[----:B------:R-:W0:Y:S01]  /*1140*/  SHFL.DOWN PT, R10, R16, 0x2, 0x1f ;  /* 0x08401f00100a7f89 */ /* 0x000e2200000e0000 */
[----:B------:R-:W-:-:S03]  /*1150*/  ISETP.GT.AND P1, PT, R4, 0x1d, PT ;  /* 0x0000001d0400780c */ /* 0x000fc60003f24270 */
[----:B------:R-:W1:Y:S10]  /*1160*/  SHFL.DOWN PT, R11, R17, 0x2, 0x1f ;  /* 0x08401f00110b7f89 */ /* 0x000e7400000e0000 */
        /* <DEDUP_REMOVED lines=9> */
[----:B------:R-:W1:Y:S01]  /*1200*/  SHFL.DOWN PT, R11, R17, 0x8, 0x1f ;  /* 0x09001f00110b7f89 */ /* 0x000e6200000e0000 */
[----:B0-----:R-:W-:Y:S01]  /*1210*/  FADD.FTZ R13, R16, R10 ;  /* 0x0000000a100d7221 */ /* 0x001fe20000010000 */
[----:B-1----:R-:W-:-:S04]  /*1220*/  FADD.FTZ R12, R17, R11 ;  /* 0x0000000b110c7221 */ /* 0x002fc80000010000 */
[----:B------:R-:W-:Y:S02]  /*1230*/  FSEL R10, R16, R13, P1 ;  /* 0x0000000d100a7208 */ /* 0x000fe40000800000 */
[----:B------:R-:W-:-:S03]  /*1240*/  FSEL R11, R17, R12, P1 ;  /* 0x0000000c110b7208 */ /* 0x000fc60000800000 */
[----:B------:R0:W1:Y:S04]  /*1250*/  SHFL.DOWN PT, R14, R10, 0x10, 0x1f ;  /* 0x0a001f000a0e7f89 */ /* 0x00006800000e0000 */
[----:B------:R0:W2:Y:S01]  /*1260*/  SHFL.DOWN PT, R15, R11, 0x10, 0x1f ;  /* 0x0a001f000b0f7f89 */ /* 0x0000a200000e0000 */
[----:B------:R-:W-:Y:S05]  /*1270*/  @P4 BRA `(.L_x_5) ;  /* 0x0000000000104947 */ /* 0x000fea0003800000 */
[----:B------:R-:W-:Y:S01]  /*1280*/  ISETP.NE.AND P1, PT, R4, RZ, PT ;  /* 0x000000ff0400720c */ /* 0x000fe20003f25270 */
[----:B01----:R-:W-:Y:S01]  /*1290*/  FADD.FTZ R10, R13, R14 ;  /* 0x0000000e0d0a7221 */ /* 0x003fe20000010000 */
[----:B--2---:R-:W-:-:S11]  /*12a0*/  FADD.FTZ R11, R12, R15 ;  /* 0x0000000f0c0b7221 */ /* 0x004fd60000010000 */
[----:B------:R3:W-:Y:S02]  /*12b0*/  @!P1 STS.64 [R50+UR9+0x10], R10 ;  /* 0x0000100a32009988 */ /* 0x0007e40008000a09 */
.L_x_5:
[----:B------:R-:W-:Y:S05]  /*12c0*/  BSYNC.RECONVERGENT B0 ;  /* 0x0000000000007941 */ /* 0x000fea0003800200 */
.L_x_4:
[----:B------:R-:W-:Y:S06]  /*12d0*/  BAR.SYNC.DEFER_BLOCKING 0x0 ;  /* 0x0000000000007b1d */ /* 0x000fec0000010000 */
[----:B------:R-:W-:Y:S04]  /*12e0*/  BSSY.RECONVERGENT B0, `(.L_x_6) ;  /* 0x0000029000007945 */ /* 0x000fe80003800200 */
[----:B------:R-:W-:Y:S05]  /*12f0*/  @P3 BRA `(.L_x_7) ;  /* 0x00000000009c3947 */ /* 0x000fea0003800000 */
[----:B------:R-:W4:Y:S01]  /*1300*/  S2UR UR7, SR_CgaCtaId ;  /* 0x00000000000779c3 */ /* 0x000f220000008800 */
[----:B------:R-:W-:Y:S02]  /*1310*/  UMOV UR6, 0x400 ;  /* 0x0000040000067882 */ /* 0x000fe40000000000 */
[----:B----4-:R-:W-:-:S09]  /*1320*/  ULEA UR6, UR7, UR6, 0x18 ;  /* 0x0000000607067291 */ /* 0x010fd2000f8ec0ff */
[----:B------:R-:W4:Y:S04]  /*1330*/  LDS.64 R36, [UR6+0x18] ;  /* 0x00001806ff247984 */ /* 0x000f280008000a00 */
[----:B-12---:R-:W1:Y:S04]  /*1340*/  LDS.128 R12, [UR6+0x20] ;  /* 0x00002006ff0c7984 */ /* 0x006e680008000c00 */
[----:B------:R-:W2:Y:S04]  /*1350*/  LDS.128 R16, [UR6+0x30] ;  /* 0x00003006ff107984 */ /* 0x000ea80008000c00 */
[----:B------:R-:W5:Y:S04]  /*1360*/  LDS.128 R32, [UR6+0x40] ;  /* 0x00004006ff207984 */ /* 0x000f680008000c00 */
[----:B------:R-:W5:Y:S04]  /*1370*/  LDS.128 R28, [UR6+0x50] ;  /* 0x00005006ff1c7984 */ /* 0x000f680008000c00 */
[----:B------:R-:W5:Y:S01]  /*1380*/  LDS.128 R24, [UR6+0x60] ;  /* 0x00006006ff187984 */ /* 0x000f620008000c00 */
[----:B----4-:R-:W-:Y:S01]  /*1390*/  FADD.FTZ R39, R10, R36 ;  /* 0x000000240a277221 */ /* 0x010fe20000010000 */
[----:B0--3--:R-:W-:-:S03]  /*13a0*/  FADD.FTZ R10, R11, R37 ;  /* 0x000000250b0a7221 */ /* 0x009fc60000010000 */
[----:B-1----:R-:W-:Y:S01]  /*13b0*/  FADD.FTZ R11, R39, R12 ;  /* 0x0000000c270b7221 */ /* 0x002fe20000010000 */
[----:B------:R-:W-:Y:S01]  /*13c0*/  FADD.FTZ R10, R10, R13 ;  /* 0x0000000d0a0a7221 */ /* 0x000fe20000010000 */
[----:B------:R-:W0:Y:S02]  /*13d0*/  LDS.128 R36, [UR6+0x70] ;  /* 0x00007006ff247984 */ /* 0x000e240008000c00 */
[----:B------:R-:W-:Y:S01]  /*13e0*/  FADD.FTZ R11, R11, R14 ;  /* 0x0000000e0b0b7221 */ /* 0x000fe20000010000 */
[----:B------:R-:W-:-:S03]  /*13f0*/  FADD.FTZ R12, R10, R15 ;  /* 0x0000000f0a0c7221 */ /* 0x000fc60000010000 */
[----:B--2---:R-:W-:Y:S01]  /*1400*/  FADD.FTZ R13, R11, R16 ;  /* 0x000000100b0d7221 */ /* 0x004fe20000010000 */
[----:B------:R-:W-:Y:S01]  /*1410*/  FADD.FTZ R12, R12, R17 ;  /* 0x000000110c0c7221 */ /* 0x000fe20000010000 */
[----:B------:R-:W1:Y:S02]  /*1420*/  LDS.64 R10, [UR6+0x80] ;  /* 0x00008006ff0a7984 */ /* 0x000e640008000a00 */
[----:B------:R-:W-:Y:S01]  /*1430*/  FADD.FTZ R13, R13, R18 ;  /* 0x000000120d0d7221 */ /* 0x000fe20000010000 */
[----:B------:R-:W-:-:S03]  /*1440*/  FADD.FTZ R12, R12, R19 ;  /* 0x000000130c0c7221 */ /* 0x000fc60000010000 */
[----:B-----5:R-:W-:Y:S01]  /*1450*/  FADD.FTZ R13, R13, R32 ;  /* 0x000000200d0d7221 */ /* 0x020fe20000010000 */
[----:B------:R-:W-:-:S03]  /*1460*/  FADD.FTZ R12, R12, R33 ;  /* 0x000000210c0c7221 */ /* 0x000fc60000010000 */
[----:B------:R-:W-:Y:S01]  /*1470*/  FADD.FTZ R13, R13, R34 ;  /* 0x000000220d0d7221 */ /* 0x000fe20000010000 */
        /* <DEDUP_REMOVED lines=9> */
[----:B0-----:R-:W-:Y:S01]  /*1510*/  FADD.FTZ R13, R13, R36 ;  /* 0x000000240d0d7221 */ /* 0x001fe20000010000 */
[----:B------:R-:W-:-:S03]  /*1520*/  FADD.FTZ R12, R12, R37 ;  /* 0x000000250c0c7221 */ /* 0x000fc60000010000 */
[----:B------:R-:W-:Y:S01]  /*1530*/  FADD.FTZ R13, R13, R38 ;  /* 0x000000260d0d7221 */ /* 0x000fe20000010000 */
[----:B------:R-:W-:-:S03]  /*1540*/  FADD.FTZ R12, R12, R39 ;  /* 0x000000270c0c7221 */ /* 0x000fc60000010000 */
[----:B-1----:R-:W-:Y:S01]  /*1550*/  FADD.FTZ R10, R13, R10 ;  /* 0x0000000a0d0a7221 */ /* 0x002fe20000010000 */
[----:B------:R-:W-:-:S07]  /*1560*/  FADD.FTZ R11, R12, R11 ;  /* 0x0000000b0c0b7221 */ /* 0x000fce0000010000 */
.L_x_7:
[----:B------:R-:W-:Y:S05]  /*1570*/  BSYNC.RECONVERGENT B0 ;  /* 0x0000000000007941 */ /* 0x000fea0003800200 */
.L_x_6:
[----:B------:R-:W-:Y:S06]  /*1580*/  BAR.SYNC.DEFER_BLOCKING 0x0 ;  /* 0x0000000000007b1d */ /* 0x000fec0000010000 */
[----:B------:R-:W-:Y:S04]  /*1590*/  BSSY.RECONVERGENT B0, `(.L_x_8) ;  /* 0x000009d000007945 */ /* 0x000fe80003800200 */
[----:B------:R-:W-:Y:S05]  /*15a0*/  @P5 BRA `(.L_x_9) ;  /* 0x00000008006c5947 */ /* 0x000fea0003800000 */
[----:B------:R-:W4:Y:S04]  /*15b0*/  LDS.128 R36, [R51+0xf0] ;  /* 0x0000f00033247984 */ /* 0x000f280000000c00 */
[----:B------:R-:W5:Y:S04]  /*15c0*/  LDS.128 R32, [R51+0x1e0] ;  /* 0x0001e00033207984 */ /* 0x000f680000000c00 */
[----:B------:R-:W0:Y:S04]  /*15d0*/  LDS.128 R24, [R51+0x2d0] ;  /* 0x0002d00033187984 */ /* 0x000e280000000c00 */
[----:B------:R-:W3:Y:S04]  /*15e0*/  LDS.128 R28, [R51+0x3c0] ;  /* 0x0003c000331c7984 */ /* 0x000ee80000000c00 */
[----:B-12---:R-:W1:Y:S04]  /*15f0*/  LDS.128 R12, [R51+0x4b0] ;  /* 0x0004b000330c7984 */ /* 0x006e680000000c00 */
[----:B------:R-:W2:Y:S01]  /*1600*/  LDS.128 R16, [R51+0x5a0] ;  /* 0x0005a00033107984 */ /* 0x000ea20000000c00 */
[----:B----4-:R-:W-:Y:S01]  /*1610*/  FADD.FTZ R53, R20, R36 ;  /* 0x0000002414357221 */ /* 0x010fe20000010000 */
[----:B------:R-:W-:Y:S01]  /*1620*/  FADD.FTZ R36, R21, R37 ;  /* 0x0000002515247221 */ /* 0x000fe20000010000 */
[----:B------:R-:W-:Y:S01]  /*1630*/  FADD.FTZ R37, R22, R38 ;  /* 0x0000002616257221 */ /* 0x000fe20000010000 */
[----:B------:R-:W-:Y:S01]  /*1640*/  FADD.FTZ R38, R23, R39 ;  /* 0x0000002717267221 */ /* 0x000fe20000010000 */
[----:B-----5:R-:W-:Y:S01]  /*1650*/  FADD.FTZ R53, R53, R32 ;  /* 0x0000002035357221 */ /* 0x020fe20000010000 */
[----:B------:R-:W4:Y:S01]  /*1660*/  LDS.128 R20, [R51+0x690] ;  /* 0x0006900033147984 */ /* 0x000f220000000c00 */
[----:B------:R-:W-:Y:S01]  /*1670*/  FADD.FTZ R59, R37, R34 ;  /* 0x00000022253b7221 */ /* 0x000fe20000010000 */
[----:B------:R-:W-:Y:S01]  /*1680*/  FADD.FTZ R32, R36, R33 ;  /* 0x0000002124207221 */ /* 0x000fe20000010000 */
[----:B------:R-:W-:Y:S01]  /*1690*/  FADD.FTZ R34, R38, R35 ;  /* 0x0000002326227221 */ /* 0x000fe20000010000 */
[----:B0-----:R-:W-:Y:S01]  /*16a0*/  FADD.FTZ R33, R53, R24 ;  /* 0x0000001835217221 */ /* 0x001fe20000010000 */
[----:B------:R-:W0:Y:S01]  /*16b0*/  LDS.128 R36, [R51+0x780] ;  /* 0x0007800033247984 */ /* 0x000e220000000c00 */
[----:B------:R-:W-:Y:S01]  /*16c0*/  FADD.FTZ R32, R32, R25 ;  /* 0x0000001920207221 */ /* 0x000fe20000010000 */
[----:B------:R-:W-:Y:S01]  /*16d0*/  FADD.FTZ R59, R59, R26 ;  /* 0x0000001a3b3b7221 */ /* 0x000fe20000010000 */
[----:B------:R-:W-:Y:S01]  /*16e0*/  FADD.FTZ R34, R34, R27 ;  /* 0x0000001b22227221 */ /* 0x000fe20000010000 */
[----:B---3--:R-:W-:Y:S01]  /*16f0*/  FADD.FTZ R33, R33, R28 ;  /* 0x0000001c21217221 */ /* 0x008fe20000010000 */
[----:B------:R-:W3:Y:S01]  /*1700*/  LDS.128 R24, [R51+0x870] ;  /* 0x0008700033187984 */ /* 0x000ee20000000c00 */
[----:B------:R-:W-:Y:S01]  /*1710*/  FADD.FTZ R32, R32, R29 ;  /* 0x0000001d20207221 */ /* 0x000fe20000010000 */
[----:B------:R-:W-:Y:S01]  /*1720*/  FADD.FTZ R59, R59, R30 ;  /* 0x0000001e3b3b7221 */ /* 0x000fe20000010000 */
[----:B------:R-:W-:Y:S01]  /*1730*/  FADD.FTZ R58, R34, R31 ;  /* 0x0000001f223a7221 */ /* 0x000fe20000010000 */
[----:B-1----:R-:W-:Y:S01]  /*1740*/  FADD.FTZ R53, R33, R12 ;  /* 0x0000000c21357221 */ /* 0x002fe20000010000 */
[----:B------:R-:W1:Y:S01]  /*1750*/  LDS.128 R28, [R51+0x960] ;  /* 0x00096000331c7984 */ /* 0x000e620000000c00 */
[----:B------:R-:W-:Y:S01]  /*1760*/  FADD.FTZ R12, R32, R13 ;  /* 0x0000000d200c7221 */ /* 0x000fe20000010000 */
[----:B------:R-:W-:Y:S01]  /*1770*/  FADD.FTZ R59, R59, R14 ;  /* 0x0000000e3b3b7221 */ /* 0x000fe20000010000 */
[----:B--2---:R-:W-:Y:S01]  /*1780*/  FADD.FTZ R53, R53, R16 ;  /* 0x0000001035357221 */ /* 0x004fe20000010000 */
[----:B------:R-:W2:Y:S01]  /*1790*/  LDS.128 R32, [R51+0xa50] ;  /* 0x000a500033207984 */ /* 0x000ea20000000c00 */
[----:B------:R-:W-:Y:S01]  /*17a0*/  FADD.FTZ R58, R58, R15 ;  /* 0x0000000f3a3a7221 */ /* 0x000fe20000010000 */
[----:B------:R-:W-:Y:S01]  /*17b0*/  FADD.FTZ R16, R12, R17 ;  /* 0x000000110c107221 */ /* 0x000fe20000010000 */
[----:B------:R-:W-:Y:S01]  /*17c0*/  FADD.FTZ R59, R59, R18 ;  /* 0x000000123b3b7221 */ /* 0x000fe20000010000 */
[----:B------:R-:W5:Y:S01]  /*17d0*/  LDS.128 R12, [R51+0xb40] ;  /* 0x000b4000330c7984 */ /* 0x000f620000000c00 */
[----:B------:R-:W-:Y:S01]  /*17e0*/  FADD.FTZ R58, R58, R19 ;  /* 0x000000133a3a7221 */ /* 0x000fe20000010000 */
[----:B----4-:R-:W-:Y:S01]  /*17f0*/  FADD.FTZ R53, R53, R20 ;  /* 0x0000001435357221 */ /* 0x010fe20000010000 */
[----:B------:R-:W-:Y:S01]  /*1800*/  FADD.FTZ R20, R16, R21 ;  /* 0x0000001510147221 */ /* 0x000fe20000010000 */
[----:B------:R-:W-:Y:S01]  /*1810*/  FADD.FTZ R59, R59, R22 ;  /* 0x000000163b3b7221 */ /* 0x000fe20000010000 */
[----:B------:R-:W-:Y:S01]  /*1820*/  FADD.FTZ R58, R58, R23 ;  /* 0x000000173a3a7221 */ /* 0x000fe20000010000 */
[----:B------:R-:W4:Y:S01]  /*1830*/  LDS.128 R16, [R51+0xc30] ;  /* 0x000c300033107984 */ /* 0x000f220000000c00 */
[----:B0-----:R-:W-:Y:S01]  /*1840*/  FADD.FTZ R53, R53, R36 ;  /* 0x0000002435357221 */ /* 0x001fe20000010000 */
[----:B------:R-:W-:Y:S01]  /*1850*/  FADD.FTZ R36, R20, R37 ;  /* 0x0000002514247221 */ /* 0x000fe20000010000 */
[----:B------:R-:W-:Y:S01]  /*1860*/  FADD.FTZ R59, R59, R38 ;  /* 0x000000263b3b7221 */ /* 0x000fe20000010000 */
[----:B------:R-:W-:Y:S01]  /*1870*/  FADD.FTZ R58, R58, R39 ;  /* 0x000000273a3a7221 */ /* 0x000fe20000010000 */
[----:B------:R-:W0:Y:S01]  /*1880*/  LDS.128 R20, [R51+0xd20] ;  /* 0x000d200033147984 */ /* 0x000e220000000c00 */
[----:B---3--:R-:W-:Y:S01]  /*1890*/  FADD.FTZ R37, R53, R24 ;  /* 0x0000001835257221 */ /* 0x008fe20000010000 */
[----:B------:R-:W-:Y:S01]  /*18a0*/  FADD.FTZ R36, R36, R25 ;  /* 0x0000001924247221 */ /* 0x000fe20000010000 */
[----:B------:R-:W-:Y:S01]  /*18b0*/  FADD.FTZ R59, R59, R26 ;  /* 0x0000001a3b3b7221 */ /* 0x000fe20000010000 */
[----:B------:R-:W-:-:S02]  /*18c0*/  FADD.FTZ R58, R58, R27 ;  /* 0x0000001b3a3a7221 */ /* 0x000fc40000010000 */
[----:B------:R-:W3:Y:S01]  /*18d0*/  LDS.128 R24, [R51+0xe10] ;  /* 0x000e100033187984 */ /* 0x000ee20000000c00 */
[----:B-1----:R-:W-:Y:S01]  /*18e0*/  FADD.FTZ R37, R37, R28 ;  /* 0x0000001c25257221 */ /* 0x002fe20000010000 */
[----:B------:R-:W-:Y:S01]  /*18f0*/  FADD.FTZ R36, R36, R29 ;  /* 0x0000001d24247221 */ /* 0x000fe20000010000 */
[----:B------:R-:W-:Y:S01]  /*1900*/  FADD.FTZ R53, R59, R30 ;  /* 0x0000001e3b357221 */ /* 0x000fe20000010000 */
[----:B------:R-:W-:Y:S01]  /*1910*/  FADD.FTZ R58, R58, R31 ;  /* 0x0000001f3a3a7221 */ /* 0x000fe20000010000 */
[----:B--2---:R-:W-:Y:S01]  /*1920*/  FADD.FTZ R37, R37, R32 ;  /* 0x0000002025257221 */ /* 0x004fe20000010000 */
[----:B------:R-:W1:Y:S01]  /*1930*/  LDS.128 R28, [R51+0xf00] ;  /* 0x000f0000331c7984 */ /* 0x000e620000000c00 */
[----:B------:R-:W-:Y:S01]  /*1940*/  FADD.FTZ R36, R36, R33 ;  /* 0x0000002124247221 */ /* 0x000fe20000010000 */
[----:B------:R-:W-:Y:S01]  /*1950*/  FADD.FTZ R53, R53, R34 ;  /* 0x0000002235357221 */ /* 0x000fe20000010000 */
[----:B------:R-:W-:Y:S01]  /*1960*/  FADD.FTZ R58, R58, R35 ;  /* 0x000000233a3a7221 */ /* 0x000fe20000010000 */
[----:B-----5:R-:W-:Y:S01]  /*1970*/  FADD.FTZ R59, R37, R12 ;  /* 0x0000000c253b7221 */ /* 0x020fe20000010000 */
[----:B------:R-:W2:Y:S01]  /*1980*/  LDS.128 R32, [R51+0xff0] ;  /* 0x000ff00033207984 */ /* 0x000ea20000000c00 */
[----:B------:R-:W-:Y:S01]  /*1990*/  FADD.FTZ R12, R36, R13 ;  /* 0x0000000d240c7221 */ /* 0x000fe20000010000 */
[----:B------:R-:W-:Y:S01]  /*19a0*/  FADD.FTZ R53, R53, R14 ;  /* 0x0000000e35357221 */ /* 0x000fe20000010000 */
[----:B------:R-:W-:Y:S01]  /*19b0*/  FADD.FTZ R58, R58, R15 ;  /* 0x0000000f3a3a7221 */ /* 0x000fe20000010000 */
[----:B------:R-:W5:Y:S01]  /*19c0*/  LDS.128 R36, [R51+0x10e0] ;  /* 0x0010e00033247984 */ /* 0x000f620000000c00 */
        /* <DEDUP_REMOVED lines=13> */
[----:B------:R-:W-:Y:S01]  /*1aa0*/  FADD.FTZ R58, R58, R27 ;  /* 0x0000001b3a3a7221 */ /* 0x000fe20000010000 */
[----:B------:R-:W3:Y:S01]  /*1ab0*/  LDS.128 R20, [R51+0x13b0] ;  /* 0x0013b00033147984 */ /* 0x000ee20000000c00 */
[----:B-1----:R-:W-:Y:S01]  /*1ac0*/  FADD.FTZ R53, R53, R28 ;  /* 0x0000001c35357221 */ /* 0x002fe20000010000 */
[----:B------:R-:W-:Y:S01]  /*1ad0*/  FADD.FTZ R28, R24, R29 ;  /* 0x0000001d181c7221 */ /* 0x000fe20000010000 */
[----:B------:R-:W-:Y:S01]  /*1ae0*/  FADD.FTZ R29, R25, R30 ;  /* 0x0000001e191d7221 */ /* 0x000fe20000010000 */
[----:B------:R-:W-:Y:S01]  /*1af0*/  FADD.FTZ R58, R58, R31 ;  /* 0x0000001f3a3a7221 */ /* 0x000fe20000010000 */
[----:B------:R-:W1:Y:S01]  /*1b00*/  LDS.128 R24, [R51+0x14a0] ;  /* 0x0014a00033187984 */ /* 0x000e620000000c00 */
[----:B--2---:R-:W-:Y:S01]  /*1b10*/  FADD.FTZ R53, R53, R32 ;  /* 0x0000002035357221 */ /* 0x004fe20000010000 */
        /* <DEDUP_REMOVED lines=8> */
[----:B------:R-:W5:Y:S04]  /*1ba0*/  LDS.128 R28, [R51+0x1680] ;  /* 0x00168000331c7984 */ /* 0x000f680000000c00 */
[----:B------:R-:W5:Y:S01]  /*1bb0*/  LDS.128 R36, [R51+0x1770] ;  /* 0x0017700033247984 */ /* 0x000f620000000c00 */
[----:B----4-:R-:W-:Y:S01]  /*1bc0*/  FADD.FTZ R59, R59, R12 ;  /* 0x0000000c3b3b7221 */ /* 0x010fe20000010000 */
[----:B------:R-:W-:Y:S01]  /*1bd0*/  FADD.FTZ R58, R58, R13 ;  /* 0x0000000d3a3a7221 */ /* 0x000fe20000010000 */
[----:B------:R-:W-:Y:S01]  /*1be0*/  FADD.FTZ R53, R53, R14 ;  /* 0x0000000e35357221 */ /* 0x000fe20000010000 */
[----:B------:R-:W-:Y:S01]  /*1bf0*/  FADD.FTZ R60, R60, R15 ;  /* 0x0000000f3c3c7221 */ /* 0x000fe20000010000 */
        /* <DEDUP_REMOVED lines=19> */
[----:B------:R-:W2:Y:S01]  /*1d30*/  LDS.128 R24, [R51+0x1b30] ;  /* 0x001b300033187984 */ /* 0x000ea20000000c00 */
[----:B-----5:R-:W-:Y:S01]  /*1d40*/  FADD.FTZ R33, R59, R28 ;  /* 0x0000001c3b217221 */ /* 0x020fe20000010000 */
[----:B------:R-:W-:Y:S01]  /*1d50*/  FADD.FTZ R58, R58, R29 ;  /* 0x0000001d3a3a7221 */ /* 0x000fe20000010000 */
[----:B------:R-:W-:Y:S01]  /*1d60*/  FADD.FTZ R53, R53, R30 ;  /* 0x0000001e35357221 */ /* 0x000fe20000010000 */
[----:B------:R-:W-:Y:S01]  /*1d70*/  FADD.FTZ R60, R60, R31 ;  /* 0x0000001f3c3c7221 */ /* 0x000fe20000010000 */
[----:B------:R-:W-:Y:S01]  /*1d80*/  FADD.FTZ R59, R33, R36 ;  /* 0x00000024213b7221 */ /* 0x000fe20000010000 */
[----:B------:R-:W4:Y:S01]  /*1d90*/  LDS.128 R28, [R51+0x1c20] ;  /* 0x001c2000331c7984 */ /* 0x000f220000000c00 */
[----:B------:R-:W-:Y:S01]  /*1da0*/  FADD.FTZ R58, R58, R37 ;  /* 0x000000253a3a7221 */ /* 0x000fe20000010000 */
[----:B------:R-:W-:Y:S01]  /*1db0*/  FADD.FTZ R53, R53, R38 ;  /* 0x0000002635357221 */ /* 0x000fe20000010000 */
[----:B------:R-:W-:Y:S01]  /*1dc0*/  FADD.FTZ R60, R60, R39 ;  /* 0x000000273c3c7221 */ /* 0x000fe20000010000 */
[----:B------:R-:W5:Y:S01]  /*1dd0*/  LDS.128 R32, [R51+0x1d10] ;  /* 0x001d100033207984 */ /* 0x000f620000000c00 */
[----:B0-----:R-:W-:Y:S01]  /*1de0*/  FADD.FTZ R59, R59, R12 ;  /* 0x0000000c3b3b7221 */ /* 0x001fe20000010000 */
[----:B------:R-:W-:Y:S01]  /*1df0*/  FADD.FTZ R58, R58, R13 ;  /* 0x0000000d3a3a7221 */ /* 0x000fe20000010000 */
[----:B------:R-:W-:Y:S01]  /*1e00*/  FADD.FTZ R53, R53, R14 ;  /* 0x0000000e35357221 */ /* 0x000fe20000010000 */
[----:B------:R-:W-:Y:S01]  /*1e10*/  FADD.FTZ R60, R60, R15 ;  /* 0x0000000f3c3c7221 */ /* 0x000fe20000010000 */
[----:B---3--:R-:W-:Y:S01]  /*1e20*/  FADD.FTZ R59, R59, R16 ;  /* 0x000000103b3b7221 */ /* 0x008fe20000010000 */
[----:B------:R-:W-:Y:S01]  /*1e30*/  FADD.FTZ R58, R58, R17 ;  /* 0x000000113a3a7221 */ /* 0x000fe20000010000 */
[----:B------:R-:W-:Y:S01]  /*1e40*/  FADD.FTZ R53, R53, R18 ;  /* 0x0000001235357221 */ /* 0x000fe20000010000 */
[----:B------:R-:W-:Y:S01]  /*1e50*/  FADD.FTZ R60, R60, R19 ;  /* 0x000000133c3c7221 */ /* 0x000fe20000010000 */
[----:B-1----:R-:W-:Y:S01]  /*1e60*/  FADD.FTZ R59, R59, R20 ;  /* 0x000000143b3b7221 */ /* 0x002fe20000010000 */
[----:B------:R-:W-:Y:S01]  /*1e70*/  FADD.FTZ R58, R58, R21 ;  /* 0x000000153a3a7221 */ /* 0x000fe20000010000 */
[----:B------:R-:W-:Y:S01]  /*1e80*/  FADD.FTZ R53, R53, R22 ;  /* 0x0000001635357221 */ /* 0x000fe20000010000 */
[----:B------:R-:W-:Y:S01]  /*1e90*/  FADD.FTZ R60, R60, R23 ;  /* 0x000000173c3c7221 */ /* 0x000fe20000010000 */
[----:B--2---:R-:W-:Y:S01]  /*1ea0*/  FADD.FTZ R59, R59, R24 ;  /* 0x000000183b3b7221 */ /* 0x004fe20000010000 */
[----:B------:R-:W-:Y:S01]  /*1eb0*/  FADD.FTZ R58, R58, R25 ;  /* 0x000000193a3a7221 */ /* 0x000fe20000010000 */
[----:B------:R-:W-:Y:S01]  /*1ec0*/  FADD.FTZ R53, R53, R26 ;  /* 0x0000001a35357221 */ /* 0x000fe20000010000 */
[----:B------:R-:W-:Y:S01]  /*1ed0*/  FADD.FTZ R60, R60, R27 ;  /* 0x0000001b3c3c7221 */ /* 0x000fe20000010000 */
[----:B----4-:R-:W-:Y:S01]  /*1ee0*/  FADD.FTZ R59, R59, R28 ;  /* 0x0000001c3b3b7221 */ /* 0x010fe20000010000 */
[----:B------:R-:W-:Y:S01]  /*1ef0*/  FADD.FTZ R58, R58, R29 ;  /* 0x0000001d3a3a7221 */ /* 0x000fe20000010000 */
[----:B------:R-:W-:Y:S01]  /*1f00*/  FADD.FTZ R53, R53, R30 ;  /* 0x0000001e35357221 */ /* 0x000fe20000010000 */
[----:B------:R-:W-:Y:S01]  /*1f10*/  FADD.FTZ R60, R60, R31 ;  /* 0x0000001f3c3c7221 */ /* 0x000fe20000010000 */
[----:B-----5:R-:W-:Y:S01]  /*1f20*/  FADD.FTZ R20, R59, R32 ;  /* 0x000000203b147221 */ /* 0x020fe20000010000 */
[----:B------:R-:W-:Y:S01]  /*1f30*/  FADD.FTZ R21, R58, R33 ;  /* 0x000000213a157221 */ /* 0x000fe20000010000 */
[----:B------:R-:W-:Y:S01]  /*1f40*/  FADD.FTZ R22, R53, R34 ;  /* 0x0000002235167221 */ /* 0x000fe20000010000 */
[----:B------:R-:W-:-:S07]  /*1f50*/  FADD.FTZ R23, R60, R35 ;  /* 0x000000233c177221 */ /* 0x000fce0000010000 */
.L_x_9:
[----:B------:R-:W-:Y:S05]  /*1f60*/  BSYNC.RECONVERGENT B0 ;  /* 0x0000000000007941 */ /* 0x000fea0003800200 */
.L_x_8:
[----:B------:R-:W-:Y:S04]  /*1f70*/  BSSY.RECONVERGENT B0, `(.L_x_10) ;  /* 0x000001d000007945 */ /* 0x000fe80003800200 */
[----:B------:R-:W-:Y:S05]  /*1f80*/  @P5 BRA `(.L_x_11) ;  /* 0x00000000006c5947 */ /* 0x000fea0003800000 */
[----:B------:R-:W4:Y:S01]  /*1f90*/  LDC.64 R12, c[0x0][0x3f8] ;  /* 0x0000fe00ff0c7b82 */ /* 0x000f220000000a00 */
[----:B------:R-:W-:-:S07]  /*1fa0*/  IMAD R19, R2, 0xf, R41 ;  /* 0x0000000f02137824 */ /* 0x000fce00078e0229 */
[----:B-12---:R-:W1:Y:S01]  /*1fb0*/  LDC.64 R14, c[0x0][0x3d8] ;  /* 0x0000f600ff0e7b82 */ /* 0x006e620000000a00 */
[----:B----4-:R-:W-:Y:S01]  /*1fc0*/  IMAD.WIDE.U32 R16, R12, 0x3, RZ ;  /* 0x000000030c107825 */ /* 0x010fe200078e00ff */
[C---:B------:R-:W-:Y:S02]  /*1fd0*/  LEA R25, R13.reuse, R13, 0x1 ;  /* 0x0000000d0d197211 */ /* 0x040fe400078e08ff */
[----:B------:R-:W-:Y:S02]  /*1fe0*/  LEA.HI R27, P1, R13, R12, RZ, 0x1 ;  /* 0x0000000c0d1b7211 */ /* 0x000fe400078308ff */
[----:B------:R-:W-:Y:S02]  /*1ff0*/  IADD3 R25, PT, PT, R17, R25, RZ ;  /* 0x0000001911197210 */ /* 0x000fe40007ffe0ff */
[----:B------:R-:W-:Y:S01]  /*2000*/  IADD3.X R18, PT, PT, RZ, R13, RZ, P1, !PT ;  /* 0x0000000dff127210 */ /* 0x000fe20000ffe4ff */
[----:B-1----:R-:W-:Y:S01]  /*2010*/  IMAD.WIDE R14, R19, 0x4, R14 ;  /* 0x00000004130e7825 */ /* 0x002fe200078e020e */
[----:B------:R-:W-:-:S02]  /*2020*/  LEA.HI R2, P1, R25, R16, RZ, 0x1 ;  /* 0x0000001019027211 */ /* 0x000fc400078308ff */
[----:B------:R-:W-:Y:S02]  /*2030*/  SHF.L.U32 R17, R27, 0x1, RZ ;  /* 0x000000011b117819 */ /* 0x000fe400000006ff */
[----:B------:R-:W-:Y:S01]  /*2040*/  SHF.L.U32 R19, R2, 0x1, RZ ;  /* 0x0000000102137819 */ /* 0x000fe200000006ff */
[----:B------:R4:W-:Y:S01]  /*2050*/  REDG.E.ADD.F32.FTZ.RN.STRONG.GPU desc[UR16][R14.64], R20 ;  /* 0x000000140e0079a6 */ /* 0x0009e2000c12f310 */
[----:B------:R-:W-:Y:S02]  /*2060*/  LOP3.LUT R17, R17, 0xfffffffc, RZ, 0xc0, !PT ;  /* 0xfffffffc11117812 */ /* 0x000fe400078ec0ff */
[----:B------:R-:W-:Y:S02]  /*2070*/  LEA R16, P4, R12, R14, 0x2 ;  /* 0x0000000e0c107211 */ /* 0x000fe400078810ff */
[----:B------:R-:W-:Y:S02]  /*2080*/  IADD3.X R25, PT, PT, RZ, R25, RZ, P1, !PT ;  /* 0x00000019ff197210 */ /* 0x000fe40000ffe4ff */
[----:B------:R-:W-:-:S02]  /*2090*/  LOP3.LUT R19, R19, 0xfffffffc, RZ, 0xc0, !PT ;  /* 0xfffffffc13137812 */ /* 0x000fc400078ec0ff */
[----:B------:R-:W-:Y:S02]  /*20a0*/  SHF.L.U64.HI R27, R27, 0x1, R18 ;  /* 0x000000011b1b7819 */ /* 0x000fe40000010212 */
[----:B------:R-:W-:Y:S02]  /*20b0*/  IADD3 R18, P1, PT, R14, R17, RZ ;  /* 0x000000110e127210 */ /* 0x000fe40007f3e0ff */
[----:B------:R-:W-:Y:S02]  /*20c0*/  LEA.HI.X R17, R12, R15, R13, 0x2, P4 ;  /* 0x0000000f0c117211 */ /* 0x000fe400020f140d */
[----:B------:R-:W-:Y:S02]  /*20d0*/  SHF.L.U64.HI R13, R2, 0x1, R25 ;  /* 0x00000001020d7819 */ /* 0x000fe40000010219 */
[----:B------:R-:W-:Y:S02]  /*20e0*/  IADD3 R12, P4, PT, R14, R19, RZ ;  /* 0x000000130e0c7210 */ /* 0x000fe40007f9e0ff */
[----:B------:R-:W-:-:S02]  /*20f0*/  IADD3.X R19, PT, PT, R15, R27, RZ, P1, !PT ;  /* 0x0000001b0f137210 */ /* 0x000fc40000ffe4ff */
[----:B------:R-:W-:-:S03]  /*2100*/  IADD3.X R13, PT, PT, R15, R13, RZ, P4, !PT ;  /* 0x0000000d0f0d7210 */ /* 0x000fc600027fe4ff */
[----:B------:R4:W-:Y:S04]  /*2110*/  REDG.E.ADD.F32.FTZ.RN.STRONG.GPU desc[UR16][R18.64], R21 ;  /* 0x00000015120079a6 */ /* 0x0009e8000c12f310 */
[----:B------:R4:W-:Y:S04]  /*2120*/  REDG.E.ADD.F32.FTZ.RN.STRONG.GPU desc[UR16][R16.64], R22 ;  /* 0x00000016100079a6 */ /* 0x0009e8000c12f310 */
[----:B------:R4:W-:Y:S02]  /*2130*/  REDG.E.ADD.F32.FTZ.RN.STRONG.GPU desc[UR16][R12.64], R23 ;  /* 0x000000170c0079a6 */ /* 0x0009e4000c12f310 */
.L_x_11:
[----:B------:R-:W-:Y:S05]  /*2140*/  BSYNC.RECONVERGENT B0 ;  /* 0x0000000000007941 */ /* 0x000fea0003800200 */
.L_x_10:
[----:B------:R-:W-:-:S09]  /*2150*/  UISETP.GE.U32.AND UP0, UPT, UR20, 0x2, UPT ;  /* 0x000000021400788c */ /* 0x000fd2000bf06070 */
[----:B------:R-:W-:Y:S05]  /*2160*/  BRA.U !UP0, `(.L_x_12) ;  /* 0x0000000d083c7547 */ /* 0x000fea000b800000 */
[----:B------:R-:W5:Y:S01]  /*2170*/  LDCU.64 UR6, c[0x0][0x3d0] ;  /* 0x00007a00ff0677ac */ /* 0x000f620008000a00 */
[----:B------:R-:W-:Y:S01]  /*2180*/  MOV R2, UR20 ;  /* 0x0000001400027c02 */ /* 0x000fe20008000f00 */
[----:B------:R-:W-:-:S03]  /*2190*/  ULOP3.LUT UR13, UR4, 0x1, URZ, 0xc0, !UPT ;  /* 0x00000001040d7892 */ /* 0x000fc6000f8ec0ff */
[----:B------:R-:W-:Y:S01]  /*21a0*/  ISETP.GE.U32.AND P4, PT, R2, 0x8, PT ;  /* 0x000000080200780c */ /* 0x000fe20003f86070 */
[----:B------:R-:W-:-:S04]  /*21b0*/  UIMAD UR14, UR13, UR19, URZ ;  /* 0x000000130d0e72a4 */ /* 0x000fc8000f8e02ff */
[----:B------:R-:W-:-:S04]  /*21c0*/  UIMAD UR13, UR14, UR20, URZ ;  /* 0x000000140e0d72a4 */ /* 0x000fc8000f8e02ff */
[----:B------:R-:W-:-:S04]  /*21d0*/  USHF.L.U32 UR13, UR13, 0x1, URZ ;  /* 0x000000010d0d7899 */ /* 0x000fc800080006ff */
[----:B-----5:R-:W-:Y:S01]  /*21e0*/  UIMAD.WIDE UR6, UR13, 0x4, UR6 ;  /* 0x000000040d0678a5 */ /* 0x020fe2000f8e0206 */
[----:B------:R-:W-:Y:S11]  /*21f0*/  @P3 BRA `(.L_x_13) ;  /* 0x00000000005c3947 */ /* 0x000ff60003800000 */
[----:B----4-:R-:W4:Y:S01]  /*2200*/  LDC.64 R12, c[0x0][0x3c8] ;  /* 0x0000f200ff0c7b82 */ /* 0x010f220000000a00 */
[----:B------:R-:W-:Y:S01]  /*2210*/  MOV R2, UR4 ;  /* 0x0000000400027c02 */ /* 0x000fe20008000f00 */
[----:B------:R-:W-:Y:S02]  /*2220*/  UIADD3 UR13, UPT, UPT, UR14, UR5, URZ ;  /* 0x000000050e0d7290 */ /* 0x000fe4000fffe0ff */
[----:B------:R-:W-:Y:S01]  /*2230*/  UIMAD.WIDE.U32 UR26, UR22, 0x8, UR6 ;  /* 0x00000008161a78a5 */ /* 0x000fe2000f8e0006 */
[----:B------:R-:W-:-:S03]  /*2240*/  LOP3.LUT P1, R2, R2, 0x2, RZ, 0xc0, !PT ;  /* 0x0000000202027812 */ /* 0x000fc6000782c0ff */
[----:B------:R-:W-:Y:S02]  /*2250*/  MOV R17, UR13 ;  /* 0x0000000d00117c02 */ /* 0x000fe40008000f00 */
[----:B------:R-:W-:Y:S02]  /*2260*/  SEL R19, RZ, UR20, P1 ;  /* 0x00000014ff137c07 */ /* 0x000fe40008800000 */
[----:B-1----:R-:W-:Y:S02]  /*2270*/  MOV R14, UR26 ;  /* 0x0000001a000e7c02 */ /* 0x002fe40008000f00 */
[----:B------:R-:W-:Y:S02]  /*2280*/  ISETP.NE.AND P1, PT, R19, -0x1, PT ;  /* 0xffffffff1300780c */ /* 0x000fe40003f25270 */
[----:B--2---:R-:W-:-:S05]  /*2290*/  MOV R15, UR27 ;  /* 0x0000001b000f7c02 */ /* 0x004fca0008000f00 */
[----:B------:R1:W-:Y:S01]  /*22a0*/  STG.E.64 desc[UR16][R14.64], R10 ;  /* 0x0000000a0e007986 */ /* 0x0003e2000c101b10 */
[----:B----4-:R-:W-:Y:S01]  /*22b0*/  IMAD.WIDE.U32 R12, R17, 0x4, R12 ;  /* 0x00000004110c7825 */ /* 0x010fe200078e000c */
[----:B------:R-:W-:Y:S01]  /*22c0*/  IADD3 R17, PT, PT, -R2, 0x1, RZ ;  /* 0x0000000102117810 */ /* 0x000fe20007ffe1ff */
[----:B------:R-:W-:Y:S06]  /*22d0*/  MEMBAR.ALL.GPU ;  /* 0x0000000000007992 */ /* 0x000fec000000a000 */
[----:B------:R-:W-:-:S00]  /*22e0*/  ERRBAR ;  /* 0x00000000000079ab */ /* 0x000fc00000000000 */
[----:B------:R-:W-:Y:S06]  /*22f0*/  CGAERRBAR ;  /* 0x00000000000075ab */ /* 0x000fec0000000000 */
[----:B------:R1:W-:Y:S01]  /*2300*/  REDG.E.ADD.S32.STRONG.GPU desc[UR16][R12.64], R17 ;  /* 0x000000110c00798e */ /* 0x0003e2000c12e310 */
[----:B------:R-:W-:Y:S05]  /*2310*/  @!P1 BRA `(.L_x_13) ;  /* 0x0000000000149947 */ /* 0x000fea0003800000 */
.L_x_14:
[----:B------:R-:W2:Y:S04]  /*2320*/  LDG.E.STRONG.GPU R2, desc[UR16][R12.64] ;  /* 0x000000100c027981 */ /* 0x000ea8000c1ef900 */
[----:B--2---:R-:W-:Y:S01]  /*2330*/  CCTL.IVALL ;  /* 0x00000000ff00798f */ /* 0x004fe20002000000 */
[----:B------:R-:W-:Y:S05]  /*2340*/  YIELD ;  /* 0x0000000000007946 */ /* 0x000fea0003800000 */
[----:B------:R-:W-:-:S13]  /*2350*/  ISETP.NE.AND P1, PT, R2, R19, PT ;  /* 0x000000130200720c */ /* 0x000fda0003f25270 */
[----:B------:R-:W-:Y:S05]  /*2360*/  @P1 BRA `(.L_x_14) ;  /* 0xfffffffc00ec1947 */ /* 0x000fea000383ffff */
.L_x_13:
[----:B------:R-:W-:Y:S05]  /*2370*/  WARPSYNC.ALL ;  /* 0x0000000000007948 */ /* 0x000fea0003800000 */
[----:B------:R-:W-:Y:S01]  /*2380*/  BAR.SYNC.DEFER_BLOCKING 0x0 ;  /* 0x0000000000007b1d */ /* 0x000fe20000010000 */
[----:B------:R-:W-:-:S05]  /*2390*/  HFMA2 R2, -RZ, RZ, 0, 0 ;  /* 0x00000000ff027431 */ /* 0x000fca00000001ff */
[----:B------:R-:W-:Y:S05]  /*23a0*/  @!P4 BRA `(.L_x_15) ;  /* 0x000000040078c947 */ /* 0x000fea0003800000 */
[----:B----4-:R-:W-:Y:S01]  /*23b0*/  MOV R20, RZ ;  /* 0x000000ff00147202 */ /* 0x010fe20000000f00 */
[----:B------:R-:W-:Y:S02]  /*23c0*/  UIMAD UR26, UR19, 0x3, UR5 ;  /* 0x00000003131a78a4 */ /* 0x000fe4000f8e0205 */
[----:B------:R-:W-:Y:S02]  /*23d0*/  ULEA UR27, UR19, UR5, 0x1 ;  /* 0x00000005131b7291 */ /* 0x000fe4000f8e08ff */
[----:B------:R-:W-:Y:S02]  /*23e0*/  UIMAD UR28, UR19, 0x5, UR5 ;  /* 0x00000005131c78a4 */ /* 0x000fe4000f8e0205 */
[----:B------:R-:W-:Y:S02]  /*23f0*/  ULEA UR29, UR19, UR5, 0x2 ;  /* 0x00000005131d7291 */ /* 0x000fe4000f8e10ff */
[----:B------:R-:W-:Y:S02]  /*2400*/  UIADD3 UR30, UPT, UPT, UR5, UR19, URZ ;  /* 0x00000013051e7290 */ /* 0x000fe4000fffe0ff */
[----:B------:R-:W-:Y:S01]  /*2410*/  UIADD3 UR31, UPT, UPT, -UR18, URZ, URZ ;  /* 0x000000ff121f7290 */ /* 0x000fe2000fffe1ff */
[----:B------:R-:W-:Y:S01]  /*2420*/  UMOV UR13, UR5 ;  /* 0x00000005000d7c82 */ /* 0x000fe20008000000 */
[----:B------:R-:W-:Y:S01]  /*2430*/  UMOV UR14, UR11 ;  /* 0x0000000b000e7c82 */ /* 0x000fe20008000000 */
[----:B------:R-:W-:-:S09]  /*2440*/  UMOV UR15, UR10 ;  /* 0x0000000a000f7c82 */ /* 0x000fd20008000000 */
.L_x_16:
[----:B------:R-:W-:Y:S02]  /*2450*/  IADD3 R2, PT, PT, R20, 0x1, RZ ;  /* 0x0000000114027810 */ /* 0x000fe40007ffe0ff */
[----:B------:R-:W-:Y:S02]  /*2460*/  ISETP.EQ.OR P1, PT, RZ, UR31, P3 ;  /* 0x0000001fff007c0c */ /* 0x000fe40009f22670 */
[----:B------:R-:W-:Y:S02]  /*2470*/  ISETP.EQ.OR P4, PT, R2, UR18, P3 ;  /* 0x0000001202007c0c */ /* 0x000fe40009f82670 */
[----:B------:R-:W-:-:S04]  /*2480*/  IADD3 R2, PT, PT, R20, 0x2, RZ ;  /* 0x0000000214027810 */ /* 0x000fc80007ffe0ff */
[----:B------:R-:W-:Y:S02]  /*2490*/  ISETP.EQ.OR P6, PT, R2, UR18, P3 ;  /* 0x0000001202007c0c */ /* 0x000fe40009fc2670 */
[----:B------:R-:W-:-:S03]  /*24a0*/  IADD3 R2, PT, PT, R20, 0x3, RZ ;  /* 0x0000000314027810 */ /* 0x000fc60007ffe0ff */
[----:B------:R-:W-:Y:S01]  /*24b0*/  VOTEU.ALL UP1, P1 ;  /* 0x0000000000ff7886 */ /* 0x000fe20000820000 */
[----:B------:R-:W-:Y:S01]  /*24c0*/  ISETP.EQ.OR P5, PT, R2, UR18, P3 ;  /* 0x0000001202007c0c */ /* 0x000fe20009fa2670 */
[----:B------:R-:W-:-:S03]  /*24d0*/  VOTEU.ALL UP0, P4 ;  /* 0x0000000000ff7886 */ /* 0x000fc60002000000 */
[----:B------:R-:W-:Y:S02]  /*24e0*/  @!UP1 UIMAD.WIDE.U32 UR32, UR13, 0x8, UR6 ;  /* 0x000000080d2098a5 */ /* 0x000fe4000f8e0006 */
[----:B------:R-:W-:Y:S01]  /*24f0*/  @!UP0 UIMAD.WIDE.U32 UR34, UR30, 0x8, UR6 ;  /* 0x000000081e2288a5 */ /* 0x000fe2000f8e0006 */
[----:B------:R-:W-:-:S03]  /*2500*/  VOTEU.ALL UP1, P6 ;  /* 0x0000000000ff7886 */ /* 0x000fc60003020000 */
[----:B-1----:R-:W-:Y:S02]  /*2510*/  MOV R12, UR32 ;  /* 0x00000020000c7c02 */ /* 0x002fe40008000f00 */
[----:B------:R-:W-:Y:S01]  /*2520*/  MOV R13, UR33 ;  /* 0x00000021000d7c02 */ /* 0x000fe20008000f00 */
[----:B------:R-:W-:Y:S01]  /*2530*/  @!UP1 UIMAD.WIDE.U32 UR32, UR27, 0x8, UR6 ;  /* 0x000000081b2098a5 */ /* 0x000fe2000f8e0006 */
[----:B------:R-:W-:Y:S01]  /*2540*/  MOV R14, UR34 ;  /* 0x00000022000e7c02 */ /* 0x000fe20008000f00 */
[----:B------:R-:W-:Y:S01]  /*2550*/  VOTEU.ALL UP0, P5 ;  /* 0x0000000000ff7886 */ /* 0x000fe20002800000 */
[----:B--2---:R-:W-:Y:S02]  /*2560*/  MOV R15, UR35 ;  /* 0x00000023000f7c02 */ /* 0x004fe40008000f00 */
[----:B------:R-:W0:Y:S01]  /*2570*/  @!P1 LDG.E.64 R12, desc[UR16][R12.64] ;  /* 0x000000100c0c9981 */ /* 0x000e22000c1e1b00 */
[----:B------:R-:W-:Y:S02]  /*2580*/  MOV R16, UR32 ;  /* 0x0000002000107c02 */ /* 0x000fe40008000f00 */
[----:B------:R-:W-:Y:S01]  /*2590*/  MOV R17, UR33 ;  /* 0x0000002100117c02 */ /* 0x000fe20008000f00 */
[----:B------:R-:W-:Y:S01]  /*25a0*/  @!UP0 UIMAD.WIDE.U32 UR32, UR26, 0x8, UR6 ;  /* 0x000000081a2088a5 */ /* 0x000fe2000f8e0006 */
[----:B------:R-:W2:Y:S04]  /*25b0*/  @!P4 LDG.E.64 R14, desc[UR16][R14.64] ;  /* 0x000000100e0ec981 */ /* 0x000ea8000c1e1b00 */
[----:B------:R-:W4:Y:S01]  /*25c0*/  @!P6 LDG.E.64 R16, desc[UR16][R16.64] ;  /* 0x000000101010e981 */ /* 0x000f22000c1e1b00 */
[----:B------:R-:W-:-:S02]  /*25d0*/  MOV R18, UR32 ;  /* 0x0000002000127c02 */ /* 0x000fc40008000f00 */
[----:B------:R-:W-:-:S06]  /*25e0*/  MOV R19, UR33 ;  /* 0x0000002100137c02 */ /* 0x000fcc0008000f00 */
[----:B------:R-:W5:Y:S01]  /*25f0*/  @!P5 LDG.E.64 R18, desc[UR16][R18.64] ;  /* 0x000000101212d981 */ /* 0x000f62000c1e1b00 */
[----:B------:R-:W-:Y:S01]  /*2600*/  IADD3 R2, PT, PT, R20, 0x4, RZ ;  /* 0x0000000414027810 */ /* 0x000fe20007ffe0ff */
[----:B0--3--:R-:W-:Y:S01]  /*2610*/  @!P1 FADD.FTZ R10, R10, R12 ;  /* 0x0000000c0a0a9221 */ /* 0x009fe20000010000 */
[----:B------:R-:W-:Y:S02]  /*2620*/  @!P1 FADD.FTZ R11, R11, R13 ;  /* 0x0000000d0b0b9221 */ /* 0x000fe40000010000 */
[----:B------:R-:W-:Y:S02]  /*2630*/  ISETP.EQ.OR P1, PT, R2, UR18, P3 ;  /* 0x0000001202007c0c */ /* 0x000fe40009f22670 */
[----:B------:R-:W-:Y:S01]  /*2640*/  IADD3 R12, PT, PT, R20, 0x5, RZ ;  /* 0x00000005140c7810 */ /* 0x000fe20007ffe0ff */
[----:B--2---:R-:W-:Y:S01]  /*2650*/  @!P4 FADD.FTZ R10, R10, R14 ;  /* 0x0000000e0a0ac221 */ /* 0x004fe20000010000 */
[----:B------:R-:W-:Y:S01]  /*2660*/  @!P4 FADD.FTZ R11, R11, R15 ;  /* 0x0000000f0b0bc221 */ /* 0x000fe20000010000 */
[----:B------:R-:W-:-:S02]  /*2670*/  IADD3 R2, PT, PT, R20, 0x6, RZ ;  /* 0x0000000614027810 */ /* 0x000fc40007ffe0ff */
[----:B------:R-:W-:Y:S01]  /*2680*/  ISETP.EQ.OR P4, PT, R12, UR18, P3 ;  /* 0x000000120c007c0c */ /* 0x000fe20009f82670 */
[----:B----4-:R-:W-:Y:S01]  /*2690*/  @!P6 FADD.FTZ R10, R10, R16 ;  /* 0x000000100a0ae221 */ /* 0x010fe20000010000 */
[----:B------:R-:W-:Y:S01]  /*26a0*/  @!P6 FADD.FTZ R11, R11, R17 ;  /* 0x000000110b0be221 */ /* 0x000fe20000010000 */
[----:B------:R-:W-:Y:S02]  /*26b0*/  ISETP.EQ.OR P6, PT, R2, UR18, P3 ;  /* 0x0000001202007c0c */ /* 0x000fe40009fc2670 */
[----:B------:R-:W-:Y:S01]  /*26c0*/  IADD3 R2, PT, PT, R20, 0x7, RZ ;  /* 0x0000000714027810 */ /* 0x000fe20007ffe0ff */
[----:B------:R-:W-:Y:S01]  /*26d0*/  VOTEU.ALL UP1, P1 ;  /* 0x0000000000ff7886 */ /* 0x000fe20000820000 */
[----:B-----5:R-:W-:Y:S01]  /*26e0*/  @!P5 FADD.FTZ R10, R10, R18 ;  /* 0x000000120a0ad221 */ /* 0x020fe20000010000 */
[----:B------:R-:W-:Y:S01]  /*26f0*/  @!P5 FADD.FTZ R11, R11, R19 ;  /* 0x000000130b0bd221 */ /* 0x000fe20000010000 */
[----:B------:R-:W-:Y:S02]  /*2700*/  ISETP.EQ.OR P5, PT, R2, UR18, P3 ;  /* 0x0000001202007c0c */ /* 0x000fe40009fa2670 */
[----:B------:R-:W-:-:S02]  /*2710*/  @!UP1 UIMAD.WIDE.U32 UR32, UR29, 0x8, UR6 ;  /* 0x000000081d2098a5 */ /* 0x000fc4000f8e0006 */
[----:B------:R-:W-:-:S03]  /*2720*/  VOTEU.ALL UP0, P4 ;  /* 0x0000000000ff7886 */ /* 0x000fc60002000000 */
[----:B------:R-:W-:Y:S01]  /*2730*/  VOTEU.ALL UP1, P6 ;  /* 0x0000000000ff7886 */ /* 0x000fe20003020000 */
[----:B------:R-:W-:Y:S01]  /*2740*/  MOV R12, UR32 ;  /* 0x00000020000c7c02 */ /* 0x000fe20008000f00 */
[----:B------:R-:W-:Y:S01]  /*2750*/  @!UP0 UIMAD.WIDE.U32 UR34, UR28, 0x8, UR6 ;  /* 0x000000081c2288a5 */ /* 0x000fe2000f8e0006 */
[----:B------:R-:W-:Y:S02]  /*2760*/  MOV R13, UR33 ;  /* 0x00000021000d7c02 */ /* 0x000fe40008000f00 */
[----:B------:R-:W-:Y:S01]  /*2770*/  @!UP1 UIMAD.WIDE.U32 UR32, UR14, 0x8, UR6 ;  /* 0x000000080e2098a5 */ /* 0x000fe2000f8e0006 */
[----:B------:R-:W-:Y:S02]  /*2780*/  VOTEU.ALL UP0, P5 ;  /* 0x0000000000ff7886 */ /* 0x000fe40002800000 */
[----:B------:R-:W-:Y:S01]  /*2790*/  MOV R14, UR34 ;  /* 0x00000022000e7c02 */ /* 0x000fe20008000f00 */
[----:B------:R-:W2:Y:S01]  /*27a0*/  @!P1 LDG.E.64 R12, desc[UR16][R12.64] ;  /* 0x000000100c0c9981 */ /* 0x000ea2000c1e1b00 */
[----:B------:R-:W-:-:S02]  /*27b0*/  MOV R15, UR35 ;  /* 0x00000023000f7c02 */ /* 0x000fc40008000f00 */
[----:B------:R-:W-:Y:S02]  /*27c0*/  MOV R16, UR32 ;  /* 0x0000002000107c02 */ /* 0x000fe40008000f00 */
[----:B------:R-:W-:Y:S01]  /*27d0*/  MOV R17, UR33 ;  /* 0x0000002100117c02 */ /* 0x000fe20008000f00 */
[----:B------:R-:W-:Y:S01]  /*27e0*/  @!UP0 UIMAD.WIDE.U32 UR32, UR15, 0x8, UR6 ;  /* 0x000000080f2088a5 */ /* 0x000fe2000f8e0006 */
[----:B------:R-:W3:Y:S04]  /*27f0*/  @!P4 LDG.E.64 R14, desc[UR16][R14.64] ;  /* 0x000000100e0ec981 */ /* 0x000ee8000c1e1b00 */
[----:B------:R-:W4:Y:S01]  /*2800*/  @!P6 LDG.E.64 R16, desc[UR16][R16.64] ;  /* 0x000000101010e981 */ /* 0x000f22000c1e1b00 */
[----:B------:R-:W-:Y:S02]  /*2810*/  MOV R18, UR32 ;  /* 0x0000002000127c02 */ /* 0x000fe40008000f00 */
[----:B------:R-:W-:-:S06]  /*2820*/  MOV R19, UR33 ;  /* 0x0000002100137c02 */ /* 0x000fcc0008000f00 */
[----:B------:R-:W5:Y:S01]  /*2830*/  @!P5 LDG.E.64 R18, desc[UR16][R18.64] ;  /* 0x000000101212d981 */ /* 0x000f62000c1e1b00 */
[----:B------:R-:W-:Y:S01]  /*2840*/  IADD3 R20, PT, PT, R20, 0x8, RZ ;  /* 0x0000000814147810 */ /* 0x000fe20007ffe0ff */
[----:B------:R-:W-:Y:S02]  /*2850*/  UIADD3 UR31, UPT, UPT, UR31, 0x8, URZ ;  /* 0x000000081f1f7890 */ /* 0x000fe4000fffe0ff */
[----:B------:R-:W-:Y:S02]  /*2860*/  ULEA UR13, UR19, UR13, 0x3 ;  /* 0x0000000d130d7291 */ /* 0x000fe4000f8e18ff */
[----:B------:R-:W-:Y:S02]  /*2870*/  ULEA UR30, UR19, UR30, 0x3 ;  /* 0x0000001e131e7291 */ /* 0x000fe4000f8e18ff */
[----:B------:R-:W-:Y:S02]  /*2880*/  ULEA UR27, UR19, UR27, 0x3 ;  /* 0x0000001b131b7291 */ /* 0x000fe4000f8e18ff */
[----:B------:R-:W-:-:S02]  /*2890*/  ULEA UR26, UR19, UR26, 0x3 ;  /* 0x0000001a131a7291 */ /* 0x000fc4000f8e18ff */
[----:B------:R-:W-:Y:S02]  /*28a0*/  ULEA UR29, UR19, UR29, 0x3 ;  /* 0x0000001d131d7291 */ /* 0x000fe4000f8e18ff */
[----:B------:R-:W-:Y:S02]  /*28b0*/  ULEA UR28, UR19, UR28, 0x3 ;  /* 0x0000001c131c7291 */ /* 0x000fe4000f8e18ff */
[----:B------:R-:W-:Y:S02]  /*28c0*/  ULEA UR14, UR19, UR14, 0x3 ;  /* 0x0000000e130e7291 */ /* 0x000fe4000f8e18ff */
[----:B------:R-:W-:Y:S01]  /*28d0*/  ULEA UR15, UR19, UR15, 0x3 ;  /* 0x0000000f130f7291 */ /* 0x000fe2000f8e18ff */
[----:B--2---:R-:W-:Y:S01]  /*28e0*/  @!P1 FADD.FTZ R10, R10, R12 ;  /* 0x0000000c0a0a9221 */ /* 0x004fe20000010000 */
[----:B------:R-:W-:Y:S01]  /*28f0*/  @!P1 FADD.FTZ R11, R11, R13 ;  /* 0x0000000d0b0b9221 */ /* 0x000fe20000010000 */
[----:B------:R-:W-:Y:S02]  /*2900*/  ISETP.NE.AND P1, PT, R20, UR24, PT ;  /* 0x0000001814007c0c */ /* 0x000fe4000bf25270 */
[----:B---3--:R-:W-:Y:S01]  /*2910*/  @!P4 FADD.FTZ R10, R10, R14 ;  /* 0x0000000e0a0ac221 */ /* 0x008fe20000010000 */
[----:B------:R-:W-:-:S03]  /*2920*/  @!P4 FADD.FTZ R11, R11, R15 ;  /* 0x0000000f0b0bc221 */ /* 0x000fc60000010000 */
[----:B----4-:R-:W-:Y:S01]  /*2930*/  @!P6 FADD.FTZ R10, R10, R16 ;  /* 0x000000100a0ae221 */ /* 0x010fe20000010000 */
[----:B------:R-:W-:-:S03]  /*2940*/  @!P6 FADD.FTZ R11, R11, R17 ;  /* 0x000000110b0be221 */ /* 0x000fc60000010000 */
[----:B-----5:R-:W-:Y:S01]  /*2950*/  @!P5 FADD.FTZ R10, R10, R18 ;  /* 0x000000120a0ad221 */ /* 0x020fe20000010000 */
[----:B------:R-:W-:Y:S02]  /*2960*/  @!P5 FADD.FTZ R11, R11, R19 ;  /* 0x000000130b0bd221 */ /* 0x000fe40000010000 */
[----:B------:R-:W-:Y:S05]  /*2970*/  @P1 BRA `(.L_x_16) ;  /* 0xfffffff800b41947 */ /* 0x000fea000383ffff */
[----:B------:R-:W-:-:S07]  /*2980*/  MOV R2, UR24 ;  /* 0x0000001800027c02 */ /* 0x000fce0008000f00 */
.L_x_15:
[----:B------:R-:W-:-:S09]  /*2990*/  UISETP.NE.AND UP0, UPT, UR23, URZ, UPT ;  /* 0x000000ff1700728c */ /* 0x000fd2000bf05270 */
[----:B------:R-:W-:Y:S05]  /*29a0*/  BRA.U !UP0, `(.L_x_12) ;  /* 0x00000005082c7547 */ /* 0x000fea000b800000 */
[----:B------:R-:W-:Y:S02]  /*29b0*/  UIADD3 UR13, UPT, UPT, UR23, -0x1, URZ ;  /* 0xffffffff170d7890 */ /* 0x000fe4000fffe0ff */
[----:B------:R-:W-:Y:S02]  /*29c0*/  ULOP3.LUT UP1, UR14, UR20, 0x3, URZ, 0xc0, !UPT ;  /* 0x00000003140e7892 */ /* 0x000fe4000f82c0ff */
[----:B------:R-:W-:-:S09]  /*29d0*/  UISETP.GE.U32.AND UP0, UPT, UR13, 0x3, UPT ;  /* 0x000000030d00788c */ /* 0x000fd2000bf06070 */
[----:B------:R-:W-:Y:S05]  /*29e0*/  BRA.U !UP0, `(.L_x_17) ;  /* 0x0000000108907547 */ /* 0x000fea000b800000 */
[C---:B-1--4-:R-:W-:Y:S02]  /*29f0*/  IADD3 R14, PT, PT, R2.reuse, 0x1, RZ ;  /* 0x00000001020e7810 */ /* 0x052fe40007ffe0ff */
[----:B------:R-:W-:Y:S02]  /*2a00*/  ISETP.EQ.OR P1, PT, R2, UR18, P3 ;  /* 0x0000001202007c0c */ /* 0x000fe40009f22670 */
[----:B------:R-:W-:Y:S02]  /*2a10*/  ISETP.EQ.OR P4, PT, R14, UR18, P3 ;  /* 0x000000120e007c0c */ /* 0x000fe40009f82670 */
[C---:B------:R-:W-:Y:S02]  /*2a20*/  IADD3 R18, PT, PT, R2.reuse, 0x3, RZ ;  /* 0x0000000302127810 */ /* 0x040fe40007ffe0ff */
[----:B------:R-:W-:Y:S02]  /*2a30*/  IADD3 R16, PT, PT, R2, 0x2, RZ ;  /* 0x0000000202107810 */ /* 0x000fe40007ffe0ff */
[----:B------:R-:W-:-:S02]  /*2a40*/  MOV R17, UR19 ;  /* 0x0000001300117c02 */ /* 0x000fc40008000f00 */
[----:B------:R-:W-:Y:S02]  /*2a50*/  ISETP.EQ.OR P6, PT, R18, UR18, P3 ;  /* 0x0000001212007c0c */ /* 0x000fe40009fc2670 */
[----:B------:R-:W-:Y:S02]  /*2a60*/  ISETP.EQ.OR P5, PT, R16, UR18, P3 ;  /* 0x0000001210007c0c */ /* 0x000fe40009fa2670 */
[----:B------:R-:W-:Y:S01]  /*2a70*/  MOV R13, UR19 ;  /* 0x00000013000d7c02 */ /* 0x000fe20008000f00 */
[----:B------:R-:W-:Y:S02]  /*2a80*/  @!P4 IMAD R14, R14, R17, UR5 ;  /* 0x000000050e0ece24 */ /* 0x000fe4000f8e0211 */
[----:B------:R-:W-:Y:S01]  /*2a90*/  HFMA2 R17, -RZ, RZ, 0, 4.76837158203125e-07 ;  /* 0x00000008ff117431 */ /* 0x000fe200000001ff */
[----:B--2---:R-:W-:Y:S01]  /*2aa0*/  MOV R15, 0x8 ;  /* 0x00000008000f7802 */ /* 0x004fe20000000f00 */
[----:B------:R-:W-:Y:S01]  /*2ab0*/  @!P1 IMAD R12, R2, R13, UR5 ;  /* 0x00000005020c9e24 */ /* 0x000fe2000f8e020d */
[----:B------:R-:W-:-:S02]  /*2ac0*/  MOV R21, UR19 ;  /* 0x0000001300157c02 */ /* 0x000fc40008000f00 */
[----:B------:R-:W-:Y:S01]  /*2ad0*/  MOV R19, UR19 ;  /* 0x0000001300137c02 */ /* 0x000fe20008000f00 */
[----:B------:R-:W-:-:S04]  /*2ae0*/  @!P1 IMAD.WIDE.U32 R12, R12, R15, UR6 ;  /* 0x000000060c0c9e25 */ /* 0x000fc8000f8e000f */
[----:B------:R-:W-:Y:S02]  /*2af0*/  @!P6 IMAD R18, R18, R21, UR5 ;  /* 0x000000051212ee24 */ /* 0x000fe4000f8e0215 */
[----:B------:R-:W-:Y:S02]  /*2b00*/  HFMA2 R21, -RZ, RZ, 0, 4.76837158203125e-07 ;  /* 0x00000008ff157431 */ /* 0x000fe400000001ff */
[----:B------:R-:W-:Y:S01]  /*2b10*/  @!P5 IMAD R16, R16, R19, UR5 ;  /* 0x000000051010de24 */ /* 0x000fe2000f8e0213 */
[----:B------:R-:W-:Y:S01]  /*2b20*/  MOV R19, 0x8 ;  /* 0x0000000800137802 */ /* 0x000fe20000000f00 */
[----:B------:R-:W-:Y:S01]  /*2b30*/  @!P4 IMAD.WIDE.U32 R14, R14, R17, UR6 ;  /* 0x000000060e0ece25 */ /* 0x000fe2000f8e0011 */
[----:B------:R-:W0:Y:S03]  /*2b40*/  @!P1 LDG.E.64 R12, desc[UR16][R12.64] ;  /* 0x000000100c0c9981 */ /* 0x000e26000c1e1b00 */
[----:B------:R-:W-:-:S02]  /*2b50*/  @!P5 IMAD.WIDE.U32 R16, R16, R19, UR6 ;  /* 0x000000061010de25 */ /* 0x000fc4000f8e0013 */
[----:B------:R-:W2:Y:S02]  /*2b60*/  @!P4 LDG.E.64 R14, desc[UR16][R14.64] ;  /* 0x000000100e0ec981 */ /* 0x000ea4000c1e1b00 */
[----:B------:R-:W-:Y:S02]  /*2b70*/  @!P6 IMAD.WIDE.U32 R18, R18, R21, UR6 ;  /* 0x000000061212ee25 */ /* 0x000fe4000f8e0015 */
[----:B------:R-:W4:Y:S04]  /*2b80*/  @!P5 LDG.E.64 R16, desc[UR16][R16.64] ;  /* 0x000000101010d981 */ /* 0x000f28000c1e1b00 */
[----:B------:R-:W5:Y:S01]  /*2b90*/  @!P6 LDG.E.64 R18, desc[UR16][R18.64] ;  /* 0x000000101212e981 */ /* 0x000f62000c1e1b00 */
[----:B------:R-:W-:Y:S01]  /*2ba0*/  IADD3 R2, PT, PT, R2, 0x4, RZ ;  /* 0x0000000402027810 */ /* 0x000fe20007ffe0ff */
[----:B0--3--:R-:W-:Y:S01]  /*2bb0*/  @!P1 FADD.FTZ R10, R10, R12 ;  /* 0x0000000c0a0a9221 */ /* 0x009fe20000010000 */
[----:B------:R-:W-:-:S03]  /*2bc0*/  @!P1 FADD.FTZ R11, R11, R13 ;  /* 0x0000000d0b0b9221 */ /* 0x000fc60000010000 */
[----:B--2---:R-:W-:Y:S01]  /*2bd0*/  @!P4 FADD.FTZ R10, R10, R14 ;  /* 0x0000000e0a0ac221 */ /* 0x004fe20000010000 */
[----:B------:R-:W-:-:S03]  /*2be0*/  @!P4 FADD.FTZ R11, R11, R15 ;  /* 0x0000000f0b0bc221 */ /* 0x000fc60000010000 */
[----:B----4-:R-:W-:Y:S01]  /*2bf0*/  @!P5 FADD.FTZ R10, R10, R16 ;  /* 0x000000100a0ad221 */ /* 0x010fe20000010000 */
[----:B------:R-:W-:-:S03]  /*2c00*/  @!P5 FADD.FTZ R11, R11, R17 ;  /* 0x000000110b0bd221 */ /* 0x000fc60000010000 */
[----:B-----5:R-:W-:Y:S01]  /*2c10*/  @!P6 FADD.FTZ R10, R10, R18 ;  /* 0x000000120a0ae221 */ /* 0x020fe20000010000 */
[----:B------:R-:W-:-:S07]  /*2c20*/  @!P6 FADD.FTZ R11, R11, R19 ;  /* 0x000000130b0be221 */ /* 0x000fce0000010000 */
.L_x_17:
[----:B------:R-:W-:Y:S05]  /*2c30*/  BRA.U !UP1, `(.L_x_12) ;  /* 0x0000000109887547 */ /* 0x000fea000b800000 */
[----:B------:R-:W-:Y:S02]  /*2c40*/  UISETP.NE.AND UP0, UPT, UR14, 0x1, UPT ;  /* 0x000000010e00788c */ /* 0x000fe4000bf05270 */
[----:B------:R-:W-:-:S06]  /*2c50*/  ULOP3.LUT UR13, UR20, 0x1, URZ, 0xc0, !UPT ;  /* 0x00000001140d7892 */ /* 0x000fcc000f8ec0ff */
[----:B----4-:R-:W-:Y:S01]  /*2c60*/  MOV R16, UR13 ;  /* 0x0000000d00107c02 */ /* 0x010fe20008000f00 */
[----:B------:R-:W-:Y:S06]  /*2c70*/  BRA.U !UP0, `(.L_x_18) ;  /* 0x0000000108487547 */ /* 0x000fec000b800000 */
[C---:B------:R-:W-:Y:S02]  /*2c80*/  ISETP.EQ.OR P4, PT, R2.reuse, UR18, P3 ;  /* 0x0000001202007c0c */ /* 0x040fe40009f82670 */
[----:B-1----:R-:W-:Y:S02]  /*2c90*/  IADD3 R12, PT, PT, R2, 0x1, RZ ;  /* 0x00000001020c7810 */ /* 0x002fe40007ffe0ff */
[----:B------:R-:W-:Y:S02]  /*2ca0*/  MOV R13, UR19 ;  /* 0x00000013000d7c02 */ /* 0x000fe40008000f00 */
[----:B------:R-:W-:Y:S02]  /*2cb0*/  ISETP.EQ.OR P1, PT, R12, UR18, P3 ;  /* 0x000000120c007c0c */ /* 0x000fe40009f22670 */
[----:B------:R-:W-:Y:S02]  /*2cc0*/  MOV R17, UR19 ;  /* 0x0000001300117c02 */ /* 0x000fe40008000f00 */
[----:B--2---:R-:W-:-:S03]  /*2cd0*/  MOV R15, 0x8 ;  /* 0x00000008000f7802 */ /* 0x004fc60000000f00 */
[----:B------:R-:W-:Y:S02]  /*2ce0*/  @!P4 IMAD R14, R2, R13, UR5 ;  /* 0x00000005020ece24 */ /* 0x000fe4000f8e020d */
[----:B------:R-:W-:Y:S02]  /*2cf0*/  HFMA2 R13, -RZ, RZ, 0, 4.76837158203125e-07 ;  /* 0x00000008ff0d7431 */ /* 0x000fe400000001ff */
[----:B------:R-:W-:-:S04]  /*2d00*/  @!P4 IMAD.WIDE.U32 R14, R14, R15, UR6 ;  /* 0x000000060e0ece25 */ /* 0x000fc8000f8e000f */
[----:B------:R-:W-:Y:S02]  /*2d10*/  @!P1 IMAD R12, R12, R17, UR5 ;  /* 0x000000050c0c9e24 */ /* 0x000fe4000f8e0211 */
[----:B------:R-:W0:Y:S02]  /*2d20*/  @!P4 LDG.E.64 R14, desc[UR16][R14.64] ;  /* 0x000000100e0ec981 */ /* 0x000e24000c1e1b00 */
[----:B------:R-:W-:-:S06]  /*2d30*/  @!P1 IMAD.WIDE.U32 R12, R12, R13, UR6 ;  /* 0x000000060c0c9e25 */ /* 0x000fcc000f8e000d */
[----:B------:R-:W2:Y:S01]  /*2d40*/  @!P1 LDG.E.64 R12, desc[UR16][R12.64] ;  /* 0x000000100c0c9981 */ /* 0x000ea2000c1e1b00 */
[----:B------:R-:W-:Y:S01]  /*2d50*/  IADD3 R2, PT, PT, R2, 0x2, RZ ;  /* 0x0000000202027810 */ /* 0x000fe20007ffe0ff */
[----:B0--3--:R-:W-:Y:S01]  /*2d60*/  @!P4 FADD.FTZ R10, R10, R14 ;  /* 0x0000000e0a0ac221 */ /* 0x009fe20000010000 */
[----:B------:R-:W-:-:S03]  /*2d70*/  @!P4 FADD.FTZ R11, R11, R15 ;  /* 0x0000000f0b0bc221 */ /* 0x000fc60000010000 */
[----:B--2---:R-:W-:Y:S01]  /*2d80*/  @!P1 FADD.FTZ R10, R10, R12 ;  /* 0x0000000c0a0a9221 */ /* 0x004fe20000010000 */
[----:B------:R-:W-:-:S07]  /*2d90*/  @!P1 FADD.FTZ R11, R11, R13 ;  /* 0x0000000d0b0b9221 */ /* 0x000fce0000010000 */
.L_x_18:
[----:B------:R-:W-:Y:S01]  /*2da0*/  ISETP.EQ.OR P1, PT, R2, UR18, P3 ;  /* 0x0000001202007c0c */ /* 0x000fe20009f22670 */
[----:B------:R-:W-:Y:S03]  /*2db0*/  BSSY.RECONVERGENT B0, `(.L_x_12) ;  /* 0x000000a000007945 */ /* 0x000fe60003800200 */
[----:B------:R-:W-:-:S13]  /*2dc0*/  ISETP.NE.U32.OR P1, PT, R16, 0x1, P1 ;  /* 0x000000011000780c */ /* 0x000fda0000f25470 */
[----:B------:R-:W-:Y:S05]  /*2dd0*/  @P1 BRA `(.L_x_19) ;  /* 0x00000000001c1947 */ /* 0x000fea0003800000 */
[----:B-1----:R-:W-:Y:S02]  /*2de0*/  MOV R13, UR19 ;  /* 0x00000013000d7c02 */ /* 0x002fe40008000f00 */
[----:B--2---:R-:W-:-:S03]  /*2df0*/  MOV R15, 0x8 ;  /* 0x00000008000f7802 */ /* 0x004fc60000000f00 */
[----:B------:R-:W-:-:S04]  /*2e00*/  IMAD R12, R2, R13, UR5 ;  /* 0x00000005020c7e24 */ /* 0x000fc8000f8e020d */
[----:B------:R-:W-:-:S06]  /*2e10*/  IMAD.WIDE.U32 R12, R12, R15, UR6 ;  /* 0x000000060c0c7e25 */ /* 0x000fcc000f8e000f */
[----:B------:R-:W0:Y:S02]  /*2e20*/  LDG.E.64 R12, desc[UR16][R12.64] ;  /* 0x000000100c0c7981 */ /* 0x000e24000c1e1b00 */
[----:B0--3--:R-:W-:Y:S01]  /*2e30*/  FADD.FTZ R10, R10, R12 ;  /* 0x0000000c0a0a7221 */ /* 0x009fe20000010000 */
[----:B------:R-:W-:-:S07]  /*2e40*/  FADD.FTZ R11, R11, R13 ;  /* 0x0000000d0b0b7221 */ /* 0x000fce0000010000 */
.L_x_19:
[----:B------:R-:W-:Y:S05]  /*2e50*/  BSYNC.RECONVERGENT B0 ;  /* 0x0000000000007941 */ /* 0x000fea0003800200 */
.L_x_12:
[----:B------:R-:W5:Y:S01]  /*2e60*/  S2UR UR7, SR_CgaCtaId ;  /* 0x00000000000779c3 */ /* 0x000f620000008800 */
[----:B------:R-:W-:Y:S01]  /*2e70*/  UMOV UR6, 0x400 ;  /* 0x0000040000067882 */ /* 0x000fe20000000000 */
[----:B------:R-:W-:Y:S02]  /*2e80*/  SHF.L.U32 R48, R48, 0x10, RZ ;  /* 0x0000001030307819 */ /* 0x000fe400000006ff */
[----:B------:R-:W-:Y:S02]  /*2e90*/  SHF.L.U32 R45, R45, 0x10, RZ ;  /* 0x000000102d2d7819 */ /* 0x000fe400000006ff */
[----:B------:R-:W-:Y:S01]  /*2ea0*/  SHF.L.U32 R44, R44, 0x10, RZ ;  /* 0x000000102c2c7819 */ /* 0x000fe200000006ff */
[----:B------:R-:W-:Y:S01]  /*2eb0*/  FADD.FTZ R48, R48, -UR36 ;  /* 0x8000002430307e21 */ /* 0x000fe20008010000 */
[----:B------:R-:W-:Y:S01]  /*2ec0*/  SHF.L.U32 R40, R40, 0x10, RZ ;  /* 0x0000001028287819 */ /* 0x000fe200000006ff */
[----:B------:R-:W-:Y:S01]  /*2ed0*/  FADD.FTZ R45, R45, -UR36 ;  /* 0x800000242d2d7e21 */ /* 0x000fe20008010000 */
[----:B------:R-:W-:Y:S01]  /*2ee0*/  SHF.L.U32 R47, R47, 0x10, RZ ;  /* 0x000000102f2f7819 */ /* 0x000fe200000006ff */
[----:B------:R-:W-:Y:S01]  /*2ef0*/  FMUL.FTZ R25, R48, UR25 ;  /* 0x0000001930197c20 */ /* 0x000fe20008410000 */
[----:B------:R-:W-:Y:S01]  /*2f00*/  SHF.L.U32 R46, R46, 0x10, RZ ;  /* 0x000000102e2e7819 */ /* 0x000fe200000006ff */
[----:B----4-:R-:W-:Y:S01]  /*2f10*/  FMUL.FTZ R20, R45, UR25 ;  /* 0x000000192d147c20 */ /* 0x010fe20008410000 */
[----:B-----5:R-:W-:-:S09]  /*2f20*/  ULEA UR6, UR7, UR6, 0x18 ;  /* 0x0000000607067291 */ /* 0x020fd2000f8ec0ff */
[----:B------:R0:W-:Y:S01]  /*2f30*/  @!P3 STS.64 [UR6+0x90], R10 ;  /* 0x0000900aff00b988 */ /* 0x0001e20008000a06 */
[----:B------:R-:W-:Y:S01]  /*2f40*/  BAR.SYNC.DEFER_BLOCKING 0x0 ;  /* 0x0000000000007b1d */ /* 0x000fe20000010000 */
[----:B01-3--:R-:W-:Y:S01]  /*2f50*/  FADD.FTZ R10, R44, -UR36 ;  /* 0x800000242c0a7e21 */ /* 0x00bfe20008010000 */
[----:B------:R-:W-:-:S04]  /*2f60*/  FADD.FTZ R11, R40, -UR36 ;  /* 0x80000024280b7e21 */ /* 0x000fc80008010000 */
[----:B------:R-:W0:Y:S01]  /*2f70*/  LDS.64 R12, [UR6+0x90] ;  /* 0x00009006ff0c7984 */ /* 0x000e220008000a00 */
[----:B------:R-:W0:Y:S02]  /*2f80*/  LDCU UR6, c[0x0][0x42c] ;  /* 0x00008580ff0677ac */ /* 0x000e240008000800 */
[----:B0-----:R-:W-:Y:S01]  /*2f90*/  FMUL.FTZ R2, R12, UR6 ;  /* 0x000000060c027c20 */ /* 0x001fe20008410000 */
[----:B------:R-:W-:Y:S01]  /*2fa0*/  FMUL.FTZ R13, R13, UR6 ;  /* 0x000000060d0d7c20 */ /* 0x000fe20008410000 */
[----:B------:R-:W-:Y:S06]  /*2fb0*/  @!P2 BRA `(.L_x_20) ;  /* 0x000000000048a947 */ /* 0x000fec0003800000 */
[----:B------:R-:W-:Y:S01]  /*2fc0*/  FFMA.FTZ R12, R8, R25, R6 ;  /* 0x00000019080c7223 */ /* 0x000fe20000010006 */
[----:B------:R-:W-:-:S03]  /*2fd0*/  FFMA.FTZ R14, R9, R20, R7 ;  /* 0x00000014090e7223 */ /* 0x000fc60000010007 */
[----:B--2---:R-:W-:Y:S01]  /*2fe0*/  FMUL.FTZ R15, R12, -1.4426950216293334961 ;  /* 0xbfb8aa3b0c0f7820 */ /* 0x004fe20000410000 */
[----:B------:R-:W-:-:S05]  /*2ff0*/  FMUL.FTZ R17, R14, -1.4426950216293334961 ;  /* 0xbfb8aa3b0e117820 */ /* 0x000fca0000410000 */
[----:B------:R-:W0:Y:S08]  /*3000*/  MUFU.EX2 R15, R15 ;  /* 0x0000000f000f7308 */ /* 0x000e300000000800 */
[----:B------:R-:W1:Y:S01]  /*3010*/  MUFU.EX2 R17, R17 ;  /* 0x0000001100117308 */ /* 0x000e620000000800 */
[----:B0-----:R-:W-:-:S07]  /*3020*/  FADD.FTZ R16, R15, 1 ;  /* 0x3f8000000f107421 */ /* 0x001fce0000010000 */
[----:B------:R-:W0:Y:S01]  /*3030*/  MUFU.RCP R16, R16 ;  /* 0x0000001000107308 */ /* 0x000e220000001000 */
[----:B-1----:R-:W-:-:S07]  /*3040*/  FADD.FTZ R18, R17, 1 ;  /* 0x3f80000011127421 */ /* 0x002fce0000010000 */
[----:B------:R-:W1:Y:S01]  /*3050*/  MUFU.RCP R19, R18 ;  /* 0x0000001200137308 */ /* 0x000e620000001000 */
[----:B0-----:R-:W-:Y:S01]  /*3060*/  FADD.FTZ R21, -R16, 1 ;  /* 0x3f80000010157421 */ /* 0x001fe20000010100 */
[----:B------:R-:W-:-:S03]  /*3070*/  FMUL.FTZ R47, R47, R16 ;  /* 0x000000102f2f7220 */ /* 0x000fc60000410000 */
[----:B------:R-:W-:Y:S01]  /*3080*/  FFMA.FTZ R12, R12, R21, 1 ;  /* 0x3f8000000c0c7423 */ /* 0x000fe20000010015 */
[----:B-1----:R-:W-:Y:S01]  /*3090*/  FADD.FTZ R23, -R19, 1 ;  /* 0x3f80000013177421 */ /* 0x002fe20000010100 */
[----:B------:R-:W-:Y:S02]  /*30a0*/  FMUL.FTZ R46, R46, R19 ;  /* 0x000000132e2e7220 */ /* 0x000fe40000410000 */
[----:B------:R-:W-:Y:S01]  /*30b0*/  FMUL.FTZ R47, R47, R12 ;  /* 0x0000000c2f2f7220 */ /* 0x000fe20000410000 */
[----:B------:R-:W-:-:S04]  /*30c0*/  FFMA.FTZ R23, R14, R23, 1 ;  /* 0x3f8000000e177423 */ /* 0x000fc80000010017 */
[----:B------:R-:W-:-:S07]  /*30d0*/  FMUL.FTZ R46, R46, R23 ;  /* 0x000000172e2e7220 */ /* 0x000fce0000410000 */
.L_x_20:
[----:B------:R-:W-:Y:S04]  /*30e0*/  BSSY.RECONVERGENT B0, `(.L_x_21) ;  /* 0x0000014000007945 */ /* 0x000fe80003800200 */
[----:B------:R-:W-:Y:S05]  /*30f0*/  @P0 BRA `(.L_x_22) ;  /* 0x0000000000480947 */ /* 0x000fea0003800000 */
[----:B------:R-:W0:Y:S01]  /*3100*/  LDCU.64 UR14, c[0x0][0x3f8] ;  /* 0x00007f00ff0e77ac */ /* 0x000e220008000a00 */
[C-C-:B--2---:R-:W-:Y:S01]  /*3110*/  FFMA.FTZ R15, R2.reuse, R25, R13.reuse ;  /* 0x00000019020f7223 */ /* 0x144fe2000001000d */
[----:B------:R-:W-:Y:S01]  /*3120*/  MOV R14, R54 ;  /* 0x00000036000e7202 */ /* 0x000fe20000000f00 */
[----:B------:R-:W-:Y:S01]  /*3130*/  FFMA.FTZ R12, R2, R20, R13 ;  /* 0x00000014020c7223 */ /* 0x000fe2000001000d */
[----:B------:R-:W1:Y:S01]  /*3140*/  LDCU.64 UR6, c[0x0][0x380] ;  /* 0x00007000ff0677ac */ /* 0x000e620008000a00 */
[----:B------:R-:W-:Y:S01]  /*3150*/  FFMA.FTZ R47, R8, R47, -R15 ;  /* 0x0000002f082f7223 */ /* 0x000fe2000001080f */
[----:B------:R-:W-:Y:S01]  /*3160*/  MOV R15, R57 ;  /* 0x00000039000f7202 */ /* 0x000fe20000000f00 */
[----:B------:R-:W-:Y:S02]  /*3170*/  FFMA.FTZ R12, R9, R46, -R12 ;  /* 0x0000002e090c7223 */ /* 0x000fe4000001080c */
[----:B------:R-:W-:Y:S02]  /*3180*/  FMUL.FTZ R47, R47, UR25 ;  /* 0x000000192f2f7c20 */ /* 0x000fe40008410000 */
[----:B------:R-:W-:Y:S01]  /*3190*/  FMUL.FTZ R12, R12, UR25 ;  /* 0x000000190c0c7c20 */ /* 0x000fe20008410000 */
[----:B0-----:R-:W-:-:S02]  /*31a0*/  IMAD R19, R3, UR14, RZ ;  /* 0x0000000e03137c24 */ /* 0x001fc4000f8e02ff */
[----:B------:R-:W-:-:S04]  /*31b0*/  IMAD.WIDE.U32 R16, R52, UR14, R14 ;  /* 0x0000000e34107c25 */ /* 0x000fc8000f8e000e */
[----:B------:R-:W-:Y:S01]  /*31c0*/  IMAD R19, R52, UR15, R19 ;  /* 0x0000000f34137c24 */ /* 0x000fe2000f8e0213 */
[----:B-1----:R-:W-:-:S04]  /*31d0*/  LEA R14, P0, R16, UR6, 0x1 ;  /* 0x00000006100e7c11 */ /* 0x002fc8000f8008ff */
[----:B------:R-:W-:Y:S02]  /*31e0*/  IADD3 R19, PT, PT, R17, R19, RZ ;  /* 0x0000001311137210 */ /* 0x000fe40007ffe0ff */
[----:B------:R-:W-:Y:S02]  /*31f0*/  F2FP.BF16.F32.PACK_AB R17, R12, R47 ;  /* 0x0000002f0c11723e */ /* 0x000fe400000010ff */
[----:B------:R-:W-:-:S05]  /*3200*/  LEA.HI.X R15, R16, UR7, R19, 0x1, P0 ;  /* 0x00000007100f7c11 */ /* 0x000fca00080f0c13 */
[----:B------:R0:W-:Y:S02]  /*3210*/  STG.E desc[UR16][R14.64], R17 ;  /* 0x000000110e007986 */ /* 0x0001e4000c101910 */
.L_x_22:
[----:B------:R-:W-:Y:S05]  /*3220*/  BSYNC.RECONVERGENT B0 ;  /* 0x0000000000007941 */ /* 0x000fea0003800200 */
.L_x_21:
[----:B------:R-:W-:Y:S01]  /*3230*/  UISETP.NE.AND UP0, UPT, UR21, URZ, UPT ;  /* 0x000000ff1500728c */ /* 0x000fe2000bf05270 */
[----:B------:R-:W-:Y:S01]  /*3240*/  SHF.L.U32 R43, R43, 0x10, RZ ;  /* 0x000000102b2b7819 */ /* 0x000fe200000006ff */
[----:B------:R-:W-:Y:S01]  /*3250*/  FMUL.FTZ R19, R10, UR25 ;  /* 0x000000190a137c20 */ /* 0x000fe20008410000 */
[----:B------:R-:W-:Y:S01]  /*3260*/  SHF.L.U32 R42, R42, 0x10, RZ ;  /* 0x000000102a2a7819 */ /* 0x000fe200000006ff */
[----:B------:R-:W-:-:S05]  /*3270*/  FMUL.FTZ R18, R11, UR25 ;  /* 0x000000190b127c20 */ /* 0x000fca0008410000 */
[----:B------:R-:W-:Y:S05]  /*3280*/  BRA.U !UP0, `(.L_x_23) ;  /* 0x0000000108487547 */ /* 0x000fea000b800000 */
[----:B------:R-:W-:Y:S01]  /*3290*/  FFMA.FTZ R7, R9, R18, R7 ;  /* 0x0000001209077223 */ /* 0x000fe20000010007 */
[----:B------:R-:W-:-:S03]  /*32a0*/  FFMA.FTZ R6, R8, R19, R6 ;  /* 0x0000001308067223 */ /* 0x000fc60000010006 */
[----:B0-----:R-:W-:Y:S01]  /*32b0*/  FMUL.FTZ R14, R7, -1.4426950216293334961 ;  /* 0xbfb8aa3b070e7820 */ /* 0x001fe20000410000 */
[----:B------:R-:W-:-:S05]  /*32c0*/  FMUL.FTZ R10, R6, -1.4426950216293334961 ;  /* 0xbfb8aa3b060a7820 */ /* 0x000fca0000410000 */
[----:B------:R-:W2:Y:S08]  /*32d0*/  MUFU.EX2 R14, R14 ;  /* 0x0000000e000e7308 */ /* 0x000eb00000000800 */
[----:B------:R-:W0:Y:S01]  /*32e0*/  MUFU.EX2 R10, R10 ;  /* 0x0000000a000a7308 */ /* 0x000e220000000800 */
[----:B--2---:R-:W-:-:S07]  /*32f0*/  FADD.FTZ R15, R14, 1 ;  /* 0x3f8000000e0f7421 */ /* 0x004fce0000010000 */
[----:B------:R-:W1:Y:S01]  /*3300*/  MUFU.RCP R15, R15 ;  /* 0x0000000f000f7308 */ /* 0x000e620000001000 */
[----:B0-----:R-:W-:-:S07]  /*3310*/  FADD.FTZ R11, R10, 1 ;  /* 0x3f8000000a0b7421 */ /* 0x001fce0000010000 */
[----:B------:R-:W0:Y:S01]  /*3320*/  MUFU.RCP R12, R11 ;  /* 0x0000000b000c7308 */ /* 0x000e220000001000 */
[----:B-1----:R-:W-:Y:S01]  /*3330*/  FADD.FTZ R16, -R15, 1 ;  /* 0x3f8000000f107421 */ /* 0x002fe20000010100 */
[----:B------:R-:W-:-:S03]  /*3340*/  FMUL.FTZ R42, R42, R15 ;  /* 0x0000000f2a2a7220 */ /* 0x000fc60000410000 */
[----:B------:R-:W-:Y:S01]  /*3350*/  FFMA.FTZ R7, R7, R16, 1 ;  /* 0x3f80000007077423 */ /* 0x000fe20000010010 */
[----:B0-----:R-:W-:Y:S01]  /*3360*/  FADD.FTZ R17, -R12, 1 ;  /* 0x3f8000000c117421 */ /* 0x001fe20000010100 */
[----:B------:R-:W-:Y:S02]  /*3370*/  FMUL.FTZ R43, R43, R12 ;  /* 0x0000000c2b2b7220 */ /* 0x000fe40000410000 */
[----:B------:R-:W-:Y:S01]  /*3380*/  FMUL.FTZ R42, R42, R7 ;  /* 0x000000072a2a7220 */ /* 0x000fe20000410000 */
[----:B------:R-:W-:-:S04]  /*3390*/  FFMA.FTZ R6, R6, R17, 1 ;  /* 0x3f80000006067423 */ /* 0x000fc80000010011 */
[----:B------:R-:W-:-:S07]  /*33a0*/  FMUL.FTZ R43, R43, R6 ;  /* 0x000000062b2b7220 */ /* 0x000fce0000410000 */
.L_x_23:
[----:B------:R-:W1:Y:S01]  /*33b0*/  LDCU.64 UR6, c[0x0][0x400] ;  /* 0x00008000ff0677ac */ /* 0x000e620008000a00 */
[C-C-:B------:R-:W-:Y:S01]  /*33c0*/  FFMA.FTZ R7, R2.reuse, R19, R13.reuse ;  /* 0x0000001302077223 */ /* 0x140fe2000001000d */
[----:B------:R-:W-:Y:S01]  /*33d0*/  FFMA.FTZ R2, R2, R18, R13 ;  /* 0x0000001202027223 */ /* 0x000fe2000001000d */
[----:B------:R-:W-:Y:S02]  /*33e0*/  BSSY.RECONVERGENT B0, `(.L_x_24) ;  /* 0x0000013000007945 */ /* 0x000fe40003800200 */
[----:B------:R-:W-:Y:S01]  /*33f0*/  FFMA.FTZ R7, R8, R43, -R7 ;  /* 0x0000002b08077223 */ /* 0x000fe20000010807 */
[----:B------:R-:W-:-:S03]  /*3400*/  FFMA.FTZ R2, R9, R42, -R2 ;  /* 0x0000002a09027223 */ /* 0x000fc60000010802 */
[----:B------:R-:W-:Y:S01]  /*3410*/  FMUL.FTZ R9, R7, UR25 ;  /* 0x0000001907097c20 */ /* 0x000fe20008410000 */
[----:B------:R-:W-:Y:S01]  /*3420*/  FMUL.FTZ R2, R2, UR25 ;  /* 0x0000001902027c20 */ /* 0x000fe20008410000 */
[----:B-1----:R-:W-:-:S04]  /*3430*/  ISETP.GE.U32.AND P0, PT, R49, UR6, PT ;  /* 0x0000000631007c0c */ /* 0x002fc8000bf06070 */
[----:B------:R-:W-:-:S13]  /*3440*/  ISETP.GE.AND.EX P0, PT, R5, UR7, PT, P0 ;  /* 0x0000000705007c0c */ /* 0x000fda000bf06300 */
[----:B------:R-:W-:Y:S05]  /*3450*/  @P0 BRA `(.L_x_25) ;  /* 0x00000000002c0947 */ /* 0x000fea0003800000 */
[----:B------:R-:W1:Y:S01]  /*3460*/  LDCU.64 UR6, c[0x0][0x3f8] ;  /* 0x00007f00ff0677ac */ /* 0x000e620008000a00 */
[----:B------:R-:W-:Y:S02]  /*3470*/  MOV R55, R57 ;  /* 0x0000003900377202 */ /* 0x000fe40000000f00 */
[----:B------:R-:W-:Y:S01]  /*3480*/  F2FP.BF16.F32.PACK_AB R9, R2, R9 ;  /* 0x000000090209723e */ /* 0x000fe200000010ff */
[----:B------:R-:W3:Y:S01]  /*3490*/  LDCU.64 UR14, c[0x0][0x380] ;  /* 0x00007000ff0e77ac */ /* 0x000ee20008000a00 */
[----:B-1----:R-:W-:Y:S02]  /*34a0*/  IMAD R6, R5, UR6, RZ ;  /* 0x0000000605067c24 */ /* 0x002fe4000f8e02ff */
[----:B------:R-:W-:-:S04]  /*34b0*/  IMAD.WIDE.U32 R54, R49, UR6, R54 ;  /* 0x0000000631367c25 */ /* 0x000fc8000f8e0036 */
[----:B------:R-:W-:Y:S01]  /*34c0*/  IMAD R7, R49, UR7, R6 ;  /* 0x0000000731077c24 */ /* 0x000fe2000f8e0206 */
[----:B---3--:R-:W-:-:S04]  /*34d0*/  LEA R6, P0, R54, UR14, 0x1 ;  /* 0x0000000e36067c11 */ /* 0x008fc8000f8008ff */
[----:B------:R-:W-:-:S04]  /*34e0*/  IADD3 R7, PT, PT, R55, R7, RZ ;  /* 0x0000000737077210 */ /* 0x000fc80007ffe0ff */
[----:B------:R-:W-:-:S05]  /*34f0*/  LEA.HI.X R7, R54, UR15, R7, 0x1, P0 ;  /* 0x0000000f36077c11 */ /* 0x000fca00080f0c07 */
[----:B------:R1:W-:Y:S02]  /*3500*/  STG.E desc[UR16][R6.64], R9 ;  /* 0x0000000906007986 */ /* 0x0003e4000c101910 */
.L_x_25:
[----:B------:R-:W-:Y:S05]  /*3510*/  BSYNC.RECONVERGENT B0 ;  /* 0x0000000000007941 */ /* 0x000fea0003800200 */
.L_x_24:
[----:B------:R-:W-:Y:S02]  /*3520*/  UIADD3 UR12, UPT, UPT, UR19, UR12, URZ ;  /* 0x0000000c130c7290 */ /* 0x000fe4000fffe0ff */
[----:B------:R-:W-:Y:S02]  /*3530*/  UIADD3 UR4, UPT, UPT, UR4, 0x1, URZ ;  /* 0x0000000104047890 */ /* 0x000fe4000fffe0ff */
[----:B------:R-:W-:-:S09]  /*3540*/  UISETP.GE.AND UP0, UPT, UR12, UR8, UPT ;  /* 0x000000080c00728c */ /* 0x000fd2000bf06270 */
[----:B------:R-:W-:Y:S05]  /*3550*/  BRA.U !UP0, `(.L_x_26) ;  /* 0xffffffcd08587547 */ /* 0x000fea000b83ffff */
.L_x_1:
[----:B------:R-:W3:Y:S01]  /*3560*/  LDC R4, c[0x0][0x370] ;  /* 0x0000dc00ff047b82 */ /* 0x000ee20000000800 */
[----:B------:R-:W-:Y:S01]  /*3570*/  ISETP.NE.AND P2, PT, R41, RZ, PT ;  /* 0x000000ff2900720c */ /* 0x000fe20003f45270 */
[----:B------:R-:W-:Y:S06]  /*3580*/  BSSY.RECONVERGENT B0, `(.L_x_27) ;  /* 0x0000011000007945 */ /* 0x000fec0003800200 */
[----:B-1----:R-:W1:Y:S08]  /*3590*/  LDC R7, c[0x0][0x374] ;  /* 0x0000dd00ff077b82 */ /* 0x002e700000000800 */
[----:B------:R-:W4:Y:S01]  /*35a0*/  LDC.64 R2, c[0x0][0x3c8] ;  /* 0x0000f200ff027b82 */ /* 0x000f220000000a00 */
[----:B---3--:R-:W-:-:S02]  /*35b0*/  IADD3 R5, PT, PT, R4, -0x1, RZ ;  /* 0xffffffff04057810 */ /* 0x008fc40007ffe0ff */
[----:B------:R-:W-:Y:S02]  /*35c0*/  ISETP.NE.AND P1, PT, R4, 0x1, PT ;  /* 0x000000010400780c */ /* 0x000fe40003f25270 */
[----:B-1----:R-:W-:-:S04]  /*35d0*/  IADD3 R0, PT, PT, R7, -0x1, RZ ;  /* 0xffffffff07007810 */ /* 0x002fc80007ffe0ff */
[----:B------:R-:W-:Y:S02]  /*35e0*/  ISETP.NE.AND P0, PT, R0, UR5, PT ;  /* 0x0000000500007c0c */ /* 0x000fe4000bf05270 */
[----:B------:R-:W-:Y:S02]  /*35f0*/  SHF.L.U32 R0, R7, 0x1, RZ ;  /* 0x0000000107007819 */ /* 0x000fe400000006ff */
[----:B------:R-:W-:Y:S02]  /*3600*/  ISETP.NE.OR P0, PT, R5, UR18, P0 ;  /* 0x0000001205007c0c */ /* 0x000fe40008705670 */
[----:B------:R-:W-:-:S05]  /*3610*/  SEL R5, R0, RZ, P1 ;  /* 0x000000ff00057207 */ /* 0x000fca0000800000 */
[----:B----4-:R-:W-:Y:S01]  /*3620*/  IMAD.WIDE.U32 R2, R5, 0x4, R2 ;  /* 0x0000000405027825 */ /* 0x010fe200078e0002 */
[----:B------:R-:W-:Y:S06]  /*3630*/  @P2 BRA `(.L_x_28) ;  /* 0x0000000000142947 */ /* 0x000fec0003800000 */
[----:B------:R-:W-:Y:S01]  /*3640*/  HFMA2 R5, -RZ, RZ, 0, 5.9604644775390625e-08 ;  /* 0x00000001ff057431 */ /* 0x000fe200000001ff */
[----:B------:R-:W-:Y:S06]  /*3650*/  MEMBAR.ALL.GPU ;  /* 0x0000000000007992 */ /* 0x000fec000000a000 */
[----:B------:R-:W-:-:S00]  /*3660*/  ERRBAR ;  /* 0x00000000000079ab */ /* 0x000fc00000000000 */
[----:B------:R-:W-:Y:S06]  /*3670*/  CGAERRBAR ;  /* 0x00000000000075ab */ /* 0x000fec0000000000 */
[----:B------:R1:W-:Y:S02]  /*3680*/  REDG.E.ADD.S32.STRONG.GPU desc[UR16][R2.64], R5 ;  /* 0x000000050200798e */ /* 0x0003e4000c12e310 */
.L_x_28:
[----:B------:R-:W-:Y:S05]  /*3690*/  BSYNC.RECONVERGENT B0 ;  /* 0x0000000000007941 */ /* 0x000fea0003800200 */
.L_x_27:
[----:B------:R-:W-:Y:S05]  /*36a0*/  @P0 EXIT ;  /* 0x000000000000094d */ /* 0x000fea0003800000 */
[----:B------:R-:W-:Y:S05]  /*36b0*/  @P2 BRA `(.L_x_29) ;  /* 0x0000000000202947 */ /* 0x000fea0003800000 */
[----:B------:R-:W-:-:S05]  /*36c0*/  IMAD R0, R4, R7, RZ ;  /* 0x0000000704007224 */ /* 0x000fca00078e02ff */
[----:B------:R-:W-:-:S13]  /*36d0*/  ISETP.NE.AND P0, PT, R0, -0x1, PT ;  /* 0xffffffff0000780c */ /* 0x000fda0003f05270 */
[----:B------:R-:W-:Y:S05]  /*36e0*/  @!P0 BRA `(.L_x_29) ;  /* 0x0000000000148947 */ /* 0x000fea0003800000 */
.L_x_30:
[----:B-1----:R-:W3:Y:S04]  /*36f0*/  LDG.E.STRONG.GPU R5, desc[UR16][R2.64] ;  /* 0x0000001002057981 */ /* 0x002ee8000c1ef900 */
[----:B---3--:R-:W-:Y:S01]  /*3700*/  CCTL.IVALL ;  /* 0x00000000ff00798f */ /* 0x008fe20002000000 */
[----:B------:R-:W-:Y:S05]  /*3710*/  YIELD ;  /* 0x0000000000007946 */ /* 0x000fea0003800000 */
[----:B------:R-:W-:-:S13]  /*3720*/  ISETP.NE.AND P0, PT, R5, R0, PT ;  /* 0x000000000500720c */ /* 0x000fda0003f05270 */
[----:B------:R-:W-:Y:S05]  /*3730*/  @P0 BRA `(.L_x_30) ;  /* 0xfffffffc00ec0947 */ /* 0x000fea000383ffff */
.L_x_29:
[----:B------:R-:W-:Y:S05]  /*3740*/  WARPSYNC.ALL ;  /* 0x0000000000007948 */ /* 0x000fea0003800000 */
[----:B------:R-:W3:Y:S08]  /*3750*/  LDC.64 R6, c[0x0][0x3f8] ;  /* 0x0000fe00ff067b82 */ /* 0x000ef00000000a00 */
[----:B------:R-:W-:Y:S01]  /*3760*/  BAR.SYNC.DEFER_BLOCKING 0x0 ;  /* 0x0000000000007b1d */ /* 0x000fe20000010000 */
[----:B---3--:R-:W-:-:S04]  /*3770*/  LEA.HI R0, P0, R7, R6, RZ, 0x1 ;  /* 0x0000000607007211 */ /* 0x008fc800078108ff */
[----:B-1----:R-:W-:-:S04]  /*3780*/  IADD3.X R3, PT, PT, RZ, R7, RZ, P0, !PT ;  /* 0x00000007ff037210 */ /* 0x002fc800007fe4ff */
[--C-:B------:R-:W-:Y:S02]  /*3790*/  SHF.R.S64 R0, R0, 0x1, R3.reuse ;  /* 0x0000000100007819 */ /* 0x100fe40000001003 */
[----:B------:R-:W-:Y:S02]  /*37a0*/  SHF.R.S32.HI R3, RZ, 0x1, R3 ;  /* 0x00000001ff037819 */ /* 0x000fe40000011403 */
[----:B------:R-:W-:-:S04]  /*37b0*/  ISETP.GT.U32.AND P0, PT, R0, R41, PT ;  /* 0x000000290000720c */ /* 0x000fc80003f04070 */
[----:B------:R-:W-:-:S13]  /*37c0*/  ISETP.GT.AND.EX P0, PT, R3, RZ, PT, P0 ;  /* 0x000000ff0300720c */ /* 0x000fda0003f04300 */
[----:B------:R-:W-:Y:S05]  /*37d0*/  @!P0 EXIT ;  /* 0x000000000000894d */ /* 0x000fea0003800000 */
[----:B------:R-:W-:Y:S01]  /*37e0*/  IADD3 R5, P1, PT, R41, 0x1e0, RZ ;  /* 0x000001e029057810 */ /* 0x000fe20007f3e0ff */
[----:B------:R-:W-:Y:S01]  /*37f0*/  BSSY.RECONVERGENT B0, `(.L_x_31) ;  /* 0x000005c000007945 */ /* 0x000fe20003800200 */
[----:B------:R-:W-:Y:S02]  /*3800*/  MOV R18, RZ ;  /* 0x000000ff00127202 */ /* 0x000fe40000000f00 */
[----:B------:R-:W-:Y:S02]  /*3810*/  ISETP.GT.U32.AND P0, PT, R0, R5, PT ;  /* 0x000000050000720c */ /* 0x000fe40003f04070 */
[----:B------:R-:W-:-:S04]  /*3820*/  IADD3.X R4, PT, PT, RZ, R18, RZ, P1, !PT ;  /* 0x00000012ff047210 */ /* 0x000fc80000ffe4ff */
[----:B------:R-:W-:-:S04]  /*3830*/  ISETP.GT.AND.EX P0, PT, R3, R4, PT, P0 ;  /* 0x000000040300720c */ /* 0x000fc80003f04300 */
[----:B------:R-:W-:Y:S02]  /*3840*/  SEL R2, R0, R5, P0 ;  /* 0x0000000500027207 */ /* 0x000fe40000000000 */
[----:B------:R-:W-:Y:S02]  /*3850*/  SEL R13, R3, R4, P0 ;  /* 0x00000004030d7207 */ /* 0x000fe40000000000 */
[----:B------:R-:W-:-:S04]  /*3860*/  IADD3 R2, P0, PT, R2, -0x1e0, RZ ;  /* 0xfffffe2002027810 */ /* 0x000fc80007f1e0ff */
[----:B------:R-:W-:Y:S02]  /*3870*/  IADD3.X R13, PT, PT, R13, -0x1, RZ, P0, !PT ;  /* 0xffffffff0d0d7810 */ /* 0x000fe400007fe4ff */
[----:B------:R-:W-:-:S04]  /*3880*/  ISETP.NE.U32.AND P0, PT, R2, R41, PT ;  /* 0x000000290200720c */ /* 0x000fc80003f05070 */
[----:B------:R-:W-:-:S04]  /*3890*/  ISETP.NE.AND.EX P0, PT, R13, R18, PT, P0 ;  /* 0x000000120d00720c */ /* 0x000fc80003f05300 */
[----:B------:R-:W-:-:S04]  /*38a0*/  SEL R12, RZ, 0x1, !P0 ;  /* 0x00000001ff0c7807 */ /* 0x000fc80004000000 */
[----:B------:R-:W-:-:S04]  /*38b0*/  IADD3 R11, P0, P1, R2, -R12, -R41 ;  /* 0x8000000c020b7210 */ /* 0x000fc8000791e829 */
[----:B------:R-:W-:-:S05]  /*38c0*/  IADD3.X R13, PT, PT, R13, -0x1, ~R18, P0, P1 ;  /* 0xffffffff0d0d7810 */ /* 0x000fca00007e2c12 */
[----:B------:R-:W-:-:S04]  /*38d0*/  IMAD.WIDE.U32 R4, R13, -0x77777777, RZ ;  /* 0x888888890d047825 */ /* 0x000fc800078e00ff */
[----:B------:R-:W-:-:S04]  /*38e0*/  IMAD.WIDE.U32 R8, P0, R11, -0x77777778, R4 ;  /* 0x888888880b087825 */ /* 0x000fc80007800004 */
[----:B------:R-:W-:Y:S01]  /*38f0*/  IMAD.WIDE.U32 R4, R11, -0x77777777, RZ ;  /* 0x888888890b047825 */ /* 0x000fe200078e00ff */
[----:B------:R-:W-:Y:S02]  /*3900*/  IADD3.X R11, PT, PT, RZ, RZ, RZ, P0, !PT ;  /* 0x000000ffff0b7210 */ /* 0x000fe400007fe4ff */
[----:B------:R-:W-:Y:S02]  /*3910*/  MOV R10, R9 ;  /* 0x00000009000a7202 */ /* 0x000fe40000000f00 */
[----:B------:R-:W-:Y:S01]  /*3920*/  IADD3 RZ, P0, PT, R5, R8, RZ ;  /* 0x0000000805ff7210 */ /* 0x000fe20007f1e0ff */
[----:B------:R-:W-:-:S04]  /*3930*/  IMAD.WIDE.U32 R8, R6, 0x3, RZ ;  /* 0x0000000306087825 */ /* 0x000fc800078e00ff */
[----:B------:R-:W-:Y:S01]  /*3940*/  IMAD.WIDE.U32.X R4, R13, -0x77777778, R10, P0 ;  /* 0x888888880d047825 */ /* 0x000fe200000e040a */
[----:B------:R-:W-:-:S04]  /*3950*/  LEA R11, R7, R7, 0x1 ;  /* 0x00000007070b7211 */ /* 0x000fc800078e08ff */
[----:B------:R-:W-:Y:S02]  /*3960*/  SHF.R.U64 R2, R4, 0x8, R5 ;  /* 0x0000000804027819 */ /* 0x000fe40000001205 */
[----:B------:R-:W-:Y:S02]  /*3970*/  IADD3 R11, PT, PT, R9, R11, RZ ;  /* 0x0000000b090b7210 */ /* 0x000fe40007ffe0ff */
[----:B------:R-:W-:Y:S02]  /*3980*/  IADD3 R2, P0, PT, R2, R12, RZ ;  /* 0x0000000c02027210 */ /* 0x000fe40007f1e0ff */
[----:B------:R-:W-:Y:S02]  /*3990*/  LEA.HI R28, P2, R11, R8, RZ, 0x1 ;  /* 0x000000080b1c7211 */ /* 0x000fe400078508ff */
[----:B------:R-:W-:Y:S02]  /*39a0*/  LOP3.LUT R10, R2, 0x3, RZ, 0xc0, !PT ;  /* 0x00000003020a7812 */ /* 0x000fe400078ec0ff */
[----:B------:R-:W-:-:S02]  /*39b0*/  LEA.HI.X R4, R5, RZ, RZ, 0x18, P0 ;  /* 0x000000ff05047211 */ /* 0x000fc400000fc4ff */
[----:B------:R-:W-:Y:S02]  /*39c0*/  ISETP.NE.U32.AND P1, PT, R10, 0x3, PT ;  /* 0x000000030a00780c */ /* 0x000fe40003f25070 */
[----:B------:R-:W-:Y:S02]  /*39d0*/  ISETP.GE.U32.AND P0, PT, R2, 0x3, PT ;  /* 0x000000030200780c */ /* 0x000fe40003f06070 */
[----:B------:R-:W-:Y:S02]  /*39e0*/  ISETP.NE.AND.EX P1, PT, RZ, RZ, PT, P1 ;  /* 0x000000ffff00720c */ /* 0x000fe40003f25310 */
[----:B------:R-:W-:Y:S02]  /*39f0*/  IADD3.X R11, PT, PT, RZ, R11, RZ, P2, !PT ;  /* 0x0000000bff0b7210 */ /* 0x000fe400017fe4ff */
[----:B------:R-:W-:Y:S02]  /*3a00*/  ISETP.GE.U32.AND.EX P0, PT, R4, RZ, PT, P0 ;  /* 0x000000ff0400720c */ /* 0x000fe40003f06100 */
[----:B------:R-:W-:-:S02]  /*3a10*/  SHF.R.S64 R28, R28, 0x1, R11 ;  /* 0x000000011c1c7819 */ /* 0x000fc4000000100b */
[----:B------:R-:W-:-:S05]  /*3a20*/  SHF.R.S32.HI R35, RZ, 0x1, R11 ;  /* 0x00000001ff237819 */ /* 0x000fca000001140b */
[----:B------:R-:W-:Y:S05]  /*3a30*/  @!P1 BRA `(.L_x_32) ;  /* 0x0000000000dc9947 */ /* 0x000fea0003800000 */
[----:B------:R-:W1:Y:S01]  /*3a40*/  LDCU.64 UR4, c[0x0][0x3d8] ;  /* 0x00007b00ff0477ac */ /* 0x000e620008000a00 */
[----:B------:R-:W-:Y:S02]  /*3a50*/  IADD3 R9, PT, PT, R2, 0x1, RZ ;  /* 0x0000000102097810 */ /* 0x000fe40007ffe0ff */
[----:B------:R-:W-:Y:S01]  /*3a60*/  MOV R4, R41 ;  /* 0x0000002900047202 */ /* 0x000fe20000000f00 */
[----:B------:R-:W3:Y:S01]  /*3a70*/  LDCU.64 UR6, c[0x0][0x390] ;  /* 0x00007200ff0677ac */ /* 0x000ee20008000a00 */
[----:B------:R-:W-:Y:S02]  /*3a80*/  LOP3.LUT R9, R9, 0x3, RZ, 0xc0, !PT ;  /* 0x0000000309097812 */ /* 0x000fe400078ec0ff */
[----:B------:R-:W-:Y:S01]  /*3a90*/  MOV R5, R18 ;  /* 0x0000001200057202 */ /* 0x000fe20000000f00 */
[----:B------:R-:W4:Y:S01]  /*3aa0*/  LDCU.64 UR8, c[0x0][0x388] ;  /* 0x00007100ff0877ac */ /* 0x000f220008000a00 */
[C---:B------:R-:W-:Y:S02]  /*3ab0*/  SHF.L.U32 R22, R41.reuse, 0x3, RZ ;  /* 0x0000000329167819 */ /* 0x040fe400000006ff */
[----:B------:R-:W-:Y:S01]  /*3ac0*/  SHF.L.U64.HI R23, R41, 0x3, R18 ;  /* 0x0000000329177819 */ /* 0x000fe20000010212 */
[----:B------:R-:W-:Y:S01]  /*3ad0*/  IMAD.WIDE.U32 R4, R9, 0x1e0, R4 ;  /* 0x000001e009047825 */ /* 0x000fe200078e0004 */
[----:B------:R-:W-:-:S02]  /*3ae0*/  SHF.L.U32 R31, R7, 0x2, RZ ;  /* 0x00000002071f7819 */ /* 0x000fc400000006ff */
[----:B------:R-:W-:Y:S02]  /*3af0*/  SHF.L.U64.HI R33, R0, 0x2, R3 ;  /* 0x0000000200217819 */ /* 0x000fe40000010203 */
[----:B------:R-:W-:Y:S02]  /*3b00*/  SHF.L.U64.HI R29, R28, 0x2, R35 ;  /* 0x000000021c1d7819 */ /* 0x000fe40000010223 */
[C---:B-1----:R-:W-:Y:S01]  /*3b10*/  LEA R27, P1, R41.reuse, UR4, 0x2 ;  /* 0x00000004291b7c11 */ /* 0x042fe2000f8210ff */
[----:B------:R-:W-:Y:S01]  /*3b20*/  UMOV UR4, URZ ;  /* 0x000000ff00047c82 */ /* 0x000fe20008000000 */
[----:B---3--:R-:W-:Y:S02]  /*3b30*/  IADD3 R24, P2, PT, R22, UR6, RZ ;  /* 0x0000000616187c10 */ /* 0x008fe4000ff5e0ff */
[----:B------:R-:W-:Y:S02]  /*3b40*/  LEA.HI.X R26, R41, UR5, R18, 0x2, P1 ;  /* 0x00000005291a7c11 */ /* 0x000fe400088f1412 */
[----:B------:R-:W-:-:S02]  /*3b50*/  IADD3 R18, PT, PT, R5, UR4, RZ ;  /* 0x0000000405127c10 */ /* 0x000fc4000fffe0ff */
[----:B------:R-:W-:Y:S01]  /*3b60*/  MOV R41, R4 ;  /* 0x0000000400297202 */ /* 0x000fe20000000f00 */
[----:B------:R-:W-:Y:S01]  /*3b70*/  IMAD.WIDE.U32 R4, R6, 0x4, RZ ;  /* 0x0000000406047825 */ /* 0x000fe200078e00ff */
[C---:B------:R-:W-:Y:S02]  /*3b80*/  IADD3.X R25, PT, PT, R23.reuse, UR7, RZ, P2, !PT ;  /* 0x0000000717197c10 */ /* 0x040fe400097fe4ff */
[----:B----4-:R-:W-:Y:S02]  /*3b90*/  IADD3 R22, P1, PT, R22, UR8, RZ ;  /* 0x0000000816167c10 */ /* 0x010fe4000ff3e0ff */
[----:B------:R-:W-:Y:S02]  /*3ba0*/  IADD3 R2, P2, PT, RZ, -R9, RZ ;  /* 0x80000009ff027210 */ /* 0x000fe40007f5e0ff */
[----:B------:R-:W-:Y:S02]  /*3bb0*/  IADD3.X R23, PT, PT, R23, UR9, RZ, P1, !PT ;  /* 0x0000000917177c10 */ /* 0x000fe40008ffe4ff */
[----:B------:R-:W-:-:S02]  /*3bc0*/  IADD3 R31, PT, PT, R5, R31, RZ ;  /* 0x0000001f051f7210 */ /* 0x000fc40007ffe0ff */
[----:B------:R-:W-:-:S07]  /*3bd0*/  IADD3.X R19, PT, PT, RZ, -0x1, RZ, P2, !PT ;  /* 0xffffffffff137810 */ /* 0x000fce00017fe4ff */
.L_x_33:
[-C--:B-1----:R-:W-:Y:S02]  /*3be0*/  LEA R10, P1, R0, R27.reuse, 0x2 ;  /* 0x0000001b000a7211 */ /* 0x082fe400078210ff */
[----:B------:R-:W-:Y:S02]  /*3bf0*/  IADD3 R12, P2, PT, R27, R4, RZ ;  /* 0x000000041b0c7210 */ /* 0x000fe40007f5e0ff */
[----:B0-----:R-:W-:Y:S02]  /*3c00*/  LEA R14, P3, R28, R27, 0x2 ;  /* 0x0000001b1c0e7211 */ /* 0x001fe400078610ff */
[C---:B------:R-:W-:Y:S02]  /*3c10*/  IADD3.X R11, PT, PT, R26.reuse, R33, RZ, P1, !PT ;  /* 0x000000211a0b7210 */ /* 0x040fe40000ffe4ff */
[----:B------:R-:W-:Y:S02]  /*3c20*/  MOV R8, R27 ;  /* 0x0000001b00087202 */ /* 0x000fe40000000f00 */
[----:B------:R-:W-:Y:S01]  /*3c30*/  MOV R9, R26 ;  /* 0x0000001a00097202 */ /* 0x000fe20000000f00 */
[----:B------:R0:W3:Y:S01]  /*3c40*/  LDG.E R17, desc[UR16][R10.64] ;  /* 0x000000100a117981 */ /* 0x0000e2000c1e1900 */
[----:B------:R-:W-:-:S02]  /*3c50*/  IADD3.X R13, PT, PT, R26, R31, RZ, P2, !PT ;  /* 0x0000001f1a0d7210 */ /* 0x000fc400017fe4ff */
[----:B--2---:R-:W-:Y:S01]  /*3c60*/  IADD3.X R15, PT, PT, R26, R29, RZ, P3, !PT ;  /* 0x0000001d1a0f7210 */ /* 0x004fe20001ffe4ff */
[----:B------:R1:W3:Y:S04]  /*3c70*/  LDG.E R16, desc[UR16][R8.64] ;  /* 0x0000001008107981 */ /* 0x0002e8000c1e1900 */
[----:B------:R-:W2:Y:S04]  /*3c80*/  LDG.E R20, desc[UR16][R12.64] ;  /* 0x000000100c147981 */ /* 0x000ea8000c1e1900 */
[----:B------:R-:W2:Y:S01]  /*3c90*/  LDG.E R21, desc[UR16][R14.64] ;  /* 0x000000100e157981 */ /* 0x000ea2000c1e1900 */
[----:B0-----:R-:W-:-:S02]  /*3ca0*/  MOV R10, R24 ;  /* 0x00000018000a7202 */ /* 0x001fc40000000f00 */
[----:B-1----:R-:W-:Y:S02]  /*3cb0*/  MOV R8, R22 ;  /* 0x0000001600087202 */ /* 0x002fe40000000f00 */
[----:B------:R-:W-:Y:S02]  /*3cc0*/  MOV R9, R23 ;  /* 0x0000001700097202 */ /* 0x000fe40000000f00 */
[----:B------:R-:W-:Y:S02]  /*3cd0*/  MOV R11, R25 ;  /* 0x00000019000b7202 */ /* 0x000fe40000000f00 */
[----:B------:R-:W-:-:S04]  /*3ce0*/  IADD3 R2, P1, PT, R2, 0x1, RZ ;  /* 0x0000000102027810 */ /* 0x000fc80007f3e0ff */
[----:B------:R-:W-:Y:S02]  /*3cf0*/  IADD3.X R19, PT, PT, RZ, R19, RZ, P1, !PT ;  /* 0x00000013ff137210 */ /* 0x000fe40000ffe4ff */
[----:B------:R-:W-:-:S04]  /*3d00*/  ISETP.NE.U32.AND P1, PT, R2, RZ, PT ;  /* 0x000000ff0200720c */ /* 0x000fc80003f25070 */
[----:B------:R-:W-:Y:S02]  /*3d10*/  ISETP.NE.AND.EX P1, PT, R19, RZ, PT, P1 ;  /* 0x000000ff1300720c */ /* 0x000fe40003f25310 */
[----:B------:R-:W-:Y:S02]  /*3d20*/  IADD3 R27, P2, PT, R27, 0x780, RZ ;  /* 0x000007801b1b7810 */ /* 0x000fe40007f5e0ff */
[----:B------:R-:W-:Y:S02]  /*3d30*/  IADD3 R24, P3, PT, R24, 0xf00, RZ ;  /* 0x00000f0018187810 */ /* 0x000fe40007f7e0ff */
[----:B------:R-:W-:Y:S02]  /*3d40*/  IADD3 R22, P4, PT, R22, 0xf00, RZ ;  /* 0x00000f0016167810 */ /* 0x000fe40007f9e0ff */
[----:B------:R-:W-:Y:S02]  /*3d50*/  IADD3.X R26, PT, PT, RZ, R26, RZ, P2, !PT ;  /* 0x0000001aff1a7210 */ /* 0x000fe400017fe4ff */
[----:B------:R-:W-:-:S02]  /*3d60*/  IADD3.X R25, PT, PT, RZ, R25, RZ, P3, !PT ;  /* 0x00000019ff197210 */ /* 0x000fc40001ffe4ff */
[----:B------:R-:W-:Y:S01]  /*3d70*/  IADD3.X R23, PT, PT, RZ, R23, RZ, P4, !PT ;  /* 0x00000017ff177210 */ /* 0x000fe200027fe4ff */
[----:B---3--:R1:W-:Y:S04]  /*3d80*/  STG.E.64 desc[UR16][R8.64], R16 ;  /* 0x0000001008007986 */ /* 0x0083e8000c101b10 */
[----:B--2---:R1:W-:Y:S01]  /*3d90*/  STG.E.64 desc[UR16][R10.64], R20 ;  /* 0x000000140a007986 */ /* 0x0043e2000c101b10 */
[----:B------:R-:W-:Y:S05]  /*3da0*/  @P1 BRA `(.L_x_33) ;  /* 0xfffffffc008c1947 */ /* 0x000fea000383ffff */
.L_x_32:
[----:B------:R-:W-:Y:S05]  /*3db0*/  BSYNC.RECONVERGENT B0 ;  /* 0x0000000000007941 */ /* 0x000fea0003800200 */
.L_x_31:
[----:B------:R-:W-:Y:S05]  /*3dc0*/  @!P0 EXIT ;  /* 0x000000000000894d */ /* 0x000fea0003800000 */
[C---:B------:R-:W-:Y:S01]  /*3dd0*/  SHF.L.U64.HI R2, R6.reuse, 0x2, R7 ;  /* 0x0000000206027819 */ /* 0x040fe20000010207 */
[----:B------:R-:W3:Y:S01]  /*3de0*/  LDCU.64 UR4, c[0x0][0x3d8] ;  /* 0x00007b00ff0477ac */ /* 0x000ee20008000a00 */
[----:B------:R-:W-:Y:S02]  /*3df0*/  SHF.L.U32 R6, R6, 0x2, RZ ;  /* 0x0000000206067819 */ /* 0x000fe400000006ff */
[C---:B------:R-:W-:Y:S01]  /*3e00*/  SHF.L.U64.HI R7, R28.reuse, 0x2, R35 ;  /* 0x000000021c077819 */ /* 0x040fe20000010223 */
[----:B------:R-:W4:Y:S01]  /*3e10*/  LDCU.64 UR6, c[0x0][0x388] ;  /* 0x00007100ff0677ac */ /* 0x000f220008000a00 */
[----:B-1----:R-:W-:Y:S02]  /*3e20*/  SHF.L.U32 R8, R28, 0x2, RZ ;  /* 0x000000021c087819 */ /* 0x002fe400000006ff */
[C---:B------:R-:W-:Y:S01]  /*3e30*/  SHF.L.U64.HI R4, R0.reuse, 0x2, R3 ;  /* 0x0000000200047819 */ /* 0x040fe20000010203 */
[----:B------:R-:W1:Y:S01]  /*3e40*/  LDCU.64 UR8, c[0x0][0x390] ;  /* 0x00007200ff0877ac */ /* 0x000e620008000a00 */
[----:B------:R-:W-:-:S07]  /*3e50*/  SHF.L.U32 R5, R0, 0x2, RZ ;  /* 0x0000000200057819 */ /* 0x000fce00000006ff */
.L_x_34:
[C---:B------:R-:W-:Y:S02]  /*3e60*/  SHF.L.U32 R19, R41.reuse, 0x2, RZ ;  /* 0x0000000229137819 */ /* 0x040fe400000006ff */
[----:B-1----:R-:W-:Y:S02]  /*3e70*/  SHF.L.U64.HI R21, R41, 0x2, R18 ;  /* 0x0000000229157819 */ /* 0x002fe40000010212 */
[----:B---3--:R-:W-:-:S04]  /*3e80*/  IADD3 R10, P0, PT, R19, UR4, RZ ;  /* 0x00000004130a7c10 */ /* 0x008fc8000ff1e0ff */
[----:B------:R-:W-:Y:S02]  /*3e90*/  IADD3.X R11, PT, PT, R21, UR5, RZ, P0, !PT ;  /* 0x00000005150b7c10 */ /* 0x000fe400087fe4ff */
[C---:B------:R-:W-:Y:S02]  /*3ea0*/  IADD3 R12, P0, PT, R10.reuse, R5, RZ ;  /* 0x000000050a0c7210 */ /* 0x040fe40007f1e0ff */
[C---:B------:R-:W-:Y:S01]  /*3eb0*/  IADD3 R16, P1, PT, R10.reuse, R8, RZ ;  /* 0x000000080a107210 */ /* 0x040fe20007f3e0ff */
[----:B------:R3:W5:Y:S01]  /*3ec0*/  LDG.E R24, desc[UR16][R10.64] ;  /* 0x000000100a187981 */ /* 0x000762000c1e1900 */
[C---:B------:R-:W-:Y:S02]  /*3ed0*/  IADD3.X R13, PT, PT, R11.reuse, R4, RZ, P0, !PT ;  /* 0x000000040b0d7210 */ /* 0x040fe400007fe4ff */
[----:B0-----:R-:W-:Y:S02]  /*3ee0*/  IADD3 R14, P0, PT, R10, R6, RZ ;  /* 0x000000060a0e7210 */ /* 0x001fe40007f1e0ff */
[C---:B------:R-:W-:Y:S01]  /*3ef0*/  IADD3.X R17, PT, PT, R11.reuse, R7, RZ, P1, !PT ;  /* 0x000000070b117210 */ /* 0x040fe20000ffe4ff */
[----:B------:R0:W5:Y:S01]  /*3f00*/  LDG.E R25, desc[UR16][R12.64] ;  /* 0x000000100c197981 */ /* 0x000162000c1e1900 */
[----:B--2---:R-:W-:-:S03]  /*3f10*/  IADD3.X R15, PT, PT, R11, R2, RZ, P0, !PT ;  /* 0x000000020b0f7210 */ /* 0x004fc600007fe4ff */
[----:B------:R-:W2:Y:S04]  /*3f20*/  LDG.E R27, desc[UR16][R16.64] ;  /* 0x00000010101b7981 */ /* 0x000ea8000c1e1900 */
[----:B------:R0:W2:Y:S01]  /*3f30*/  LDG.E R26, desc[UR16][R14.64] ;  /* 0x000000100e1a7981 */ /* 0x0000a2000c1e1900 */
[C---:B------:R-:W-:Y:S02]  /*3f40*/  SHF.L.U32 R9, R41.reuse, 0x3, RZ ;  /* 0x0000000329097819 */ /* 0x040fe400000006ff */
[----:B------:R-:W-:Y:S02]  /*3f50*/  SHF.L.U64.HI R18, R41, 0x3, R18 ;  /* 0x0000000329127819 */ /* 0x000fe40000010212 */
[----:B------:R-:W-:Y:S02]  /*3f60*/  LOP3.LUT R22, R9, 0xfffffff8, RZ, 0xc0, !PT ;  /* 0xfffffff809167812 */ /* 0x000fe400078ec0ff */
[----:B------:R-:W-:-:S02]  /*3f70*/  LOP3.LUT R19, R19, 0xfffffffc, RZ, 0xc0, !PT ;  /* 0xfffffffc13137812 */ /* 0x000fc400078ec0ff */
[----:B---3--:R-:W-:Y:S02]  /*3f80*/  LOP3.LUT R11, R18, 0x3, RZ, 0xc0, !PT ;  /* 0x00000003120b7812 */ /* 0x008fe400078ec0ff */
[C---:B----4-:R-:W-:Y:S02]  /*3f90*/  IADD3 R20, P0, PT, R22.reuse, UR6, RZ ;  /* 0x0000000616147c10 */ /* 0x050fe4000ff1e0ff */
[----:B------:R-:W-:Y:S02]  /*3fa0*/  LOP3.LUT R10, R21, 0x3, RZ, 0xc0, !PT ;  /* 0x00000003150a7812 */ /* 0x000fe400078ec0ff */
[----:B-1----:R-:W-:Y:S02]  /*3fb0*/  IADD3 R22, P1, PT, R22, UR8, RZ ;  /* 0x0000000816167c10 */ /* 0x002fe4000ff3e0ff */
[----:B0-----:R-:W-:Y:S02]  /*3fc0*/  IADD3 R12, P2, PT, R19, UR4, RZ ;  /* 0x00000004130c7c10 */ /* 0x001fe4000ff5e0ff */
[----:B------:R-:W-:-:S02]  /*3fd0*/  IADD3.X R21, PT, PT, R11, UR7, RZ, P0, !PT ;  /* 0x000000070b157c10 */ /* 0x000fc400087fe4ff */
[----:B------:R-:W-:Y:S02]  /*3fe0*/  IADD3.X R23, PT, PT, R11, UR9, RZ, P1, !PT ;  /* 0x000000090b177c10 */ /* 0x000fe40008ffe4ff */
[----:B------:R-:W-:Y:S02]  /*3ff0*/  IADD3.X R13, PT, PT, R10, UR5, RZ, P2, !PT ;  /* 0x000000050a0d7c10 */ /* 0x000fe400097fe4ff */
[C---:B------:R-:W-:Y:S02]  /*4000*/  IADD3 R14, P0, PT, R12.reuse, R5, RZ ;  /* 0x000000050c0e7210 */ /* 0x040fe40007f1e0ff */
[C---:B------:R-:W-:Y:S02]  /*4010*/  IADD3 R16, P1, PT, R12.reuse, R6, RZ ;  /* 0x000000060c107210 */ /* 0x040fe40007f3e0ff */
[----:B------:R-:W-:Y:S02]  /*4020*/  IADD3 R10, P2, PT, R12, R8, RZ ;  /* 0x000000080c0a7210 */ /* 0x000fe40007f5e0ff */
[----:B------:R-:W-:-:S02]  /*4030*/  IADD3.X R15, PT, PT, R13, R4, RZ, P0, !PT ;  /* 0x000000040d0f7210 */ /* 0x000fc400007fe4ff */
[C---:B------:R-:W-:Y:S02]  /*4040*/  IADD3.X R17, PT, PT, R13.reuse, R2, RZ, P1, !PT ;  /* 0x000000020d117210 */ /* 0x040fe40000ffe4ff */
[----:B------:R-:W-:Y:S01]  /*4050*/  IADD3.X R11, PT, PT, R13, R7, RZ, P2, !PT ;  /* 0x000000070d0b7210 */ /* 0x000fe200017fe4ff */
[----:B-----5:R0:W-:Y:S04]  /*4060*/  STG.E.64 desc[UR16][R20.64], R24 ;  /* 0x0000001814007986 */ /* 0x0201e8000c101b10 */
[----:B--2---:R1:W-:Y:S04]  /*4070*/  STG.E.64 desc[UR16][R22.64], R26 ;  /* 0x0000001a16007986 */ /* 0x0043e8000c101b10 */
[----:B------:R-:W2:Y:S04]  /*4080*/  LDG.E R28, desc[UR16][R12.64+0x780] ;  /* 0x000780100c1c7981 */ /* 0x000ea8000c1e1900 */
[----:B------:R-:W2:Y:S04]  /*4090*/  LDG.E R29, desc[UR16][R14.64+0x780] ;  /* 0x000780100e1d7981 */ /* 0x000ea8000c1e1900 */
[----:B------:R-:W3:Y:S04]  /*40a0*/  LDG.E R30, desc[UR16][R16.64+0x780] ;  /* 0x00078010101e7981 */ /* 0x000ee8000c1e1900 */
[----:B------:R-:W3:Y:S01]  /*40b0*/  LDG.E R31, desc[UR16][R10.64+0x780] ;  /* 0x000780100a1f7981 */ /* 0x000ee2000c1e1900 */
[----:B0-----:R-:W-:-:S04]  /*40c0*/  IADD3 R24, P0, PT, R9, 0xf00, RZ ;  /* 0x00000f0009187810 */ /* 0x001fc80007f1e0ff */
[----:B------:R-:W-:Y:S02]  /*40d0*/  IADD3.X R19, PT, PT, RZ, R18, RZ, P0, !PT ;  /* 0x00000012ff137210 */ /* 0x000fe400007fe4ff */
[----:B------:R-:W-:Y:S02]  /*40e0*/  LOP3.LUT R24, R24, 0xfffffff8, RZ, 0xc0, !PT ;  /* 0xfffffff818187812 */ /* 0x000fe400078ec0ff */
[----:B------:R-:W-:Y:S02]  /*40f0*/  LOP3.LUT R19, R19, 0x3, RZ, 0xc0, !PT ;  /* 0x0000000313137812 */ /* 0x000fe400078ec0ff */
[C---:B------:R-:W-:Y:S02]  /*4100*/  IADD3 R20, P0, PT, R24.reuse, UR6, RZ ;  /* 0x0000000618147c10 */ /* 0x040fe4000ff1e0ff */
[----:B------:R-:W-:Y:S02]  /*4110*/  IADD3 R24, P1, PT, R24, UR8, RZ ;  /* 0x0000000818187c10 */ /* 0x000fe4000ff3e0ff */
[----:B------:R-:W-:-:S02]  /*4120*/  IADD3.X R21, PT, PT, R19, UR7, RZ, P0, !PT ;  /* 0x0000000713157c10 */ /* 0x000fc400087fe4ff */
[----:B------:R-:W-:-:S03]  /*4130*/  IADD3.X R25, PT, PT, R19, UR9, RZ, P1, !PT ;  /* 0x0000000913197c10 */ /* 0x000fc60008ffe4ff */
[----:B--2---:R0:W-:Y:S04]  /*4140*/  STG.E.64 desc[UR16][R20.64], R28 ;  /* 0x0000001c14007986 */ /* 0x0041e8000c101b10 */
[----:B---3--:R2:W-:Y:S04]  /*4150*/  STG.E.64 desc[UR16][R24.64], R30 ;  /* 0x0000001e18007986 */ /* 0x0085e8000c101b10 */
[----:B-1----:R-:W3:Y:S04]  /*4160*/  LDG.E R26, desc[UR16][R12.64+0xf00] ;  /* 0x000f00100c1a7981 */ /* 0x002ee8000c1e1900 */
[----:B------:R-:W3:Y:S04]  /*4170*/  LDG.E R27, desc[UR16][R14.64+0xf00] ;  /* 0x000f00100e1b7981 */ /* 0x000ee8000c1e1900 */
[----:B------:R-:W4:Y:S04]  /*4180*/  LDG.E R32, desc[UR16][R16.64+0xf00] ;  /* 0x000f001010207981 */ /* 0x000f28000c1e1900 */
[----:B------:R-:W4:Y:S01]  /*4190*/  LDG.E R33, desc[UR16][R10.64+0xf00] ;  /* 0x000f00100a217981 */ /* 0x000f22000c1e1900 */
[----:B------:R-:W-:-:S04]  /*41a0*/  IADD3 R19, P0, PT, R9, 0x1e00, RZ ;  /* 0x00001e0009137810 */ /* 0x000fc80007f1e0ff */
[----:B------:R-:W-:Y:S02]  /*41b0*/  IADD3.X R34, PT, PT, RZ, R18, RZ, P0, !PT ;  /* 0x00000012ff227210 */ /* 0x000fe400007fe4ff */
[----:B------:R-:W-:Y:S02]  /*41c0*/  LOP3.LUT R19, R19, 0xfffffff8, RZ, 0xc0, !PT ;  /* 0xfffffff813137812 */ /* 0x000fe400078ec0ff */
[----:B------:R-:W-:Y:S02]  /*41d0*/  LOP3.LUT R34, R34, 0x3, RZ, 0xc0, !PT ;  /* 0x0000000322227812 */ /* 0x000fe400078ec0ff */
[C---:B------:R-:W-:Y:S02]  /*41e0*/  IADD3 R22, P0, PT, R19.reuse, UR6, RZ ;  /* 0x0000000613167c10 */ /* 0x040fe4000ff1e0ff */
[----:B0-----:R-:W-:Y:S02]  /*41f0*/  IADD3 R20, P1, PT, R19, UR8, RZ ;  /* 0x0000000813147c10 */ /* 0x001fe4000ff3e0ff */
[----:B------:R-:W-:-:S02]  /*4200*/  IADD3.X R23, PT, PT, R34, UR7, RZ, P0, !PT ;  /* 0x0000000722177c10 */ /* 0x000fc400087fe4ff */
[----:B------:R-:W-:-:S03]  /*4210*/  IADD3.X R21, PT, PT, R34, UR9, RZ, P1, !PT ;  /* 0x0000000922157c10 */ /* 0x000fc60008ffe4ff */
[----:B---3--:R0:W-:Y:S04]  /*4220*/  STG.E.64 desc[UR16][R22.64], R26 ;  /* 0x0000001a16007986 */ /* 0x0081e8000c101b10 */
[----:B----4-:R1:W-:Y:S04]  /*4230*/  STG.E.64 desc[UR16][R20.64], R32 ;  /* 0x0000002014007986 */ /* 0x0103e8000c101b10 */
[----:B------:R-:W3:Y:S04]  /*4240*/  LDG.E R28, desc[UR16][R12.64+0x1680] ;  /* 0x001680100c1c7981 */ /* 0x000ee8000c1e1900 */
[----:B------:R-:W3:Y:S04]  /*4250*/  LDG.E R29, desc[UR16][R14.64+0x1680] ;  /* 0x001680100e1d7981 */ /* 0x000ee8000c1e1900 */
[----:B--2---:R-:W2:Y:S04]  /*4260*/  LDG.E R30, desc[UR16][R16.64+0x1680] ;  /* 0x00168010101e7981 */ /* 0x004ea8000c1e1900 */
[----:B------:R-:W2:Y:S01]  /*4270*/  LDG.E R31, desc[UR16][R10.64+0x1680] ;  /* 0x001680100a1f7981 */ /* 0x000ea2000c1e1900 */
[----:B------:R-:W-:-:S04]  /*4280*/  IADD3 R9, P0, PT, R9, 0x2d00, RZ ;  /* 0x00002d0009097810 */ /* 0x000fc80007f1e0ff */
[----:B------:R-:W-:Y:S02]  /*4290*/  IADD3.X R18, PT, PT, RZ, R18, RZ, P0, !PT ;  /* 0x00000012ff127210 */ /* 0x000fe400007fe4ff */
[----:B------:R-:W-:Y:S02]  /*42a0*/  LOP3.LUT R9, R9, 0xfffffff8, RZ, 0xc0, !PT ;  /* 0xfffffff809097812 */ /* 0x000fe400078ec0ff */
[----:B------:R-:W-:Y:S02]  /*42b0*/  LOP3.LUT R18, R18, 0x3, RZ, 0xc0, !PT ;  /* 0x0000000312127812 */ /* 0x000fe400078ec0ff */
[C---:B------:R-:W-:Y:S02]  /*42c0*/  IADD3 R24, P0, PT, R9.reuse, UR6, RZ ;  /* 0x0000000609187c10 */ /* 0x040fe4000ff1e0ff */
[----:B0-----:R-:W-:Y:S02]  /*42d0*/  IADD3 R22, P1, PT, R9, UR8, RZ ;  /* 0x0000000809167c10 */ /* 0x001fe4000ff3e0ff */
[----:B------:R-:W-:-:S02]  /*42e0*/  IADD3.X R25, PT, PT, R18, UR7, RZ, P0, !PT ;  /* 0x0000000712197c10 */ /* 0x000fc400087fe4ff */
[----:B------:R-:W-:Y:S02]  /*42f0*/  IADD3.X R23, PT, PT, R18, UR9, RZ, P1, !PT ;  /* 0x0000000912177c10 */ /* 0x000fe40008ffe4ff */
[----:B------:R-:W-:-:S04]  /*4300*/  IADD3 R41, PT, PT, R41, 0x780, RZ ;  /* 0x0000078029297810 */ /* 0x000fc80007ffe0ff */
[----:B------:R-:W-:-:S04]  /*4310*/  ISETP.GT.U32.AND P0, PT, R0, R41, PT ;  /* 0x000000290000720c */ /* 0x000fc80003f04070 */
[----:B------:R-:W-:Y:S01]  /*4320*/  ISETP.GT.AND.EX P0, PT, R3, RZ, PT, P0 ;  /* 0x000000ff0300720c */ /* 0x000fe20003f04300 */
[----:B------:R-:W-:Y:S01]  /*4330*/  HFMA2 R18, -RZ, RZ, 0, 0 ;  /* 0x00000000ff127431 */ /* 0x000fe200000001ff */
[----:B---3--:R1:W-:Y:S04]  /*4340*/  STG.E.64 desc[UR16][R24.64], R28 ;  /* 0x0000001c18007986 */ /* 0x0083e8000c101b10 */
[----:B--2---:R1:W-:Y:S07]  /*4350*/  STG.E.64 desc[UR16][R22.64], R30 ;  /* 0x0000001e16007986 */ /* 0x0043ee000c101b10 */
[----:B------:R-:W-:Y:S05]  /*4360*/  @P0 BRA `(.L_x_34) ;  /* 0xfffffff800bc0947 */ /* 0x000fea000383ffff */
[----:B------:R-:W-:Y:S05]  /*4370*/  EXIT ;  /* 0x000000000000794d */ /* 0x000fea0003800000 */
.L_x_35:
        /* <DEDUP_REMOVED lines=16> */
.L_x_3407:


//--------------------- .text._Z35group_norm_nhwc_bwd_one_pass_kernelI11Bf16IOFp32WLi128ELi30ELi480EEv26Group_norm_nhwc_bwd_params --------------------------
	.section	.text._Z35group_norm_nhwc_bwd_one_pass_kernelI11Bf16IOFp32WLi128ELi30ELi480EEv26Group_norm_nhwc_bwd_params,"ax",@progbits
	.align	128
        .global         _Z35group_norm_nhwc_bwd_one_pass_kernelI11Bf16IOFp32WLi128ELi30ELi480EEv26Group_norm_nhwc_bwd_params
        .type           _Z35group_norm_nhwc_bwd_one_pass_kernelI11Bf16IOFp32WLi128ELi30ELi480EEv26Group_norm_nhwc_bwd_params,@function
        .size           _Z35group_norm_nhwc_bwd_one_pass_kernelI11Bf16IOFp32WLi128ELi30ELi480EEv26Group_norm_nhwc_bwd_params,(.L_x_3408 - _Z35group_norm_nhwc_bwd_one_pass_kernelI11Bf16IOFp32WLi128ELi30ELi480EEv26Group_norm_nhwc_bwd_params)
        .other          _Z35group_norm_nhwc_bwd_one_pass_kernelI11Bf16IOFp32WLi128ELi30ELi480EEv26Group_norm_nhwc_bwd_params,@"STO_CUDA_ENTRY STV_DEFAULT"
_Z35group_norm_nhwc_bwd_one_pass_kernelI11Bf16IOFp32WLi128ELi30ELi480EEv26Group_norm_nhwc_bwd_params:
.text._Z35group_norm_nhwc_bwd_one_pass_kernelI11Bf16IOFp32WLi128ELi30ELi480EEv26Group_norm_nhwc_bwd_params:
[----:B------:R-:W-:Y:S08]  /*0000*/  LDC R1, c[0x0][0x37c] ;  /* 0x0000df00ff017b82 */ /* 0x000ff00000000800 */
[----:B------:R-:W0:Y:S01]  /*0010*/  S2UR UR8, SR_CTAID.Y ;  /* 0x00000000000879c3 */ /* 0x000e220000002600 */
[----:B------:R-:W1:Y:S01]  /*0020*/  LDCU UR4, c[0x0][0x410] ;  /* 0x00008200ff0477ac */ /* 0x000e620008000800 */
[----:B------:R-:W1:Y:S01]  /*0030*/  LDCU UR5, c[0x0][0x3e0] ;  /* 0x00007c00ff0577ac */ /* 0x000e620008000800 */
[----:B------:R-:W2:Y:S01]  /*0040*/  LDCU.64 UR6, c[0x0][0x358] ;  /* 0x00006b00ff0677ac */ /* 0x000ea20008000a00 */
[----:B-1----:R-:W-:-:S04]  /*0050*/  UIMAD UR4, UR4, UR5, URZ ;  /* 0x00000005040472a4 */ /* 0x002fc8000f8e02ff */
[----:B0-----:R-:W-:-:S09]  /*0060*/  UISETP.GE.AND UP0, UPT, UR8, UR4, UPT ;  /* 0x000000040800728c */ /* 0x001fd2000bf06270 */
[----:B--2---:R-:W-:Y:S05]  /*0070*/  BRA.U UP0, `(.L_x_36) ;  /* 0x0000004100a07547 */ /* 0x004fea000b800000 */
[----:B------:R-:W0:Y:S01]  /*0080*/  S2R R4, SR_TID.X ;  /* 0x0000000000047919 */ /* 0x000e220000002100 */
[----:B------:R-:W-:Y:S01]  /*0090*/  HFMA2 R36, -RZ, RZ, 0, 0 ;  /* 0x00000000ff247431 */ /* 0x000fe200000001ff */
[----:B------:R-:W-:Y:S02]  /*00a0*/  MOV R39, UR8 ;  /* 0x0000000800277c02 */ /* 0x000fe40008000f00 */
[----:B0-----:R-:W-:-:S05]  /*00b0*/  LOP3.LUT R0, R4, 0xffff, RZ, 0xc0, !PT ;  /* 0x0000ffff04007812 */ /* 0x001fca00078ec0ff */
[----:B------:R-:W-:-:S05]  /*00c0*/  IMAD R0, R0, 0x1112, RZ ;  /* 0x0000111200007824 */ /* 0x000fca00078e02ff */
[----:B------:R-:W-:Y:S02]  /*00d0*/  SHF.R.U32.HI R38, RZ, 0x10, R0 ;  /* 0x00000010ff267819 */ /* 0x000fe40000011600 */
[----:B------:R-:W0:Y:S02]  /*00e0*/  S2R R0, SR_LANEID ;  /* 0x0000000000007919 */ /* 0x000e240000000000 */
[----:B------:R-:W-:-:S04]  /*00f0*/  PRMT R2, R38, 0x9910, RZ ;  /* 0x0000991026027816 */ /* 0x000fc800000000ff */
[----:B------:R-:W-:-:S04]  /*0100*/  LEA R2, R2, -R2, 0x4 ;  /* 0x8000000202027211 */ /* 0x000fc800078e20ff */
[----:B------:R-:W-:-:S04]  /*0110*/  IADD3 R2, PT, PT, RZ, -R2, RZ ;  /* 0x80000002ff027210 */ /* 0x000fc80007ffe0ff */
[----:B------:R-:W-:-:S04]  /*0120*/  PRMT R37, R2, 0x7710, RZ ;  /* 0x0000771002257816 */ /* 0x000fc800000000ff */
[----:B------:R-:W-:-:S04]  /*0130*/  IADD3 R37, PT, PT, R37, R4, RZ ;  /* 0x0000000425257210 */ /* 0x000fc80007ffe0ff */
[----:B------:R-:W-:-:S04]  /*0140*/  SHF.L.U32 R37, R37, 0x1, RZ ;  /* 0x0000000125257819 */ /* 0x000fc800000006ff */
[----:B------:R-:W-:-:S07]  /*0150*/  LOP3.LUT R2, R37, 0xffff, RZ, 0xc0, !PT ;  /* 0x0000ffff25027812 */ /* 0x000fce00078ec0ff */
.L_x_67:
[----:B------:R-:W1:Y:S01]  /*0160*/  LDC R10, c[0x0][0x410] ;  /* 0x00010400ff0a7b82 */ /* 0x000e620000000800 */
[----:B0-2---:R-:W2:Y:S01]  /*0170*/  S2R R3, SR_CTAID.X ;  /* 0x0000000000037919 */ /* 0x005ea20000002500 */
[----:B------:R-:W2:Y:S01]  /*0180*/  LDCU UR4, c[0x0][0x41c] ;  /* 0x00008380ff0477ac */ /* 0x000ea20008000800 */
[----:B------:R-:W-:Y:S02]  /*0190*/  ISETP.GE.AND P3, PT, R39, RZ, PT ;  /* 0x000000ff2700720c */ /* 0x000fe40003f66270 */
[----:B------:R-:W-:Y:S01]  /*01a0*/  CS2R R34, SRZ ;  /* 0x0000000000227805 */ /* 0x000fe2000001ff00 */
[----:B------:R-:W3:Y:S01]  /*01b0*/  LDCU.128 UR8, c[0x0][0x400] ;  /* 0x00008000ff0877ac */ /* 0x000ee20008000c00 */
[----:B-1----:R-:W-:-:S04]  /*01c0*/  IABS R7, R10 ;  /* 0x0000000a00077213 */ /* 0x002fc80000000000 */
[----:B------:R-:W1:Y:S01]  /*01d0*/  I2F.RP R6, R7 ;  /* 0x0000000700067306 */ /* 0x000e620000209400 */
[----:B--2---:R-:W-:Y:S01]  /*01e0*/  IMAD R21, R3, UR4, R38 ;  /* 0x0000000403157c24 */ /* 0x004fe2000f8e0226 */
[----:B------:R-:W-:Y:S01]  /*01f0*/  CS2R R32, SRZ ;  /* 0x0000000000207805 */ /* 0x000fe2000001ff00 */
[----:B------:R-:W2:Y:S03]  /*0200*/  LDCU.U8 UR4, c[0x0][0x414] ;  /* 0x00008280ff0477ac */ /* 0x000ea60008000000 */
[C---:B---3--:R-:W-:Y:S02]  /*0210*/  ISETP.GE.U32.AND P0, PT, R21.reuse, UR8, PT ;  /* 0x0000000815007c0c */ /* 0x048fe4000bf06070 */
[----:B------:R-:W-:Y:S02]  /*0220*/  SHF.R.S32.HI R13, RZ, 0x1f, R21 ;  /* 0x0000001fff0d7819 */ /* 0x000fe40000011415 */
[----:B------:R-:W-:Y:S01]  /*0230*/  IADD3 R23, PT, PT, R21, 0x20, RZ ;  /* 0x0000002015177810 */ /* 0x000fe20007ffe0ff */
[----:B-1----:R-:W1:Y:S01]  /*0240*/  MUFU.RCP R6, R6 ;  /* 0x0000000600067308 */ /* 0x002e620000001000 */
[----:B------:R-:W-:-:S02]  /*0250*/  ISETP.GE.AND.EX P0, PT, R13, UR9, PT, P0 ;  /* 0x000000090d007c0c */ /* 0x000fc4000bf06300 */
[----:B------:R-:W-:Y:S02]  /*0260*/  SHF.R.S32.HI R25, RZ, 0x1f, R23 ;  /* 0x0000001fff197819 */ /* 0x000fe40000011417 */
[----:B------:R-:W-:-:S04]  /*0270*/  IADD3 R12, PT, PT, R21, 0x40, RZ ;  /* 0x00000040150c7810 */ /* 0x000fc80007ffe0ff */
[----:B------:R-:W-:-:S05]  /*0280*/  SHF.R.S32.HI R19, RZ, 0x1f, R12 ;  /* 0x0000001fff137819 */ /* 0x000fca000001140c */
[----:B------:R-:W3:Y:S01]  /*0290*/  @!P0 LDC.64 R16, c[0x0][0x398] ;  /* 0x0000e600ff108b82 */ /* 0x000ee20000000a00 */
[----:B-1----:R-:W-:-:S04]  /*02a0*/  IADD3 R4, PT, PT, R6, 0xffffffe, RZ ;  /* 0x0ffffffe06047810 */ /* 0x002fc80007ffe0ff */
[----:B------:R1:W4:Y:S02]  /*02b0*/  F2I.FTZ.U32.TRUNC.NTZ R5, R4 ;  /* 0x0000000400057305 */ /* 0x000324000021f000 */
[----:B-1----:R-:W-:Y:S02]  /*02c0*/  MOV R4, RZ ;  /* 0x000000ff00047202 */ /* 0x002fe40000000f00 */
[----:B----4-:R-:W-:-:S05]  /*02d0*/  IADD3 R8, PT, PT, RZ, -R5, RZ ;  /* 0x80000005ff087210 */ /* 0x010fca0007ffe0ff */
[----:B------:R-:W-:Y:S01]  /*02e0*/  IMAD R9, R8, R7, RZ ;  /* 0x0000000708097224 */ /* 0x000fe200078e02ff */
[----:B------:R-:W-:-:S03]  /*02f0*/  IABS R8, R39 ;  /* 0x0000002700087213 */ /* 0x000fc60000000000 */
[----:B------:R-:W-:-:S06]  /*0300*/  IMAD.HI.U32 R5, R5, R9, R4 ;  /* 0x0000000905057227 */ /* 0x000fcc00078e0004 */
[----:B------:R-:W-:-:S05]  /*0310*/  IMAD.HI.U32 R5, R5, R8, RZ ;  /* 0x0000000805057227 */ /* 0x000fca00078e00ff */
[----:B------:R-:W-:-:S05]  /*0320*/  IADD3 R6, PT, PT, -R5, RZ, RZ ;  /* 0x000000ff05067210 */ /* 0x000fca0007ffe1ff */
[----:B------:R-:W-:Y:S01]  /*0330*/  IMAD R4, R7, R6, R8 ;  /* 0x0000000607047224 */ /* 0x000fe200078e0208 */
[----:B------:R-:W-:-:S04]  /*0340*/  LOP3.LUT R6, R39, R10, RZ, 0x3c, !PT ;  /* 0x0000000a27067212 */ /* 0x000fc800078e3cff */
[----:B------:R-:W-:Y:S02]  /*0350*/  ISETP.GT.U32.AND P2, PT, R7, R4, PT ;  /* 0x000000040700720c */ /* 0x000fe40003f44070 */
[----:B------:R-:W-:-:S11]  /*0360*/  ISETP.GE.AND P5, PT, R6, RZ, PT ;  /* 0x000000ff0600720c */ /* 0x000fd60003fa6270 */
[-C--:B------:R-:W-:Y:S02]  /*0370*/  @!P2 IADD3 R4, PT, PT, R4, -R7.reuse, RZ ;  /* 0x800000070404a210 */ /* 0x080fe40007ffe0ff */
[----:B------:R-:W-:Y:S02]  /*0380*/  @!P2 IADD3 R5, PT, PT, R5, 0x1, RZ ;  /* 0x000000010505a810 */ /* 0x000fe40007ffe0ff */
[CC--:B------:R-:W-:Y:S02]  /*0390*/  ISETP.GE.U32.AND P1, PT, R4.reuse, R7.reuse, PT ;  /* 0x000000070400720c */ /* 0x0c0fe40003f26070 */
[----:B------:R-:W-:Y:S02]  /*03a0*/  ISETP.GT.U32.AND P4, PT, R7, R4, PT ;  /* 0x000000040700720c */ /* 0x000fe40003f84070 */
[----:B------:R-:W-:Y:S02]  /*03b0*/  IADD3 R7, PT, PT, R4, -R7, RZ ;  /* 0x8000000704077210 */ /* 0x000fe40007ffe0ff */
[----:B------:R-:W-:-:S02]  /*03c0*/  ISETP.NE.AND P2, PT, R10, RZ, PT ;  /* 0x000000ff0a00720c */ /* 0x000fc40003f45270 */
[----:B------:R-:W-:Y:S02]  /*03d0*/  SEL R4, R7, R4, !P4 ;  /* 0x0000000407047207 */ /* 0x000fe40006000000 */
[----:B------:R-:W-:Y:S02]  /*03e0*/  LOP3.LUT R7, RZ, R10, RZ, 0x33, !PT ;  /* 0x0000000aff077212 */ /* 0x000fe400078e33ff */
[----:B------:R-:W-:Y:S01]  /*03f0*/  @!P3 IADD3 R4, PT, PT, -R4, RZ, RZ ;  /* 0x000000ff0404b210 */ /* 0x000fe20007ffe1ff */
[----:B------:R-:W1:Y:S01]  /*0400*/  @!P0 LDC.64 R10, c[0x0][0x3a0] ;  /* 0x0000e800ff0a8b82 */ /* 0x000e620000000a00 */
[----:B------:R-:W-:Y:S02]  /*0410*/  @P1 IADD3 R5, PT, PT, R5, 0x1, RZ ;  /* 0x0000000105051810 */ /* 0x000fe40007ffe0ff */
[----:B------:R-:W-:Y:S02]  /*0420*/  ISETP.GE.U32.AND P1, PT, R23, UR8, PT ;  /* 0x0000000817007c0c */ /* 0x000fe4000bf26070 */
[----:B------:R-:W-:-:S02]  /*0430*/  MOV R6, R5 ;  /* 0x0000000500067202 */ /* 0x000fc40000000f00 */
[----:B------:R-:W-:Y:S02]  /*0440*/  SEL R49, R7, R4, !P2 ;  /* 0x0000000407317207 */ /* 0x000fe40005000000 */
[----:B------:R-:W4:Y:S01]  /*0450*/  @!P0 LDC.64 R4, c[0x0][0x3f8] ;  /* 0x0000fe00ff048b82 */ /* 0x000f220000000a00 */
[----:B------:R-:W-:Y:S02]  /*0460*/  @!P5 IADD3 R6, PT, PT, -R6, RZ, RZ ;  /* 0x000000ff0606d210 */ /* 0x000fe40007ffe1ff */
[----:B------:R-:W-:Y:S01]  /*0470*/  ISETP.GE.AND.EX P1, PT, R25, UR9, PT, P1 ;  /* 0x0000000919007c0c */ /* 0x000fe2000bf26310 */
[----:B------:R-:W-:Y:S01]  /*0480*/  IMAD R9, R49, 0x1e, RZ ;  /* 0x0000001e31097824 */ /* 0x000fe200078e02ff */
[----:B------:R-:W-:Y:S02]  /*0490*/  SEL R7, R7, R6, !P2 ;  /* 0x0000000607077207 */ /* 0x000fe40005000000 */
[----:B------:R-:W-:Y:S02]  /*04a0*/  ISETP.GE.U32.AND P2, PT, R12, UR8, PT ;  /* 0x000000080c007c0c */ /* 0x000fe4000bf46070 */
[----:B------:R-:W-:-:S02]  /*04b0*/  IADD3 R52, P3, PT, R9, R2, RZ ;  /* 0x0000000209347210 */ /* 0x000fc40007f7e0ff */
[----:B------:R-:W-:Y:S02]  /*04c0*/  SHF.R.S32.HI R2, RZ, 0x1f, R7 ;  /* 0x0000001fff027819 */ /* 0x000fe40000011407 */
[----:B------:R-:W-:Y:S02]  /*04d0*/  LEA.HI.X.SX32 R53, R9, RZ, 0x1, P3 ;  /* 0x000000ff09357211 */ /* 0x000fe400018f0eff */
[----:B------:R-:W-:Y:S01]  /*04e0*/  ISETP.GE.AND.EX P2, PT, R19, UR9, PT, P2 ;  /* 0x0000000913007c0c */ /* 0x000fe2000bf46320 */
[----:B------:R-:W-:Y:S01]  /*04f0*/  IMAD R2, R2, UR10, RZ ;  /* 0x0000000a02027c24 */ /* 0x000fe2000f8e02ff */
[----:B------:R-:W0:Y:S01]  /*0500*/  @!P1 LDC.64 R14, c[0x0][0x3f8] ;  /* 0x0000fe00ff0e9b82 */ /* 0x000e220000000a00 */
[----:B------:R-:W-:-:S04]  /*0510*/  IMAD.WIDE.U32 R52, R7, UR10, R52 ;  /* 0x0000000a07347c25 */ /* 0x000fc8000f8e0034 */
[----:B------:R-:W-:Y:S01]  /*0520*/  IMAD R55, R7, UR11, R2 ;  /* 0x0000000b07377c24 */ /* 0x000fe2000f8e0202 */
[----:B------:R-:W-:Y:S01]  /*0530*/  @!P0 MOV R54, R52 ;  /* 0x0000003400368202 */ /* 0x000fe20000000f00 */
[-C--:B----4-:R-:W-:Y:S01]  /*0540*/  @!P0 IMAD R6, R13, R4.reuse, RZ ;  /* 0x000000040d068224 */ /* 0x090fe200078e02ff */
[----:B------:R-:W4:Y:S01]  /*0550*/  LDC.64 R8, c[0x0][0x3b8] ;  /* 0x0000ee00ff087b82 */ /* 0x000f220000000a00 */
[----:B------:R-:W-:Y:S02]  /*0560*/  IADD3 R2, PT, PT, R21, 0x60, RZ ;  /* 0x0000006015027810 */ /* 0x000fe40007ffe0ff */
[----:B------:R-:W-:Y:S01]  /*0570*/  IADD3 R55, PT, PT, R53, R55, RZ ;  /* 0x0000003735377210 */ /* 0x000fe20007ffe0ff */
[C---:B------:R-:W-:Y:S01]  /*0580*/  @!P0 IMAD R5, R21.reuse, R5, R6 ;  /* 0x0000000515058224 */ /* 0x040fe200078e0206 */
[----:B------:R-:W-:Y:S02]  /*0590*/  ISETP.GE.U32.AND P3, PT, R2, UR8, PT ;  /* 0x0000000802007c0c */ /* 0x000fe4000bf66070 */
[----:B------:R-:W-:Y:S01]  /*05a0*/  SHF.R.S32.HI R13, RZ, 0x1f, R2 ;  /* 0x0000001fff0d7819 */ /* 0x000fe20000011402 */
[----:B------:R-:W-:Y:S01]  /*05b0*/  @!P0 IMAD.WIDE.U32 R20, R21, R4, R54 ;  /* 0x0000000415148225 */ /* 0x000fe200078e0036 */
[----:B------:R-:W2:Y:S02]  /*05c0*/  @!P2 LDC.64 R6, c[0x0][0x3f8] ;  /* 0x0000fe00ff06ab82 */ /* 0x000ea40000000a00 */
[----:B------:R-:W-:-:S02]  /*05d0*/  ISETP.GE.AND.EX P3, PT, R13, UR9, PT, P3 ;  /* 0x000000090d007c0c */ /* 0x000fc4000bf66330 */
[----:B------:R-:W-:Y:S02]  /*05e0*/  @!P0 IADD3 R21, PT, PT, R21, R5, RZ ;  /* 0x0000000515158210 */ /* 0x000fe40007ffe0ff */
[C---:B------:R-:W-:Y:S01]  /*05f0*/  @!P0 SHF.L.U32 R27, R20.reuse, 0x1, RZ ;  /* 0x00000001141b8819 */ /* 0x040fe200000006ff */
[----:B0-----:R-:W-:Y:S01]  /*0600*/  @!P1 IMAD R24, R25, R14, RZ ;  /* 0x0000000e19189224 */ /* 0x001fe200078e02ff */
[----:B------:R-:W-:Y:S01]  /*0610*/  @!P0 SHF.L.U64.HI R18, R20, 0x1, R21 ;  /* 0x0000000114128819 */ /* 0x000fe20000010215 */
[----:B------:R-:W0:Y:S01]  /*0620*/  @!P1 LDC.64 R4, c[0x0][0x3a0] ;  /* 0x0000e800ff049b82 */ /* 0x000e220000000a00 */
[----:B------:R-:W-:Y:S01]  /*0630*/  @!P1 MOV R20, R52 ;  /* 0x0000003400149202 */ /* 0x000fe20000000f00 */
[----:B------:R-:W-:Y:S01]  /*0640*/  @!P1 IMAD R25, R23, R15, R24 ;  /* 0x0000000f17199224 */ /* 0x000fe200078e0218 */
[----:B------:R-:W-:Y:S02]  /*0650*/  @!P1 MOV R21, R55 ;  /* 0x0000003700159202 */ /* 0x000fe40000000f00 */
[----:B-1----:R-:W-:Y:S01]  /*0660*/  @!P0 IADD3 R22, P4, PT, R27, R10, RZ ;  /* 0x0000000a1b168210 */ /* 0x002fe20007f9e0ff */
[----:B----4-:R-:W-:-:S04]  /*0670*/  IMAD.WIDE R8, R39, 0x8, R8 ;  /* 0x0000000827087825 */ /* 0x010fc800078e0208 */
[----:B------:R-:W-:Y:S01]  /*0680*/  @!P1 IMAD.WIDE.U32 R20, R23, R14, R20 ;  /* 0x0000000e17149225 */ /* 0x000fe200078e0014 */
[----:B------:R-:W-:Y:S01]  /*0690*/  @!P0 IADD3.X R23, PT, PT, R18, R11, RZ, P4, !PT ;  /* 0x0000000b12178210 */ /* 0x000fe200027fe4ff */
[----:B------:R-:W1:Y:S01]  /*06a0*/  @!P1 LDC.64 R14, c[0x0][0x398] ;  /* 0x0000e600ff0e9b82 */ /* 0x000e620000000a00 */
[----:B---3--:R-:W-:Y:S01]  /*06b0*/  @!P0 IADD3 R16, P4, PT, R27, R16, RZ ;  /* 0x000000101b108210 */ /* 0x008fe20007f9e0ff */
[----:B------:R-:W3:Y:S01]  /*06c0*/  LDG.E.64 R8, desc[UR6][R8.64] ;  /* 0x0000000608087981 */ /* 0x000ee2000c1e1b00 */
[----:B------:R-:W-:Y:S01]  /*06d0*/  @!P1 IADD3 R11, PT, PT, R21, R25, RZ ;  /* 0x00000019150b9210 */ /* 0x000fe20007ffe0ff */
[----:B--2---:R-:W-:Y:S01]  /*06e0*/  @!P2 IMAD R26, R19, R6, RZ ;  /* 0x00000006131aa224 */ /* 0x004fe200078e02ff */
[C---:B------:R-:W-:Y:S01]  /*06f0*/  @!P1 SHF.L.U32 R25, R20.reuse, 0x1, RZ ;  /* 0x0000000114199819 */ /* 0x040fe200000006ff */
[----:B------:R2:W4:Y:S01]  /*0700*/  @!P0 LDG.E R35, desc[UR6][R22.64] ;  /* 0x0000000616238981 */ /* 0x000522000c1e1900 */
[----:B------:R-:W-:Y:S02]  /*0710*/  @!P1 SHF.L.U64.HI R24, R20, 0x1, R11 ;  /* 0x0000000114189819 */ /* 0x000fe4000001020b */
[----:B------:R-:W-:Y:S01]  /*0720*/  @!P0 IADD3.X R17, PT, PT, R18, R17, RZ, P4, !PT ;  /* 0x0000001112118210 */ /* 0x000fe200027fe4ff */
[----:B------:R-:W0:Y:S08]  /*0730*/  @!P3 LDC.64 R20, c[0x0][0x3f8] ;  /* 0x0000fe00ff14bb82 */ /* 0x000e300000000a00 */
[----:B------:R-:W0:Y:S01]  /*0740*/  @!P2 LDC.64 R10, c[0x0][0x3a0] ;  /* 0x0000e800ff0aab82 */ /* 0x000e220000000a00 */
[----:B--2---:R-:W-:Y:S01]  /*0750*/  @!P2 MOV R22, R52 ;  /* 0x000000340016a202 */ /* 0x004fe20000000f00 */
[C---:B------:R-:W-:Y:S01]  /*0760*/  @!P2 IMAD R27, R12.reuse, R7, R26 ;  /* 0x000000070c1ba224 */ /* 0x040fe200078e021a */
[----:B------:R-:W-:Y:S01]  /*0770*/  @!P2 MOV R23, R55 ;  /* 0x000000370017a202 */ /* 0x000fe20000000f00 */
[----:B------:R-:W2:Y:S04]  /*0780*/  @!P0 LDG.E R34, desc[UR6][R16.64] ;  /* 0x0000000610228981 */ /* 0x000ea8000c1e1900 */
[----:B------:R-:W0:Y:S01]  /*0790*/  @!P2 LDC.64 R18, c[0x0][0x398] ;  /* 0x0000e600ff12ab82 */ /* 0x000e220000000a00 */
[----:B------:R-:W-:Y:S01]  /*07a0*/  @!P2 IMAD.WIDE.U32 R6, R12, R6, R22 ;  /* 0x000000060c06a225 */ /* 0x000fe200078e0016 */
[----:B-1----:R-:W-:-:S04]  /*07b0*/  @!P1 IADD3 R22, P0, PT, R25, R14, RZ ;  /* 0x0000000e19169210 */ /* 0x002fc80007f1e0ff */
[----:B------:R-:W-:Y:S02]  /*07c0*/  @!P2 IADD3 R7, PT, PT, R7, R27, RZ ;  /* 0x0000001b0707a210 */ /* 0x000fe40007ffe0ff */
[----:B0-----:R-:W-:Y:S02]  /*07d0*/  @!P1 IADD3 R4, P4, PT, R25, R4, RZ ;  /* 0x0000000419049210 */ /* 0x001fe40007f9e0ff */
[C---:B------:R-:W-:Y:S02]  /*07e0*/  @!P2 SHF.L.U32 R25, R6.reuse, 0x1, RZ ;  /* 0x000000010619a819 */ /* 0x040fe400000006ff */
[----:B------:R-:W-:Y:S02]  /*07f0*/  @!P2 SHF.L.U64.HI R12, R6, 0x1, R7 ;  /* 0x00000001060ca819 */ /* 0x000fe40000010207 */
[----:B------:R-:W0:Y:S01]  /*0800*/  @!P3 LDC.64 R6, c[0x0][0x398] ;  /* 0x0000e600ff06bb82 */ /* 0x000e220000000a00 */
[C---:B------:R-:W-:Y:S01]  /*0810*/  @!P1 IADD3.X R23, PT, PT, R24.reuse, R15, RZ, P0, !PT ;  /* 0x0000000f18179210 */ /* 0x040fe200007fe4ff */
[----:B------:R-:W-:Y:S01]  /*0820*/  @!P3 IMAD R13, R13, R20, RZ ;  /* 0x000000140d0db224 */ /* 0x000fe200078e02ff */
[----:B------:R-:W-:-:S02]  /*0830*/  @!P1 IADD3.X R5, PT, PT, R24, R5, RZ, P4, !PT ;  /* 0x0000000518059210 */ /* 0x000fc400027fe4ff */
[C---:B------:R-:W-:Y:S01]  /*0840*/  @!P2 IADD3 R10, P4, PT, R25.reuse, R10, RZ ;  /* 0x0000000a190aa210 */ /* 0x040fe20007f9e0ff */
[----:B------:R-:W2:Y:S02]  /*0850*/  @!P1 LDG.E R32, desc[UR6][R22.64] ;  /* 0x0000000616209981 */ /* 0x000ea4000c1e1900 */
[----:B------:R-:W1:Y:S01]  /*0860*/  @!P3 LDC.64 R14, c[0x0][0x3a0] ;  /* 0x0000e800ff0ebb82 */ /* 0x000e620000000a00 */
[----:B------:R-:W-:Y:S01]  /*0870*/  @!P2 IADD3 R18, P5, PT, R25, R18, RZ ;  /* 0x000000121912a210 */ /* 0x000fe20007fbe0ff */
[----:B------:R0:W2:Y:S01]  /*0880*/  @!P1 LDG.E R33, desc[UR6][R4.64] ;  /* 0x0000000604219981 */ /* 0x0000a2000c1e1900 */
[----:B------:R-:W-:Y:S01]  /*0890*/  @!P2 IADD3.X R11, PT, PT, R12, R11, RZ, P4, !PT ;  /* 0x0000000b0c0ba210 */ /* 0x000fe200027fe4ff */
[----:B------:R-:W-:Y:S01]  /*08a0*/  @!P3 IMAD R25, R2, R21, R13 ;  /* 0x000000150219b224 */ /* 0x000fe200078e020d */
[----:B------:R-:W-:-:S03]  /*08b0*/  @!P2 IADD3.X R19, PT, PT, R12, R19, RZ, P5, !PT ;  /* 0x000000130c13a210 */ /* 0x000fc60002ffe4ff */
[----:B------:R-:W1:Y:S01]  /*08c0*/  LDC.64 R12, c[0x0][0x3a8] ;  /* 0x0000ea00ff0c7b82 */ /* 0x000e620000000a00 */
[----:B0-----:R-:W-:Y:S02]  /*08d0*/  @!P3 MOV R4, R52 ;  /* 0x000000340004b202 */ /* 0x001fe40000000f00 */
[----:B------:R-:W-:-:S03]  /*08e0*/  @!P3 MOV R5, R55 ;  /* 0x000000370005b202 */ /* 0x000fc60000000f00 */
[----:B------:R-:W-:Y:S01]  /*08f0*/  @!P3 IMAD.WIDE.U32 R20, R2, R20, R4 ;  /* 0x000000140214b225 */ /* 0x000fe200078e0004 */
[----:B------:R-:W-:-:S04]  /*0900*/  CS2R R4, SRZ ;  /* 0x0000000000047805 */ /* 0x000fc8000001ff00 */
[----:B------:R-:W-:Y:S02]  /*0910*/  @!P3 IADD3 R25, PT, PT, R21, R25, RZ ;  /* 0x000000191519b210 */ /* 0x000fe40007ffe0ff */
[C---:B------:R-:W-:Y:S01]  /*0920*/  @!P3 SHF.L.U32 R21, R20.reuse, 0x1, RZ ;  /* 0x000000011415b819 */ /* 0x040fe200000006ff */
[----:B------:R0:W2:Y:S01]  /*0930*/  @!P2 LDG.E R4, desc[UR6][R10.64] ;  /* 0x000000060a04a981 */ /* 0x0000a2000c1e1900 */
[----:B------:R-:W-:Y:S02]  /*0940*/  @!P3 SHF.L.U64.HI R22, R20, 0x1, R25 ;  /* 0x000000011416b819 */ /* 0x000fe40000010219 */
[----:B------:R-:W-:Y:S01]  /*0950*/  LOP3.LUT R2, R37, 0xffff, RZ, 0xc0, !PT ;  /* 0x0000ffff25027812 */ /* 0x000fe200078ec0ff */
[----:B------:R-:W2:Y:S01]  /*0960*/  @!P2 LDG.E R5, desc[UR6][R18.64] ;  /* 0x000000061205a981 */ /* 0x000ea2000c1e1900 */
[C---:B------:R-:W-:Y:S02]  /*0970*/  @!P3 IADD3 R20, P2, PT, R21.reuse, R6, RZ ;  /* 0x000000061514b210 */ /* 0x040fe40007f5e0ff */
[----:B-1----:R-:W-:Y:S01]  /*0980*/  @!P3 IADD3 R14, P1, PT, R21, R14, RZ ;  /* 0x0000000e150eb210 */ /* 0x002fe20007f3e0ff */
[----:B------:R-:W-:Y:S01]  /*0990*/  IMAD R23, R49, 0x1e, R2 ;  /* 0x0000001e31177824 */ /* 0x000fe200078e0202 */
[----:B------:R-:W-:-:S02]  /*09a0*/  @!P3 IADD3.X R21, PT, PT, R22, R7, RZ, P2, !PT ;  /* 0x000000071615b210 */ /* 0x000fc400017fe4ff */
[----:B------:R-:W-:Y:S02]  /*09b0*/  CS2R R6, SRZ ;  /* 0x0000000000067805 */ /* 0x000fe4000001ff00 */
[----:B------:R-:W-:Y:S01]  /*09c0*/  @!P3 IADD3.X R15, PT, PT, R22, R15, RZ, P1, !PT ;  /* 0x0000000f160fb210 */ /* 0x000fe20000ffe4ff */
[----:B------:R-:W-:-:S04]  /*09d0*/  IMAD.WIDE R12, R23, 0x4, R12 ;  /* 0x00000004170c7825 */ /* 0x000fc800078e020c */
[----:B------:R1:W2:Y:S04]  /*09e0*/  @!P3 LDG.E R6, desc[UR6][R14.64] ;  /* 0x000000060e06b981 */ /* 0x0002a8000c1e1900 */
[----:B------:R-:W2:Y:S04]  /*09f0*/  @!P3 LDG.E R7, desc[UR6][R20.64] ;  /* 0x000000061407b981 */ /* 0x000ea8000c1e1900 */
[----:B------:R-:W5:Y:S01]  /*0a00*/  LDG.E.64 R12, desc[UR6][R12.64] ;  /* 0x000000060c0c7981 */ /* 0x000f62000c1e1b00 */
[----:B------:R-:W-:-:S13]  /*0a10*/  ISETP.NE.AND P0, PT, RZ, UR4, PT ;  /* 0x00000004ff007c0c */ /* 0x000fda000bf05270 */
[----:B------:R-:W1:Y:S01]  /*0a20*/  @P0 LDC.64 R16, c[0x0][0x3b0] ;  /* 0x0000ec00ff100b82 */ /* 0x000e620000000a00 */
[----:B0-----:R-:W-:Y:S01]  /*0a30*/  CS2R R10, SRZ ;  /* 0x00000000000a7805 */ /* 0x001fe2000001ff00 */
[----:B-1----:R-:W-:-:S05]  /*0a40*/  @P0 IMAD.WIDE R16, R23, 0x4, R16 ;  /* 0x0000000417100825 */ /* 0x002fca00078e0210 */
[----:B------:R0:W5:Y:S01]  /*0a50*/  @P0 LDG.E.64 R10, desc[UR6][R16.64] ;  /* 0x00000006100a0981 */ /* 0x000162000c1e1b00 */
[----:B------:R-:W-:Y:S01]  /*0a60*/  MOV R47, 0x3f800000 ;  /* 0x3f800000002f7802 */ /* 0x000fe20000000f00 */
[----:B------:R-:W-:Y:S01]  /*0a70*/  UISETP.NE.AND UP0, UPT, UR4, URZ, UPT ;  /* 0x000000ff0400728c */ /* 0x000fe2000bf05270 */
[----:B---3--:R-:W-:-:S05]  /*0a80*/  FFMA.FTZ R9, -R8, R8, R9 ;  /* 0x0000000808097223 */ /* 0x008fca0000010109 */
[----:B------:R-:W-:-:S13]  /*0a90*/  FSETP.GTU.FTZ.AND P0, PT, R9, RZ, PT ;  /* 0x000000ff0900720b */ /* 0x000fda0003f1c000 */
[----:B------:R-:W1:Y:S01]  /*0aa0*/  @P0 LDC R14, c[0x0][0x3c0] ;  /* 0x0000f000ff0e0b82 */ /* 0x000e620000000800 */
[----:B----4-:R-:W-:Y:S02]  /*0ab0*/  PRMT R45, R35, 0x7632, R45 ;  /* 0x00007632232d7816 */ /* 0x010fe4000000002d */
[----:B--2---:R-:W-:Y:S01]  /*0ac0*/  PRMT R46, R34, 0x7632, R46 ;  /* 0x00007632222e7816 */ /* 0x004fe2000000002e */
[----:B-1----:R-:W-:-:S04]  /*0ad0*/  @P0 FADD.FTZ R14, R9, R14 ;  /* 0x0000000e090e0221 */ /* 0x002fc80000010000 */
[----:B------:R0:W1:Y:S01]  /*0ae0*/  @P0 MUFU.RSQ R47, R14 ;  /* 0x0000000e002f0308 */ /* 0x0000620000001400 */
[----:B------:R-:W-:Y:S02]  /*0af0*/  PRMT R44, R32, 0x7632, R44 ;  /* 0x00007632202c7816 */ /* 0x000fe4000000002c */
[----:B------:R-:W-:Y:S02]  /*0b00*/  PRMT R43, R33, 0x7632, R43 ;  /* 0x00007632212b7816 */ /* 0x000fe4000000002b */
[----:B------:R-:W-:Y:S02]  /*0b10*/  PRMT R41, R4, 0x7632, R41 ;  /* 0x0000763204297816 */ /* 0x000fe40000000029 */
[----:B------:R-:W-:Y:S02]  /*0b20*/  PRMT R42, R5, 0x7632, R42 ;  /* 0x00007632052a7816 */ /* 0x000fe4000000002a */
[----:B------:R-:W-:Y:S02]  /*0b30*/  PRMT R9, R6, 0x7632, R9 ;  /* 0x0000763206097816 */ /* 0x000fe40000000009 */
[----:B------:R-:W-:Y:S01]  /*0b40*/  PRMT R40, R7, 0x7632, R40 ;  /* 0x0000763207287816 */ /* 0x000fe20000000028 */
[----:B01----:R-:W-:Y:S06]  /*0b50*/  BRA.U UP0, `(.L_x_37) ;  /* 0x0000000500247547 */ /* 0x003fec000b800000 */
[----:B------:R-:W-:Y:S02]  /*0b60*/  SHF.L.U32 R17, R35, 0x10, RZ ;  /* 0x0000001023117819 */ /* 0x000fe400000006ff */
[----:B------:R-:W-:Y:S02]  /*0b70*/  SHF.L.U32 R19, R45, 0x10, RZ ;  /* 0x000000102d137819 */ /* 0x000fe400000006ff */
[----:B------:R-:W-:Y:S01]  /*0b80*/  SHF.L.U32 R15, R34, 0x10, RZ ;  /* 0x00000010220f7819 */ /* 0x000fe200000006ff */
[----:B------:R-:W-:Y:S01]  /*0b90*/  FADD.FTZ R16, -R8, R17 ;  /* 0x0000001108107221 */ /* 0x000fe20000010100 */
[----:B------:R-:W-:Y:S01]  /*0ba0*/  SHF.L.U32 R14, R46, 0x10, RZ ;  /* 0x000000102e0e7819 */ /* 0x000fe200000006ff */
[----:B------:R-:W-:Y:S01]  /*0bb0*/  FADD.FTZ R18, -R8, R19 ;  /* 0x0000001308127221 */ /* 0x000fe20000010100 */
[----:B------:R-:W-:Y:S01]  /*0bc0*/  SHF.L.U32 R23, R32, 0x10, RZ ;  /* 0x0000001020177819 */ /* 0x000fe200000006ff */
[----:B-----5:R-:W-:Y:S01]  /*0bd0*/  FMUL.FTZ R19, R12, R15 ;  /* 0x0000000f0c137220 */ /* 0x020fe20000410000 */
[-C--:B------:R-:W-:Y:S01]  /*0be0*/  FMUL.FTZ R16, R16, R47.reuse ;  /* 0x0000002f10107220 */ /* 0x080fe20000410000 */
[----:B------:R-:W-:Y:S01]  /*0bf0*/  FMUL.FTZ R17, R18, R47 ;  /* 0x0000002f12117220 */ /* 0x000fe20000410000 */
[----:B------:R-:W-:Y:S01]  /*0c00*/  FMUL.FTZ R20, R13, R14 ;  /* 0x0000000e0d147220 */ /* 0x000fe20000410000 */
[----:B------:R-:W-:Y:S01]  /*0c10*/  FADD.FTZ R21, RZ, R19 ;  /* 0x00000013ff157221 */ /* 0x000fe20000010000 */
[----:B------:R-:W-:Y:S01]  /*0c20*/  FFMA.FTZ R18, R16, R19, RZ ;  /* 0x0000001310127223 */ /* 0x000fe200000100ff */
[----:B------:R-:W-:Y:S01]  /*0c30*/  SHF.L.U32 R19, R33, 0x10, RZ ;  /* 0x0000001021137819 */ /* 0x000fe200000006ff */
[----:B------:R-:W-:Y:S01]  /*0c40*/  FADD.FTZ R24, RZ, R15 ;  /* 0x0000000fff187221 */ /* 0x000fe20000010000 */
[----:B------:R-:W-:Y:S01]  /*0c50*/  FADD.FTZ R21, R20, R21 ;  /* 0x0000001514157221 */ /* 0x000fe20000010000 */
[----:B------:R-:W-:Y:S01]  /*0c60*/  FFMA.FTZ R18, R17, R20, R18 ;  /* 0x0000001411127223 */ /* 0x000fe20000010012 */
[----:B------:R-:W-:Y:S01]  /*0c70*/  FFMA.FTZ R16, R15, R16, RZ ;  /* 0x000000100f107223 */ /* 0x000fe200000100ff */
[----:B------:R-:W-:Y:S01]  /*0c80*/  FADD.FTZ R20, -R8, R19 ;  /* 0x0000001308147221 */ /* 0x000fe20000010100 */
[----:B------:R-:W-:Y:S01]  /*0c90*/  SHF.L.U32 R19, R43, 0x10, RZ ;  /* 0x000000102b137819 */ /* 0x000fe200000006ff */
[----:B------:R-:W-:Y:S01]  /*0ca0*/  FADD.FTZ R15, R23, R24 ;  /* 0x00000018170f7221 */ /* 0x000fe20000010000 */
[----:B------:R-:W-:Y:S01]  /*0cb0*/  FMUL.FTZ R24, R12, R23 ;  /* 0x000000170c187220 */ /* 0x000fe20000410000 */
[----:B------:R-:W-:Y:S01]  /*0cc0*/  FMUL.FTZ R25, R20, R47 ;  /* 0x0000002f14197220 */ /* 0x000fe20000410000 */
[----:B------:R-:W-:Y:S01]  /*0cd0*/  SHF.L.U32 R20, R44, 0x10, RZ ;  /* 0x000000102c147819 */ /* 0x000fe200000006ff */
[----:B------:R-:W-:Y:S01]  /*0ce0*/  FADD.FTZ R22, -R8, R19 ;  /* 0x0000001308167221 */ /* 0x000fe20000010100 */
[----:B------:R-:W-:Y:S01]  /*0cf0*/  SHF.L.U32 R27, R5, 0x10, RZ ;  /* 0x00000010051b7819 */ /* 0x000fe200000006ff */
[----:B------:R-:W-:Y:S01]  /*0d00*/  FFMA.FTZ R16, R23, R25, R16 ;  /* 0x0000001917107223 */ /* 0x000fe20000010010 */
[----:B------:R-:W-:Y:S01]  /*0d10*/  FFMA.FTZ R23, R14, R17, RZ ;  /* 0x000000110e177223 */ /* 0x000fe200000100ff */
[----:B------:R-:W-:Y:S01]  /*0d20*/  FADD.FTZ R17, RZ, R14 ;  /* 0x0000000eff117221 */ /* 0x000fe20000010000 */
[----:B------:R-:W-:Y:S01]  /*0d30*/  FMUL.FTZ R19, R22, R47 ;  /* 0x0000002f16137220 */ /* 0x000fe20000410000 */
[----:B------:R-:W-:Y:S01]  /*0d40*/  FFMA.FTZ R18, R25, R24, R18 ;  /* 0x0000001819127223 */ /* 0x000fe20000010012 */
[----:B------:R-:W-:Y:S01]  /*0d50*/  SHF.L.U32 R25, R4, 0x10, RZ ;  /* 0x0000001004197819 */ /* 0x000fe200000006ff */
[C---:B------:R-:W-:Y:S01]  /*0d60*/  FADD.FTZ R17, R20.reuse, R17 ;  /* 0x0000001114117221 */ /* 0x040fe20000010000 */
[----:B------:R-:W-:Y:S01]  /*0d70*/  FFMA.FTZ R14, R20, R19, R23 ;  /* 0x00000013140e7223 */ /* 0x000fe20000010017 */
[----:B------:R-:W-:Y:S01]  /*0d80*/  FMUL.FTZ R20, R13, R20 ;  /* 0x000000140d147220 */ /* 0x000fe20000410000 */
[----:B------:R-:W-:Y:S01]  /*0d90*/  FADD.FTZ R21, R21, R24 ;  /* 0x0000001815157221 */ /* 0x000fe20000010000 */
[----:B------:R-:W-:Y:S01]  /*0da0*/  SHF.L.U32 R23, R41, 0x10, RZ ;  /* 0x0000001029177819 */ /* 0x000fe200000006ff */
[----:B------:R-:W-:Y:S01]  /*0db0*/  FADD.FTZ R22, -R8, R25 ;  /* 0x0000001908167221 */ /* 0x000fe20000010100 */
[----:B------:R-:W-:Y:S01]  /*0dc0*/  FFMA.FTZ R18, R19, R20, R18 ;  /* 0x0000001413127223 */ /* 0x000fe20000010012 */
[----:B------:R-:W-:Y:S01]  /*0dd0*/  FADD.FTZ R21, R20, R21 ;  /* 0x0000001514157221 */ /* 0x000fe20000010000 */
[----:B------:R-:W-:Y:S01]  /*0de0*/  FMUL.FTZ R24, R12, R27 ;  /* 0x0000001b0c187220 */ /* 0x000fe20000410000 */
[----:B------:R-:W-:Y:S01]  /*0df0*/  FMUL.FTZ R25, R22, R47 ;  /* 0x0000002f16197220 */ /* 0x000fe20000410000 */
[----:B------:R-:W-:Y:S01]  /*0e00*/  SHF.L.U32 R19, R42, 0x10, RZ ;  /* 0x000000102a137819 */ /* 0x000fe200000006ff */
[----:B------:R-:W-:Y:S01]  /*0e10*/  FADD.FTZ R20, -R8, R23 ;  /* 0x0000001708147221 */ /* 0x000fe20000010100 */
[----:B------:R-:W-:Y:S01]  /*0e20*/  FADD.FTZ R22, R21, R24 ;  /* 0x0000001815167221 */ /* 0x000fe20000010000 */
[----:B------:R-:W-:Y:S01]  /*0e30*/  FFMA.FTZ R29, R25, R24, R18 ;  /* 0x00000018191d7223 */ /* 0x000fe20000010012 */
[----:B------:R-:W-:Y:S01]  /*0e40*/  SHF.L.U32 R31, R6, 0x10, RZ ;  /* 0x00000010061f7819 */ /* 0x000fe200000006ff */
[----:B------:R-:W-:Y:S01]  /*0e50*/  FMUL.FTZ R23, R13, R19 ;  /* 0x000000130d177220 */ /* 0x000fe20000410000 */
[----:B------:R-:W-:Y:S01]  /*0e60*/  FMUL.FTZ R18, R20, R47 ;  /* 0x0000002f14127220 */ /* 0x000fe20000410000 */
[----:B------:R-:W-:Y:S01]  /*0e70*/  SHF.L.U32 R21, R7, 0x10, RZ ;  /* 0x0000001007157819 */ /* 0x000fe200000006ff */
[----:B------:R-:W-:Y:S01]  /*0e80*/  FFMA.FTZ R16, R27, R25, R16 ;  /* 0x000000191b107223 */ /* 0x000fe20000010010 */
[----:B------:R-:W-:Y:S01]  /*0e90*/  FADD.FTZ R22, R23, R22 ;  /* 0x0000001617167221 */ /* 0x000fe20000010000 */
[----:B------:R-:W-:Y:S01]  /*0ea0*/  FFMA.FTZ R29, R18, R23, R29 ;  /* 0x00000017121d7223 */ /* 0x000fe2000001001d */
[----:B------:R-:W-:Y:S01]  /*0eb0*/  FADD.FTZ R20, -R8, R31 ;  /* 0x0000001f08147221 */ /* 0x000fe20000010100 */
[----:B------:R-:W-:Y:S01]  /*0ec0*/  SHF.L.U32 R23, R9, 0x10, RZ ;  /* 0x0000001009177819 */ /* 0x000fe200000006ff */
[----:B------:R-:W-:Y:S01]  /*0ed0*/  FADD.FTZ R15, R15, R27 ;  /* 0x0000001b0f0f7221 */ /* 0x000fe20000010000 */
[----:B------:R-:W-:Y:S01]  /*0ee0*/  SHF.L.U32 R25, R40, 0x10, RZ ;  /* 0x0000001028197819 */ /* 0x000fe200000006ff */
[----:B------:R-:W-:Y:S01]  /*0ef0*/  FMUL.FTZ R24, R20, R47 ;  /* 0x0000002f14187220 */ /* 0x000fe20000410000 */
[----:B------:R-:W-:Y:S01]  /*0f00*/  FMUL.FTZ R27, R12, R21 ;  /* 0x000000150c1b7220 */ /* 0x000fe20000410000 */
[----:B------:R-:W-:Y:S01]  /*0f10*/  FADD.FTZ R20, -R8, R23 ;  /* 0x0000001708147221 */ /* 0x000fe20000010100 */
[----:B------:R-:W-:Y:S01]  /*0f20*/  FADD.FTZ R17, R17, R19 ;  /* 0x0000001311117221 */ /* 0x000fe20000010000 */
[----:B------:R-:W-:Y:S01]  /*0f30*/  FMUL.FTZ R23, R13, R25 ;  /* 0x000000190d177220 */ /* 0x000fe20000410000 */
[----:B------:R-:W-:Y:S01]  /*0f40*/  FADD.FTZ R22, R22, R27 ;  /* 0x0000001b16167221 */ /* 0x000fe20000010000 */
[----:B------:R-:W-:Y:S01]  /*0f50*/  FFMA.FTZ R29, R24, R27, R29 ;  /* 0x0000001b181d7223 */ /* 0x000fe2000001001d */
[----:B------:R-:W-:Y:S01]  /*0f60*/  FMUL.FTZ R20, R20, R47 ;  /* 0x0000002f14147220 */ /* 0x000fe20000410000 */
[----:B------:R-:W-:Y:S01]  /*0f70*/  FFMA.FTZ R14, R19, R18, R14 ;  /* 0x00000012130e7223 */ /* 0x000fe2000001000e */
[----:B------:R-:W-:Y:S01]  /*0f80*/  FADD.FTZ R19, R17, R25 ;  /* 0x0000001911137221 */ /* 0x000fe20000010000 */
[----:B------:R-:W-:Y:S01]  /*0f90*/  FADD.FTZ R22, R23, R22 ;  /* 0x0000001617167221 */ /* 0x000fe20000010000 */
[----:B------:R-:W-:Y:S01]  /*0fa0*/  FFMA.FTZ R29, R20, R23, R29 ;  /* 0x00000017141d7223 */ /* 0x000fe2000001001d */
[----:B------:R-:W-:Y:S01]  /*0fb0*/  FADD.FTZ R18, R15, R21 ;  /* 0x000000150f127221 */ /* 0x000fe20000010000 */
[----:B------:R-:W-:Y:S01]  /*0fc0*/  FFMA.FTZ R16, R21, R24, R16 ;  /* 0x0000001815107223 */ /* 0x000fe20000010010 */
[----:B------:R-:W-:Y:S01]  /*0fd0*/  FFMA.FTZ R17, R25, R20, R14 ;  /* 0x0000001419117223 */ /* 0x000fe2000001000e */
[----:B------:R-:W-:Y:S06]  /*0fe0*/  BRA `(.L_x_38) ;  /* 0x0000000800407947 */ /* 0x000fec0003800000 */
.L_x_37:
[----:B------:R-:W-:Y:S02]  /*0ff0*/  SHF.L.U32 R15, R35, 0x10, RZ ;  /* 0x00000010230f7819 */ /* 0x000fe400000006ff */
[----:B------:R-:W-:Y:S02]  /*1000*/  SHF.L.U32 R17, R45, 0x10, RZ ;  /* 0x000000102d117819 */ /* 0x000fe400000006ff */
[----:B------:R-:W-:Y:S01]  /*1010*/  SHF.L.U32 R23, R33, 0x10, RZ ;  /* 0x0000001021177819 */ /* 0x000fe200000006ff */
[----:B------:R-:W-:Y:S01]  /*1020*/  FADD.FTZ R14, -R8, R15 ;  /* 0x0000000f080e7221 */ /* 0x000fe20000010100 */
[----:B------:R-:W-:Y:S02]  /*1030*/  SHF.L.U32 R25, R43, 0x10, RZ ;  /* 0x000000102b197819 */ /* 0x000fe400000006ff */
[----:B------:R-:W-:Y:S01]  /*1040*/  SHF.L.U32 R29, R4, 0x10, RZ ;  /* 0x00000010041d7819 */ /* 0x000fe200000006ff */
[----:B------:R-:W-:Y:S01]  /*1050*/  FMUL.FTZ R15, R14, R47 ;  /* 0x0000002f0e0f7220 */ /* 0x000fe20000410000 */
[C---:B------:R-:W-:Y:S01]  /*1060*/  FADD.FTZ R14, -R8.reuse, R17 ;  /* 0x00000011080e7221 */ /* 0x040fe20000010100 */
[C---:B------:R-:W-:Y:S01]  /*1070*/  FADD.FTZ R20, -R8.reuse, R23 ;  /* 0x0000001708147221 */ /* 0x040fe20000010100 */
[----:B------:R-:W-:Y:S01]  /*1080*/  FADD.FTZ R26, -R8, R25 ;  /* 0x00000019081a7221 */ /* 0x000fe20000010100 */
[--C-:B-----5:R-:W-:Y:S01]  /*1090*/  FFMA.FTZ R18, R12, R15, R10.reuse ;  /* 0x0000000f0c127223 */ /* 0x120fe2000001000a */
[-C--:B------:R-:W-:Y:S01]  /*10a0*/  FMUL.FTZ R14, R14, R47.reuse ;  /* 0x0000002f0e0e7220 */ /* 0x080fe20000410000 */
[----:B------:R-:W-:Y:S01]  /*10b0*/  FMUL.FTZ R23, R20, R47 ;  /* 0x0000002f14177220 */ /* 0x000fe20000410000 */
[----:B------:R-:W-:Y:S01]  /*10c0*/  FADD.FTZ R30, -R8, R29 ;  /* 0x0000001d081e7221 */ /* 0x000fe20000010100 */
[----:B------:R-:W-:Y:S01]  /*10d0*/  FMUL.FTZ R19, R18, -1.4426950216293334961 ;  /* 0xbfb8aa3b12137820 */ /* 0x000fe20000410000 */
[----:B------:R-:W-:Y:S01]  /*10e0*/  FFMA.FTZ R17, R13, R14, R11 ;  /* 0x0000000e0d117223 */ /* 0x000fe2000001000b */
[----:B------:R-:W-:Y:S01]  /*10f0*/  FFMA.FTZ R20, R12, R23, R10 ;  /* 0x000000170c147223 */ /* 0x000fe2000001000a */
[----:B------:R-:W-:-:S02]  /*1100*/  SHF.L.U32 R29, R46, 0x10, RZ ;  /* 0x000000102e1d7819 */ /* 0x000fc400000006ff */
[----:B------:R-:W-:Y:S01]  /*1110*/  FMUL.FTZ R24, R17, -1.4426950216293334961 ;  /* 0xbfb8aa3b11187820 */ /* 0x000fe20000410000 */
[----:B------:R-:W0:Y:S01]  /*1120*/  MUFU.EX2 R19, R19 ;  /* 0x0000001300137308 */ /* 0x000e220000000800 */
[----:B------:R-:W-:Y:S02]  /*1130*/  SHF.L.U32 R25, R34, 0x10, RZ ;  /* 0x0000001022197819 */ /* 0x000fe400000006ff */
[----:B------:R-:W-:-:S05]  /*1140*/  SHF.L.U32 R51, R5, 0x10, RZ ;  /* 0x0000001005337819 */ /* 0x000fca00000006ff */
        /* <DEDUP_REMOVED lines=8> */
[-C--:B------:R-:W-:Y:S01]  /*11d0*/  FMUL.FTZ R18, R26, R47.reuse ;  /* 0x0000002f1a127220 */ /* 0x080fe20000410000 */
[----:B------:R-:W-:Y:S02]  /*11e0*/  FMUL.FTZ R19, R20, -1.4426950216293334961 ;  /* 0xbfb8aa3b14137820 */ /* 0x000fe40000410000 */
[----:B------:R-:W-:Y:S01]  /*11f0*/  FMUL.FTZ R25, R25, R24 ;  /* 0x0000001819197220 */ /* 0x000fe20000410000 */
[----:B------:R-:W-:Y:S01]  /*1200*/  FFMA.FTZ R21, R13, R18, R11 ;  /* 0x000000120d157223 */ /* 0x000fe2000001000b */
[----:B------:R0:W2:Y:S01]  /*1210*/  MUFU.EX2 R27, R19 ;  /* 0x00000013001b7308 */ /* 0x0000a20000000800 */
[----:B-1----:R-:W-:Y:S02]  /*1220*/  FADD.FTZ R26, -R16, 1 ;  /* 0x3f800000101a7421 */ /* 0x002fe40000010100 */
[----:B------:R-:W-:Y:S02]  /*1230*/  FMUL.FTZ R28, R21, -1.4426950216293334961 ;  /* 0xbfb8aa3b151c7820 */ /* 0x000fe40000410000 */
[----:B------:R-:W-:Y:S01]  /*1240*/  FFMA.FTZ R26, R17, R26, 1 ;  /* 0x3f800000111a7423 */ /* 0x000fe2000001001a */
[----:B------:R-:W-:-:S03]  /*1250*/  FMUL.FTZ R17, R30, R47 ;  /* 0x0000002f1e117220 */ /* 0x000fc60000410000 */
[----:B------:R-:W1:Y:S01]  /*1260*/  MUFU.EX2 R28, R28 ;  /* 0x0000001c001c7308 */ /* 0x000e620000000800 */
[----:B0-----:R-:W-:Y:S01]  /*1270*/  FMUL.FTZ R19, R29, R16 ;  /* 0x000000101d137220 */ /* 0x001fe20000410000 */
[----:B------:R-:W-:Y:S01]  /*1280*/  SHF.L.U32 R29, R41, 0x10, RZ ;  /* 0x00000010291d7819 */ /* 0x000fe200000006ff */
[----:B------:R-:W-:Y:S02]  /*1290*/  FFMA.FTZ R22, R12, R17, R10 ;  /* 0x000000110c167223 */ /* 0x000fe4000001000a */
[----:B------:R-:W-:Y:S02]  /*12a0*/  FMUL.FTZ R19, R19, R26 ;  /* 0x0000001a13137220 */ /* 0x000fe40000410000 */
[----:B------:R-:W-:Y:S01]  /*12b0*/  FADD.FTZ R16, -R8, R29 ;  /* 0x0000001d08107221 */ /* 0x000fe20000010100 */
[----:B------:R-:W-:Y:S01]  /*12c0*/  FMUL.FTZ R30, R22, -1.4426950216293334961 ;  /* 0xbfb8aa3b161e7820 */ /* 0x000fe20000410000 */
[----:B--2---:R-:W-:Y:S02]  /*12d0*/  FADD.FTZ R27, R27, 1 ;  /* 0x3f8000001b1b7421 */ /* 0x004fe40000010000 */
[----:B------:R-:W-:-:S03]  /*12e0*/  FMUL.FTZ R16, R16, R47 ;  /* 0x0000002f10107220 */ /* 0x000fc60000410000 */
[----:B------:R-:W0:Y:S01]  /*12f0*/  MUFU.EX2 R30, R30 ;  /* 0x0000001e001e7308 */ /* 0x000e220000000800 */
[----:B------:R-:W-:Y:S01]  /*1300*/  FFMA.FTZ R24, R13, R16, R11 ;  /* 0x000000100d187223 */ /* 0x000fe2000001000b */
[----:B-1----:R-:W-:-:S03]  /*1310*/  FADD.FTZ R29, R28, 1 ;  /* 0x3f8000001c1d7421 */ /* 0x002fc60000010000 */
[----:B------:R-:W-:-:S03]  /*1320*/  FMUL.FTZ R28, R24, -1.4426950216293334961 ;  /* 0xbfb8aa3b181c7820 */ /* 0x000fc60000410000 */
[----:B------:R-:W1:Y:S08]  /*1330*/  MUFU.RCP R27, R27 ;  /* 0x0000001b001b7308 */ /* 0x000e700000001000 */
[----:B------:R-:W2:Y:S01]  /*1340*/  MUFU.EX2 R28, R28 ;  /* 0x0000001c001c7308 */ /* 0x000ea20000000800 */
[----:B0-----:R-:W-:-:S07]  /*1350*/  FADD.FTZ R30, R30, 1 ;  /* 0x3f8000001e1e7421 */ /* 0x001fce0000010000 */
[----:B------:R-:W0:Y:S01]  /*1360*/  MUFU.RCP R29, R29 ;  /* 0x0000001d001d7308 */ /* 0x000e220000001000 */
[----:B-1----:R-:W-:-:S04]  /*1370*/  FADD.FTZ R31, -R27, 1 ;  /* 0x3f8000001b1f7421 */ /* 0x002fc80000010100 */
[----:B------:R-:W-:Y:S01]  /*1380*/  FFMA.FTZ R26, R20, R31, 1 ;  /* 0x3f800000141a7423 */ /* 0x000fe2000001001f */
[----:B------:R-:W-:Y:S02]  /*1390*/  SHF.L.U32 R20, R32, 0x10, RZ ;  /* 0x0000001020147819 */ /* 0x000fe400000006ff */
[----:B------:R-:W1:Y:S01]  /*13a0*/  MUFU.RCP R30, R30 ;  /* 0x0000001e001e7308 */ /* 0x000e620000001000 */
[----:B--2---:R-:W-:Y:S01]  /*13b0*/  FADD.FTZ R31, R28, 1 ;  /* 0x3f8000001c1f7421 */ /* 0x004fe20000010000 */
[----:B------:R-:W-:Y:S01]  /*13c0*/  SHF.L.U32 R28, R42, 0x10, RZ ;  /* 0x000000102a1c7819 */ /* 0x000fe200000006ff */
[----:B------:R-:W-:-:S04]  /*13d0*/  FMUL.FTZ R27, R20, R27 ;  /* 0x0000001b141b7220 */ /* 0x000fc80000410000 */
[----:B------:R-:W-:Y:S01]  /*13e0*/  FMUL.FTZ R26, R27, R26 ;  /* 0x0000001a1b1a7220 */ /* 0x000fe20000410000 */
[----:B------:R-:W2:Y:S01]  /*13f0*/  MUFU.RCP R31, R31 ;  /* 0x0000001f001f7308 */ /* 0x000ea20000001000 */
[----:B0-----:R-:W-:Y:S01]  /*1400*/  FADD.FTZ R20, -R29, 1 ;  /* 0x3f8000001d147421 */ /* 0x001fe20000010100 */
[----:B------:R-:W-:-:S03]  /*1410*/  FMUL.FTZ R27, R13, R19 ;  /* 0x000000130d1b7220 */ /* 0x000fc60000410000 */
[----:B------:R-:W-:Y:S01]  /*1420*/  FFMA.FTZ R21, R21, R20, 1 ;  /* 0x3f80000015157423 */ /* 0x000fe20000010014 */
[----:B------:R-:W-:-:S05]  /*1430*/  SHF.L.U32 R20, R44, 0x10, RZ ;  /* 0x000000102c147819 */ /* 0x000fca00000006ff */
[----:B------:R-:W-:Y:S01]  /*1440*/  FMUL.FTZ R20, R20, R29 ;  /* 0x0000001d14147220 */ /* 0x000fe20000410000 */
[----:B-1----:R-:W-:-:S04]  /*1450*/  FADD.FTZ R29, -R30, 1 ;  /* 0x3f8000001e1d7421 */ /* 0x002fc80000010100 */
[----:B------:R-:W-:Y:S01]  /*1460*/  FFMA.FTZ R29, R22, R29, 1 ;  /* 0x3f800000161d7423 */ /* 0x000fe2000001001d */
[----:B------:R-:W-:Y:S01]  /*1470*/  FMUL.FTZ R22, R51, R30 ;  /* 0x0000001e33167220 */ /* 0x000fe20000410000 */
[----:B--2---:R-:W-:Y:S01]  /*1480*/  FADD.FTZ R51, -R31, 1 ;  /* 0x3f8000001f337421 */ /* 0x004fe20000010100 */
[----:B------:R-:W-:Y:S02]  /*1490*/  FMUL.FTZ R28, R28, R31 ;  /* 0x0000001f1c1c7220 */ /* 0x000fe40000410000 */
[----:B------:R-:W-:Y:S01]  /*14a0*/  FMUL.FTZ R22, R22, R29 ;  /* 0x0000001d16167220 */ /* 0x000fe20000410000 */
[----:B------:R-:W-:Y:S01]  /*14b0*/  FFMA.FTZ R51, R24, R51, 1 ;  /* 0x3f80000018337423 */ /* 0x000fe20000010033 */
[----:B------:R-:W-:Y:S01]  /*14c0*/  FMUL.FTZ R24, R20, R21 ;  /* 0x0000001514187220 */ /* 0x000fe20000410000 */
[----:B------:R-:W-:Y:S02]  /*14d0*/  SHF.L.U32 R21, R6, 0x10, RZ ;  /* 0x0000001006157819 */ /* 0x000fe400000006ff */
[----:B------:R-:W-:Y:S01]  /*14e0*/  FMUL.FTZ R20, R28, R51 ;  /* 0x000000331c147220 */ /* 0x000fe20000410000 */
[----:B------:R-:W-:-:S02]  /*14f0*/  FMUL.FTZ R28, R12, R25 ;  /* 0x000000190c1c7220 */ /* 0x000fc40000410000 */
[----:B------:R-:W-:Y:S02]  /*1500*/  FADD.FTZ R30, -R8, R21 ;  /* 0x00000015081e7221 */ /* 0x000fe40000010100 */
[----:B------:R-:W-:Y:S01]  /*1510*/  FFMA.FTZ R29, R15, R28, RZ ;  /* 0x0000001c0f1d7223 */ /* 0x000fe200000100ff */
[----:B------:R-:W-:Y:S01]  /*1520*/  FADD.FTZ R28, RZ, R28 ;  /* 0x0000001cff1c7221 */ /* 0x000fe20000010000 */
[----:B------:R-:W-:Y:S02]  /*1530*/  FMUL.FTZ R21, R30, R47 ;  /* 0x0000002f1e157220 */ /* 0x000fe40000410000 */
[----:B------:R-:W-:Y:S01]  /*1540*/  FFMA.FTZ R48, R14, R27, R29 ;  /* 0x0000001b0e307223 */ /* 0x000fe2000001001d */
[----:B------:R-:W-:Y:S01]  /*1550*/  FADD.FTZ R27, R27, R28 ;  /* 0x0000001c1b1b7221 */ /* 0x000fe20000010000 */
[C---:B------:R-:W-:Y:S01]  /*1560*/  FFMA.FTZ R30, R12.reuse, R21, R10 ;  /* 0x000000150c1e7223 */ /* 0x040fe2000001000a */
[----:B------:R-:W-:Y:S01]  /*1570*/  FFMA.FTZ R28, R15, R25, RZ ;  /* 0x000000190f1c7223 */ /* 0x000fe200000100ff */
[----:B------:R-:W-:Y:S01]  /*1580*/  FADD.FTZ R15, RZ, R25 ;  /* 0x00000019ff0f7221 */ /* 0x000fe20000010000 */
[-C--:B------:R-:W-:Y:S01]  /*1590*/  FMUL.FTZ R25, R12, R26.reuse ;  /* 0x0000001a0c197220 */ /* 0x080fe20000410000 */
[----:B------:R-:W-:Y:S01]  /*15a0*/  FMUL.FTZ R31, R30, -1.4426950216293334961 ;  /* 0xbfb8aa3b1e1f7820 */ /* 0x000fe20000410000 */
[----:B------:R-:W-:Y:S01]  /*15b0*/  FFMA.FTZ R28, R23, R26, R28 ;  /* 0x0000001a171c7223 */ /* 0x000fe2000001001c */
[----:B------:R-:W-:Y:S01]  /*15c0*/  FADD.FTZ R15, R15, R26 ;  /* 0x0000001a0f0f7221 */ /* 0x000fe20000010000 */
[----:B------:R-:W-:Y:S01]  /*15d0*/  FFMA.FTZ R29, R23, R25, R48 ;  /* 0x00000019171d7223 */ /* 0x000fe20000010030 */
[----:B------:R-:W-:Y:S01]  /*15e0*/  SHF.L.U32 R23, R7, 0x10, RZ ;  /* 0x0000001007177819 */ /* 0x000fe200000006ff */
[----:B------:R-:W-:Y:S01]  /*15f0*/  FFMA.FTZ R28, R17, R22, R28 ;  /* 0x00000016111c7223 */ /* 0x000fe2000001001c */
[----:B------:R-:W0:Y:S02]  /*1600*/  MUFU.EX2 R31, R31 ;  /* 0x0000001f001f7308 */ /* 0x000e240000000800 */
[----:B0-----:R-:W-:-:S06]  /*1610*/  FADD.FTZ R50, R31, 1 ;  /* 0x3f8000001f327421 */ /* 0x001fcc0000010000 */
[----:B------:R-:W0:Y:S02]  /*1620*/  MUFU.RCP R50, R50 ;  /* 0x0000003200327308 */ /* 0x000e240000001000 */
[----:B0-----:R-:W-:Y:S01]  /*1630*/  FADD.FTZ R31, -R50, 1 ;  /* 0x3f800000321f7421 */ /* 0x001fe20000010100 */
[----:B------:R-:W-:-:S03]  /*1640*/  FMUL.FTZ R23, R23, R50 ;  /* 0x0000003217177220 */ /* 0x000fc60000410000 */
[----:B------:R-:W-:Y:S01]  /*1650*/  FFMA.FTZ R30, R30, R31, 1 ;  /* 0x3f8000001e1e7423 */ /* 0x000fe2000001001f */
[----:B------:R-:W-:-:S03]  /*1660*/  SHF.L.U32 R31, R9, 0x10, RZ ;  /* 0x00000010091f7819 */ /* 0x000fc600000006ff */
[----:B------:R-:W-:Y:S01]  /*1670*/  FMUL.FTZ R23, R23, R30 ;  /* 0x0000001e17177220 */ /* 0x000fe20000410000 */
[----:B------:R-:W-:Y:S01]  /*1680*/  FADD.FTZ R30, R27, R25 ;  /* 0x000000191b1e7221 */ /* 0x000fe20000010000 */
[----:B------:R-:W-:Y:S01]  /*1690*/  FADD.FTZ R26, -R8, R31 ;  /* 0x0000001f081a7221 */ /* 0x000fe20000010100 */
[----:B------:R-:W-:Y:S01]  /*16a0*/  FFMA.FTZ R27, R14, R19, RZ ;  /* 0x000000130e1b7223 */ /* 0x000fe200000100ff */
[----:B------:R-:W-:Y:S01]  /*16b0*/  FADD.FTZ R25, RZ, R19 ;  /* 0x00000013ff197221 */ /* 0x000fe20000010000 */
[----:B------:R-:W-:Y:S01]  /*16c0*/  SHF.L.U32 R19, R40, 0x10, RZ ;  /* 0x0000001028137819 */ /* 0x000fe200000006ff */
[----:B------:R-:W-:Y:S01]  /*16d0*/  FMUL.FTZ R26, R26, R47 ;  /* 0x0000002f1a1a7220 */ /* 0x000fe20000410000 */
[-C--:B------:R-:W-:Y:S01]  /*16e0*/  FFMA.FTZ R27, R18, R24.reuse, R27 ;  /* 0x00000018121b7223 */ /* 0x080fe2000001001b */
[----:B------:R-:W-:Y:S01]  /*16f0*/  FADD.FTZ R25, R25, R24 ;  /* 0x0000001819197221 */ /* 0x000fe20000010000 */
[C---:B------:R-:W-:Y:S01]  /*1700*/  FMUL.FTZ R24, R13.reuse, R24 ;  /* 0x000000180d187220 */ /* 0x040fe20000410000 */
[----:B------:R-:W-:Y:S01]  /*1710*/  FFMA.FTZ R31, R13, R26, R11 ;  /* 0x0000001a0d1f7223 */ /* 0x000fe2000001000b */
[----:B------:R-:W-:-:S02]  /*1720*/  FFMA.FTZ R27, R16, R20, R27 ;  /* 0x00000014101b7223 */ /* 0x000fc4000001001b */
[----:B------:R-:W-:Y:S01]  /*1730*/  FFMA.FTZ R18, R18, R24, R29 ;  /* 0x0000001812127223 */ /* 0x000fe2000001001d */
[----:B------:R-:W-:Y:S01]  /*1740*/  FMUL.FTZ R48, R31, -1.4426950216293334961 ;  /* 0xbfb8aa3b1f307820 */ /* 0x000fe20000410000 */
[----:B------:R-:W-:Y:S01]  /*1750*/  FMUL.FTZ R29, R12, R22 ;  /* 0x000000160c1d7220 */ /* 0x000fe20000410000 */
[----:B------:R-:W-:-:S04]  /*1760*/  FADD.FTZ R30, R24, R30 ;  /* 0x0000001e181e7221 */ /* 0x000fc80000010000 */
[----:B------:R-:W0:Y:S01]  /*1770*/  MUFU.EX2 R48, R48 ;  /* 0x0000003000307308 */ /* 0x000e220000000800 */
[----:B------:R-:W-:Y:S01]  /*1780*/  FADD.FTZ R30, R30, R29 ;  /* 0x0000001d1e1e7221 */ /* 0x000fe20000010000 */
[----:B0-----:R-:W-:-:S06]  /*1790*/  FADD.FTZ R50, R48, 1 ;  /* 0x3f80000030327421 */ /* 0x001fcc0000010000 */
[----:B------:R-:W0:Y:S02]  /*17a0*/  MUFU.RCP R50, R50 ;  /* 0x0000003200327308 */ /* 0x000e240000001000 */
[----:B0-----:R-:W-:Y:S01]  /*17b0*/  FADD.FTZ R14, -R50, 1 ;  /* 0x3f800000320e7421 */ /* 0x001fe20000010100 */
[----:B------:R-:W-:-:S03]  /*17c0*/  FMUL.FTZ R19, R19, R50 ;  /* 0x0000003213137220 */ /* 0x000fc60000410000 */
[----:B------:R-:W-:Y:S01]  /*17d0*/  FFMA.FTZ R14, R31, R14, 1 ;  /* 0x3f8000001f0e7423 */ /* 0x000fe2000001000e */
[----:B------:R-:W-:Y:S01]  /*17e0*/  FFMA.FTZ R31, R17, R29, R18 ;  /* 0x0000001d111f7223 */ /* 0x000fe20000010012 */
[----:B------:R-:W-:Y:S01]  /*17f0*/  FMUL.FTZ R17, R13, R20 ;  /* 0x000000140d117220 */ /* 0x000fe20000410000 */
[----:B------:R-:W-:Y:S01]  /*1800*/  FADD.FTZ R18, R15, R22 ;  /* 0x000000160f127221 */ /* 0x000fe20000010000 */
[----:B------:R-:W-:Y:S01]  /*1810*/  FMUL.FTZ R19, R19, R14 ;  /* 0x0000000e13137220 */ /* 0x000fe20000410000 */
[----:B------:R-:W-:Y:S01]  /*1820*/  FADD.FTZ R20, R25, R20 ;  /* 0x0000001419147221 */ /* 0x000fe20000010000 */
[----:B------:R-:W-:Y:S01]  /*1830*/  FFMA.FTZ R14, R16, R17, R31 ;  /* 0x00000011100e7223 */ /* 0x000fe2000001001f */
[----:B------:R-:W-:Y:S01]  /*1840*/  FADD.FTZ R30, R17, R30 ;  /* 0x0000001e111e7221 */ /* 0x000fe20000010000 */
[----:B------:R-:W-:Y:S01]  /*1850*/  FMUL.FTZ R17, R12, R23 ;  /* 0x000000170c117220 */ /* 0x000fe20000410000 */
[----:B------:R-:W-:Y:S01]  /*1860*/  FMUL.FTZ R15, R13, R19 ;  /* 0x000000130d0f7220 */ /* 0x000fe20000410000 */
[C---:B------:R-:W-:Y:S01]  /*1870*/  FFMA.FTZ R16, R21.reuse, R23, R28 ;  /* 0x0000001715107223 */ /* 0x040fe2000001001c */
[----:B------:R-:W-:Y:S01]  /*1880*/  FADD.FTZ R18, R18, R23 ;  /* 0x0000001712127221 */ /* 0x000fe20000010000 */
[----:B------:R-:W-:Y:S01]  /*1890*/  FFMA.FTZ R29, R21, R17, R14 ;  /* 0x00000011151d7223 */ /* 0x000fe2000001000e */
[----:B------:R-:W-:Y:S01]  /*18a0*/  FADD.FTZ R30, R30, R17 ;  /* 0x000000111e1e7221 */ /* 0x000fe20000010000 */
[----:B------:R-:W-:Y:S01]  /*18b0*/  FFMA.FTZ R17, R26, R19, R27 ;  /* 0x000000131a117223 */ /* 0x000fe2000001001b */
[----:B------:R-:W-:Y:S01]  /*18c0*/  FADD.FTZ R19, R20, R19 ;  /* 0x0000001314137221 */ /* 0x000fe20000010000 */
[----:B------:R-:W-:Y:S01]  /*18d0*/  FFMA.FTZ R29, R26, R15, R29 ;  /* 0x0000000f1a1d7223 */ /* 0x000fe2000001001d */
[----:B------:R-:W-:-:S07]  /*18e0*/  FADD.FTZ R22, R15, R30 ;  /* 0x0000001e0f167221 */ /* 0x000fce0000010000 */
.L_x_38:
[----:B------:R-:W0:Y:S01]  /*18f0*/  SHFL.DOWN PT, R14, R29, 0x1, 0x1f ;  /* 0x08201f001d0e7f89 */ /* 0x000e2200000e0000 */
[C---:B------:R-:W-:Y:S01]  /*1900*/  ISETP.GT.AND P0, PT, R0.reuse, 0x1e, PT ;  /* 0x0000001e0000780c */ /* 0x040fe20003f04270 */
[----:B------:R-:W1:Y:S01]  /*1910*/  S2UR UR8, SR_CgaCtaId ;  /* 0x00000000000879c3 */ /* 0x000e620000008800 */
[----:B------:R-:W-:Y:S01]  /*1920*/  UMOV UR5, 0x400 ;  /* 0x0000040000057882 */ /* 0x000fe20000000000 */
[----:B------:R-:W2:Y:S01]  /*1930*/  SHFL.DOWN PT, R15, R22, 0x1, 0x1f ;  /* 0x08201f00160f7f89 */ /* 0x000ea200000e0000 */
[----:B------:R-:W-:Y:S01]  /*1940*/  UIADD3 UR4, UPT, UPT, UR5, 0xa0, URZ ;  /* 0x000000a005047890 */ /* 0x000fe2000fffe0ff */
[----:B------:R-:W-:Y:S01]  /*1950*/  ISETP.GT.AND P2, PT, R0, 0xf, PT ;  /* 0x0000000f0000780c */ /* 0x000fe20003f44270 */
[----:B------:R-:W-:Y:S01]  /*1960*/  BSSY.RECONVERGENT B0, `(.L_x_39) ;  /* 0x0000025000007945 */ /* 0x000fe20003800200 */
[----:B------:R-:W3:Y:S06]  /*1970*/  S2R R48, SR_TID.X ;  /* 0x0000000000307919 */ /* 0x000eec0000002100 */
[----:B0-----:R-:W-:Y:S01]  /*1980*/  @!P0 FADD.FTZ R29, R14, R29 ;  /* 0x0000001d0e1d8221 */ /* 0x001fe20000010000 */
[----:B-1----:R-:W-:Y:S01]  /*1990*/  ULEA UR4, UR8, UR4, 0x18 ;  /* 0x0000000408047291 */ /* 0x002fe2000f8ec0ff */
[----:B--2---:R-:W-:-:S03]  /*19a0*/  @!P0 FADD.FTZ R22, R15, R22 ;  /* 0x000000160f168221 */ /* 0x004fc60000010000 */
[----:B------:R-:W0:Y:S01]  /*19b0*/  SHFL.DOWN PT, R14, R29, 0x2, 0x1f ;  /* 0x08401f001d0e7f89 */ /* 0x000e2200000e0000 */
[----:B------:R-:W-:-:S03]  /*19c0*/  ISETP.GT.AND P0, PT, R0, 0x1d, PT ;  /* 0x0000001d0000780c */ /* 0x000fc60003f04270 */
[----:B------:R-:W1:Y:S01]  /*19d0*/  SHFL.DOWN PT, R15, R22, 0x2, 0x1f ;  /* 0x08401f00160f7f89 */ /* 0x000e6200000e0000 */
[C---:B---3--:R-:W-:Y:S02]  /*19e0*/  LEA R50, R48.reuse, UR4, 0x4 ;  /* 0x0000000430327c11 */ /* 0x048fe4000f8e20ff */
[C---:B------:R-:W-:Y:S02]  /*19f0*/  ISETP.NE.AND P1, PT, R48.reuse, RZ, PT ;  /* 0x000000ff3000720c */ /* 0x040fe40003f25270 */
[----:B------:R-:W-:Y:S01]  /*1a00*/  ISETP.GT.U32.AND P3, PT, R48, 0xe, PT ;  /* 0x0000000e3000780c */ /* 0x000fe20003f64070 */
[----:B------:R-:W-:Y:S04]  /*1a10*/  STS.128 [R50], R16 ;  /* 0x0000001032007388 */ /* 0x000fe80000000c00 */
        /* <DEDUP_REMOVED lines=20> */
[----:B------:R-:W-:Y:S01]  /*1b60*/  VOTEU.ALL UP0, P0 ;  /* 0x0000000000ff7886 */ /* 0x000fe20000000000 */
[----:B------:R-:W-:-:S04]  /*1b70*/  @!P0 SHF.R.U32.HI R20, RZ, 0x2, R48 ;  /* 0x00000002ff148819 */ /* 0x000fc80000011630 */
[----:B------:R-:W-:Y:S01]  /*1b80*/  @!UP0 ULEA UR4, UR8, UR5, 0x18 ;  /* 0x0000000508048291 */ /* 0x000fe2000f8ec0ff */
[----:B------:R-:W-:-:S08]  /*1b90*/  @!P0 LOP3.LUT R20, R20, 0xf8, RZ, 0xc0, !PT ;  /* 0x000000f814148812 */ /* 0x000fd000078ec0ff */
[----:B------:R3:W-:Y:S03]  /*1ba0*/  @!P0 STS.64 [R20+UR4+0x10], R14 ;  /* 0x0000100e14008988 */ /* 0x0007e60008000a04 */
.L_x_40:
[----:B------:R-:W-:Y:S05]  /*1bb0*/  BSYNC.RECONVERGENT B0 ;  /* 0x0000000000007941 */ /* 0x000fea0003800200 */
.L_x_39:
[----:B------:R-:W-:Y:S06]  /*1bc0*/  BAR.SYNC.DEFER_BLOCKING 0x0 ;  /* 0x0000000000007b1d */ /* 0x000fec0000010000 */
[----:B------:R-:W-:Y:S04]  /*1bd0*/  BSSY.RECONVERGENT B0, `(.L_x_41) ;  /* 0x0000027000007945 */ /* 0x000fe80003800200 */
[----:B------:R-:W-:Y:S05]  /*1be0*/  @P1 BRA `(.L_x_42) ;  /* 0x0000000000941947 */ /* 0x000fea0003800000 */
[----:B------:R-:W-:-:S09]  /*1bf0*/  ULEA UR4, UR8, UR5, 0x18 ;  /* 0x0000000508047291 */ /* 0x000fd2000f8ec0ff */
[----:B------:R-:W4:Y:S04]  /*1c00*/  LDS.64 R28, [UR4+0x18] ;  /* 0x00001804ff1c7984 */ /* 0x000f280008000a00 */
[----:B-123--:R-:W1:Y:S04]  /*1c10*/  LDS.128 R20, [UR4+0x20] ;  /* 0x00002004ff147984 */ /* 0x00ee680008000c00 */
[----:B------:R-:W2:Y:S01]  /*1c20*/  LDS.128 R24, [UR4+0x30] ;  /* 0x00003004ff187984 */ /* 0x000ea20008000c00 */
[----:B----4-:R-:W-:Y:S01]  /*1c30*/  FADD.FTZ R31, R14, R28 ;  /* 0x0000001c0e1f7221 */ /* 0x010fe20000010000 */
[----:B0-----:R-:W-:-:S03]  /*1c40*/  FADD.FTZ R14, R15, R29 ;  /* 0x0000001d0f0e7221 */ /* 0x001fc60000010000 */
[----:B-1----:R-:W-:Y:S01]  /*1c50*/  FADD.FTZ R31, R31, R20 ;  /* 0x000000141f1f7221 */ /* 0x002fe20000010000 */
[----:B------:R-:W-:-:S03]  /*1c60*/  FADD.FTZ R14, R14, R21 ;  /* 0x000000150e0e7221 */ /* 0x000fc60000010000 */
[----:B------:R-:W-:Y:S01]  /*1c70*/  FADD.FTZ R15, R31, R22 ;  /* 0x000000161f0f7221 */ /* 0x000fe20000010000 */
[----:B------:R-:W-:Y:S01]  /*1c80*/  FADD.FTZ R14, R14, R23 ;  /* 0x000000170e0e7221 */ /* 0x000fe20000010000 */
[----:B------:R-:W0:Y:S02]  /*1c90*/  LDS.128 R28, [UR4+0x40] ;  /* 0x00004004ff1c7984 */ /* 0x000e240008000c00 */
[----:B--2---:R-:W-:Y:S01]  /*1ca0*/  FADD.FTZ R15, R15, R24 ;  /* 0x000000180f0f7221 */ /* 0x004fe20000010000 */
[----:B------:R-:W-:Y:S01]  /*1cb0*/  FADD.FTZ R14, R14, R25 ;  /* 0x000000190e0e7221 */ /* 0x000fe20000010000 */
[----:B------:R-:W1:Y:S02]  /*1cc0*/  LDS.128 R20, [UR4+0x50] ;  /* 0x00005004ff147984 */ /* 0x000e640008000c00 */
[----:B------:R-:W-:Y:S01]  /*1cd0*/  FADD.FTZ R15, R15, R26 ;  /* 0x0000001a0f0f7221 */ /* 0x000fe20000010000 */
[----:B------:R-:W-:Y:S02]  /*1ce0*/  FADD.FTZ R14, R14, R27 ;  /* 0x0000001b0e0e7221 */ /* 0x000fe40000010000 */
[----:B------:R-:W2:Y:S01]  /*1cf0*/  LDS.128 R24, [UR4+0x60] ;  /* 0x00006004ff187984 */ /* 0x000ea20008000c00 */
[----:B0-----:R-:W-:Y:S01]  /*1d00*/  FADD.FTZ R15, R15, R28 ;  /* 0x0000001c0f0f7221 */ /* 0x001fe20000010000 */
[----:B------:R-:W-:-:S03]  /*1d10*/  FADD.FTZ R14, R14, R29 ;  /* 0x0000001d0e0e7221 */ /* 0x000fc60000010000 */
[----:B------:R-:W-:Y:S01]  /*1d20*/  FADD.FTZ R15, R15, R30 ;  /* 0x0000001e0f0f7221 */ /* 0x000fe20000010000 */
[----:B------:R-:W-:-:S03]  /*1d30*/  FADD.FTZ R14, R14, R31 ;  /* 0x0000001f0e0e7221 */ /* 0x000fc60000010000 */
[----:B-1----:R-:W-:Y:S01]  /*1d40*/  FADD.FTZ R15, R15, R20 ;  /* 0x000000140f0f7221 */ /* 0x002fe20000010000 */
[----:B------:R-:W-:-:S03]  /*1d50*/  FADD.FTZ R14, R14, R21 ;  /* 0x000000150e0e7221 */ /* 0x000fc60000010000 */
[----:B------:R-:W-:Y:S01]  /*1d60*/  FADD.FTZ R15, R15, R22 ;  /* 0x000000160f0f7221 */ /* 0x000fe20000010000 */
[----:B------:R-:W-:Y:S02]  /*1d70*/  FADD.FTZ R28, R14, R23 ;  /* 0x000000170e1c7221 */ /* 0x000fe40000010000 */
[----:B------:R-:W0:Y:S01]  /*1d80*/  LDS.128 R20, [UR4+0x70] ;  /* 0x00007004ff147984 */ /* 0x000e220008000c00 */
[----:B--2---:R-:W-:Y:S01]  /*1d90*/  FADD.FTZ R29, R15, R24 ;  /* 0x000000180f1d7221 */ /* 0x004fe20000010000 */
[----:B------:R-:W-:Y:S02]  /*1da0*/  FADD.FTZ R28, R28, R25 ;  /* 0x000000191c1c7221 */ /* 0x000fe40000010000 */
[----:B------:R-:W1:Y:S01]  /*1db0*/  LDS.64 R14, [UR4+0x80] ;  /* 0x00008004ff0e7984 */ /* 0x000e620008000a00 */
        /* <DEDUP_REMOVED lines=8> */
.L_x_42:
[----:B------:R-:W-:Y:S05]  /*1e40*/  BSYNC.RECONVERGENT B0 ;  /* 0x0000000000007941 */ /* 0x000fea0003800200 */
.L_x_41:
[----:B------:R-:W-:Y:S06]  /*1e50*/  BAR.SYNC.DEFER_BLOCKING 0x0 ;  /* 0x0000000000007b1d */ /* 0x000fec0000010000 */
[----:B------:R-:W-:Y:S04]  /*1e60*/  BSSY.RECONVERGENT B0, `(.L_x_43) ;  /* 0x000009d000007945 */ /* 0x000fe80003800200 */
[----:B------:R-:W-:Y:S05]  /*1e70*/  @P3 BRA `(.L_x_44) ;  /* 0x00000008006c3947 */ /* 0x000fea0003800000 */
[----:B-123--:R-:W1:Y:S04]  /*1e80*/  LDS.128 R20, [R50+0xf0] ;  /* 0x0000f00032147984 */ /* 0x00ee680000000c00 */
[----:B------:R-:W2:Y:S04]  /*1e90*/  LDS.128 R24, [R50+0x1e0] ;  /* 0x0001e00032187984 */ /* 0x000ea80000000c00 */
[----:B------:R-:W3:Y:S01]  /*1ea0*/  LDS.128 R28, [R50+0x2d0] ;  /* 0x0002d000321c7984 */ /* 0x000ee20000000c00 */
[----:B-1----:R-:W-:Y:S01]  /*1eb0*/  FADD.FTZ R51, R16, R20 ;  /* 0x0000001410337221 */ /* 0x002fe20000010000 */
[----:B------:R-:W-:Y:S01]  /*1ec0*/  FADD.FTZ R16, R17, R21 ;  /* 0x0000001511107221 */ /* 0x000fe20000010000 */
[----:B------:R-:W-:Y:S01]  /*1ed0*/  FADD.FTZ R17, R18, R22 ;  /* 0x0000001612117221 */ /* 0x000fe20000010000 */
[----:B------:R-:W-:Y:S01]  /*1ee0*/  FADD.FTZ R18, R19, R23 ;  /* 0x0000001713127221 */ /* 0x000fe20000010000 */
[----:B--2---:R-:W-:Y:S01]  /*1ef0*/  FADD.FTZ R51, R51, R24 ;  /* 0x0000001833337221 */ /* 0x004fe20000010000 */
[----:B------:R-:W-:Y:S01]  /*1f00*/  FADD.FTZ R16, R16, R25 ;  /* 0x0000001910107221 */ /* 0x000fe20000010000 */
[----:B------:R-:W-:Y:S01]  /*1f10*/  FADD.FTZ R17, R17, R26 ;  /* 0x0000001a11117221 */ /* 0x000fe20000010000 */
[----:B------:R-:W1:Y:S01]  /*1f20*/  LDS.128 R20, [R50+0x3c0] ;  /* 0x0003c00032147984 */ /* 0x000e620000000c00 */
[----:B------:R-:W-:Y:S01]  /*1f30*/  FADD.FTZ R24, R18, R27 ;  /* 0x0000001b12187221 */ /* 0x000fe20000010000 */
[----:B---3--:R-:W-:Y:S01]  /*1f40*/  FADD.FTZ R26, R16, R29 ;  /* 0x0000001d101a7221 */ /* 0x008fe20000010000 */
[----:B------:R-:W-:Y:S01]  /*1f50*/  FADD.FTZ R25, R17, R30 ;  /* 0x0000001e11197221 */ /* 0x000fe20000010000 */
[----:B------:R-:W-:Y:S01]  /*1f60*/  FADD.FTZ R51, R51, R28 ;  /* 0x0000001c33337221 */ /* 0x000fe20000010000 */
[----:B------:R-:W2:Y:S01]  /*1f70*/  LDS.128 R16, [R50+0x4b0] ;  /* 0x0004b00032107984 */ /* 0x000ea20000000c00 */
[----:B------:R-:W-:-:S02]  /*1f80*/  FADD.FTZ R24, R24, R31 ;  /* 0x0000001f18187221 */ /* 0x000fc40000010000 */
        /* <DEDUP_REMOVED lines=8> */
[----:B------:R-:W-:-:S03]  /*2010*/  FADD.FTZ R28, R28, R19 ;  /* 0x000000131c1c7221 */ /* 0x000fc60000010000 */
[----:B------:R-:W2:Y:S01]  /*2020*/  LDS.128 R20, [R50+0x690] ;  /* 0x0006900032147984 */ /* 0x000ea20000000c00 */
        /* <DEDUP_REMOVED lines=115> */
[----:B------:R-:W-:Y:S01]  /*2760*/  FADD.FTZ R16, R20, R17 ;  /* 0x0000001114107221 */ /* 0x000fe20000010000 */
[----:B------:R-:W-:Y:S01]  /*2770*/  LDS.128 R24, [R50+0x1d10] ;  /* 0x001d100032187984 */ /* 0x000fe20000000c00 */
[----:B------:R-:W-:Y:S01]  /*2780*/  FADD.FTZ R29, R29, R18 ;  /* 0x000000121d1d7221 */ /* 0x000fe20000010000 */
[----:B------:R-:W-:-:S02]  /*2790*/  FADD.FTZ R28, R28, R19 ;  /* 0x000000131c1c7221 */ /* 0x000fc40000010000 */
[----:B------:R-:W1:Y:S02]  /*27a0*/  LDS.128 R20, [R50+0x1c20] ;  /* 0x001c200032147984 */ /* 0x000e640000000c00 */
[----:B-1----:R-:W-:Y:S01]  /*27b0*/  FADD.FTZ R18, R16, R21 ;  /* 0x0000001510127221 */ /* 0x002fe20000010000 */
[----:B------:R-:W-:Y:S01]  /*27c0*/  FADD.FTZ R51, R51, R20 ;  /* 0x0000001433337221 */ /* 0x000fe20000010000 */
[----:B------:R-:W-:Y:S01]  /*27d0*/  FADD.FTZ R29, R29, R22 ;  /* 0x000000161d1d7221 */ /* 0x000fe20000010000 */
[----:B------:R-:W-:Y:S01]  /*27e0*/  FADD.FTZ R28, R28, R23 ;  /* 0x000000171c1c7221 */ /* 0x000fe20000010000 */
[----:B------:R-:W-:Y:S01]  /*27f0*/  FADD.FTZ R17, R18, R25 ;  /* 0x0000001912117221 */ /* 0x000fe20000010000 */
[----:B------:R-:W-:Y:S01]  /*2800*/  FADD.FTZ R16, R51, R24 ;  /* 0x0000001833107221 */ /* 0x000fe20000010000 */
[----:B------:R-:W-:Y:S01]  /*2810*/  FADD.FTZ R18, R29, R26 ;  /* 0x0000001a1d127221 */ /* 0x000fe20000010000 */
[----:B------:R-:W-:-:S07]  /*2820*/  FADD.FTZ R19, R28, R27 ;  /* 0x0000001b1c137221 */ /* 0x000fce0000010000 */
.L_x_44:
[----:B------:R-:W-:Y:S05]  /*2830*/  BSYNC.RECONVERGENT B0 ;  /* 0x0000000000007941 */ /* 0x000fea0003800200 */
.L_x_43:
[----:B------:R-:W4:Y:S01]  /*2840*/  LDC R24, c[0x0][0x374] ;  /* 0x0000dd00ff187b82 */ /* 0x000f220000000800 */
[----:B------:R-:W-:Y:S01]  /*2850*/  BSSY.RECONVERGENT B0, `(.L_x_45) ;  /* 0x000001f000007945 */ /* 0x000fe20003800200 */
[----:B------:R-:W-:-:S06]  /*2860*/  IMAD R49, R49, 0xf, R48 ;  /* 0x0000000f31317824 */ /* 0x000fcc00078e0230 */
[----:B------:R-:W5:Y:S02]  /*2870*/  LDC R30, c[0x0][0x370] ;  /* 0x0000dc00ff1e7b82 */ /* 0x000f640000000800 */
[----:B-----5:R-:W-:Y:S01]  /*2880*/  ISETP.GE.U32.AND P0, PT, R30, 0x2, PT ;  /* 0x000000021e00780c */ /* 0x020fe20003f06070 */
[----:B----4-:R-:W-:-:S12]  /*2890*/  @P3 BRA `(.L_x_46) ;  /* 0x0000000000683947 */ /* 0x010fd80003800000 */
[----:B---3--:R-:W1:Y:S08]  /*28a0*/  LDC.64 R20, c[0x0][0x3f8] ;  /* 0x0000fe00ff147b82 */ /* 0x008e700000000a00 */
[----:B------:R-:W3:Y:S01]  /*28b0*/  LDC.64 R28, c[0x0][0x3d8] ;  /* 0x0000f600ff1c7b82 */ /* 0x000ee20000000a00 */
[----:B-12---:R-:W-:Y:S01]  /*28c0*/  IMAD.WIDE.U32 R22, R20, 0x3, RZ ;  /* 0x0000000314167825 */ /* 0x006fe200078e00ff */
[----:B------:R-:W-:-:S04]  /*28d0*/  LEA R31, R21, R21, 0x1 ;  /* 0x00000015151f7211 */ /* 0x000fc800078e08ff */
[----:B------:R-:W-:Y:S01]  /*28e0*/  IADD3 R31, PT, PT, R23, R31, RZ ;  /* 0x0000001f171f7210 */ /* 0x000fe20007ffe0ff */
[----:B---3--:R-:W-:-:S03]  /*28f0*/  IMAD.WIDE R28, R49, 0x4, R28 ;  /* 0x00000004311c7825 */ /* 0x008fc600078e021c */
[----:B------:R-:W-:-:S04]  /*2900*/  LEA.HI R22, P2, R31, R22, RZ, 0x1 ;  /* 0x000000161f167211 */ /* 0x000fc800078508ff */
[----:B------:R-:W-:Y:S01]  /*2910*/  IADD3.X R31, PT, PT, RZ, R31, RZ, P2, !PT ;  /* 0x0000001fff1f7210 */ /* 0x000fe200017fe4ff */
[----:B------:R4:W-:Y:S01]  /*2920*/  REDG.E.ADD.F32.FTZ.RN.STRONG.GPU desc[UR6][R28.64], R16 ;  /* 0x000000101c0079a6 */ /* 0x0009e2000c12f306 */
[----:B------:R-:W-:Y:S02]  /*2930*/  LEA.HI R49, P2, R21, R20, RZ, 0x1 ;  /* 0x0000001415317211 */ /* 0x000fe400078508ff */
[C---:B------:R-:W-:Y:S02]  /*2940*/  SHF.L.U64.HI R31, R22.reuse, 0x1, R31 ;  /* 0x00000001161f7819 */ /* 0x040fe4000001021f */
[----:B------:R-:W-:Y:S02]  /*2950*/  SHF.L.U32 R25, R22, 0x1, RZ ;  /* 0x0000000116197819 */ /* 0x000fe400000006ff */
[----:B------:R-:W-:Y:S02]  /*2960*/  IADD3.X R22, PT, PT, RZ, R21, RZ, P2, !PT ;  /* 0x00000015ff167210 */ /* 0x000fe400017fe4ff */
[----:B------:R-:W-:-:S02]  /*2970*/  SHF.L.U32 R27, R49, 0x1, RZ ;  /* 0x00000001311b7819 */ /* 0x000fc400000006ff */
[----:B------:R-:W-:Y:S02]  /*2980*/  SHF.L.U64.HI R49, R49, 0x1, R22 ;  /* 0x0000000131317819 */ /* 0x000fe40000010216 */
[----:B------:R-:W-:Y:S02]  /*2990*/  LOP3.LUT R27, R27, 0xfffffffc, RZ, 0xc0, !PT ;  /* 0xfffffffc1b1b7812 */ /* 0x000fe400078ec0ff */
[----:B------:R-:W-:Y:S02]  /*29a0*/  LEA R22, P3, R20, R28, 0x2 ;  /* 0x0000001c14167211 */ /* 0x000fe400078610ff */
[----:B------:R-:W-:Y:S02]  /*29b0*/  LOP3.LUT R25, R25, 0xfffffffc, RZ, 0xc0, !PT ;  /* 0xfffffffc19197812 */ /* 0x000fe400078ec0ff */
[----:B------:R-:W-:Y:S02]  /*29c0*/  IADD3 R26, P2, PT, R28, R27, RZ ;  /* 0x0000001b1c1a7210 */ /* 0x000fe40007f5e0ff */
[----:B------:R-:W-:-:S02]  /*29d0*/  LEA.HI.X R23, R20, R29, R21, 0x2, P3 ;  /* 0x0000001d14177211 */ /* 0x000fc400018f1415 */
[----:B------:R-:W-:Y:S02]  /*29e0*/  IADD3 R20, P3, PT, R28, R25, RZ ;  /* 0x000000191c147210 */ /* 0x000fe40007f7e0ff */
[C---:B------:R-:W-:Y:S02]  /*29f0*/  IADD3.X R27, PT, PT, R29.reuse, R49, RZ, P2, !PT ;  /* 0x000000311d1b7210 */ /* 0x040fe400017fe4ff */
[----:B------:R-:W-:-:S03]  /*2a00*/  IADD3.X R21, PT, PT, R29, R31, RZ, P3, !PT ;  /* 0x0000001f1d157210 */ /* 0x000fc60001ffe4ff */
[----:B------:R4:W-:Y:S04]  /*2a10*/  REDG.E.ADD.F32.FTZ.RN.STRONG.GPU desc[UR6][R26.64], R17 ;  /* 0x000000111a0079a6 */ /* 0x0009e8000c12f306 */
[----:B------:R4:W-:Y:S04]  /*2a20*/  REDG.E.ADD.F32.FTZ.RN.STRONG.GPU desc[UR6][R22.64], R18 ;  /* 0x00000012160079a6 */ /* 0x0009e8000c12f306 */
[----:B------:R4:W-:Y:S02]  /*2a30*/  REDG.E.ADD.F32.FTZ.RN.STRONG.GPU desc[UR6][R20.64], R19 ;  /* 0x00000013140079a6 */ /* 0x0009e4000c12f306 */
.L_x_46:
[----:B------:R-:W-:Y:S05]  /*2a40*/  BSYNC.RECONVERGENT B0 ;  /* 0x0000000000007941 */ /* 0x000fea0003800200 */
.L_x_45:
[----:B------:R-:W-:Y:S05]  /*2a50*/  @!P0 BRA `(.L_x_47) ;  /* 0x00000008009c8947 */ /* 0x000fea0003800000 */
[----:B------:R-:W5:Y:S01]  /*2a60*/  LDC.64 R58, c[0x0][0x3d0] ;  /* 0x0000f400ff3a7b82 */ /* 0x000f620000000a00 */
[----:B------:R-:W0:Y:S01]  /*2a70*/  S2R R25, SR_CTAID.Y ;  /* 0x0000000000197919 */ /* 0x000e220000002600 */
[----:B----4-:R-:W-:Y:S02]  /*2a80*/  LOP3.LUT R17, R36, 0x1, RZ, 0xc0, !PT ;  /* 0x0000000124117812 */ /* 0x010fe400078ec0ff */
[----:B------:R-:W-:-:S03]  /*2a90*/  ISETP.GE.U32.AND P2, PT, R30, 0x8, PT ;  /* 0x000000081e00780c */ /* 0x000fc60003f46070 */
[----:B------:R-:W-:-:S04]  /*2aa0*/  IMAD R19, R17, R24, RZ ;  /* 0x0000001811137224 */ /* 0x000fc800078e02ff */
[----:B------:R-:W-:-:S05]  /*2ab0*/  IMAD R16, R19, R30, RZ ;  /* 0x0000001e13107224 */ /* 0x000fca00078e02ff */
[----:B------:R-:W-:-:S05]  /*2ac0*/  SHF.L.U32 R17, R16, 0x1, RZ ;  /* 0x0000000110117819 */ /* 0x000fca00000006ff */
[----:B-----5:R-:W-:Y:S01]  /*2ad0*/  IMAD.WIDE R58, R17, 0x4, R58 ;  /* 0x00000004113a7825 */ /* 0x020fe200078e023a */
[----:B0-----:R-:W-:Y:S06]  /*2ae0*/  @P1 BRA `(.L_x_48) ;  /* 0x0000000000501947 */ /* 0x001fec0003800000 */
[----:B------:R-:W0:Y:S01]  /*2af0*/  LDC.64 R16, c[0x0][0x3c8] ;  /* 0x0000f200ff107b82 */ /* 0x000e220000000a00 */
[----:B---3--:R-:W-:Y:S01]  /*2b00*/  LOP3.LUT P0, R20, R36, 0x2, RZ, 0xc0, !PT ;  /* 0x0000000224147812 */ /* 0x008fe2000780c0ff */
[----:B------:R-:W-:Y:S01]  /*2b10*/  IMAD R21, R3, R24, R25 ;  /* 0x0000001803157224 */ /* 0x000fe200078e0219 */
[----:B------:R-:W-:Y:S02]  /*2b20*/  IADD3 R19, PT, PT, R19, R25, RZ ;  /* 0x0000001913137210 */ /* 0x000fe40007ffe0ff */
[----:B-1----:R-:W-:-:S04]  /*2b30*/  SEL R23, R30, RZ, !P0 ;  /* 0x000000ff1e177207 */ /* 0x002fc80004000000 */
[----:B------:R-:W-:Y:S01]  /*2b40*/  ISETP.NE.AND P0, PT, R23, -0x1, PT ;  /* 0xffffffff1700780c */ /* 0x000fe20003f05270 */
[----:B0-----:R-:W-:-:S04]  /*2b50*/  IMAD.WIDE.U32 R16, R19, 0x4, R16 ;  /* 0x0000000413107825 */ /* 0x001fc800078e0010 */
[----:B------:R-:W-:Y:S01]  /*2b60*/  IMAD.WIDE.U32 R18, R21, 0x8, R58 ;  /* 0x0000000815127825 */ /* 0x000fe200078e003a */
[----:B------:R-:W-:-:S04]  /*2b70*/  IADD3 R21, PT, PT, -R20, 0x1, RZ ;  /* 0x0000000114157810 */ /* 0x000fc80007ffe1ff */
[----:B------:R0:W-:Y:S01]  /*2b80*/  STG.E.64 desc[UR6][R18.64], R14 ;  /* 0x0000000e12007986 */ /* 0x0001e2000c101b06 */
[----:B------:R-:W-:Y:S06]  /*2b90*/  MEMBAR.ALL.GPU ;  /* 0x0000000000007992 */ /* 0x000fec000000a000 */
[----:B------:R-:W-:-:S00]  /*2ba0*/  ERRBAR ;  /* 0x00000000000079ab */ /* 0x000fc00000000000 */
[----:B------:R-:W-:Y:S06]  /*2bb0*/  CGAERRBAR ;  /* 0x00000000000075ab */ /* 0x000fec0000000000 */
[----:B------:R0:W-:Y:S01]  /*2bc0*/  REDG.E.ADD.S32.STRONG.GPU desc[UR6][R16.64], R21 ;  /* 0x000000151000798e */ /* 0x0001e2000c12e306 */
[----:B------:R-:W-:Y:S05]  /*2bd0*/  @!P0 BRA `(.L_x_48) ;  /* 0x0000000000148947 */ /* 0x000fea0003800000 */
.L_x_49:
[----:B0-----:R-:W3:Y:S04]  /*2be0*/  LDG.E.STRONG.GPU R18, desc[UR6][R16.64] ;  /* 0x0000000610127981 */ /* 0x001ee8000c1ef900 */
[----:B---3--:R-:W-:Y:S01]  /*2bf0*/  CCTL.IVALL ;  /* 0x00000000ff00798f */ /* 0x008fe20002000000 */
[----:B------:R-:W-:Y:S05]  /*2c00*/  YIELD ;  /* 0x0000000000007946 */ /* 0x000fea0003800000 */
[----:B------:R-:W-:-:S13]  /*2c10*/  ISETP.NE.AND P0, PT, R18, R23, PT ;  /* 0x000000171200720c */ /* 0x000fda0003f05270 */
[----:B------:R-:W-:Y:S05]  /*2c20*/  @P0 BRA `(.L_x_49) ;  /* 0xfffffffc00ec0947 */ /* 0x000fea000383ffff */
.L_x_48:
[----:B------:R-:W-:Y:S05]  /*2c30*/  WARPSYNC.ALL ;  /* 0x0000000000007948 */ /* 0x000fea0003800000 */
[----:B------:R-:W-:Y:S01]  /*2c40*/  BAR.SYNC.DEFER_BLOCKING 0x0 ;  /* 0x0000000000007b1d */ /* 0x000fe20000010000 */
[----:B------:R-:W-:-:S05]  /*2c50*/  MOV R26, RZ ;  /* 0x000000ff001a7202 */ /* 0x000fca0000000f00 */
[----:B------:R-:W-:Y:S05]  /*2c60*/  @!P2 BRA `(.L_x_50) ;  /* 0x00000004001ca947 */ /* 0x000fea0003800000 */
[C-C-:B------:R-:W-:Y:S01]  /*2c70*/  IMAD R57, R24.reuse, 0x3, R25.reuse ;  /* 0x0000000318397824 */ /* 0x140fe200078e0219 */
[CC--:B0-----:R-:W-:Y:S01]  /*2c80*/  LEA R21, R24.reuse, R25.reuse, 0x1 ;  /* 0x0000001918157211 */ /* 0x0c1fe200078e08ff */
[C-C-:B-1----:R-:W-:Y:S01]  /*2c90*/  IMAD R23, R24.reuse, 0x5, R25.reuse ;  /* 0x0000000518177824 */ /* 0x142fe200078e0219 */
[CC--:B------:R-:W-:Y:S01]  /*2ca0*/  LEA R27, R24.reuse, R25.reuse, 0x2 ;  /* 0x00000019181b7211 */ /* 0x0c0fe200078e10ff */
[C-C-:B------:R-:W-:Y:S01]  /*2cb0*/  IMAD R29, R24.reuse, 0x6, R25.reuse ;  /* 0x00000006181d7824 */ /* 0x140fe200078e0219 */
[----:B------:R-:W-:Y:S01]  /*2cc0*/  IADD3 R49, PT, PT, R25, R24, RZ ;  /* 0x0000001819317210 */ /* 0x000fe20007ffe0ff */
[----:B------:R-:W-:Y:S01]  /*2cd0*/  IMAD R31, R24, 0x7, R25 ;  /* 0x00000007181f7824 */ /* 0x000fe200078e0219 */
[----:B---3--:R-:W-:Y:S01]  /*2ce0*/  IADD3 R20, PT, PT, -R3, RZ, RZ ;  /* 0x000000ff03147210 */ /* 0x008fe20007ffe1ff */
[----:B------:R-:W-:Y:S01]  /*2cf0*/  UMOV UR4, URZ ;  /* 0x000000ff00047c82 */ /* 0x000fe20008000000 */
[----:B------:R-:W-:-:S07]  /*2d00*/  MOV R51, R25 ;  /* 0x0000001900337202 */ /* 0x000fce0000000f00 */
.L_x_51:
[----:B------:R-:W-:Y:S01]  /*2d10*/  ISETP.EQ.OR P0, PT, R20, RZ, P1 ;  /* 0x000000ff1400720c */ /* 0x000fe20000f02670 */
[----:B------:R-:W-:-:S06]  /*2d20*/  UIADD3 UR5, UPT, UPT, UR4, 0x1, URZ ;  /* 0x0000000104057890 */ /* 0x000fcc000fffe0ff */
[----:B------:R-:W-:-:S06]  /*2d30*/  ISETP.EQ.OR P2, PT, R3, UR5, P1 ;  /* 0x0000000503007c0c */ /* 0x000fcc0008f42670 */
[----:B------:R-:W-:-:S05]  /*2d40*/  @!P0 IMAD.WIDE.U32 R60, R51, 0x8, R58 ;  /* 0x00000008333c8825 */ /* 0x000fca00078e003a */
[----:B------:R-:W3:Y:S02]  /*2d50*/  @!P0 LDG.E.64 R18, desc[UR6][R60.64] ;  /* 0x000000063c128981 */ /* 0x000ee4000c1e1b00 */
[----:B------:R-:W-:-:S06]  /*2d60*/  @!P2 IMAD.WIDE.U32 R16, R49, 0x8, R58 ;  /* 0x000000083110a825 */ /* 0x000fcc00078e003a */
[----:B------:R-:W4:Y:S01]  /*2d70*/  @!P2 LDG.E.64 R16, desc[UR6][R16.64] ;  /* 0x000000061010a981 */ /* 0x000f22000c1e1b00 */
[----:B------:R-:W-:-:S06]  /*2d80*/  UIADD3 UR5, UPT, UPT, UR4, 0x2, URZ ;  /* 0x0000000204057890 */ /* 0x000fcc000fffe0ff */
[----:B------:R-:W-:Y:S01]  /*2d90*/  ISETP.EQ.OR P3, PT, R3, UR5, P1 ;  /* 0x0000000503007c0c */ /* 0x000fe20008f62670 */
[----:B------:R-:W-:Y:S01]  /*2da0*/  UIADD3 UR5, UPT, UPT, UR4, 0x3, URZ ;  /* 0x0000000304057890 */ /* 0x000fe2000fffe0ff */
[----:B---3--:R-:W-:Y:S01]  /*2db0*/  @!P0 FADD.FTZ R14, R14, R18 ;  /* 0x000000120e0e8221 */ /* 0x008fe20000010000 */
[----:B------:R-:W-:-:S10]  /*2dc0*/  @!P0 FADD.FTZ R15, R15, R19 ;  /* 0x000000130f0f8221 */ /* 0x000fd40000010000 */
[----:B------:R-:W-:Y:S01]  /*2dd0*/  @!P3 IMAD.WIDE.U32 R18, R21, 0x8, R58 ;  /* 0x000000081512b825 */ /* 0x000fe200078e003a */
[----:B------:R-:W-:-:S05]  /*2de0*/  ISETP.EQ.OR P0, PT, R3, UR5, P1 ;  /* 0x0000000503007c0c */ /* 0x000fca0008f02670 */
[----:B------:R-:W3:Y:S01]  /*2df0*/  @!P3 LDG.E.64 R18, desc[UR6][R18.64] ;  /* 0x000000061212b981 */ /* 0x000ee2000c1e1b00 */
[----:B----4-:R-:W-:Y:S01]  /*2e00*/  @!P2 FADD.FTZ R14, R14, R16 ;  /* 0x000000100e0ea221 */ /* 0x010fe20000010000 */
[----:B------:R-:W-:-:S06]  /*2e10*/  @!P2 FADD.FTZ R15, R15, R17 ;  /* 0x000000110f0fa221 */ /* 0x000fcc0000010000 */
        /* <DEDUP_REMOVED lines=26> */
[----:B------:R-:W0:Y:S01]  /*2fc0*/  LDC R26, c[0x0][0x370] ;  /* 0x0000dc00ff1a7b82 */ /* 0x000e220000000800 */
[----:B------:R-:W-:Y:S01]  /*2fd0*/  UIADD3 UR4, UPT, UPT, UR4, 0x8, URZ ;  /* 0x0000000804047890 */ /* 0x000fe2000fffe0ff */
[----:B------:R-:W-:Y:S02]  /*2fe0*/  IADD3 R20, PT, PT, R20, 0x8, RZ ;  /* 0x0000000814147810 */ /* 0x000fe40007ffe0ff */
[----:B------:R-:W-:Y:S02]  /*2ff0*/  LEA R51, R24, R51, 0x3 ;  /* 0x0000003318337211 */ /* 0x000fe400078e18ff */
[----:B0-----:R-:W-:Y:S02]  /*3000*/  LOP3.LUT R26, R26, 0x7ffffff8, RZ, 0xc0, !PT ;  /* 0x7ffffff81a1a7812 */ /* 0x001fe400078ec0ff */
[C---:B------:R-:W-:Y:S02]  /*3010*/  LEA R49, R24.reuse, R49, 0x3 ;  /* 0x0000003118317211 */ /* 0x040fe400078e18ff */
[----:B------:R-:W-:-:S02]  /*3020*/  LEA R21, R24, R21, 0x3 ;  /* 0x0000001518157211 */ /* 0x000fc400078e18ff */
[C---:B------:R-:W-:Y:S02]  /*3030*/  LEA R57, R24.reuse, R57, 0x3 ;  /* 0x0000003918397211 */ /* 0x040fe400078e18ff */
[C---:B------:R-:W-:Y:S02]  /*3040*/  LEA R27, R24.reuse, R27, 0x3 ;  /* 0x0000001b181b7211 */ /* 0x040fe400078e18ff */
[C---:B------:R-:W-:Y:S02]  /*3050*/  LEA R23, R24.reuse, R23, 0x3 ;  /* 0x0000001718177211 */ /* 0x040fe400078e18ff */
[C---:B------:R-:W-:Y:S02]  /*3060*/  LEA R29, R24.reuse, R29, 0x3 ;  /* 0x0000001d181d7211 */ /* 0x040fe400078e18ff */
[----:B------:R-:W-:Y:S01]  /*3070*/  LEA R31, R24, R31, 0x3 ;  /* 0x0000001f181f7211 */ /* 0x000fe200078e18ff */
[----:B---3--:R-:W-:Y:S01]  /*3080*/  @!P0 FADD.FTZ R14, R14, R18 ;  /* 0x000000120e0e8221 */ /* 0x008fe20000010000 */
[----:B------:R-:W-:Y:S01]  /*3090*/  @!P0 FADD.FTZ R15, R15, R19 ;  /* 0x000000130f0f8221 */ /* 0x000fe20000010000 */
[----:B------:R-:W-:-:S02]  /*30a0*/  ISETP.NE.AND P0, PT, R26, UR4, PT ;  /* 0x000000041a007c0c */ /* 0x000fc4000bf05270 */
[----:B----4-:R-:W-:Y:S01]  /*30b0*/  @!P2 FADD.FTZ R14, R14, R16 ;  /* 0x000000100e0ea221 */ /* 0x010fe20000010000 */
[----:B------:R-:W-:-:S10]  /*30c0*/  @!P2 FADD.FTZ R15, R15, R17 ;  /* 0x000000110f0fa221 */ /* 0x000fd40000010000 */
[----:B------:R-:W-:Y:S05]  /*30d0*/  @P0 BRA `(.L_x_51) ;  /* 0xfffffffc000c0947 */ /* 0x000fea000383ffff */
.L_x_50:
[----:B------:R-:W0:Y:S02]  /*30e0*/  LDC R27, c[0x0][0x370] ;  /* 0x0000dc00ff1b7b82 */ /* 0x000e240000000800 */
[----:B0-----:R-:W-:-:S13]  /*30f0*/  LOP3.LUT P0, R16, R27, 0x7, RZ, 0xc0, !PT ;  /* 0x000000071b107812 */ /* 0x001fda000780c0ff */
[----:B------:R-:W-:Y:S05]  /*3100*/  @!P0 BRA `(.L_x_47) ;  /* 0x0000000000f08947 */ /* 0x000fea0003800000 */
[----:B------:R-:W-:-:S04]  /*3110*/  IADD3 R16, PT, PT, R16, -0x1, RZ ;  /* 0xffffffff10107810 */ /* 0x000fc80007ffe0ff */
[----:B------:R-:W-:-:S13]  /*3120*/  ISETP.GE.U32.AND P0, PT, R16, 0x3, PT ;  /* 0x000000031000780c */ /* 0x000fda0003f06070 */
[----:B------:R-:W-:Y:S05]  /*3130*/  @!P0 BRA `(.L_x_52) ;  /* 0x0000000000708947 */ /* 0x000fea0003800000 */
[C---:B------:R-:W-:Y:S02]  /*3140*/  IADD3 R16, PT, PT, R26.reuse, 0x1, RZ ;  /* 0x000000011a107810 */ /* 0x040fe40007ffe0ff */
[CC--:B------:R-:W-:Y:S02]  /*3150*/  ISETP.EQ.OR P0, PT, R26.reuse, R3.reuse, P1 ;  /* 0x000000031a00720c */ /* 0x0c0fe40000f02670 */
[----:B------:R-:W-:Y:S02]  /*3160*/  IADD3 R18, PT, PT, R26, 0x2, RZ ;  /* 0x000000021a127810 */ /* 0x000fe40007ffe0ff */
[-C--:B------:R-:W-:Y:S02]  /*3170*/  ISETP.EQ.OR P2, PT, R16, R3.reuse, P1 ;  /* 0x000000031000720c */ /* 0x080fe40000f42670 */
[----:B------:R-:W-:Y:S02]  /*3180*/  ISETP.EQ.OR P3, PT, R18, R3, P1 ;  /* 0x000000031200720c */ /* 0x000fe40000f62670 */
[----:B--2---:R-:W-:-:S04]  /*3190*/  IADD3 R22, PT, PT, R26, 0x3, RZ ;  /* 0x000000031a167810 */ /* 0x004fc80007ffe0ff */
[----:B------:R-:W-:Y:S01]  /*31a0*/  ISETP.EQ.OR P4, PT, R22, R3, P1 ;  /* 0x000000031600720c */ /* 0x000fe20000f82670 */
[----:B------:R-:W-:-:S04]  /*31b0*/  @!P0 IMAD R17, R26, R24, R25 ;  /* 0x000000181a118224 */ /* 0x000fc800078e0219 */
[----:B------:R-:W-:Y:S02]  /*31c0*/  @!P2 IMAD R19, R16, R24, R25 ;  /* 0x000000181013a224 */ /* 0x000fe400078e0219 */
[----:B------:R-:W-:-:S04]  /*31d0*/  @!P0 IMAD.WIDE.U32 R16, R17, 0x8, R58 ;  /* 0x0000000811108825 */ /* 0x000fc800078e003a */
[-C--:B------:R-:W-:Y:S02]  /*31e0*/  @!P3 IMAD R21, R18, R24.reuse, R25 ;  /* 0x000000181215b224 */ /* 0x080fe400078e0219 */
[--C-:B------:R-:W-:Y:S01]  /*31f0*/  @!P2 IMAD.WIDE.U32 R18, R19, 0x8, R58.reuse ;  /* 0x000000081312a825 */ /* 0x100fe200078e003a */
[----:B------:R-:W2:Y:S03]  /*3200*/  @!P0 LDG.E.64 R16, desc[UR6][R16.64] ;  /* 0x0000000610108981 */ /* 0x000ea6000c1e1b00 */
[----:B---3--:R-:W-:Y:S02]  /*3210*/  @!P3 IMAD.WIDE.U32 R20, R21, 0x8, R58 ;  /* 0x000000081514b825 */ /* 0x008fe400078e003a */
[----:B------:R-:W3:Y:S02]  /*3220*/  @!P2 LDG.E.64 R18, desc[UR6][R18.64] ;  /* 0x000000061212a981 */ /* 0x000ee4000c1e1b00 */
[----:B-1----:R-:W-:-:S02]  /*3230*/  @!P4 IMAD R23, R22, R24, R25 ;  /* 0x000000181617c224 */ /* 0x002fc400078e0219 */
[----:B------:R-:W4:Y:S02]  /*3240*/  @!P3 LDG.E.64 R20, desc[UR6][R20.64] ;  /* 0x000000061414b981 */ /* 0x000f24000c1e1b00 */
[----:B------:R-:W-:-:S06]  /*3250*/  @!P4 IMAD.WIDE.U32 R22, R23, 0x8, R58 ;  /* 0x000000081716c825 */ /* 0x000fcc00078e003a */
[----:B------:R-:W5:Y:S01]  /*3260*/  @!P4 LDG.E.64 R22, desc[UR6][R22.64] ;  /* 0x000000061616c981 */ /* 0x000f62000c1e1b00 */
[----:B------:R-:W-:Y:S01]  /*3270*/  IADD3 R26, PT, PT, R26, 0x4, RZ ;  /* 0x000000041a1a7810 */ /* 0x000fe20007ffe0ff */
[----:B--2---:R-:W-:Y:S01]  /*3280*/  @!P0 FADD.FTZ R14, R14, R16 ;  /* 0x000000100e0e8221 */ /* 0x004fe20000010000 */
[----:B------:R-:W-:-:S03]  /*3290*/  @!P0 FADD.FTZ R15, R15, R17 ;  /* 0x000000110f0f8221 */ /* 0x000fc60000010000 */
[----:B---3--:R-:W-:Y:S01]  /*32a0*/  @!P2 FADD.FTZ R14, R14, R18 ;  /* 0x000000120e0ea221 */ /* 0x008fe20000010000 */
[----:B------:R-:W-:-:S03]  /*32b0*/  @!P2 FADD.FTZ R15, R15, R19 ;  /* 0x000000130f0fa221 */ /* 0x000fc60000010000 */
[----:B----4-:R-:W-:Y:S01]  /*32c0*/  @!P3 FADD.FTZ R14, R14, R20 ;  /* 0x000000140e0eb221 */ /* 0x010fe20000010000 */
[----:B------:R-:W-:-:S03]  /*32d0*/  @!P3 FADD.FTZ R15, R15, R21 ;  /* 0x000000150f0fb221 */ /* 0x000fc60000010000 */
[----:B-----5:R-:W-:Y:S01]  /*32e0*/  @!P4 FADD.FTZ R14, R14, R22 ;  /* 0x000000160e0ec221 */ /* 0x020fe20000010000 */
[----:B------:R-:W-:-:S07]  /*32f0*/  @!P4 FADD.FTZ R15, R15, R23 ;  /* 0x000000170f0fc221 */ /* 0x000fce0000010000 */
.L_x_52:
[----:B------:R-:W-:-:S13]  /*3300*/  LOP3.LUT P0, R16, R27, 0x3, RZ, 0xc0, !PT ;  /* 0x000000031b107812 */ /* 0x000fda000780c0ff */
[----:B------:R-:W-:Y:S05]  /*3310*/  @!P0 BRA `(.L_x_47) ;  /* 0x00000000006c8947 */ /* 0x000fea0003800000 */
[----:B------:R-:W-:Y:S02]  /*3320*/  ISETP.NE.AND P0, PT, R16, 0x1, PT ;  /* 0x000000011000780c */ /* 0x000fe40003f05270 */
[----:B------:R-:W-:-:S11]  /*3330*/  LOP3.LUT R27, R27, 0x1, RZ, 0xc0, !PT ;  /* 0x000000011b1b7812 */ /* 0x000fd600078ec0ff */
[----:B------:R-:W-:Y:S05]  /*3340*/  @!P0 BRA `(.L_x_53) ;  /* 0x0000000000388947 */ /* 0x000fea0003800000 */
[C---:B------:R-:W-:Y:S02]  /*3350*/  IADD3 R16, PT, PT, R26.reuse, 0x1, RZ ;  /* 0x000000011a107810 */ /* 0x040fe40007ffe0ff */
[-C--:B------:R-:W-:Y:S02]  /*3360*/  ISETP.EQ.OR P2, PT, R26, R3.reuse, P1 ;  /* 0x000000031a00720c */ /* 0x080fe40000f42670 */
[----:B------:R-:W-:-:S11]  /*3370*/  ISETP.EQ.OR P0, PT, R16, R3, P1 ;  /* 0x000000031000720c */ /* 0x000fd60000f02670 */
[-CC-:B------:R-:W-:Y:S02]  /*3380*/  @!P2 IMAD R17, R26, R24.reuse, R25.reuse ;  /* 0x000000181a11a224 */ /* 0x180fe400078e0219 */
[----:B------:R-:W-:Y:S02]  /*3390*/  @!P0 IMAD R19, R16, R24, R25 ;  /* 0x0000001810138224 */ /* 0x000fe400078e0219 */
[----:B------:R-:W-:-:S04]  /*33a0*/  @!P2 IMAD.WIDE.U32 R16, R17, 0x8, R58 ;  /* 0x000000081110a825 */ /* 0x000fc800078e003a */
[----:B------:R-:W-:Y:S02]  /*33b0*/  @!P0 IMAD.WIDE.U32 R18, R19, 0x8, R58 ;  /* 0x0000000813128825 */ /* 0x000fe400078e003a */
[----:B------:R-:W3:Y:S04]  /*33c0*/  @!P2 LDG.E.64 R16, desc[UR6][R16.64] ;  /* 0x000000061010a981 */ /* 0x000ee8000c1e1b00 */
[----:B------:R-:W4:Y:S01]  /*33d0*/  @!P0 LDG.E.64 R18, desc[UR6][R18.64] ;  /* 0x0000000612128981 */ /* 0x000f22000c1e1b00 */
[----:B------:R-:W-:Y:S01]  /*33e0*/  IADD3 R26, PT, PT, R26, 0x2, RZ ;  /* 0x000000021a1a7810 */ /* 0x000fe20007ffe0ff */
[----:B---3--:R-:W-:Y:S01]  /*33f0*/  @!P2 FADD.FTZ R14, R14, R16 ;  /* 0x000000100e0ea221 */ /* 0x008fe20000010000 */
[----:B------:R-:W-:-:S03]  /*3400*/  @!P2 FADD.FTZ R15, R15, R17 ;  /* 0x000000110f0fa221 */ /* 0x000fc60000010000 */
[----:B----4-:R-:W-:Y:S01]  /*3410*/  @!P0 FADD.FTZ R14, R14, R18 ;  /* 0x000000120e0e8221 */ /* 0x010fe20000010000 */
[----:B------:R-:W-:-:S07]  /*3420*/  @!P0 FADD.FTZ R15, R15, R19 ;  /* 0x000000130f0f8221 */ /* 0x000fce0000010000 */
.L_x_53:
[----:B------:R-:W-:Y:S01]  /*3430*/  ISETP.EQ.OR P0, PT, R26, R3, P1 ;  /* 0x000000031a00720c */ /* 0x000fe20000f02670 */
[----:B------:R-:W-:Y:S03]  /*3440*/  BSSY.RECONVERGENT B0, `(.L_x_47) ;  /* 0x0000008000007945 */ /* 0x000fe60003800200 */
[----:B------:R-:W-:-:S13]  /*3450*/  ISETP.NE.U32.OR P0, PT, R27, 0x1, P0 ;  /* 0x000000011b00780c */ /* 0x000fda0000705470 */
[----:B------:R-:W-:Y:S05]  /*3460*/  @P0 BRA `(.L_x_54) ;  /* 0x0000000000140947 */ /* 0x000fea0003800000 */
[----:B------:R-:W-:-:S04]  /*3470*/  IMAD R17, R24, R26, R25 ;  /* 0x0000001a18117224 */ /* 0x000fc800078e0219 */
[----:B------:R-:W-:-:S06]  /*3480*/  IMAD.WIDE.U32 R16, R17, 0x8, R58 ;  /* 0x0000000811107825 */ /* 0x000fcc00078e003a */
[----:B------:R-:W3:Y:S02]  /*3490*/  LDG.E.64 R16, desc[UR6][R16.64] ;  /* 0x0000000610107981 */ /* 0x000ee4000c1e1b00 */
[----:B---3--:R-:W-:Y:S01]  /*34a0*/  FADD.FTZ R14, R14, R16 ;  /* 0x000000100e0e7221 */ /* 0x008fe20000010000 */
[----:B------:R-:W-:-:S07]  /*34b0*/  FADD.FTZ R15, R15, R17 ;  /* 0x000000110f0f7221 */ /* 0x000fce0000010000 */
.L_x_54:
[----:B------:R-:W-:Y:S05]  /*34c0*/  BSYNC.RECONVERGENT B0 ;  /* 0x0000000000007941 */ /* 0x000fea0003800200 */
.L_x_47:
[----:B------:R-:W5:Y:S01]  /*34d0*/  S2UR UR5, SR_CgaCtaId ;  /* 0x00000000000579c3 */ /* 0x000f620000008800 */
[----:B------:R-:W-:Y:S01]  /*34e0*/  UMOV UR4, 0x400 ;  /* 0x0000040000047882 */ /* 0x000fe20000000000 */
[----:B------:R-:W-:Y:S02]  /*34f0*/  SHF.L.U32 R35, R35, 0x10, RZ ;  /* 0x0000001023237819 */ /* 0x000fe400000006ff */
[----:B------:R-:W-:Y:S02]  /*3500*/  SHF.L.U32 R45, R45, 0x10, RZ ;  /* 0x000000102d2d7819 */ /* 0x000fe400000006ff */
[----:B----4-:R-:W-:Y:S02]  /*3510*/  SHF.L.U32 R21, R34, 0x10, RZ ;  /* 0x0000001022157819 */ /* 0x010fe400000006ff */
[----:B------:R-:W-:Y:S01]  /*3520*/  SHF.L.U32 R46, R46, 0x10, RZ ;  /* 0x000000102e2e7819 */ /* 0x000fe200000006ff */
[C---:B------:R-:W-:Y:S01]  /*3530*/  FADD.FTZ R18, -R8.reuse, R45 ;  /* 0x0000002d08127221 */ /* 0x040fe20000010100 */
[----:B------:R-:W-:Y:S01]  /*3540*/  SHF.L.U32 R33, R33, 0x10, RZ ;  /* 0x0000001021217819 */ /* 0x000fe200000006ff */
[----:B-----5:R-:W-:Y:S01]  /*3550*/  ULEA UR4, UR5, UR4, 0x18 ;  /* 0x0000000405047291 */ /* 0x020fe2000f8ec0ff */
[----:B------:R-:W4:Y:S08]  /*3560*/  LDCU.U8 UR5, c[0x0][0x414] ;  /* 0x00008280ff0577ac */ /* 0x000f300008000000 */
[----:B------:R0:W-:Y:S01]  /*3570*/  @!P1 STS.64 [UR4+0x90], R14 ;  /* 0x0000900eff009988 */ /* 0x0001e20008000a04 */
[----:B------:R-:W-:Y:S01]  /*3580*/  BAR.SYNC.DEFER_BLOCKING 0x0 ;  /* 0x0000000000007b1d */ /* 0x000fe20000010000 */
[----:B0--3--:R-:W-:Y:S01]  /*3590*/  FADD.FTZ R14, -R8, R35 ;  /* 0x00000023080e7221 */ /* 0x009fe20000010100 */
[----:B----4-:R-:W-:-:S03]  /*35a0*/  UISETP.NE.AND UP0, UPT, UR5, URZ, UPT ;  /* 0x000000ff0500728c */ /* 0x010fc6000bf05270 */
[-C--:B------:R-:W-:Y:S01]  /*35b0*/  FMUL.FTZ R15, R14, R47.reuse ;  /* 0x0000002f0e0f7220 */ /* 0x080fe20000410000 */
[----:B------:R-:W-:Y:S01]  /*35c0*/  FMUL.FTZ R14, R18, R47 ;  /* 0x0000002f120e7220 */ /* 0x000fe20000410000 */
[----:B------:R-:W0:Y:S01]  /*35d0*/  LDS.64 R16, [UR4+0x90] ;  /* 0x00009004ff107984 */ /* 0x000e220008000a00 */
[----:B------:R-:W0:Y:S02]  /*35e0*/  LDCU UR4, c[0x0][0x42c] ;  /* 0x00008580ff0477ac */ /* 0x000e240008000800 */
[----:B0-----:R-:W-:Y:S01]  /*35f0*/  FMUL.FTZ R16, R16, UR4 ;  /* 0x0000000410107c20 */ /* 0x001fe20008410000 */
[----:B------:R-:W-:Y:S01]  /*3600*/  FMUL.FTZ R19, R17, UR4 ;  /* 0x0000000411137c20 */ /* 0x000fe20008410000 */
[----:B------:R-:W-:Y:S06]  /*3610*/  BRA.U !UP0, `(.L_x_55) ;  /* 0x0000000108487547 */ /* 0x000fec000b800000 */
[----:B------:R-:W-:Y:S01]  /*3620*/  FFMA.FTZ R17, R12, R15, R10 ;  /* 0x0000000f0c117223 */ /* 0x000fe2000001000a */
[----:B------:R-:W-:-:S03]  /*3630*/  FFMA.FTZ R18, R13, R14, R11 ;  /* 0x0000000e0d127223 */ /* 0x000fc6000001000b */
[----:B------:R-:W-:Y:S01]  /*3640*/  FMUL.FTZ R20, R17, -1.4426950216293334961 ;  /* 0xbfb8aa3b11147820 */ /* 0x000fe20000410000 */
[----:B-1----:R-:W-:-:S05]  /*3650*/  FMUL.FTZ R23, R18, -1.4426950216293334961 ;  /* 0xbfb8aa3b12177820 */ /* 0x002fca0000410000 */
        /* <DEDUP_REMOVED lines=14> */
.L_x_55:
[----:B------:R-:W0:Y:S01]  /*3740*/  LDCU UR4, c[0x0][0x41c] ;  /* 0x00008380ff0477ac */ /* 0x000e220008000800 */
[----:B------:R-:W-:Y:S01]  /*3750*/  SHF.L.U32 R43, R43, 0x10, RZ ;  /* 0x000000102b2b7819 */ /* 0x000fe200000006ff */
[----:B------:R-:W-:Y:S01]  /*3760*/  FFMA.FTZ R15, R16, R15, R19 ;  /* 0x0000000f100f7223 */ /* 0x000fe20000010013 */
[----:B------:R-:W-:Y:S01]  /*3770*/  SHF.L.U32 R17, R4, 0x10, RZ ;  /* 0x0000001004117819 */ /* 0x000fe200000006ff */
[----:B------:R-:W3:Y:S01]  /*3780*/  LDCU.64 UR8, c[0x0][0x400] ;  /* 0x00008000ff0877ac */ /* 0x000ee20008000a00 */
[----:B------:R-:W-:Y:S01]  /*3790*/  SHF.L.U32 R41, R41, 0x10, RZ ;  /* 0x0000001029297819 */ /* 0x000fe200000006ff */
[----:B------:R-:W-:Y:S01]  /*37a0*/  FADD.FTZ R4, -R8, R33 ;  /* 0x0000002108047221 */ /* 0x000fe20000010100 */
[----:B-1----:R-:W-:Y:S01]  /*37b0*/  SHF.L.U32 R23, R6, 0x10, RZ ;  /* 0x0000001006177819 */ /* 0x002fe200000006ff */
[C---:B------:R-:W-:Y:S01]  /*37c0*/  FADD.FTZ R34, -R8.reuse, R43 ;  /* 0x0000002b08227221 */ /* 0x040fe20000010100 */
[----:B------:R-:W-:Y:S01]  /*37d0*/  SHF.L.U32 R9, R9, 0x10, RZ ;  /* 0x0000001009097819 */ /* 0x000fe200000006ff */
[C---:B------:R-:W-:Y:S01]  /*37e0*/  FADD.FTZ R18, -R8.reuse, R17 ;  /* 0x0000001108127221 */ /* 0x040fe20000010100 */
[C---:B------:R-:W-:Y:S01]  /*37f0*/  FADD.FTZ R20, -R8.reuse, R41 ;  /* 0x0000002908147221 */ /* 0x040fe20000010100 */
[----:B------:R-:W-:Y:S01]  /*3800*/  FADD.FTZ R6, -R8, R23 ;  /* 0x0000001708067221 */ /* 0x000fe20000010100 */
[-C--:B------:R-:W-:Y:S01]  /*3810*/  FMUL.FTZ R31, R4, R47.reuse ;  /* 0x0000002f041f7220 */ /* 0x080fe20000410000 */
[----:B------:R-:W-:Y:S01]  /*3820*/  FADD.FTZ R8, -R8, R9 ;  /* 0x0000000908087221 */ /* 0x000fe20000010100 */
[-C--:B------:R-:W-:Y:S01]  /*3830*/  FMUL.FTZ R34, R34, R47.reuse ;  /* 0x0000002f22227220 */ /* 0x080fe20000410000 */
[-C--:B------:R-:W-:Y:S01]  /*3840*/  FMUL.FTZ R17, R6, R47.reuse ;  /* 0x0000002f06117220 */ /* 0x080fe20000410000 */
[----:B------:R-:W-:Y:S01]  /*3850*/  FMUL.FTZ R18, R18, R47 ;  /* 0x0000002f12127220 */ /* 0x000fe20000410000 */
[----:B0-----:R-:W-:-:S02]  /*3860*/  IMAD R33, R3, UR4, R38 ;  /* 0x0000000403217c24 */ /* 0x001fc4000f8e0226 */
[-C--:B------:R-:W-:Y:S01]  /*3870*/  FMUL.FTZ R20, R20, R47.reuse ;  /* 0x0000002f14147220 */ /* 0x080fe20000410000 */
[----:B------:R-:W-:Y:S01]  /*3880*/  FMUL.FTZ R4, R8, R47 ;  /* 0x0000002f08047220 */ /* 0x000fe20000410000 */
[C-C-:B------:R-:W-:Y:S01]  /*3890*/  FFMA.FTZ R8, R16.reuse, R14, R19.reuse ;  /* 0x0000000e10087223 */ /* 0x140fe20000010013 */
[----:B------:R-:W-:Y:S01]  /*38a0*/  BSSY.RECONVERGENT B0, `(.L_x_56) ;  /* 0x0000025000007945 */ /* 0x000fe20003800200 */
[C---:B---3--:R-:W-:Y:S01]  /*38b0*/  ISETP.GE.U32.AND P0, PT, R33.reuse, UR8, PT ;  /* 0x0000000821007c0c */ /* 0x048fe2000bf06070 */
[C---:B------:R-:W-:Y:S01]  /*38c0*/  FFMA.FTZ R29, R16.reuse, R31, R19 ;  /* 0x0000001f101d7223 */ /* 0x040fe20000010013 */
[----:B------:R-:W-:Y:S01]  /*38d0*/  SHF.R.S32.HI R9, RZ, 0x1f, R33 ;  /* 0x0000001fff097819 */ /* 0x000fe20000011421 */
[C-C-:B------:R-:W-:Y:S01]  /*38e0*/  FFMA.FTZ R30, R16.reuse, R34, R19.reuse ;  /* 0x00000022101e7223 */ /* 0x140fe20000010013 */
[----:B------:R-:W-:Y:S01]  /*38f0*/  IADD3 R27, PT, PT, R33, 0x20, RZ ;  /* 0x00000020211b7810 */ /* 0x000fe20007ffe0ff */
[C-C-:B------:R-:W-:Y:S01]  /*3900*/  FFMA.FTZ R25, R16.reuse, R18, R19.reuse ;  /* 0x0000001210197223 */ /* 0x140fe20000010013 */
[----:B------:R-:W-:Y:S01]  /*3910*/  ISETP.GE.AND.EX P1, PT, R9, UR9, PT, P0 ;  /* 0x0000000909007c0c */ /* 0x000fe2000bf26300 */
[C-C-:B--2---:R-:W-:Y:S01]  /*3920*/  FFMA.FTZ R22, R16.reuse, R20, R19.reuse ;  /* 0x0000001410167223 */ /* 0x144fe20000010013 */
[C---:B------:R-:W-:Y:S01]  /*3930*/  IADD3 R6, PT, PT, R33.reuse, 0x40, RZ ;  /* 0x0000004021067810 */ /* 0x040fe20007ffe0ff */
[C-C-:B------:R-:W-:Y:S01]  /*3940*/  FFMA.FTZ R23, R16.reuse, R17, R19.reuse ;  /* 0x0000001110177223 */ /* 0x140fe20000010013 */
[----:B------:R-:W-:Y:S01]  /*3950*/  IADD3 R3, PT, PT, R33, 0x60, RZ ;  /* 0x0000006021037810 */ /* 0x000fe20007ffe0ff */
[----:B------:R-:W-:Y:S01]  /*3960*/  FFMA.FTZ R16, R16, R4, R19 ;  /* 0x0000000410107223 */ /* 0x000fe20000010013 */
[----:B------:R-:W-:Y:S01]  /*3970*/  ISETP.GE.U32.AND P2, PT, R27, UR8, PT ;  /* 0x000000081b007c0c */ /* 0x000fe2000bf46070 */
[----:B------:R-:W-:Y:S01]  /*3980*/  FFMA.FTZ R14, R12, R21, -R15 ;  /* 0x000000150c0e7223 */ /* 0x000fe2000001080f */
[----:B------:R-:W-:Y:S01]  /*3990*/  ISETP.GE.U32.AND P3, PT, R6, UR8, PT ;  /* 0x0000000806007c0c */ /* 0x000fe2000bf66070 */
[----:B------:R-:W-:Y:S01]  /*39a0*/  FFMA.FTZ R48, R13, R46, -R8 ;  /* 0x0000002e0d307223 */ /* 0x000fe20000010808 */
[----:B------:R-:W-:-:S02]  /*39b0*/  SHF.R.S32.HI R28, RZ, 0x1f, R27 ;  /* 0x0000001fff1c7819 */ /* 0x000fc4000001141b */
[----:B------:R-:W-:Y:S02]  /*39c0*/  SHF.R.S32.HI R26, RZ, 0x1f, R6 ;  /* 0x0000001fff1a7819 */ /* 0x000fe40000011406 */
[----:B------:R-:W-:Y:S02]  /*39d0*/  ISETP.GE.U32.AND P0, PT, R3, UR8, PT ;  /* 0x0000000803007c0c */ /* 0x000fe4000bf06070 */
[----:B------:R-:W-:Y:S02]  /*39e0*/  ISETP.GE.AND.EX P2, PT, R28, UR9, PT, P2 ;  /* 0x000000091c007c0c */ /* 0x000fe4000bf46320 */
[----:B------:R-:W-:Y:S01]  /*39f0*/  ISETP.GE.AND.EX P3, PT, R26, UR9, PT, P3 ;  /* 0x000000091a007c0c */ /* 0x000fe2000bf66330 */
[----:B------:R-:W-:-:S12]  /*3a00*/  @P1 BRA `(.L_x_57) ;  /* 0x0000000000381947 */ /* 0x000fd80003800000 */
[----:B------:R-:W0:Y:S01]  /*3a10*/  LDCU.64 UR10, c[0x0][0x3f8] ;  /* 0x00007f00ff0a77ac */ /* 0x000e220008000a00 */
[----:B------:R-:W-:Y:S01]  /*3a20*/  MOV R8, R52 ;  /* 0x0000003400087202 */ /* 0x000fe20000000f00 */
[----:B------:R-:W-:Y:S01]  /*3a30*/  FMUL.FTZ R19, R48, R47 ;  /* 0x0000002f30137220 */ /* 0x000fe20000410000 */
[----:B------:R-:W1:Y:S01]  /*3a40*/  LDCU.64 UR4, c[0x0][0x380] ;  /* 0x00007000ff0477ac */ /* 0x000e620008000a00 */
[----:B0-----:R-:W-:Y:S01]  /*3a50*/  IMAD R46, R9, UR10, RZ ;  /* 0x0000000a092e7c24 */ /* 0x001fe2000f8e02ff */
[----:B------:R-:W-:-:S03]  /*3a60*/  MOV R9, R55 ;  /* 0x0000003700097202 */ /* 0x000fc60000000f00 */
[----:B------:R-:W-:-:S04]  /*3a70*/  IMAD.WIDE.U32 R8, R33, UR10, R8 ;  /* 0x0000000a21087c25 */ /* 0x000fc8000f8e0008 */
[----:B------:R-:W-:Y:S02]  /*3a80*/  IMAD R33, R33, UR11, R46 ;  /* 0x0000000b21217c24 */ /* 0x000fe4000f8e022e */
[----:B------:R-:W-:Y:S01]  /*3a90*/  FMUL.FTZ R46, R14, R47 ;  /* 0x0000002f0e2e7220 */ /* 0x000fe20000410000 */
[C---:B-1----:R-:W-:Y:S02]  /*3aa0*/  LEA R14, P1, R8.reuse, UR4, 0x1 ;  /* 0x00000004080e7c11 */ /* 0x042fe4000f8208ff */
[----:B------:R-:W-:Y:S02]  /*3ab0*/  IADD3 R33, PT, PT, R9, R33, RZ ;  /* 0x0000002109217210 */ /* 0x000fe40007ffe0ff */
[----:B------:R-:W-:Y:S02]  /*3ac0*/  F2FP.BF16.F32.PACK_AB R19, R19, R46 ;  /* 0x0000002e1313723e */ /* 0x000fe400000010ff */
[----:B------:R-:W-:-:S05]  /*3ad0*/  LEA.HI.X R15, R8, UR5, R33, 0x1, P1 ;  /* 0x00000005080f7c11 */ /* 0x000fca00088f0c21 */
[----:B------:R0:W-:Y:S02]  /*3ae0*/  STG.E desc[UR6][R14.64], R19 ;  /* 0x000000130e007986 */ /* 0x0001e4000c101906 */
.L_x_57:
[----:B------:R-:W-:Y:S05]  /*3af0*/  BSYNC.RECONVERGENT B0 ;  /* 0x0000000000007941 */ /* 0x000fea0003800200 */
.L_x_56:
[----:B------:R-:W-:Y:S02]  /*3b00*/  SHF.L.U32 R32, R32, 0x10, RZ ;  /* 0x0000001020207819 */ /* 0x000fe400000006ff */
[----:B------:R-:W-:Y:S01]  /*3b10*/  SHF.L.U32 R44, R44, 0x10, RZ ;  /* 0x000000102c2c7819 */ /* 0x000fe200000006ff */
[----:B------:R-:W-:Y:S06]  /*3b20*/  BRA.U !UP0, `(.L_x_58) ;  /* 0x0000000108487547 */ /* 0x000fec000b800000 */
[----:B------:R-:W-:Y:S01]  /*3b30*/  FFMA.FTZ R31, R12, R31, R10 ;  /* 0x0000001f0c1f7223 */ /* 0x000fe2000001000a */
[----:B------:R-:W-:-:S03]  /*3b40*/  FFMA.FTZ R34, R13, R34, R11 ;  /* 0x000000220d227223 */ /* 0x000fc6000001000b */
[----:B------:R-:W-:Y:S01]  /*3b50*/  FMUL.FTZ R8, R31, -1.4426950216293334961 ;  /* 0xbfb8aa3b1f087820 */ /* 0x000fe20000410000 */
[----:B0-----:R-:W-:-:S05]  /*3b60*/  FMUL.FTZ R14, R34, -1.4426950216293334961 ;  /* 0xbfb8aa3b220e7820 */ /* 0x001fca0000410000 */
        /* <DEDUP_REMOVED lines=14> */
.L_x_58:
[----:B------:R-:W-:Y:S01]  /*3c50*/  BSSY.RECONVERGENT B0, `(.L_x_59) ;  /* 0x0000012000007945 */ /* 0x000fe20003800200 */
[----:B------:R-:W-:Y:S01]  /*3c60*/  FFMA.FTZ R32, R12, R32, -R29 ;  /* 0x000000200c207223 */ /* 0x000fe2000001081d */
[----:B------:R-:W-:Y:S02]  /*3c70*/  FFMA.FTZ R30, R13, R44, -R30 ;  /* 0x0000002c0d1e7223 */ /* 0x000fe4000001081e */
[----:B------:R-:W-:Y:S05]  /*3c80*/  @P2 BRA `(.L_x_60) ;  /* 0x0000000000382947 */ /* 0x000fea0003800000 */
[----:B------:R-:W1:Y:S01]  /*3c90*/  LDCU.64 UR4, c[0x0][0x3f8] ;  /* 0x00007f00ff0477ac */ /* 0x000e620008000a00 */
[----:B------:R-:W-:Y:S01]  /*3ca0*/  MOV R8, R52 ;  /* 0x0000003400087202 */ /* 0x000fe20000000f00 */
[----:B------:R-:W-:Y:S01]  /*3cb0*/  FMUL.FTZ R32, R32, R47 ;  /* 0x0000002f20207220 */ /* 0x000fe20000410000 */
[----:B------:R-:W-:Y:S01]  /*3cc0*/  MOV R9, R55 ;  /* 0x0000003700097202 */ /* 0x000fe20000000f00 */
[----:B------:R-:W2:Y:S01]  /*3cd0*/  LDCU.64 UR10, c[0x0][0x380] ;  /* 0x00007000ff0a77ac */ /* 0x000ea20008000a00 */
[----:B0-----:R-:W-:-:S05]  /*3ce0*/  FMUL.FTZ R19, R30, R47 ;  /* 0x0000002f1e137220 */ /* 0x001fca0000410000 */
[----:B------:R-:W-:Y:S01]  /*3cf0*/  F2FP.BF16.F32.PACK_AB R19, R19, R32 ;  /* 0x000000201313723e */ /* 0x000fe200000010ff */
[----:B-1----:R-:W-:Y:S02]  /*3d00*/  IMAD R28, R28, UR4, RZ ;  /* 0x000000041c1c7c24 */ /* 0x002fe4000f8e02ff */
[----:B------:R-:W-:-:S04]  /*3d10*/  IMAD.WIDE.U32 R8, R27, UR4, R8 ;  /* 0x000000041b087c25 */ /* 0x000fc8000f8e0008 */
[----:B------:R-:W-:Y:S01]  /*3d20*/  IMAD R27, R27, UR5, R28 ;  /* 0x000000051b1b7c24 */ /* 0x000fe2000f8e021c */
[----:B--2---:R-:W-:-:S04]  /*3d30*/  LEA R14, P1, R8, UR10, 0x1 ;  /* 0x0000000a080e7c11 */ /* 0x004fc8000f8208ff */
[----:B------:R-:W-:-:S04]  /*3d40*/  IADD3 R27, PT, PT, R9, R27, RZ ;  /* 0x0000001b091b7210 */ /* 0x000fc80007ffe0ff */
[----:B------:R-:W-:-:S05]  /*3d50*/  LEA.HI.X R15, R8, UR11, R27, 0x1, P1 ;  /* 0x0000000b080f7c11 */ /* 0x000fca00088f0c1b */
[----:B------:R1:W-:Y:S02]  /*3d60*/  STG.E desc[UR6][R14.64], R19 ;  /* 0x000000130e007986 */ /* 0x0003e4000c101906 */
.L_x_60:
[----:B------:R-:W-:Y:S05]  /*3d70*/  BSYNC.RECONVERGENT B0 ;  /* 0x0000000000007941 */ /* 0x000fea0003800200 */
.L_x_59:
[----:B------:R-:W-:Y:S02]  /*3d80*/  SHF.L.U32 R5, R5, 0x10, RZ ;  /* 0x0000001005057819 */ /* 0x000fe400000006ff */
[----:B------:R-:W-:Y:S01]  /*3d90*/  SHF.L.U32 R42, R42, 0x10, RZ ;  /* 0x000000102a2a7819 */ /* 0x000fe200000006ff */
[----:B------:R-:W-:Y:S06]  /*3da0*/  BRA.U !UP0, `(.L_x_61) ;  /* 0x0000000108487547 */ /* 0x000fec000b800000 */
[----:B------:R-:W-:Y:S01]  /*3db0*/  FFMA.FTZ R20, R13, R20, R11 ;  /* 0x000000140d147223 */ /* 0x000fe2000001000b */
[----:B------:R-:W-:-:S03]  /*3dc0*/  FFMA.FTZ R18, R12, R18, R10 ;  /* 0x000000120c127223 */ /* 0x000fc6000001000a */
[----:B01----:R-:W-:Y:S01]  /*3dd0*/  FMUL.FTZ R15, R20, -1.4426950216293334961 ;  /* 0xbfb8aa3b140f7820 */ /* 0x003fe20000410000 */
        /* <DEDUP_REMOVED lines=15> */
.L_x_61:
[----:B------:R-:W-:Y:S01]  /*3ed0*/  BSSY.RECONVERGENT B0, `(.L_x_62) ;  /* 0x0000012000007945 */ /* 0x000fe20003800200 */
[----:B------:R-:W-:Y:S01]  /*3ee0*/  FFMA.FTZ R18, R12, R5, -R25 ;  /* 0x000000050c127223 */ /* 0x000fe20000010819 */
[----:B------:R-:W-:Y:S02]  /*3ef0*/  FFMA.FTZ R22, R13, R42, -R22 ;  /* 0x0000002a0d167223 */ /* 0x000fe40000010816 */
[----:B------:R-:W-:Y:S05]  /*3f00*/  @P3 BRA `(.L_x_63) ;  /* 0x0000000000383947 */ /* 0x000fea0003800000 */
[----:B------:R-:W2:Y:S01]  /*3f10*/  LDCU.64 UR4, c[0x0][0x3f8] ;  /* 0x00007f00ff0477ac */ /* 0x000ea20008000a00 */
[----:B------:R-:W-:Y:S01]  /*3f20*/  MOV R8, R52 ;  /* 0x0000003400087202 */ /* 0x000fe20000000f00 */
[----:B------:R-:W-:Y:S01]  /*3f30*/  FMUL.FTZ R18, R18, R47 ;  /* 0x0000002f12127220 */ /* 0x000fe20000410000 */
[----:B------:R-:W-:Y:S01]  /*3f40*/  MOV R9, R55 ;  /* 0x0000003700097202 */ /* 0x000fe20000000f00 */
[----:B------:R-:W3:Y:S01]  /*3f50*/  LDCU.64 UR10, c[0x0][0x380] ;  /* 0x00007000ff0a77ac */ /* 0x000ee20008000a00 */
[----:B--2---:R-:W-:Y:S02]  /*3f60*/  IMAD R5, R26, UR4, RZ ;  /* 0x000000041a057c24 */ /* 0x004fe4000f8e02ff */
[----:B01----:R-:W-:-:S04]  /*3f70*/  IMAD.WIDE.U32 R14, R6, UR4, R8 ;  /* 0x00000004060e7c25 */ /* 0x003fc8000f8e0008 */
[----:B------:R-:W-:Y:S02]  /*3f80*/  IMAD R9, R6, UR5, R5 ;  /* 0x0000000506097c24 */ /* 0x000fe4000f8e0205 */
[----:B------:R-:W-:Y:S01]  /*3f90*/  FMUL.FTZ R5, R22, R47 ;  /* 0x0000002f16057220 */ /* 0x000fe20000410000 */
[C---:B---3--:R-:W-:Y:S02]  /*3fa0*/  LEA R8, P1, R14.reuse, UR10, 0x1 ;  /* 0x0000000a0e087c11 */ /* 0x048fe4000f8208ff */
[----:B------:R-:W-:Y:S02]  /*3fb0*/  IADD3 R9, PT, PT, R15, R9, RZ ;  /* 0x000000090f097210 */ /* 0x000fe40007ffe0ff */
[----:B------:R-:W-:Y:S02]  /*3fc0*/  F2FP.BF16.F32.PACK_AB R5, R5, R18 ;  /* 0x000000120505723e */ /* 0x000fe400000010ff */
[----:B------:R-:W-:-:S05]  /*3fd0*/  LEA.HI.X R9, R14, UR11, R9, 0x1, P1 ;  /* 0x0000000b0e097c11 */ /* 0x000fca00088f0c09 */
[----:B------:R2:W-:Y:S02]  /*3fe0*/  STG.E desc[UR6][R8.64], R5 ;  /* 0x0000000508007986 */ /* 0x0005e4000c101906 */
.L_x_63:
[----:B------:R-:W-:Y:S05]  /*3ff0*/  BSYNC.RECONVERGENT B0 ;  /* 0x0000000000007941 */ /* 0x000fea0003800200 */
.L_x_62:
[----:B------:R-:W-:Y:S02]  /*4000*/  SHF.L.U32 R7, R7, 0x10, RZ ;  /* 0x0000001007077819 */ /* 0x000fe400000006ff */
[----:B01----:R-:W-:Y:S02]  /*4010*/  SHF.R.S32.HI R14, RZ, 0x1f, R3 ;  /* 0x0000001fff0e7819 */ /* 0x003fe40000011403 */
[----:B------:R-:W-:Y:S01]  /*4020*/  SHF.L.U32 R40, R40, 0x10, RZ ;  /* 0x0000001028287819 */ /* 0x000fe200000006ff */
[----:B------:R-:W-:Y:S06]  /*4030*/  BRA.U !UP0, `(.L_x_64) ;  /* 0x0000000108487547 */ /* 0x000fec000b800000 */
        /* <DEDUP_REMOVED lines=18> */
.L_x_64:
[----:B------:R-:W-:Y:S01]  /*4160*/  ISETP.GE.AND.EX P0, PT, R14, UR9, PT, P0 ;  /* 0x000000090e007c0c */ /* 0x000fe2000bf06300 */
[----:B------:R-:W-:Y:S01]  /*4170*/  FFMA.FTZ R12, R12, R7, -R23 ;  /* 0x000000070c0c7223 */ /* 0x000fe20000010817 */
[----:B------:R-:W-:Y:S01]  /*4180*/  FFMA.FTZ R16, R13, R40, -R16 ;  /* 0x000000280d107223 */ /* 0x000fe20000010810 */
[----:B------:R-:W-:Y:S02]  /*4190*/  BSSY.RECONVERGENT B0, `(.L_x_65) ;  /* 0x000000f000007945 */ /* 0x000fe40003800200 */
[-C--:B------:R-:W-:Y:S01]  /*41a0*/  FMUL.FTZ R12, R12, R47.reuse ;  /* 0x0000002f0c0c7220 */ /* 0x080fe20000410000 */
[----:B------:R-:W-:-:S07]  /*41b0*/  FMUL.FTZ R47, R16, R47 ;  /* 0x0000002f102f7220 */ /* 0x000fce0000410000 */
[----:B------:R-:W-:Y:S05]  /*41c0*/  @P0 BRA `(.L_x_66) ;  /* 0x00000000002c0947 */ /* 0x000fea0003800000 */
[----:B------:R-:W0:Y:S01]  /*41d0*/  LDCU.64 UR4, c[0x0][0x3f8] ;  /* 0x00007f00ff0477ac */ /* 0x000e220008000a00 */
[----:B------:R-:W-:Y:S01]  /*41e0*/  MOV R53, R55 ;  /* 0x0000003700357202 */ /* 0x000fe20000000f00 */
[----:B------:R-:W1:Y:S01]  /*41f0*/  LDCU.64 UR8, c[0x0][0x380] ;  /* 0x00007000ff0877ac */ /* 0x000e620008000a00 */
[----:B0-----:R-:W-:Y:S02]  /*4200*/  IMAD R14, R14, UR4, RZ ;  /* 0x000000040e0e7c24 */ /* 0x001fe4000f8e02ff */
[----:B------:R-:W-:-:S04]  /*4210*/  IMAD.WIDE.U32 R52, R3, UR4, R52 ;  /* 0x0000000403347c25 */ /* 0x000fc8000f8e0034 */
[----:B------:R-:W-:Y:S01]  /*4220*/  IMAD R3, R3, UR5, R14 ;  /* 0x0000000503037c24 */ /* 0x000fe2000f8e020e */
[----:B-1----:R-:W-:-:S04]  /*4230*/  LEA R4, P0, R52, UR8, 0x1 ;  /* 0x0000000834047c11 */ /* 0x002fc8000f8008ff */
[----:B------:R-:W-:-:S04]  /*4240*/  IADD3 R3, PT, PT, R53, R3, RZ ;  /* 0x0000000335037210 */ /* 0x000fc80007ffe0ff */
[----:B--2---:R-:W-:Y:S02]  /*4250*/  LEA.HI.X R5, R52, UR9, R3, 0x1, P0 ;  /* 0x0000000934057c11 */ /* 0x004fe400080f0c03 */
[----:B------:R-:W-:-:S05]  /*4260*/  F2FP.BF16.F32.PACK_AB R3, R47, R12 ;  /* 0x0000000c2f03723e */ /* 0x000fca00000010ff */
[----:B------:R0:W-:Y:S02]  /*4270*/  STG.E desc[UR6][R4.64], R3 ;  /* 0x0000000304007986 */ /* 0x0001e4000c101906 */
.L_x_66:
[----:B------:R-:W-:Y:S05]  /*4280*/  BSYNC.RECONVERGENT B0 ;  /* 0x0000000000007941 */ /* 0x000fea0003800200 */
.L_x_65:
[----:B------:R-:W1:Y:S01]  /*4290*/  LDCU UR4, c[0x0][0x410] ;  /* 0x00008200ff0477ac */ /* 0x000e620008000800 */
[----:B------:R-:W-:Y:S02]  /*42a0*/  IADD3 R39, PT, PT, R24, R39, RZ ;  /* 0x0000002718277210 */ /* 0x000fe40007ffe0ff */
[----:B------:R-:W-:Y:S01]  /*42b0*/  IADD3 R36, PT, PT, R36, 0x1, RZ ;  /* 0x0000000124247810 */ /* 0x000fe20007ffe0ff */
[----:B------:R-:W1:Y:S02]  /*42c0*/  LDCU UR5, c[0x0][0x3e0] ;  /* 0x00007c00ff0577ac */ /* 0x000e640008000800 */
[----:B-1----:R-:W-:-:S06]  /*42d0*/  UIMAD UR4, UR4, UR5, URZ ;  /* 0x00000005040472a4 */ /* 0x002fcc000f8e02ff */
[----:B------:R-:W-:-:S13]  /*42e0*/  ISETP.GE.AND P0, PT, R39, UR4, PT ;  /* 0x0000000427007c0c */ /* 0x000fda000bf06270 */
[----:B------:R-:W-:Y:S05]  /*42f0*/  @!P0 BRA `(.L_x_67) ;  /* 0xffffffbc00988947 */ /* 0x000fea000383ffff */
.L_x_36:
[----:B--2---:R-:W1:Y:S01]  /*4300*/  S2R R9, SR_TID.X ;  /* 0x0000000000097919 */ /* 0x004e620000002100 */
[----:B0-----:R-:W0:Y:S01]  /*4310*/  LDC R4, c[0x0][0x370] ;  /* 0x0000dc00ff047b82 */ /* 0x001e220000000800 */
[----:B------:R-:W-:Y:S07]  /*4320*/  BSSY.RECONVERGENT B0, `(.L_x_68) ;  /* 0x000000e000007945 */ /* 0x000fee0003800200 */
[----:B------:R-:W2:Y:S08]  /*4330*/  LDC R7, c[0x0][0x374] ;  /* 0x0000dd00ff077b82 */ /* 0x000eb00000000800 */
[----:B------:R-:W3:Y:S01]  /*4340*/  LDC.64 R2, c[0x0][0x3c8] ;  /* 0x0000f200ff027b82 */ /* 0x000ee20000000a00 */
[----:B0-----:R-:W-:-:S02]  /*4350*/  ISETP.NE.AND P0, PT, R4, 0x1, PT ;  /* 0x000000010400780c */ /* 0x001fc40003f05270 */
[----:B-1----:R-:W-:Y:S02]  /*4360*/  ISETP.NE.AND P1, PT, R9, RZ, PT ;  /* 0x000000ff0900720c */ /* 0x002fe40003f25270 */
[----:B--2---:R-:W-:-:S04]  /*4370*/  SHF.L.U32 R0, R7, 0x1, RZ ;  /* 0x0000000107007819 */ /* 0x004fc800000006ff */
[----:B------:R-:W-:-:S05]  /*4380*/  SEL R5, R0, RZ, P0 ;  /* 0x000000ff00057207 */ /* 0x000fca0000000000 */
[----:B---3--:R-:W-:Y:S02]  /*4390*/  IMAD.WIDE.U32 R2, R5, 0x4, R2 ;  /* 0x0000000405027825 */ /* 0x008fe400078e0002 */
[----:B------:R-:W-:Y:S05]  /*43a0*/  @P1 BRA `(.L_x_69) ;  /* 0x0000000000141947 */ /* 0x000fea0003800000 */
[----:B------:R-:W-:Y:S01]  /*43b0*/  HFMA2 R5, -RZ, RZ, 0, 5.9604644775390625e-08 ;  /* 0x00000001ff057431 */ /* 0x000fe200000001ff */
[----:B------:R-:W-:Y:S06]  /*43c0*/  MEMBAR.ALL.GPU ;  /* 0x0000000000007992 */ /* 0x000fec000000a000 */
[----:B------:R-:W-:-:S00]  /*43d0*/  ERRBAR ;  /* 0x00000000000079ab */ /* 0x000fc00000000000 */
[----:B------:R-:W-:Y:S06]  /*43e0*/  CGAERRBAR ;  /* 0x00000000000075ab */ /* 0x000fec0000000000 */
[----:B------:R0:W-:Y:S02]  /*43f0*/  REDG.E.ADD.S32.STRONG.GPU desc[UR6][R2.64], R5 ;  /* 0x000000050200798e */ /* 0x0001e4000c12e306 */
.L_x_69:
[----:B------:R-:W-:Y:S05]  /*4400*/  BSYNC.RECONVERGENT B0 ;  /* 0x0000000000007941 */ /* 0x000fea0003800200 */
.L_x_68:
[----:B------:R-:W1:Y:S01]  /*4410*/  S2UR UR5, SR_CTAID.Y ;  /* 0x00000000000579c3 */ /* 0x000e620000002600 */
[----:B0-----:R-:W-:Y:S02]  /*4420*/  IADD3 R5, PT, PT, R7, -0x1, RZ ;  /* 0xffffffff07057810 */ /* 0x001fe40007ffe0ff */
[----:B------:R-:W-:-:S05]  /*4430*/  IADD3 R0, PT, PT, R4, -0x1, RZ ;  /* 0xffffffff04007810 */ /* 0x000fca0007ffe0ff */
[----:B------:R-:W0:Y:S01]  /*4440*/  S2UR UR4, SR_CTAID.X ;  /* 0x00000000000479c3 */ /* 0x000e220000002500 */
[----:B-1----:R-:W-:-:S04]  /*4450*/  ISETP.NE.AND P0, PT, R5, UR5, PT ;  /* 0x0000000505007c0c */ /* 0x002fc8000bf05270 */
[----:B0-----:R-:W-:-:S13]  /*4460*/  ISETP.NE.OR P0, PT, R0, UR4, P0 ;  /* 0x0000000400007c0c */ /* 0x001fda0008705670 */
[----:B------:R-:W-:Y:S05]  /*4470*/  @P0 EXIT ;  /* 0x000000000000094d */ /* 0x000fea0003800000 */
[----:B------:R-:W-:Y:S05]  /*4480*/  @P1 BRA `(.L_x_70) ;  /* 0x0000000000201947 */ /* 0x000fea0003800000 */
[----:B------:R-:W-:-:S05]  /*4490*/  IMAD R0, R4, R7, RZ ;  /* 0x0000000704007224 */ /* 0x000fca00078e02ff */
[----:B------:R-:W-:-:S13]  /*44a0*/  ISETP.NE.AND P0, PT, R0, -0x1, PT ;  /* 0xffffffff0000780c */ /* 0x000fda0003f05270 */
[----:B------:R-:W-:Y:S05]  /*44b0*/  @!P0 BRA `(.L_x_70) ;  /* 0x0000000000148947 */ /* 0x000fea0003800000 */
.L_x_71:
[----:B------:R-:W2:Y:S04]  /*44c0*/  LDG.E.STRONG.GPU R5, desc[UR6][R2.64] ;  /* 0x0000000602057981 */ /* 0x000ea8000c1ef900 */
[----:B--2---:R-:W-:Y:S01]  /*44d0*/  CCTL.IVALL ;  /* 0x00000000ff00798f */ /* 0x004fe20002000000 */
[----:B------:R-:W-:Y:S05]  /*44e0*/  YIELD ;  /* 0x0000000000007946 */ /* 0x000fea0003800000 */
[----:B------:R-:W-:-:S13]  /*44f0*/  ISETP.NE.AND P0, PT, R5, R0, PT ;  /* 0x000000000500720c */ /* 0x000fda0003f05270 */
[----:B------:R-:W-:Y:S05]  /*4500*/  @P0 BRA `(.L_x_71) ;  /* 0xfffffffc00ec0947 */ /* 0x000fea000383ffff */
.L_x_70:
[----:B------:R-:W-:Y:S05]  /*4510*/  WARPSYNC.ALL ;  /* 0x0000000000007948 */ /* 0x000fea0003800000 */
[----:B------:R-:W0:Y:S08]  /*4520*/  LDC.64 R6, c[0x0][0x3f8] ;  /* 0x0000fe00ff067b82 */ /* 0x000e300000000a00 */
[----:B------:R-:W-:Y:S01]  /*4530*/  BAR.SYNC.DEFER_BLOCKING 0x0 ;  /* 0x0000000000007b1d */ /* 0x000fe20000010000 */
[----:B0-----:R-:W-:-:S04]  /*4540*/  LEA.HI R0, P0, R7, R6, RZ, 0x1 ;  /* 0x0000000607007211 */ /* 0x001fc800078108ff */
[----:B------:R-:W-:-:S04]  /*4550*/  IADD3.X R3, PT, PT, RZ, R7, RZ, P0, !PT ;  /* 0x00000007ff037210 */ /* 0x000fc800007fe4ff */
[--C-:B------:R-:W-:Y:S02]  /*4560*/  SHF.R.S64 R0, R0, 0x1, R3.reuse ;  /* 0x0000000100007819 */ /* 0x100fe40000001003 */
[----:B------:R-:W-:Y:S02]  /*4570*/  SHF.R.S32.HI R3, RZ, 0x1, R3 ;  /* 0x00000001ff037819 */ /* 0x000fe40000011403 */
[----:B------:R-:W-:-:S04]  /*4580*/  ISETP.GT.U32.AND P0, PT, R0, R9, PT ;  /* 0x000000090000720c */ /* 0x000fc80003f04070 */
[----:B------:R-:W-:-:S13]  /*4590*/  ISETP.GT.AND.EX P0, PT, R3, RZ, PT, P0 ;  /* 0x000000ff0300720c */ /* 0x000fda0003f04300 */
[----:B------:R-:W-:Y:S05]  /*45a0*/  @!P0 EXIT ;  /* 0x000000000000894d */ /* 0x000fea0003800000 */
[----:B------:R-:W-:Y:S01]  /*45b0*/  HFMA2 R19, -RZ, RZ, 0, 0 ;  /* 0x00000000ff137431 */ /* 0x000fe200000001ff */
[----:B------:R-:W-:Y:S01]  /*45c0*/  MOV R2, R9 ;  /* 0x0000000900027202 */ /* 0x000fe20000000f00 */
[----:B------:R-:W-:Y:S03]  /*45d0*/  BSSY.RECONVERGENT B0, `(.L_x_72) ;  /* 0x000005b000007945 */ /* 0x000fe60003800200 */
[----:B------:R-:W-:-:S04]  /*45e0*/  IADD3 R11, P1, PT, R2, 0x1e0, RZ ;  /* 0x000001e0020b7810 */ /* 0x000fc80007f3e0ff */
        /* <DEDUP_REMOVED lines=35> */
[----:B------:R-:W0:Y:S01]  /*4820*/  LDCU.64 UR4, c[0x0][0x3d8] ;  /* 0x00007b00ff0477ac */ /* 0x000e220008000a00 */
[----:B------:R-:W-:Y:S02]  /*4830*/  IADD3 R9, PT, PT, R4, 0x1, RZ ;  /* 0x0000000104097810 */ /* 0x000fe40007ffe0ff */
[----:B------:R-:W-:Y:S01]  /*4840*/  MOV R18, R2 ;  /* 0x0000000200127202 */ /* 0x000fe20000000f00 */
[----:B------:R-:W1:Y:S01]  /*4850*/  LDCU.64 UR8, c[0x0][0x390] ;  /* 0x00007200ff0877ac */ /* 0x000e620008000a00 */
[----:B------:R-:W-:Y:S02]  /*4860*/  LOP3.LUT R9, R9, 0x3, RZ, 0xc0, !PT ;  /* 0x0000000309097812 */ /* 0x000fe400078ec0ff */
[C---:B------:R-:W-:Y:S01]  /*4870*/  SHF.L.U32 R23, R2.reuse, 0x3, RZ ;  /* 0x0000000302177819 */ /* 0x040fe200000006ff */
[----:B------:R-:W2:Y:S01]  /*4880*/  LDCU.64 UR10, c[0x0][0x388] ;  /* 0x00007100ff0a77ac */ /* 0x000ea20008000a00 */
[--C-:B------:R-:W-:Y:S01]  /*4890*/  SHF.L.U64.HI R24, R2, 0x3, R19.reuse ;  /* 0x0000000302187819 */ /* 0x100fe20000010213 */
[----:B------:R-:W-:Y:S01]  /*48a0*/  IMAD.WIDE.U32 R4, R9, 0x1e0, R18 ;  /* 0x000001e009047825 */ /* 0x000fe200078e0012 */
[----:B------:R-:W-:-:S02]  /*48b0*/  SHF.L.U32 R31, R7, 0x2, RZ ;  /* 0x00000002071f7819 */ /* 0x000fc400000006ff */
[----:B------:R-:W-:Y:S02]  /*48c0*/  SHF.L.U64.HI R33, R0, 0x2, R3 ;  /* 0x0000000200217819 */ /* 0x000fe40000010203 */
[----:B------:R-:W-:Y:S02]  /*48d0*/  SHF.L.U64.HI R29, R30, 0x2, R35 ;  /* 0x000000021e1d7819 */ /* 0x000fe40000010223 */
[C---:B0-----:R-:W-:Y:S01]  /*48e0*/  LEA R27, P1, R2.reuse, UR4, 0x2 ;  /* 0x00000004021b7c11 */ /* 0x041fe2000f8210ff */
[----:B------:R-:W-:Y:S01]  /*48f0*/  UMOV UR4, URZ ;  /* 0x000000ff00047c82 */ /* 0x000fe20008000000 */
[----:B-1----:R-:W-:Y:S02]  /*4900*/  IADD3 R25, P2, PT, R23, UR8, RZ ;  /* 0x0000000817197c10 */ /* 0x002fe4000ff5e0ff */
[----:B------:R-:W-:Y:S02]  /*4910*/  LEA.HI.X R28, R2, UR5, R19, 0x2, P1 ;  /* 0x00000005021c7c11 */ /* 0x000fe400088f1413 */
[----:B------:R-:W-:-:S02]  /*4920*/  IADD3 R19, PT, PT, R5, UR4, RZ ;  /* 0x0000000405137c10 */ /* 0x000fc4000fffe0ff */
[----:B------:R-:W-:Y:S01]  /*4930*/  MOV R2, R4 ;  /* 0x0000000400027202 */ /* 0x000fe20000000f00 */
[----:B------:R-:W-:Y:S01]  /*4940*/  IMAD.WIDE.U32 R4, R6, 0x4, RZ ;  /* 0x0000000406047825 */ /* 0x000fe200078e00ff */
[C---:B------:R-:W-:Y:S02]  /*4950*/  IADD3.X R26, PT, PT, R24.reuse, UR9, RZ, P2, !PT ;  /* 0x00000009181a7c10 */ /* 0x040fe400097fe4ff */
[----:B--2---:R-:W-:Y:S02]  /*4960*/  IADD3 R23, P1, PT, R23, UR10, RZ ;  /* 0x0000000a17177c10 */ /* 0x004fe4000ff3e0ff */
[----:B------:R-:W-:Y:S02]  /*4970*/  IADD3 R18, P2, PT, RZ, -R9, RZ ;  /* 0x80000009ff127210 */ /* 0x000fe40007f5e0ff */
[----:B------:R-:W-:Y:S02]  /*4980*/  IADD3.X R24, PT, PT, R24, UR11, RZ, P1, !PT ;  /* 0x0000000b18187c10 */ /* 0x000fe40008ffe4ff */
[----:B------:R-:W-:-:S02]  /*4990*/  IADD3 R31, PT, PT, R5, R31, RZ ;  /* 0x0000001f051f7210 */ /* 0x000fc40007ffe0ff */
[----:B------:R-:W-:-:S07]  /*49a0*/  IADD3.X R22, PT, PT, RZ, -0x1, RZ, P2, !PT ;  /* 0xffffffffff167810 */ /* 0x000fce00017fe4ff */
.L_x_74:
[-C--:B0-----:R-:W-:Y:S02]  /*49b0*/  LEA R10, P1, R0, R27.reuse, 0x2 ;  /* 0x0000001b000a7211 */ /* 0x081fe400078210ff */
[----:B------:R-:W-:Y:S02]  /*49c0*/  IADD3 R12, P2, PT, R27, R4, RZ ;  /* 0x000000041b0c7210 */ /* 0x000fe40007f5e0ff */
[----:B------:R-:W-:Y:S02]  /*49d0*/  LEA R14, P3, R30, R27, 0x2 ;  /* 0x0000001b1e0e7211 */ /* 0x000fe400078610ff */
[C---:B------:R-:W-:Y:S02]  /*49e0*/  IADD3.X R11, PT, PT, R28.reuse, R33, RZ, P1, !PT ;  /* 0x000000211c0b7210 */ /* 0x040fe40000ffe4ff */
[----:B------:R-:W-:Y:S02]  /*49f0*/  MOV R8, R27 ;  /* 0x0000001b00087202 */ /* 0x000fe40000000f00 */
[----:B------:R-:W-:Y:S01]  /*4a00*/  MOV R9, R28 ;  /* 0x0000001c00097202 */ /* 0x000fe20000000f00 */
[----:B------:R0:W2:Y:S01]  /*4a10*/  LDG.E R17, desc[UR6][R10.64] ;  /* 0x000000060a117981 */ /* 0x0000a2000c1e1900 */
[----:B------:R-:W-:-:S02]  /*4a20*/  IADD3.X R13, PT, PT, R28, R31, RZ, P2, !PT ;  /* 0x0000001f1c0d7210 */ /* 0x000fc400017fe4ff */
[----:B------:R-:W-:Y:S01]  /*4a30*/  IADD3.X R15, PT, PT, R28, R29, RZ, P3, !PT ;  /* 0x0000001d1c0f7210 */ /* 0x000fe20001ffe4ff */
[----:B------:R1:W2:Y:S04]  /*4a40*/  LDG.E R16, desc[UR6][R8.64] ;  /* 0x0000000608107981 */ /* 0x0002a8000c1e1900 */
[----:B------:R-:W3:Y:S04]  /*4a50*/  LDG.E R20, desc[UR6][R12.64] ;  /* 0x000000060c147981 */ /* 0x000ee8000c1e1900 */
[----:B------:R-:W3:Y:S01]  /*4a60*/  LDG.E R21, desc[UR6][R14.64] ;  /* 0x000000060e157981 */ /* 0x000ee2000c1e1900 */
        /* <DEDUP_REMOVED lines=14> */
[----:B--2---:R0:W-:Y:S04]  /*4b50*/  STG.E.64 desc[UR6][R8.64], R16 ;  /* 0x0000001008007986 */ /* 0x0041e8000c101b06 */
[----:B---3--:R0:W-:Y:S01]  /*4b60*/  STG.E.64 desc[UR6][R10.64], R20 ;  /* 0x000000140a007986 */ /* 0x0081e2000c101b06 */
[----:B------:R-:W-:Y:S05]  /*4b70*/  @P1 BRA `(.L_x_74) ;  /* 0xfffffffc008c1947 */ /* 0x000fea000383ffff */
.L_x_73:
[----:B------:R-:W-:Y:S05]  /*4b80*/  BSYNC.RECONVERGENT B0 ;  /* 0x0000000000007941 */ /* 0x000fea0003800200 */
.L_x_72:
[----:B------:R-:W-:Y:S05]  /*4b90*/  @!P0 EXIT ;  /* 0x000000000000894d */ /* 0x000fea0003800000 */
[C---:B------:R-:W-:Y:S01]  /*4ba0*/  SHF.L.U64.HI R4, R6.reuse, 0x2, R7 ;  /* 0x0000000206047819 */ /* 0x040fe20000010207 */
[----:B------:R-:W1:Y:S01]  /*4bb0*/  LDCU.64 UR4, c[0x0][0x3d8] ;  /* 0x00007b00ff0477ac */ /* 0x000e620008000a00 */
[----:B------:R-:W-:Y:S02]  /*4bc0*/  SHF.L.U32 R7, R6, 0x2, RZ ;  /* 0x0000000206077819 */ /* 0x000fe400000006ff */
[C---:B0-----:R-:W-:Y:S01]  /*4bd0*/  SHF.L.U64.HI R8, R30.reuse, 0x2, R35 ;  /* 0x000000021e087819 */ /* 0x041fe20000010223 */
[----:B------:R-:W0:Y:S01]  /*4be0*/  LDCU.64 UR8, c[0x0][0x388] ;  /* 0x00007100ff0877ac */ /* 0x000e220008000a00 */
[----:B------:R-:W-:Y:S02]  /*4bf0*/  SHF.L.U32 R9, R30, 0x2, RZ ;  /* 0x000000021e097819 */ /* 0x000fe400000006ff */
[C---:B------:R-:W-:Y:S01]  /*4c00*/  SHF.L.U64.HI R5, R0.reuse, 0x2, R3 ;  /* 0x0000000200057819 */ /* 0x040fe20000010203 */
[----:B------:R-:W2:Y:S01]  /*4c10*/  LDCU.64 UR10, c[0x0][0x390] ;  /* 0x00007200ff0a77ac */ /* 0x000ea20008000a00 */
[----:B------:R-:W-:-:S07]  /*4c20*/  SHF.L.U32 R6, R0, 0x2, RZ ;  /* 0x0000000200067819 */ /* 0x000fce00000006ff */
.L_x_75:
[C---:B---3--:R-:W-:Y:S02]  /*4c30*/  SHF.L.U32 R21, R2.reuse, 0x2, RZ ;  /* 0x0000000202157819 */ /* 0x048fe400000006ff */
[----:B------:R-:W-:Y:S02]  /*4c40*/  SHF.L.U64.HI R23, R2, 0x2, R19 ;  /* 0x0000000202177819 */ /* 0x000fe40000010213 */
[----:B-1----:R-:W-:-:S04]  /*4c50*/  IADD3 R10, P0, PT, R21, UR4, RZ ;  /* 0x00000004150a7c10 */ /* 0x002fc8000ff1e0ff */
[----:B------:R-:W-:Y:S02]  /*4c60*/  IADD3.X R11, PT, PT, R23, UR5, RZ, P0, !PT ;  /* 0x00000005170b7c10 */ /* 0x000fe400087fe4ff */
[C---:B------:R-:W-:Y:S02]  /*4c70*/  IADD3 R12, P0, PT, R10.reuse, R6, RZ ;  /* 0x000000060a0c7210 */ /* 0x040fe40007f1e0ff */
[C---:B------:R-:W-:Y:S01]  /*4c80*/  IADD3 R16, P1, PT, R10.reuse, R9, RZ ;  /* 0x000000090a107210 */ /* 0x040fe20007f3e0ff */
[----:B------:R1:W3:Y:S01]  /*4c90*/  LDG.E R24, desc[UR6][R10.64] ;  /* 0x000000060a187981 */ /* 0x0002e2000c1e1900 */
[C---:B------:R-:W-:Y:S02]  /*4ca0*/  IADD3.X R13, PT, PT, R11.reuse, R5, RZ, P0, !PT ;  /* 0x000000050b0d7210 */ /* 0x040fe400007fe4ff */
[----:B------:R-:W-:Y:S02]  /*4cb0*/  IADD3 R14, P0, PT, R10, R7, RZ ;  /* 0x000000070a0e7210 */ /* 0x000fe40007f1e0ff */
[C---:B------:R-:W-:Y:S01]  /*4cc0*/  IADD3.X R17, PT, PT, R11.reuse, R8, RZ, P1, !PT ;  /* 0x000000080b117210 */ /* 0x040fe20000ffe4ff */
[----:B------:R4:W3:Y:S01]  /*4cd0*/  LDG.E R25, desc[UR6][R12.64] ;  /* 0x000000060c197981 */ /* 0x0008e2000c1e1900 */
[----:B------:R-:W-:-:S03]  /*4ce0*/  IADD3.X R15, PT, PT, R11, R4, RZ, P0, !PT ;  /* 0x000000040b0f7210 */ /* 0x000fc600007fe4ff */
[----:B------:R-:W5:Y:S04]  /*4cf0*/  LDG.E R27, desc[UR6][R16.64] ;  /* 0x00000006101b7981 */ /* 0x000f68000c1e1900 */
[----:B------:R4:W5:Y:S01]  /*4d00*/  LDG.E R26, desc[UR6][R14.64] ;  /* 0x000000060e1a7981 */ /* 0x000962000c1e1900 */
[C---:B------:R-:W-:Y:S02]  /*4d10*/  SHF.L.U32 R18, R2.reuse, 0x3, RZ ;  /* 0x0000000302127819 */ /* 0x040fe400000006ff */
[----:B------:R-:W-:Y:S02]  /*4d20*/  SHF.L.U64.HI R19, R2, 0x3, R19 ;  /* 0x0000000302137819 */ /* 0x000fe40000010213 */
[----:B------:R-:W-:Y:S02]  /*4d30*/  LOP3.LUT R22, R18, 0xfffffff8, RZ, 0xc0, !PT ;  /* 0xfffffff812167812 */ /* 0x000fe400078ec0ff */
[----:B------:R-:W-:-:S02]  /*4d40*/  LOP3.LUT R21, R21, 0xfffffffc, RZ, 0xc0, !PT ;  /* 0xfffffffc15157812 */ /* 0x000fc400078ec0ff */
[----:B-1----:R-:W-:Y:S02]  /*4d50*/  LOP3.LUT R11, R19, 0x3, RZ, 0xc0, !PT ;  /* 0x00000003130b7812 */ /* 0x002fe400078ec0ff */
[C---:B0-----:R-:W-:Y:S02]  /*4d60*/  IADD3 R20, P0, PT, R22.reuse, UR8, RZ ;  /* 0x0000000816147c10 */ /* 0x041fe4000ff1e0ff */
[----:B------:R-:W-:Y:S02]  /*4d70*/  LOP3.LUT R10, R23, 0x3, RZ, 0xc0, !PT ;  /* 0x00000003170a7812 */ /* 0x000fe400078ec0ff */
[----:B--2---:R-:W-:Y:S02]  /*4d80*/  IADD3 R22, P1, PT, R22, UR10, RZ ;  /* 0x0000000a16167c10 */ /* 0x004fe4000ff3e0ff */
[----:B----4-:R-:W-:Y:S02]  /*4d90*/  IADD3 R12, P2, PT, R21, UR4, RZ ;  /* 0x00000004150c7c10 */ /* 0x010fe4000ff5e0ff */
        /* <DEDUP_REMOVED lines=9> */
[----:B---3--:R0:W-:Y:S04]  /*4e30*/  STG.E.64 desc[UR6][R20.64], R24 ;  /* 0x0000001814007986 */ /* 0x0081e8000c101b06 */
[----:B-----5:R1:W-:Y:S04]  /*4e40*/  STG.E.64 desc[UR6][R22.64], R26 ;  /* 0x0000001a16007986 */ /* 0x0203e8000c101b06 */
        /* <DEDUP_REMOVED lines=28> */
[----:B------:R-:W4:Y:S04]  /*5010*/  LDG.E R28, desc[UR6][R12.64+0x1680] ;  /* 0x001680060c1c7981 */ /* 0x000f28000c1e1900 */
[----:B------:R-:W4:Y:S04]  /*5020*/  LDG.E R29, desc[UR6][R14.64+0x1680] ;  /* 0x001680060e1d7981 */ /* 0x000f28000c1e1900 */
        /* <DEDUP_REMOVED lines=14> */
[----:B----4-:R3:W-:Y:S04]  /*5110*/  STG.E.64 desc[UR6][R24.64], R28 ;  /* 0x0000001c18007986 */ /* 0x0107e8000c101b06 */
[----:B--2---:R3:W-:Y:S07]  /*5120*/  STG.E.64 desc[UR6][R22.64], R30 ;  /* 0x0000001e16007986 */ /* 0x0047ee000c101b06 */
[----:B------:R-:W-:Y:S05]  /*5130*/  @P0 BRA `(.L_x_75) ;  /* 0xfffffff800bc0947 */ /* 0x000fea000383ffff */
[----:B------:R-:W-:Y:S05]  /*5140*/  EXIT ;  /* 0x000000000000794d */ /* 0x000fea0003800000 */
.L_x_76:
        /* <DEDUP_REMOVED lines=11> */
.L_x_3408:


//--------------------- .text._Z35group_norm_nhwc_bwd_one_pass_kernelI11Bf16IOFp32WLi256ELi30ELi480EEv26Group_norm_nhwc_bwd_params --------------------------
	.section	.text._Z35group_norm_nhwc_bwd_one_pass_kernelI11Bf16IOFp32WLi256ELi30ELi480EEv26Group_norm_nhwc_bwd_params,"ax",@progbits
	.align	128
        .global         _Z35group_norm_nhwc_bwd_one_pass_kernelI11Bf16IOFp32WLi256ELi30ELi480EEv26Group_norm_nhwc_bwd_params
        .type           _Z35group_norm_nhwc_bwd_one_pass_kernelI11Bf16IOFp32WLi256ELi30ELi480EEv26Group_norm_nhwc_bwd_params,@function
        .size           _Z35group_norm_nhwc_bwd_one_pass_kernelI11Bf16IOFp32WLi256ELi30ELi480EEv26Group_norm_nhwc_bwd_params,(.L_x_3409 - _Z35group_norm_nhwc_bwd_one_pass_kernelI11Bf16IOFp32WLi256ELi30ELi480EEv26Group_norm_nhwc_bwd_params)
        .other          _Z35group_norm_nhwc_bwd_one_pass_kernelI11Bf16IOFp32WLi256ELi30ELi480EEv26Group_norm_nhwc_bwd_params,@"STO_CUDA_ENTRY STV_DEFAULT"
_Z35group_norm_nhwc_bwd_one_pass_kernelI11Bf16IOFp32WLi256ELi30ELi480EEv26Group_norm_nhwc_bwd_params:
.text._Z35group_norm_nhwc_bwd_one_pass_kernelI11Bf16IOFp32WLi256ELi30ELi480EEv26Group_norm_nhwc_bwd_params:
[----:B------:R-:W-:Y:S01]  /*0000*/  LDC R1, c[0x0][0x37c] ;  /* 0x0000df00ff017b82 */ /* 0x000fe20000000800 */
[----:B------:R-:W0:Y:S01]  /*0010*/  S2R R0, SR_CTAID.Y ;  /* 0x0000000000007919 */ /* 0x000e220000002600 */
[----:B------:R-:W1:Y:S06]  /*0020*/  LDCU UR4, c[0x0][0x410] ;  /* 0x00008200ff0477ac */ /* 0x000e6c0008000800 */
[----:B------:R-:W2:Y:S01]  /*0030*/  S2UR UR10, SR_CTAID.X ;  /* 0x00000000000a79c3 */ /* 0x000ea20000002500 */
[----:B------:R-:W3:Y:S01]  /*0040*/  S2R R2, SR_TID.X ;  /* 0x0000000000027919 */ /* 0x000ee20000002100 */
[----:B------:R-:W1:Y:S01]  /*0050*/  LDCU UR5, c[0x0][0x3e0] ;  /* 0x00007c00ff0577ac */ /* 0x000e620008000800 */
[----:B------:R-:W4:Y:S01]  /*0060*/  LDCU.64 UR8, c[0x0][0x358] ;  /* 0x00006b00ff0877ac */ /* 0x000f220008000a00 */
[----:B-1----:R-:W-:-:S06]  /*0070*/  UIMAD UR4, UR4, UR5, URZ ;  /* 0x00000005040472a4 */ /* 0x002fcc000f8e02ff */
[----:B0-----:R-:W-:-:S13]  /*0080*/  ISETP.GE.AND P0, PT, R0, UR4, PT ;  /* 0x0000000400007c0c */ /* 0x001fda000bf06270 */
[----:B--234-:R-:W-:Y:S05]  /*0090*/  @P0 BRA `(.L_x_77) ;  /* 0x00000060007c0947 */ /* 0x01cfea0003800000 */
[----:B------:R-:W0:Y:S01]  /*00a0*/  LDC R7, c[0x0][0x41c] ;  /* 0x00010700ff077b82 */ /* 0x000e220000000800 */
[----:B------:R-:W-:Y:S01]  /*00b0*/  LOP3.LUT R3, R2, 0xffff, RZ, 0xc0, !PT ;  /* 0x0000ffff02037812 */ /* 0x000fe200078ec0ff */
[----:B------:R-:W-:Y:S01]  /*00c0*/  HFMA2 R61, -RZ, RZ, 0, 0 ;  /* 0x00000000ff3d7431 */ /* 0x000fe200000001ff */
[----:B------:R-:W-:Y:S01]  /*00d0*/  MOV R62, R0 ;  /* 0x00000000003e7202 */ /* 0x000fe20000000f00 */
[----:B------:R-:W1:Y:S02]  /*00e0*/  LDCU.U8 UR11, c[0x0][0x414] ;  /* 0x00008280ff0b77ac */ /* 0x000e640008000000 */
[----:B------:R-:W-:Y:S02]  /*00f0*/  IMAD R3, R3, 0x1112, RZ ;  /* 0x0000111203037824 */ /* 0x000fe400078e02ff */
[----:B------:R-:W2:Y:S03]  /*0100*/  LDC R5, c[0x0][0x374] ;  /* 0x0000dd00ff057b82 */ /* 0x000ea60000000800 */
[----:B------:R-:W-:-:S02]  /*0110*/  SHF.R.U32.HI R70, RZ, 0x10, R3 ;  /* 0x00000010ff467819 */ /* 0x000fc40000011603 */
[----:B------:R-:W3:Y:S02]  /*0120*/  S2R R3, SR_LANEID ;  /* 0x0000000000037919 */ /* 0x000ee40000000000 */
[----:B------:R-:W-:Y:S01]  /*0130*/  PRMT R6, R70, 0x9910, RZ ;  /* 0x0000991046067816 */ /* 0x000fe200000000ff */
[----:B------:R-:W4:Y:S03]  /*0140*/  LDC R4, c[0x0][0x370] ;  /* 0x0000dc00ff047b82 */ /* 0x000f260000000800 */
[----:B------:R-:W-:-:S04]  /*0150*/  LEA R6, R6, -R6, 0x4 ;  /* 0x8000000606067211 */ /* 0x000fc800078e20ff */
[----:B------:R-:W-:Y:S01]  /*0160*/  IADD3 R6, PT, PT, RZ, -R6, RZ ;  /* 0x80000006ff067210 */ /* 0x000fe20007ffe0ff */
[----:B0-----:R-:W-:-:S03]  /*0170*/  IMAD R64, R7, UR10, R70 ;  /* 0x0000000a07407c24 */ /* 0x001fc6000f8e0246 */
[----:B------:R-:W-:Y:S02]  /*0180*/  PRMT R63, R6, 0x7710, RZ ;  /* 0x00007710063f7816 */ /* 0x000fe400000000ff */
[C---:B------:R-:W-:Y:S02]  /*0190*/  IADD3 R69, PT, PT, R64.reuse, 0x20, RZ ;  /* 0x0000002040457810 */ /* 0x040fe40007ffe0ff */
[C---:B------:R-:W-:Y:S02]  /*01a0*/  IADD3 R68, PT, PT, R64.reuse, 0x40, RZ ;  /* 0x0000004040447810 */ /* 0x040fe40007ffe0ff */
[C---:B------:R-:W-:Y:S02]  /*01b0*/  IADD3 R67, PT, PT, R64.reuse, 0x60, RZ ;  /* 0x0000006040437810 */ /* 0x040fe40007ffe0ff */
[C---:B------:R-:W-:Y:S02]  /*01c0*/  IADD3 R66, PT, PT, R64.reuse, 0xa0, RZ ;  /* 0x000000a040427810 */ /* 0x040fe40007ffe0ff */
[----:B------:R-:W-:-:S02]  /*01d0*/  IADD3 R65, PT, PT, R64, 0xc0, RZ ;  /* 0x000000c040417810 */ /* 0x000fc40007ffe0ff */
[----:B------:R-:W-:Y:S02]  /*01e0*/  IADD3 R64, PT, PT, R64, 0xe0, RZ ;  /* 0x000000e040407810 */ /* 0x000fe40007ffe0ff */
[----:B------:R-:W-:Y:S02]  /*01f0*/  IADD3 R63, PT, PT, R63, R2, RZ ;  /* 0x000000023f3f7210 */ /* 0x000fe40007ffe0ff */
[----:B------:R-:W-:Y:S02]  /*0200*/  SHF.R.S32.HI R7, RZ, 0x1f, R69 ;  /* 0x0000001fff077819 */ /* 0x000fe40000011445 */
[----:B------:R-:W-:Y:S02]  /*0210*/  SHF.R.S32.HI R9, RZ, 0x1f, R68 ;  /* 0x0000001fff097819 */ /* 0x000fe40000011444 */
[----:B------:R-:W-:Y:S02]  /*0220*/  SHF.R.S32.HI R11, RZ, 0x1f, R67 ;  /* 0x0000001fff0b7819 */ /* 0x000fe40000011443 */
[----:B------:R-:W-:-:S02]  /*0230*/  SHF.R.S32.HI R13, RZ, 0x1f, R66 ;  /* 0x0000001fff0d7819 */ /* 0x000fc40000011442 */
[----:B------:R-:W-:Y:S02]  /*0240*/  SHF.R.S32.HI R15, RZ, 0x1f, R65 ;  /* 0x0000001fff0f7819 */ /* 0x000fe40000011441 */
[----:B------:R-:W-:Y:S02]  /*0250*/  SHF.R.S32.HI R17, RZ, 0x1f, R64 ;  /* 0x0000001fff117819 */ /* 0x000fe40000011440 */
[----:B-1234-:R-:W-:-:S07]  /*0260*/  SHF.L.U32 R63, R63, 0x1, RZ ;  /* 0x000000013f3f7819 */ /* 0x01efce00000006ff */
.L_x_120:
[----:B0-----:R-:W0:Y:S01]  /*0270*/  LDC R25, c[0x0][0x410] ;  /* 0x00010400ff197b82 */ /* 0x001e220000000800 */
[----:B-1----:R-:W1:Y:S01]  /*0280*/  LDCU.128 UR12, c[0x0][0x400] ;  /* 0x00008000ff0c77ac */ /* 0x002e620008000c00 */
[----:B------:R-:W-:Y:S02]  /*0290*/  ISETP.GE.AND P3, PT, R62, RZ, PT ;  /* 0x000000ff3e00720c */ /* 0x000fe40003f66270 */
[----:B------:R-:W-:Y:S02]  /*02a0*/  CS2R R58, SRZ ;  /* 0x00000000003a7805 */ /* 0x000fe4000001ff00 */
[----:B------:R-:W-:Y:S02]  /*02b0*/  LOP3.LUT R24, R63, 0xffff, RZ, 0xc0, !PT ;  /* 0x0000ffff3f187812 */ /* 0x000fe400078ec0ff */
[----:B------:R-:W-:Y:S02]  /*02c0*/  MOV R60, RZ ;  /* 0x000000ff003c7202 */ /* 0x000fe40000000f00 */
[----:B0--3--:R-:W-:-:S04]  /*02d0*/  IABS R21, R25 ;  /* 0x0000001900157213 */ /* 0x009fc80000000000 */
[----:B------:R-:W0:Y:S08]  /*02e0*/  I2F.RP R6, R21 ;  /* 0x0000001500067306 */ /* 0x000e300000209400 */
[----:B0-----:R-:W0:Y:S02]  /*02f0*/  MUFU.RCP R6, R6 ;  /* 0x0000000600067308 */ /* 0x001e240000001000 */
[----:B0-2---:R-:W-:-:S06]  /*0300*/  IADD3 R18, PT, PT, R6, 0xffffffe, RZ ;  /* 0x0ffffffe06127810 */ /* 0x005fcc0007ffe0ff */
[----:B------:R0:W2:Y:S02]  /*0310*/  F2I.FTZ.U32.TRUNC.NTZ R19, R18 ;  /* 0x0000001200137305 */ /* 0x0000a4000021f000 */
[----:B0-----:R-:W-:Y:S02]  /*0320*/  MOV R18, RZ ;  /* 0x000000ff00127202 */ /* 0x001fe40000000f00 */
[----:B--2---:R-:W-:-:S05]  /*0330*/  IADD3 R8, PT, PT, RZ, -R19, RZ ;  /* 0x80000013ff087210 */ /* 0x004fca0007ffe0ff */
[----:B------:R-:W-:Y:S01]  /*0340*/  IMAD R23, R8, R21, RZ ;  /* 0x0000001508177224 */ /* 0x000fe200078e02ff */
[----:B------:R-:W-:-:S03]  /*0350*/  IABS R8, R62 ;  /* 0x0000003e00087213 */ /* 0x000fc60000000000 */
[----:B------:R-:W-:Y:S02]  /*0360*/  IMAD.HI.U32 R19, R19, R23, R18 ;  /* 0x0000001713137227 */ /* 0x000fe400078e0012 */
[----:B------:R-:W0:Y:S04]  /*0370*/  LDC R23, c[0x0][0x41c] ;  /* 0x00010700ff177b82 */ /* 0x000e280000000800 */
[----:B------:R-:W-:-:S05]  /*0380*/  IMAD.HI.U32 R19, R19, R8, RZ ;  /* 0x0000000813137227 */ /* 0x000fca00078e00ff */
[----:B------:R-:W-:-:S05]  /*0390*/  IADD3 R6, PT, PT, -R19, RZ, RZ ;  /* 0x000000ff13067210 */ /* 0x000fca0007ffe1ff */
[----:B------:R-:W-:Y:S01]  /*03a0*/  IMAD R6, R21, R6, R8 ;  /* 0x0000000615067224 */ /* 0x000fe200078e0208 */
[----:B------:R-:W-:-:S04]  /*03b0*/  LOP3.LUT R8, R62, R25, RZ, 0x3c, !PT ;  /* 0x000000193e087212 */ /* 0x000fc800078e3cff */
[----:B------:R-:W-:Y:S02]  /*03c0*/  ISETP.GT.U32.AND P4, PT, R21, R6, PT ;  /* 0x000000061500720c */ /* 0x000fe40003f84070 */
[----:B------:R-:W-:Y:S01]  /*03d0*/  ISETP.GE.AND P1, PT, R8, RZ, PT ;  /* 0x000000ff0800720c */ /* 0x000fe20003f26270 */
[----:B0-----:R-:W-:-:S05]  /*03e0*/  IMAD R37, R23, UR10, R70 ;  /* 0x0000000a17257c24 */ /* 0x001fca000f8e0246 */
[----:B-1----:R-:W-:Y:S02]  /*03f0*/  ISETP.GE.U32.AND P0, PT, R37, UR12, PT ;  /* 0x0000000c25007c0c */ /* 0x002fe4000bf06070 */
[----:B------:R-:W-:-:S03]  /*0400*/  SHF.R.S32.HI R27, RZ, 0x1f, R37 ;  /* 0x0000001fff1b7819 */ /* 0x000fc60000011425 */
[-C--:B------:R-:W-:Y:S02]  /*0410*/  @!P4 IADD3 R6, PT, PT, R6, -R21.reuse, RZ ;  /* 0x800000150606c210 */ /* 0x080fe40007ffe0ff */
[----:B------:R-:W-:Y:S02]  /*0420*/  ISETP.GE.AND.EX P0, PT, R27, UR13, PT, P0 ;  /* 0x0000000d1b007c0c */ /* 0x000fe4000bf06300 */
[CC--:B------:R-:W-:Y:S02]  /*0430*/  ISETP.GE.U32.AND P2, PT, R6.reuse, R21.reuse, PT ;  /* 0x000000150600720c */ /* 0x0c0fe40003f46070 */
[----:B------:R-:W-:Y:S02]  /*0440*/  ISETP.GT.U32.AND P5, PT, R21, R6, PT ;  /* 0x000000061500720c */ /* 0x000fe40003fa4070 */
[----:B------:R-:W-:Y:S02]  /*0450*/  IADD3 R21, PT, PT, R6, -R21, RZ ;  /* 0x8000001506157210 */ /* 0x000fe40007ffe0ff */
[----:B------:R-:W-:-:S02]  /*0460*/  @!P4 IADD3 R19, PT, PT, R19, 0x1, RZ ;  /* 0x000000011313c810 */ /* 0x000fc40007ffe0ff */
[----:B------:R-:W-:Y:S02]  /*0470*/  SEL R6, R21, R6, !P5 ;  /* 0x0000000615067207 */ /* 0x000fe40006800000 */
[----:B------:R-:W-:Y:S01]  /*0480*/  ISETP.NE.AND P5, PT, R25, RZ, PT ;  /* 0x000000ff1900720c */ /* 0x000fe20003fa5270 */
[----:B------:R-:W0:Y:S01]  /*0490*/  @!P0 LDC.64 R30, c[0x0][0x3f8] ;  /* 0x0000fe00ff1e8b82 */ /* 0x000e220000000a00 */
[----:B------:R-:W-:Y:S02]  /*04a0*/  LOP3.LUT R21, RZ, R25, RZ, 0x33, !PT ;  /* 0x00000019ff157212 */ /* 0x000fe400078e33ff */
[----:B------:R-:W-:Y:S02]  /*04b0*/  @P2 IADD3 R19, PT, PT, R19, 0x1, RZ ;  /* 0x0000000113132810 */ /* 0x000fe40007ffe0ff */
[----:B------:R-:W-:Y:S02]  /*04c0*/  IADD3 R25, PT, PT, R37, 0x80, RZ ;  /* 0x0000008025197810 */ /* 0x000fe40007ffe0ff */
[----:B------:R-:W-:Y:S01]  /*04d0*/  @!P3 IADD3 R6, PT, PT, -R6, RZ, RZ ;  /* 0x000000ff0606b210 */ /* 0x000fe20007ffe1ff */
[----:B------:R-:W1:Y:S01]  /*04e0*/  @!P0 LDC.64 R32, c[0x0][0x3a0] ;  /* 0x0000e800ff208b82 */ /* 0x000e620000000a00 */
[----:B------:R-:W-:-:S02]  /*04f0*/  MOV R8, R19 ;  /* 0x0000001300087202 */ /* 0x000fc40000000f00 */
[----:B------:R-:W-:Y:S02]  /*0500*/  ISETP.GE.U32.AND P4, PT, R25, UR12, PT ;  /* 0x0000000c19007c0c */ /* 0x000fe4000bf86070 */
[----:B------:R-:W-:Y:S02]  /*0510*/  SHF.R.S32.HI R29, RZ, 0x1f, R25 ;  /* 0x0000001fff1d7819 */ /* 0x000fe40000011419 */
[----:B------:R-:W-:Y:S01]  /*0520*/  SEL R19, R21, R6, !P5 ;  /* 0x0000000615137207 */ /* 0x000fe20006800000 */
[----:B------:R-:W2:Y:S01]  /*0530*/  @!P0 LDC.64 R34, c[0x0][0x398] ;  /* 0x0000e600ff228b82 */ /* 0x000ea20000000a00 */
[----:B------:R-:W-:Y:S02]  /*0540*/  @!P1 IADD3 R8, PT, PT, -R8, RZ, RZ ;  /* 0x000000ff08089210 */ /* 0x000fe40007ffe1ff */
[----:B------:R-:W-:Y:S01]  /*0550*/  ISETP.GE.AND.EX P4, PT, R29, UR13, PT, P4 ;  /* 0x0000000d1d007c0c */ /* 0x000fe2000bf86340 */
[----:B------:R-:W-:Y:S01]  /*0560*/  IMAD R23, R19, 0x1e, RZ ;  /* 0x0000001e13177824 */ /* 0x000fe200078e02ff */
[----:B------:R-:W-:-:S02]  /*0570*/  SEL R21, R21, R8, !P5 ;  /* 0x0000000815157207 */ /* 0x000fc40006800000 */
[----:B------:R-:W-:Y:S02]  /*0580*/  ISETP.GE.U32.AND P3, PT, R68, UR12, PT ;  /* 0x0000000c44007c0c */ /* 0x000fe4000bf66070 */
[C---:B------:R-:W-:Y:S02]  /*0590*/  IADD3 R88, P1, PT, R23.reuse, R24, RZ ;  /* 0x0000001817587210 */ /* 0x040fe40007f3e0ff */
[----:B------:R-:W-:Y:S02]  /*05a0*/  SHF.R.S32.HI R6, RZ, 0x1f, R21 ;  /* 0x0000001fff067819 */ /* 0x000fe40000011415 */
[----:B------:R-:W-:Y:S02]  /*05b0*/  LEA.HI.X.SX32 R89, R23, RZ, 0x1, P1 ;  /* 0x000000ff17597211 */ /* 0x000fe400008f0eff */
[----:B------:R-:W-:Y:S01]  /*05c0*/  ISETP.GE.AND.EX P3, PT, R9, UR13, PT, P3 ;  /* 0x0000000d09007c0c */ /* 0x000fe2000bf66330 */
[----:B------:R-:W-:Y:S01]  /*05d0*/  IMAD R6, R6, UR14, RZ ;  /* 0x0000000e06067c24 */ /* 0x000fe2000f8e02ff */
[----:B------:R-:W3:Y:S01]  /*05e0*/  @!P4 LDC.64 R38, c[0x0][0x3f8] ;  /* 0x0000fe00ff26cb82 */ /* 0x000ee20000000a00 */
[----:B------:R-:W-:Y:S01]  /*05f0*/  IMAD.WIDE.U32 R88, R21, UR14, R88 ;  /* 0x0000000e15587c25 */ /* 0x000fe2000f8e0058 */
[----:B------:R-:W-:-:S03]  /*0600*/  ISETP.GE.U32.AND P2, PT, R67, UR12, PT ;  /* 0x0000000c43007c0c */ /* 0x000fc6000bf46070 */
[----:B------:R-:W-:Y:S01]  /*0610*/  IMAD R91, R21, UR15, R6 ;  /* 0x0000000f155b7c24 */ /* 0x000fe2000f8e0206 */
[----:B------:R-:W-:Y:S01]  /*0620*/  @!P0 MOV R90, R88 ;  /* 0x00000058005a8202 */ /* 0x000fe20000000f00 */
[----:B0-----:R-:W-:Y:S01]  /*0630*/  @!P0 IMAD R6, R27, R30, RZ ;  /* 0x0000001e1b068224 */ /* 0x001fe200078e02ff */
[----:B------:R-:W-:Y:S01]  /*0640*/  ISETP.GE.AND.EX P2, PT, R11, UR13, PT, P2 ;  /* 0x0000000d0b007c0c */ /* 0x000fe2000bf46320 */
[----:B------:R-:W0:Y:S01]  /*0650*/  @!P4 LDC.64 R40, c[0x0][0x3a0] ;  /* 0x0000e800ff28cb82 */ /* 0x000e220000000a00 */
[----:B------:R-:W-:Y:S01]  /*0660*/  IADD3 R91, PT, PT, R89, R91, RZ ;  /* 0x0000005b595b7210 */ /* 0x000fe20007ffe0ff */
[C---:B------:R-:W-:Y:S01]  /*0670*/  @!P0 IMAD R23, R37.reuse, R31, R6 ;  /* 0x0000001f25178224 */ /* 0x040fe200078e0206 */
[----:B------:R-:W-:Y:S02]  /*0680*/  @!P4 MOV R26, R88 ;  /* 0x00000058001ac202 */ /* 0x000fe40000000f00 */
[----:B------:R-:W-:Y:S01]  /*0690*/  @!P4 MOV R27, R91 ;  /* 0x0000005b001bc202 */ /* 0x000fe20000000f00 */
[----:B------:R-:W-:-:S02]  /*06a0*/  @!P0 IMAD.WIDE.U32 R20, R37, R30, R90 ;  /* 0x0000001e25148225 */ /* 0x000fc400078e005a */
[----:B------:R-:W4:Y:S03]  /*06b0*/  @!P3 LDC.64 R36, c[0x0][0x3f8] ;  /* 0x0000fe00ff24bb82 */ /* 0x000f260000000a00 */
[----:B------:R-:W-:Y:S02]  /*06c0*/  @!P0 IADD3 R21, PT, PT, R21, R23, RZ ;  /* 0x0000001715158210 */ /* 0x000fe40007ffe0ff */
[C---:B------:R-:W-:Y:S01]  /*06d0*/  @!P0 SHF.L.U32 R23, R20.reuse, 0x1, RZ ;  /* 0x0000000114178819 */ /* 0x040fe200000006ff */
[-C--:B---3--:R-:W-:Y:S02]  /*06e0*/  @!P4 IMAD R8, R29, R38.reuse, RZ ;  /* 0x000000261d08c224 */ /* 0x088fe400078e02ff */
[----:B------:R-:W3:Y:S01]  /*06f0*/  @!P4 LDC.64 R42, c[0x0][0x398] ;  /* 0x0000e600ff2acb82 */ /* 0x000ee20000000a00 */
[----:B------:R-:W-:Y:S01]  /*0700*/  @!P0 SHF.L.U64.HI R6, R20, 0x1, R21 ;  /* 0x0000000114068819 */ /* 0x000fe20000010215 */
[----:B------:R-:W-:Y:S01]  /*0710*/  @!P4 IMAD.WIDE.U32 R26, R25, R38, R26 ;  /* 0x00000026191ac225 */ /* 0x000fe200078e001a */
[----:B-1----:R-:W-:-:S02]  /*0720*/  @!P0 IADD3 R20, P1, PT, R23, R32, RZ ;  /* 0x0000002017148210 */ /* 0x002fc40007f3e0ff */
[----:B--2---:R-:W-:Y:S01]  /*0730*/  @!P0 IADD3 R22, P5, PT, R23, R34, RZ ;  /* 0x0000002217168210 */ /* 0x004fe20007fbe0ff */
[----:B------:R-:W-:Y:S01]  /*0740*/  @!P4 IMAD R29, R25, R39, R8 ;  /* 0x00000027191dc224 */ /* 0x000fe200078e0208 */
[C---:B------:R-:W-:Y:S01]  /*0750*/  @!P0 IADD3.X R21, PT, PT, R6.reuse, R33, RZ, P1, !PT ;  /* 0x0000002106158210 */ /* 0x040fe20000ffe4ff */
[----:B------:R-:W1:Y:S01]  /*0760*/  @!P2 LDC.64 R38, c[0x0][0x3f8] ;  /* 0x0000fe00ff26ab82 */ /* 0x000e620000000a00 */
[----:B------:R-:W-:Y:S02]  /*0770*/  @!P0 IADD3.X R23, PT, PT, R6, R35, RZ, P5, !PT ;  /* 0x0000002306178210 */ /* 0x000fe40002ffe4ff */
[----:B------:R-:W-:Y:S01]  /*0780*/  @!P4 IADD3 R25, PT, PT, R27, R29, RZ ;  /* 0x0000001d1b19c210 */ /* 0x000fe20007ffe0ff */
[----:B------:R2:W3:Y:S01]  /*0790*/  @!P0 LDG.E R60, desc[UR8][R20.64] ;  /* 0x00000008143c8981 */ /* 0x0004e2000c1e1900 */
[----:B------:R-:W-:Y:S01]  /*07a0*/  ISETP.GE.U32.AND P1, PT, R66, UR12, PT ;  /* 0x0000000c42007c0c */ /* 0x000fe2000bf26070 */
[----:B----4-:R-:W-:Y:S02]  /*07b0*/  @!P3 IMAD R6, R9, R36, RZ ;  /* 0x000000240906b224 */ /* 0x010fe400078e02ff */
[----:B------:R-:W4:Y:S01]  /*07c0*/  @!P3 LDC.64 R32, c[0x0][0x3a0] ;  /* 0x0000e800ff20bb82 */ /* 0x000f220000000a00 */
[----:B------:R-:W-:Y:S01]  /*07d0*/  @!P4 SHF.L.U64.HI R8, R26, 0x1, R25 ;  /* 0x000000011a08c819 */ /* 0x000fe20000010219 */
[----:B------:R4:W4:Y:S01]  /*07e0*/  @!P0 LDG.E R59, desc[UR8][R22.64] ;  /* 0x00000008163b8981 */ /* 0x000922000c1e1900 */
[----:B------:R-:W-:Y:S01]  /*07f0*/  @!P3 IMAD R25, R68, R37, R6 ;  /* 0x000000254419b224 */ /* 0x000fe200078e0206 */
[----:B------:R-:W-:-:S02]  /*0800*/  @!P4 SHF.L.U32 R31, R26, 0x1, RZ ;  /* 0x000000011a1fc819 */ /* 0x000fc400000006ff */
[----:B--2---:R-:W-:Y:S02]  /*0810*/  @!P3 MOV R20, R88 ;  /* 0x000000580014b202 */ /* 0x004fe40000000f00 */
[----:B------:R-:W-:Y:S01]  /*0820*/  @!P3 MOV R21, R91 ;  /* 0x0000005b0015b202 */ /* 0x000fe20000000f00 */
[----:B------:R-:W2:Y:S01]  /*0830*/  @!P3 LDC.64 R34, c[0x0][0x398] ;  /* 0x0000e600ff22bb82 */ /* 0x000ea20000000a00 */
[----:B------:R-:W-:Y:S02]  /*0840*/  ISETP.GE.AND.EX P1, PT, R13, UR13, PT, P1 ;  /* 0x0000000d0d007c0c */ /* 0x000fe4000bf26310 */
[C---:B0-----:R-:W-:Y:S01]  /*0850*/  @!P4 IADD3 R26, P0, PT, R31.reuse, R40, RZ ;  /* 0x000000281f1ac210 */ /* 0x041fe20007f1e0ff */
[----:B------:R-:W-:Y:S01]  /*0860*/  @!P3 IMAD.WIDE.U32 R20, R68, R36, R20 ;  /* 0x000000244414b225 */ /* 0x000fe200078e0014 */
[----:B---3--:R-:W-:Y:S02]  /*0870*/  @!P4 IADD3 R30, P5, PT, R31, R42, RZ ;  /* 0x0000002a1f1ec210 */ /* 0x008fe40007fbe0ff */
[----:B------:R-:W-:Y:S01]  /*0880*/  @!P4 IADD3.X R27, PT, PT, R8, R41, RZ, P0, !PT ;  /* 0x00000029081bc210 */ /* 0x000fe200007fe4ff */
[----:B------:R-:W0:Y:S01]  /*0890*/  @!P2 LDC.64 R36, c[0x0][0x3a0] ;  /* 0x0000e800ff24ab82 */ /* 0x000e220000000a00 */
[----:B------:R-:W-:-:S02]  /*08a0*/  @!P3 IADD3 R21, PT, PT, R21, R25, RZ ;  /* 0x000000191515b210 */ /* 0x000fc40007ffe0ff */
[C---:B------:R-:W-:Y:S02]  /*08b0*/  @!P3 SHF.L.U32 R29, R20.reuse, 0x1, RZ ;  /* 0x00000001141db819 */ /* 0x040fe400000006ff */
[----:B------:R-:W-:Y:S02]  /*08c0*/  @!P3 SHF.L.U64.HI R10, R20, 0x1, R21 ;  /* 0x00000001140ab819 */ /* 0x000fe40000010215 */
[----:B------:R-:W-:Y:S01]  /*08d0*/  @!P4 IADD3.X R31, PT, PT, R8, R43, RZ, P5, !PT ;  /* 0x0000002b081fc210 */ /* 0x000fe20002ffe4ff */
[----:B-1----:R-:W-:Y:S01]  /*08e0*/  @!P2 IMAD R8, R11, R38, RZ ;  /* 0x000000260b08a224 */ /* 0x002fe200078e02ff */
[----:B------:R-:W-:Y:S02]  /*08f0*/  @!P2 MOV R20, R88 ;  /* 0x000000580014a202 */ /* 0x000fe40000000f00 */
[----:B------:R-:W-:Y:S02]  /*0900*/  @!P2 MOV R21, R91 ;  /* 0x0000005b0015a202 */ /* 0x000fe40000000f00 */
[----:B------:R-:W-:Y:S01]  /*0910*/  MOV R6, RZ ;  /* 0x000000ff00067202 */ /* 0x000fe20000000f00 */
[----:B------:R-:W-:-:S02]  /*0920*/  @!P2 IMAD R25, R67, R39, R8 ;  /* 0x000000274319a224 */ /* 0x000fc400078e0208 */
[----:B------:R-:W-:Y:S01]  /*0930*/  @!P2 IMAD.WIDE.U32 R20, R67, R38, R20 ;  /* 0x000000264314a225 */ /* 0x000fe200078e0014 */
[----:B------:R-:W-:Y:S01]  /*0940*/  ISETP.GE.U32.AND P0, PT, R65, UR12, PT ;  /* 0x0000000c41007c0c */ /* 0x000fe2000bf06070 */
[----:B------:R-:W1:Y:S01]  /*0950*/  @!P1 LDC.64 R38, c[0x0][0x3f8] ;  /* 0x0000fe00ff269b82 */ /* 0x000e620000000a00 */
[----:B------:R3:W3:Y:S01]  /*0960*/  @!P4 LDG.E R6, desc[UR8][R26.64] ;  /* 0x000000081a06c981 */ /* 0x0006e2000c1e1900 */
[----:B------:R-:W-:Y:S02]  /*0970*/  MOV R8, RZ ;  /* 0x000000ff00087202 */ /* 0x000fe40000000f00 */
[----:B----4-:R-:W-:Y:S02]  /*0980*/  @!P3 IADD3 R22, P5, PT, R29, R32, RZ ;  /* 0x000000201d16b210 */ /* 0x010fe40007fbe0ff */
[----:B------:R-:W-:Y:S02]  /*0990*/  ISETP.GE.AND.EX P0, PT, R15, UR13, PT, P0 ;  /* 0x0000000d0f007c0c */ /* 0x000fe4000bf06300 */
[----:B------:R0:W4:Y:S01]  /*09a0*/  @!P4 LDG.E R8, desc[UR8][R30.64] ;  /* 0x000000081e08c981 */ /* 0x000122000c1e1900 */
[----:B--2---:R-:W-:-:S02]  /*09b0*/  @!P3 IADD3 R28, P4, PT, R29, R34, RZ ;  /* 0x000000221d1cb210 */ /* 0x004fc40007f9e0ff */
[----:B------:R-:W-:Y:S01]  /*09c0*/  CS2R R56, SRZ ;  /* 0x0000000000387805 */ /* 0x000fe2000001ff00 */
[----:B---3--:R-:W2:Y:S01]  /*09d0*/  @!P2 LDC.64 R26, c[0x0][0x398] ;  /* 0x0000e600ff1aab82 */ /* 0x008ea20000000a00 */
[----:B------:R-:W-:Y:S02]  /*09e0*/  @!P3 IADD3.X R23, PT, PT, R10, R33, RZ, P5, !PT ;  /* 0x000000210a17b210 */ /* 0x000fe40002ffe4ff */
[----:B------:R-:W-:Y:S02]  /*09f0*/  @!P2 IADD3 R21, PT, PT, R21, R25, RZ ;  /* 0x000000191515a210 */ /* 0x000fe40007ffe0ff */
[----:B------:R-:W-:Y:S02]  /*0a00*/  @!P2 SHF.L.U32 R33, R20, 0x1, RZ ;  /* 0x000000011421a819 */ /* 0x000fe400000006ff */
[----:B------:R-:W-:Y:S02]  /*0a10*/  CS2R R54, SRZ ;  /* 0x0000000000367805 */ /* 0x000fe4000001ff00 */
[----:B------:R-:W-:Y:S01]  /*0a20*/  @!P3 IADD3.X R29, PT, PT, R10, R35, RZ, P4, !PT ;  /* 0x000000230a1db210 */ /* 0x000fe200027fe4ff */
[----:B------:R-:W3:Y:S01]  /*0a30*/  @!P0 LDC.64 R40, c[0x0][0x3f8] ;  /* 0x0000fe00ff288b82 */ /* 0x000ee20000000a00 */
[----:B------:R-:W-:Y:S01]  /*0a40*/  @!P2 SHF.L.U64.HI R10, R20, 0x1, R21 ;  /* 0x00000001140aa819 */ /* 0x000fe20000010215 */
[----:B------:R1:W4:Y:S01]  /*0a50*/  @!P3 LDG.E R56, desc[UR8][R22.64] ;  /* 0x000000081638b981 */ /* 0x000322000c1e1900 */
[----:B0-----:R-:W-:-:S02]  /*0a60*/  @!P2 IADD3 R30, P6, PT, R33, R36, RZ ;  /* 0x00000024211ea210 */ /* 0x001fc40007fde0ff */
[----:B------:R-:W-:Y:S01]  /*0a70*/  ISETP.GE.U32.AND P4, PT, R69, UR12, PT ;  /* 0x0000000c45007c0c */ /* 0x000fe2000bf86070 */
[----:B-1----:R-:W-:Y:S01]  /*0a80*/  @!P1 IMAD R12, R13, R38, RZ ;  /* 0x000000260d0c9224 */ /* 0x002fe200078e02ff */
[----:B------:R-:W-:Y:S01]  /*0a90*/  ISETP.GE.U32.AND P5, PT, R64, UR12, PT ;  /* 0x0000000c40007c0c */ /* 0x000fe2000bfa6070 */
[----:B------:R-:W0:Y:S01]  /*0aa0*/  @!P1 LDC.64 R34, c[0x0][0x3a0] ;  /* 0x0000e800ff229b82 */ /* 0x000e220000000a00 */
[----:B------:R-:W-:Y:S01]  /*0ab0*/  @!P2 IADD3.X R31, PT, PT, R10, R37, RZ, P6, !PT ;  /* 0x000000250a1fa210 */ /* 0x000fe200037fe4ff */
[----:B------:R1:W4:Y:S01]  /*0ac0*/  @!P3 LDG.E R55, desc[UR8][R28.64] ;  /* 0x000000081c37b981 */ /* 0x000322000c1e1900 */
[----:B------:R-:W-:-:S05]  /*0ad0*/  ISETP.GE.AND.EX P4, PT, R7, UR13, PT, P4 ;  /* 0x0000000d07007c0c */ /* 0x000fca000bf86340 */
[----:B------:R-:W3:Y:S01]  /*0ae0*/  @!P1 LDC.64 R20, c[0x0][0x398] ;  /* 0x0000e600ff149b82 */ /* 0x000ee20000000a00 */
[----:B------:R-:W-:Y:S02]  /*0af0*/  @!P1 MOV R22, R88 ;  /* 0x0000005800169202 */ /* 0x000fe40000000f00 */
[----:B------:R-:W-:Y:S01]  /*0b00*/  @!P1 MOV R23, R91 ;  /* 0x0000005b00179202 */ /* 0x000fe20000000f00 */
[C---:B------:R-:W-:Y:S01]  /*0b10*/  @!P1 IMAD R25, R66.reuse, R39, R12 ;  /* 0x0000002742199224 */ /* 0x040fe200078e020c */
[----:B------:R-:W-:Y:S01]  /*0b20*/  ISETP.GE.AND.EX P5, PT, R17, UR13, PT, P5 ;  /* 0x0000000d11007c0c */ /* 0x000fe2000bfa6350 */
[----:B------:R1:W4:Y:S02]  /*0b30*/  @!P2 LDG.E R54, desc[UR8][R30.64] ;  /* 0x000000081e36a981 */ /* 0x000324000c1e1900 */
[----:B------:R-:W3:Y:S01]  /*0b40*/  LDC.64 R36, c[0x0][0x3b8] ;  /* 0x0000ee00ff247b82 */ /* 0x000ee20000000a00 */
[----:B--2---:R-:W-:Y:S01]  /*0b50*/  @!P2 IADD3 R32, P3, PT, R33, R26, RZ ;  /* 0x0000001a2120a210 */ /* 0x004fe20007f7e0ff */
[----:B------:R-:W-:-:S03]  /*0b60*/  @!P1 IMAD.WIDE.U32 R22, R66, R38, R22 ;  /* 0x0000002642169225 */ /* 0x000fc600078e0016 */
[----:B------:R-:W-:Y:S02]  /*0b70*/  @!P2 IADD3.X R33, PT, PT, R10, R27, RZ, P3, !PT ;  /* 0x0000001b0a21a210 */ /* 0x000fe40001ffe4ff */
[----:B------:R-:W-:Y:S01]  /*0b80*/  MOV R10, RZ ;  /* 0x000000ff000a7202 */ /* 0x000fe20000000f00 */
[----:B------:R-:W2:Y:S01]  /*0b90*/  @!P0 LDC.64 R42, c[0x0][0x398] ;  /* 0x0000e600ff2a8b82 */ /* 0x000ea20000000a00 */
[----:B------:R-:W-:Y:S02]  /*0ba0*/  @!P1 IADD3 R23, PT, PT, R23, R25, RZ ;  /* 0x0000001917179210 */ /* 0x000fe40007ffe0ff */
[C---:B------:R-:W-:Y:S02]  /*0bb0*/  @!P1 SHF.L.U32 R25, R22.reuse, 0x1, RZ ;  /* 0x0000000116199819 */ /* 0x040fe400000006ff */
[----:B------:R3:W4:Y:S03]  /*0bc0*/  @!P2 LDG.E R10, desc[UR8][R32.64] ;  /* 0x00000008200aa981 */ /* 0x000726000c1e1900 */
[----:B------:R-:W2:Y:S01]  /*0bd0*/  @!P0 LDC.64 R26, c[0x0][0x3a0] ;  /* 0x0000e800ff1a8b82 */ /* 0x000ea20000000a00 */
[----:B------:R-:W-:-:S02]  /*0be0*/  @!P1 SHF.L.U64.HI R14, R22, 0x1, R23 ;  /* 0x00000001160e9819 */ /* 0x000fc40000010217 */
[----:B0-----:R-:W-:-:S05]  /*0bf0*/  @!P1 IADD3 R34, P2, PT, R25, R34, RZ ;  /* 0x0000002219229210 */ /* 0x001fca0007f5e0ff */
[----:B-1----:R-:W0:Y:S01]  /*0c00*/  @!P4 LDC.64 R28, c[0x0][0x3f8] ;  /* 0x0000fe00ff1ccb82 */ /* 0x002e220000000a00 */
[----:B------:R-:W-:Y:S01]  /*0c10*/  @!P0 MOV R30, R88 ;  /* 0x00000058001e8202 */ /* 0x000fe20000000f00 */
[----:B---3--:R-:W-:Y:S01]  /*0c20*/  @!P0 IMAD R12, R15, R40, RZ ;  /* 0x000000280f0c8224 */ /* 0x008fe200078e02ff */
[----:B------:R-:W-:Y:S01]  /*0c30*/  @!P0 MOV R31, R91 ;  /* 0x0000005b001f8202 */ /* 0x000fe20000000f00 */
[----:B------:R-:W-:Y:S01]  /*0c40*/  IMAD.WIDE R22, R62, 0x8, R36 ;  /* 0x000000083e167825 */ /* 0x000fe200078e0224 */
[C---:B------:R-:W-:Y:S02]  /*0c50*/  @!P1 IADD3.X R35, PT, PT, R14.reuse, R35, RZ, P2, !PT ;  /* 0x000000230e239210 */ /* 0x040fe400017fe4ff */
[----:B------:R-:W-:Y:S01]  /*0c60*/  @!P1 IADD3 R36, P2, PT, R25, R20, RZ ;  /* 0x0000001419249210 */ /* 0x000fe20007f5e0ff */
[----:B------:R-:W1:Y:S01]  /*0c70*/  @!P5 LDC.64 R32, c[0x0][0x3f8] ;  /* 0x0000fe00ff20db82 */ /* 0x000e620000000a00 */
[C---:B------:R-:W-:Y:S02]  /*0c80*/  @!P0 IMAD R39, R65.reuse, R41, R12 ;  /* 0x0000002941278224 */ /* 0x040fe400078e020c */
[----:B------:R-:W-:Y:S01]  /*0c90*/  @!P0 IMAD.WIDE.U32 R30, R65, R40, R30 ;  /* 0x00000028411e8225 */ /* 0x000fe200078e001e */
[----:B------:R-:W-:Y:S01]  /*0ca0*/  @!P1 IADD3.X R37, PT, PT, R14, R21, RZ, P2, !PT ;  /* 0x000000150e259210 */ /* 0x000fe200017fe4ff */
[----:B------:R-:W3:Y:S01]  /*0cb0*/  LDG.E.64 R22, desc[UR8][R22.64] ;  /* 0x0000000816167981 */ /* 0x000ee2000c1e1b00 */
[----:B------:R-:W-:-:S02]  /*0cc0*/  MOV R12, RZ ;  /* 0x000000ff000c7202 */ /* 0x000fc40000000f00 */
[----:B------:R-:W-:Y:S01]  /*0cd0*/  MOV R14, RZ ;  /* 0x000000ff000e7202 */ /* 0x000fe20000000f00 */
[----:B------:R-:W1:Y:S01]  /*0ce0*/  @!P4 LDC.64 R20, c[0x0][0x398] ;  /* 0x0000e600ff14cb82 */ /* 0x000e620000000a00 */
[----:B------:R-:W-:Y:S02]  /*0cf0*/  @!P0 IADD3 R25, PT, PT, R31, R39, RZ ;  /* 0x000000271f198210 */ /* 0x000fe40007ffe0ff */
[C---:B------:R-:W-:Y:S01]  /*0d00*/  @!P0 SHF.L.U32 R41, R30.reuse, 0x1, RZ ;  /* 0x000000011e298819 */ /* 0x040fe200000006ff */
[----:B------:R0:W3:Y:S01]  /*0d10*/  @!P1 LDG.E R12, desc[UR8][R34.64] ;  /* 0x00000008220c9981 */ /* 0x0000e2000c1e1900 */
[----:B------:R-:W-:-:S03]  /*0d20*/  @!P0 SHF.L.U64.HI R18, R30, 0x1, R25 ;  /* 0x000000011e128819 */ /* 0x000fc60000010219 */
[----:B------:R1:W3:Y:S01]  /*0d30*/  @!P1 LDG.E R14, desc[UR8][R36.64] ;  /* 0x00000008240e9981 */ /* 0x0002e2000c1e1900 */
[C---:B--2---:R-:W-:Y:S01]  /*0d40*/  @!P0 IADD3 R40, P1, PT, R41.reuse, R42, RZ ;  /* 0x0000002a29288210 */ /* 0x044fe20007f3e0ff */
[----:B------:R-:W2:Y:S01]  /*0d50*/  @!P4 LDC.64 R30, c[0x0][0x3a0] ;  /* 0x0000e800ff1ecb82 */ /* 0x000ea20000000a00 */
[----:B------:R-:W-:Y:S01]  /*0d60*/  @!P0 IADD3 R38, P2, PT, R41, R26, RZ ;  /* 0x0000001a29268210 */ /* 0x000fe20007f5e0ff */
[----:B0-----:R-:W-:Y:S01]  /*0d70*/  @!P4 IMAD R26, R7, R28, RZ ;  /* 0x0000001c071ac224 */ /* 0x001fe200078e02ff */
[C---:B------:R-:W-:Y:S02]  /*0d80*/  @!P0 IADD3.X R41, PT, PT, R18.reuse, R43, RZ, P1, !PT ;  /* 0x0000002b12298210 */ /* 0x040fe40000ffe4ff */
[----:B------:R-:W-:Y:S02]  /*0d90*/  @!P4 MOV R34, R88 ;  /* 0x000000580022c202 */ /* 0x000fe40000000f00 */
[----:B------:R-:W-:Y:S02]  /*0da0*/  @!P4 MOV R35, R91 ;  /* 0x0000005b0023c202 */ /* 0x000fe40000000f00 */
[----:B------:R-:W-:Y:S01]  /*0db0*/  ISETP.NE.AND P1, PT, RZ, UR11, PT ;  /* 0x0000000bff007c0c */ /* 0x000fe2000bf25270 */
[C---:B------:R-:W-:Y:S01]  /*0dc0*/  @!P4 IMAD R25, R69.reuse, R29, R26 ;  /* 0x0000001d4519c224 */ /* 0x040fe200078e021a */
[----:B------:R-:W-:Y:S01]  /*0dd0*/  @!P0 IADD3.X R39, PT, PT, R18, R27, RZ, P2, !PT ;  /* 0x0000001b12278210 */ /* 0x000fe200017fe4ff */
[----:B------:R-:W-:Y:S01]  /*0de0*/  @!P4 IMAD.WIDE.U32 R34, R69, R28, R34 ;  /* 0x0000001c4522c225 */ /* 0x000fe200078e0022 */
[----:B------:R-:W0:Y:S01]  /*0df0*/  @!P5 LDC.64 R26, c[0x0][0x398] ;  /* 0x0000e600ff1adb82 */ /* 0x000e220000000a00 */
[----:B------:R-:W-:-:S02]  /*0e00*/  MOV R16, RZ ;  /* 0x000000ff00107202 */ /* 0x000fc40000000f00 */
[----:B-1----:R-:W-:Y:S01]  /*0e10*/  @!P5 IMAD R36, R17, R32, RZ ;  /* 0x000000201124d224 */ /* 0x002fe200078e02ff */
[----:B------:R-:W-:Y:S02]  /*0e20*/  @!P4 IADD3 R25, PT, PT, R35, R25, RZ ;  /* 0x000000192319c210 */ /* 0x000fe40007ffe0ff */
[----:B------:R-:W-:Y:S01]  /*0e30*/  @!P5 MOV R37, R91 ;  /* 0x0000005b0025d202 */ /* 0x000fe20000000f00 */
[----:B------:R1:W3:Y:S01]  /*0e40*/  @!P0 LDG.E R16, desc[UR8][R38.64] ;  /* 0x0000000826108981 */ /* 0x0002e2000c1e1900 */
[----:B------:R-:W0:Y:S01]  /*0e50*/  @!P5 LDC.64 R28, c[0x0][0x3a0] ;  /* 0x0000e800ff1cdb82 */ /* 0x000e220000000a00 */
[----:B------:R-:W-:Y:S01]  /*0e60*/  @!P4 SHF.L.U64.HI R44, R34, 0x1, R25 ;  /* 0x00000001222cc819 */ /* 0x000fe20000010219 */
[----:B------:R-:W-:Y:S01]  /*0e70*/  @!P5 IMAD R25, R64, R33, R36 ;  /* 0x000000214019d224 */ /* 0x000fe200078e0224 */
[----:B------:R-:W-:-:S05]  /*0e80*/  @!P5 MOV R36, R88 ;  /* 0x000000580024d202 */ /* 0x000fca0000000f00 */
[----:B------:R-:W0:Y:S01]  /*0e90*/  @P1 LDC.64 R42, c[0x0][0x3b0] ;  /* 0x0000ec00ff2a1b82 */ /* 0x000e220000000a00 */
[----:B------:R-:W-:Y:S01]  /*0ea0*/  MOV R18, RZ ;  /* 0x000000ff00127202 */ /* 0x000fe20000000f00 */
[----:B------:R-:W-:Y:S01]  /*0eb0*/  @!P5 IMAD.WIDE.U32 R32, R64, R32, R36 ;  /* 0x000000204020d225 */ /* 0x000fe200078e0024 */
[----:B------:R-:W-:-:S05]  /*0ec0*/  @!P4 SHF.L.U32 R35, R34, 0x1, RZ ;  /* 0x000000012223c819 */ /* 0x000fca00000006ff */
[----:B-1----:R-:W1:Y:S01]  /*0ed0*/  LDC.64 R38, c[0x0][0x3a8] ;  /* 0x0000ea00ff267b82 */ /* 0x002e620000000a00 */
[----:B------:R-:W-:Y:S01]  /*0ee0*/  @!P4 IADD3 R34, P2, PT, R35, R20, RZ ;  /* 0x000000142322c210 */ /* 0x000fe20007f5e0ff */
[----:B------:R0:W3:Y:S01]  /*0ef0*/  @!P0 LDG.E R18, desc[UR8][R40.64] ;  /* 0x0000000828128981 */ /* 0x0000e2000c1e1900 */
[----:B------:R-:W-:Y:S02]  /*0f00*/  @!P5 IADD3 R25, PT, PT, R33, R25, RZ ;  /* 0x000000192119d210 */ /* 0x000fe40007ffe0ff */
[----:B------:R-:W-:Y:S02]  /*0f10*/  @!P5 SHF.L.U32 R37, R32, 0x1, RZ ;  /* 0x000000012025d819 */ /* 0x000fe400000006ff */
[----:B--2---:R-:W-:Y:S02]  /*0f20*/  @!P4 IADD3 R30, P0, PT, R35, R30, RZ ;  /* 0x0000001e231ec210 */ /* 0x004fe40007f1e0ff */
[----:B------:R-:W-:Y:S02]  /*0f30*/  @!P4 IADD3.X R35, PT, PT, R44, R21, RZ, P2, !PT ;  /* 0x000000152c23c210 */ /* 0x000fe400017fe4ff */
[----:B0-----:R-:W-:-:S02]  /*0f40*/  @!P5 IADD3 R36, P2, PT, R37, R26, RZ ;  /* 0x0000001a2524d210 */ /* 0x001fc40007f5e0ff */
[----:B------:R-:W-:Y:S02]  /*0f50*/  @!P5 SHF.L.U64.HI R40, R32, 0x1, R25 ;  /* 0x000000012028d819 */ /* 0x000fe40000010219 */
[----:B------:R-:W-:Y:S02]  /*0f60*/  @!P4 IADD3.X R31, PT, PT, R44, R31, RZ, P0, !PT ;  /* 0x0000001f2c1fc210 */ /* 0x000fe400007fe4ff */
[----:B------:R-:W-:Y:S02]  /*0f70*/  CS2R R20, SRZ ;  /* 0x0000000000147805 */ /* 0x000fe4000001ff00 */
[----:B------:R-:W-:Y:S01]  /*0f80*/  @!P5 IADD3 R32, P0, PT, R37, R28, RZ ;  /* 0x0000001c2520d210 */ /* 0x000fe20007f1e0ff */
[----:B------:R-:W2:Y:S01]  /*0f90*/  @!P4 LDG.E R57, desc[UR8][R34.64] ;  /* 0x000000082239c981 */ /* 0x000ea2000c1e1900 */
[C---:B------:R-:W-:Y:S01]  /*0fa0*/  @!P5 IADD3.X R37, PT, PT, R40.reuse, R27, RZ, P2, !PT ;  /* 0x0000001b2825d210 */ /* 0x040fe200017fe4ff */
[----:B------:R-:W-:Y:S01]  /*0fb0*/  IMAD R27, R19, 0x1e, R24 ;  /* 0x0000001e131b7824 */ /* 0x000fe200078e0218 */
[----:B------:R-:W-:-:S02]  /*0fc0*/  @!P5 IADD3.X R33, PT, PT, R40, R29, RZ, P0, !PT ;  /* 0x0000001d2821d210 */ /* 0x000fc400007fe4ff */
[----:B------:R-:W-:Y:S01]  /*0fd0*/  CS2R R24, SRZ ;  /* 0x0000000000187805 */ /* 0x000fe2000001ff00 */
[----:B------:R3:W2:Y:S01]  /*0fe0*/  @!P4 LDG.E R58, desc[UR8][R30.64] ;  /* 0x000000081e3ac981 */ /* 0x0006a2000c1e1900 */
[----:B------:R-:W-:-:S03]  /*0ff0*/  @P1 IMAD.WIDE R28, R27, 0x4, R42 ;  /* 0x000000041b1c1825 */ /* 0x000fc600078e022a */
[----:B------:R-:W2:Y:S01]  /*1000*/  @!P5 LDG.E R20, desc[UR8][R32.64] ;  /* 0x000000082014d981 */ /* 0x000ea2000c1e1900 */
[----:B-1----:R-:W-:-:S03]  /*1010*/  IMAD.WIDE R26, R27, 0x4, R38 ;  /* 0x000000041b1a7825 */ /* 0x002fc600078e0226 */
[----:B------:R-:W2:Y:S04]  /*1020*/  @!P5 LDG.E R21, desc[UR8][R36.64] ;  /* 0x000000082415d981 */ /* 0x000ea8000c1e1900 */
[----:B------:R0:W5:Y:S04]  /*1030*/  @P1 LDG.E.64 R24, desc[UR8][R28.64] ;  /* 0x000000081c181981 */ /* 0x000168000c1e1b00 */
[----:B------:R-:W5:Y:S01]  /*1040*/  LDG.E.64 R26, desc[UR8][R26.64] ;  /* 0x000000081a1a7981 */ /* 0x000f62000c1e1b00 */
[----:B------:R-:W-:Y:S01]  /*1050*/  UISETP.NE.AND UP0, UPT, UR11, URZ, UPT ;  /* 0x000000ff0b00728c */ /* 0x000fe2000bf05270 */
[----:B------:R-:W-:-:S02]  /*1060*/  MOV R86, 0x3f800000 ;  /* 0x3f80000000567802 */ /* 0x000fc40000000f00 */
[----:B------:R-:W-:Y:S02]  /*1070*/  PRMT R84, R60, 0x7632, R84 ;  /* 0x000076323c547816 */ /* 0x000fe40000000054 */
[----:B------:R-:W-:Y:S02]  /*1080*/  PRMT R85, R59, 0x7632, R85 ;  /* 0x000076323b557816 */ /* 0x000fe40000000055 */
[----:B------:R-:W-:Y:S02]  /*1090*/  PRMT R76, R6, 0x7632, R76 ;  /* 0x00007632064c7816 */ /* 0x000fe4000000004c */
[----:B----4-:R-:W-:Y:S02]  /*10a0*/  PRMT R77, R8, 0x7632, R77 ;  /* 0x00007632084d7816 */ /* 0x010fe4000000004d */
[----:B------:R-:W-:Y:S02]  /*10b0*/  PRMT R80, R56, 0x7632, R80 ;  /* 0x0000763238507816 */ /* 0x000fe40000000050 */
[----:B------:R-:W-:Y:S01]  /*10c0*/  PRMT R81, R55, 0x7632, R81 ;  /* 0x0000763237517816 */ /* 0x000fe20000000051 */
[----:B---3--:R-:W-:-:S05]  /*10d0*/  FFMA.FTZ R30, -R22, R22, R23 ;  /* 0x00000016161e7223 */ /* 0x008fca0000010117 */
[----:B------:R-:W-:-:S13]  /*10e0*/  FSETP.GTU.FTZ.AND P0, PT, R30, RZ, PT ;  /* 0x000000ff1e00720b */ /* 0x000fda0003f1c000 */
[----:B------:R-:W1:Y:S01]  /*10f0*/  @P0 LDC R23, c[0x0][0x3c0] ;  /* 0x0000f000ff170b82 */ /* 0x000e620000000800 */
[----:B------:R-:W-:Y:S02]  /*1100*/  PRMT R78, R54, 0x7632, R78 ;  /* 0x00007632364e7816 */ /* 0x000fe4000000004e */
[----:B------:R-:W-:Y:S02]  /*1110*/  PRMT R79, R10, 0x7632, R79 ;  /* 0x000076320a4f7816 */ /* 0x000fe4000000004f */
[----:B------:R-:W-:Y:S02]  /*1120*/  PRMT R74, R12, 0x7632, R74 ;  /* 0x000076320c4a7816 */ /* 0x000fe4000000004a */
[----:B------:R-:W-:Y:S02]  /*1130*/  PRMT R75, R14, 0x7632, R75 ;  /* 0x000076320e4b7816 */ /* 0x000fe4000000004b */
[----:B------:R-:W-:Y:S01]  /*1140*/  PRMT R72, R16, 0x7632, R72 ;  /* 0x0000763210487816 */ /* 0x000fe20000000048 */
[----:B-1----:R-:W-:-:S04]  /*1150*/  @P0 FADD.FTZ R23, R30, R23 ;  /* 0x000000171e170221 */ /* 0x002fc80000010000 */
[----:B------:R1:W3:Y:S01]  /*1160*/  @P0 MUFU.RSQ R86, R23 ;  /* 0x0000001700560308 */ /* 0x0002e20000001400 */
[----:B------:R-:W-:Y:S02]  /*1170*/  PRMT R73, R18, 0x7632, R73 ;  /* 0x0000763212497816 */ /* 0x000fe40000000049 */
[----:B--2---:R-:W-:Y:S02]  /*1180*/  PRMT R83, R57, 0x7632, R83 ;  /* 0x0000763239537816 */ /* 0x004fe40000000053 */
[----:B------:R-:W-:Y:S02]  /*1190*/  PRMT R82, R58, 0x7632, R82 ;  /* 0x000076323a527816 */ /* 0x000fe40000000052 */
[----:B-1----:R-:W-:Y:S02]  /*11a0*/  PRMT R23, R20, 0x7632, R23 ;  /* 0x0000763214177816 */ /* 0x002fe40000000017 */
[----:B------:R-:W-:Y:S01]  /*11b0*/  PRMT R71, R21, 0x7632, R71 ;  /* 0x0000763215477816 */ /* 0x000fe20000000047 */
[----:B0--3--:R-:W-:Y:S06]  /*11c0*/  BRA.U UP0, `(.L_x_78) ;  /* 0x0000000900447547 */ /* 0x009fec000b800000 */
[----:B------:R-:W-:Y:S02]  /*11d0*/  SHF.L.U32 R31, R60, 0x10, RZ ;  /* 0x000000103c1f7819 */ /* 0x000fe400000006ff */
[----:B------:R-:W-:Y:S02]  /*11e0*/  SHF.L.U32 R29, R59, 0x10, RZ ;  /* 0x000000103b1d7819 */ /* 0x000fe400000006ff */
[----:B------:R-:W-:Y:S01]  /*11f0*/  SHF.L.U32 R33, R84, 0x10, RZ ;  /* 0x0000001054217819 */ /* 0x000fe200000006ff */
[----:B------:R-:W-:Y:S01]  /*1200*/  FADD.FTZ R31, -R22, R31 ;  /* 0x0000001f161f7221 */ /* 0x000fe20000010100 */
[----:B------:R-:W-:Y:S01]  /*1210*/  SHF.L.U32 R28, R85, 0x10, RZ ;  /* 0x00000010551c7819 */ /* 0x000fe200000006ff */
[----:B-----5:R-:W-:Y:S01]  /*1220*/  FMUL.FTZ R35, R26, R29 ;  /* 0x0000001d1a237220 */ /* 0x020fe20000410000 */
[----:B------:R-:W-:Y:S01]  /*1230*/  SHF.L.U32 R37, R82, 0x10, RZ ;  /* 0x0000001052257819 */ /* 0x000fe200000006ff */
[----:B------:R-:W-:Y:S01]  /*1240*/  FMUL.FTZ R30, R31, R86 ;  /* 0x000000561f1e7220 */ /* 0x000fe20000410000 */
[----:B------:R-:W-:Y:S01]  /*1250*/  FADD.FTZ R33, -R22, R33 ;  /* 0x0000002116217221 */ /* 0x000fe20000010100 */
[----:B------:R-:W-:Y:S01]  /*1260*/  FADD.FTZ R31, RZ, R35 ;  /* 0x00000023ff1f7221 */ /* 0x000fe20000010000 */
[----:B------:R-:W-:Y:S01]  /*1270*/  FMUL.FTZ R32, R27, R28 ;  /* 0x0000001c1b207220 */ /* 0x000fe20000410000 */
[----:B------:R-:W-:Y:S01]  /*1280*/  FFMA.FTZ R34, R30, R35, RZ ;  /* 0x000000231e227223 */ /* 0x000fe200000100ff */
[----:B------:R-:W-:Y:S01]  /*1290*/  SHF.L.U32 R35, R58, 0x10, RZ ;  /* 0x000000103a237819 */ /* 0x000fe200000006ff */
[----:B------:R-:W-:Y:S01]  /*12a0*/  FMUL.FTZ R33, R33, R86 ;  /* 0x0000005621217220 */ /* 0x000fe20000410000 */
[----:B------:R-:W-:Y:S01]  /*12b0*/  SHF.L.U32 R39, R57, 0x10, RZ ;  /* 0x0000001039277819 */ /* 0x000fe200000006ff */
[----:B------:R-:W-:Y:S01]  /*12c0*/  FADD.FTZ R37, -R22, R37 ;  /* 0x0000002516257221 */ /* 0x000fe20000010100 */
[----:B------:R-:W-:Y:S01]  /*12d0*/  FADD.FTZ R31, R32, R31 ;  /* 0x0000001f201f7221 */ /* 0x000fe20000010000 */
[----:B------:R-:W-:Y:S01]  /*12e0*/  FADD.FTZ R35, -R22, R35 ;  /* 0x0000002316237221 */ /* 0x000fe20000010100 */
[----:B------:R-:W-:Y:S01]  /*12f0*/  FFMA.FTZ R34, R33, R32, R34 ;  /* 0x0000002021227223 */ /* 0x000fe20000010022 */
[----:B------:R-:W-:Y:S01]  /*1300*/  SHF.L.U32 R32, R83, 0x10, RZ ;  /* 0x0000001053207819 */ /* 0x000fe200000006ff */
[----:B------:R-:W-:Y:S01]  /*1310*/  FFMA.FTZ R30, R29, R30, RZ ;  /* 0x0000001e1d1e7223 */ /* 0x000fe200000100ff */
[----:B------:R-:W-:Y:S01]  /*1320*/  FADD.FTZ R36, RZ, R29 ;  /* 0x0000001dff247221 */ /* 0x000fe20000010000 */
[-C--:B------:R-:W-:Y:S01]  /*1330*/  FMUL.FTZ R35, R35, R86.reuse ;  /* 0x0000005623237220 */ /* 0x080fe20000410000 */
[----:B------:R-:W-:Y:S01]  /*1340*/  SHF.L.U32 R41, R56, 0x10, RZ ;  /* 0x0000001038297819 */ /* 0x000fe200000006ff */
[----:B------:R-:W-:Y:S01]  /*1350*/  FFMA.FTZ R33, R28, R33, RZ ;  /* 0x000000211c217223 */ /* 0x000fe200000100ff */
[----:B------:R-:W-:Y:S01]  /*1360*/  FADD.FTZ R29, RZ, R28 ;  /* 0x0000001cff1d7221 */ /* 0x000fe20000010000 */
[----:B------:R-:W-:Y:S01]  /*1370*/  FMUL.FTZ R37, R37, R86 ;  /* 0x0000005625257220 */ /* 0x000fe20000410000 */
[----:B------:R-:W-:Y:S01]  /*1380*/  FMUL.FTZ R28, R26, R39 ;  /* 0x000000271a1c7220 */ /* 0x000fe20000410000 */
[C---:B------:R-:W-:Y:S01]  /*1390*/  FADD.FTZ R36, R39.reuse, R36 ;  /* 0x0000002427247221 */ /* 0x040fe20000010000 */
[----:B------:R-:W-:Y:S01]  /*13a0*/  FFMA.FTZ R30, R39, R35, R30 ;  /* 0x00000023271e7223 */ /* 0x000fe2000001001e */
[C---:B------:R-:W-:Y:S01]  /*13b0*/  FADD.FTZ R29, R32.reuse, R29 ;  /* 0x0000001d201d7221 */ /* 0x040fe20000010000 */
[----:B------:R-:W-:Y:S01]  /*13c0*/  FFMA.FTZ R33, R32, R37, R33 ;  /* 0x0000002520217223 */ /* 0x000fe20000010021 */
[----:B------:R-:W-:Y:S01]  /*13d0*/  SHF.L.U32 R39, R55, 0x10, RZ ;  /* 0x0000001037277819 */ /* 0x000fe200000006ff */
[----:B------:R-:W-:Y:S01]  /*13e0*/  FMUL.FTZ R32, R27, R32 ;  /* 0x000000201b207220 */ /* 0x000fe20000410000 */
[----:B------:R-:W-:Y:S01]  /*13f0*/  FADD.FTZ R31, R31, R28 ;  /* 0x0000001c1f1f7221 */ /* 0x000fe20000010000 */
[----:B------:R-:W-:Y:S01]  /*1400*/  FFMA.FTZ R34, R35, R28, R34 ;  /* 0x0000001c23227223 */ /* 0x000fe20000010022 */
[----:B------:R-:W-:Y:S01]  /*1410*/  FADD.FTZ R41, -R22, R41 ;  /* 0x0000002916297221 */ /* 0x000fe20000010100 */
[----:B------:R-:W-:Y:S01]  /*1420*/  SHF.L.U32 R35, R80, 0x10, RZ ;  /* 0x0000001050237819 */ /* 0x000fe200000006ff */
[----:B------:R-:W-:Y:S01]  /*1430*/  FADD.FTZ R31, R32, R31 ;  /* 0x0000001f201f7221 */ /* 0x000fe20000010000 */
[----:B------:R-:W-:Y:S01]  /*1440*/  FFMA.FTZ R34, R37, R32, R34 ;  /* 0x0000002025227223 */ /* 0x000fe20000010022 */
[----:B------:R-:W-:Y:S01]  /*1450*/  FMUL.FTZ R41, R41, R86 ;  /* 0x0000005629297220 */ /* 0x000fe20000410000 */
[----:B------:R-:W-:Y:S01]  /*1460*/  FMUL.FTZ R28, R26, R39 ;  /* 0x000000271a1c7220 */ /* 0x000fe20000410000 */
[----:B------:R-:W-:Y:S01]  /*1470*/  FADD.FTZ R35, -R22, R35 ;  /* 0x0000002316237221 */ /* 0x000fe20000010100 */
[----:B------:R-:W-:Y:S01]  /*1480*/  SHF.L.U32 R37, R54, 0x10, RZ ;  /* 0x0000001036257819 */ /* 0x000fe200000006ff */
[----:B------:R-:W-:Y:S01]  /*1490*/  FADD.FTZ R36, R36, R39 ;  /* 0x0000002724247221 */ /* 0x000fe20000010000 */
[----:B------:R-:W-:Y:S01]  /*14a0*/  FADD.FTZ R31, R31, R28 ;  /* 0x0000001c1f1f7221 */ /* 0x000fe20000010000 */
[----:B------:R-:W-:Y:S01]  /*14b0*/  FFMA.FTZ R34, R41, R28, R34 ;  /* 0x0000001c29227223 */ /* 0x000fe20000010022 */
[----:B------:R-:W-:Y:S01]  /*14c0*/  SHF.L.U32 R28, R81, 0x10, RZ ;  /* 0x00000010511c7819 */ /* 0x000fe200000006ff */
[----:B------:R-:W-:Y:S01]  /*14d0*/  FMUL.FTZ R35, R35, R86 ;  /* 0x0000005623237220 */ /* 0x000fe20000410000 */
[----:B------:R-:W-:Y:S01]  /*14e0*/  FFMA.FTZ R30, R39, R41, R30 ;  /* 0x00000029271e7223 */ /* 0x000fe2000001001e */
[----:B------:R-:W-:Y:S01]  /*14f0*/  FADD.FTZ R41, -R22, R37 ;  /* 0x0000002516297221 */ /* 0x000fe20000010100 */
[----:B------:R-:W-:Y:S01]  /*1500*/  SHF.L.U32 R39, R10, 0x10, RZ ;  /* 0x000000100a277819 */ /* 0x000fe200000006ff */
[----:B------:R-:W-:Y:S01]  /*1510*/  FADD.FTZ R29, R29, R28 ;  /* 0x0000001c1d1d7221 */ /* 0x000fe20000010000 */
[----:B------:R-:W-:Y:S01]  /*1520*/  FFMA.FTZ R33, R28, R35, R33 ;  /* 0x000000231c217223 */ /* 0x000fe20000010021 */
[----:B------:R-:W-:Y:S01]  /*1530*/  FMUL.FTZ R28, R27, R28 ;  /* 0x0000001c1b1c7220 */ /* 0x000fe20000410000 */
[----:B------:R-:W-:Y:S01]  /*1540*/  SHF.L.U32 R37, R78, 0x10, RZ ;  /* 0x000000104e257819 */ /* 0x000fe200000006ff */
[----:B------:R-:W-:Y:S01]  /*1550*/  FMUL.FTZ R41, R41, R86 ;  /* 0x0000005629297220 */ /* 0x000fe20000410000 */
[----:B------:R-:W-:Y:S01]  /*1560*/  FMUL.FTZ R32, R26, R39 ;  /* 0x000000271a207220 */ /* 0x000fe20000410000 */
[----:B------:R-:W-:Y:S01]  /*1570*/  FADD.FTZ R31, R28, R31 ;  /* 0x0000001f1c1f7221 */ /* 0x000fe20000010000 */
[----:B------:R-:W-:Y:S01]  /*1580*/  FFMA.FTZ R34, R35, R28, R34 ;  /* 0x0000001c23227223 */ /* 0x000fe20000010022 */
[----:B------:R-:W-:Y:S01]  /*1590*/  SHF.L.U32 R28, R79, 0x10, RZ ;  /* 0x000000104f1c7819 */ /* 0x000fe200000006ff */
[----:B------:R-:W-:Y:S01]  /*15a0*/  FADD.FTZ R37, -R22, R37 ;  /* 0x0000002516257221 */ /* 0x000fe20000010100 */
[----:B------:R-:W-:Y:S01]  /*15b0*/  FADD.FTZ R31, R31, R32 ;  /* 0x000000201f1f7221 */ /* 0x000fe20000010000 */
[----:B------:R-:W-:Y:S01]  /*15c0*/  FFMA.FTZ R34, R41, R32, R34 ;  /* 0x0000002029227223 */ /* 0x000fe20000010022 */
[----:B------:R-:W-:Y:S01]  /*15d0*/  SHF.L.U32 R35, R6, 0x10, RZ ;  /* 0x0000001006237819 */ /* 0x000fe200000006ff */
[----:B------:R-:W-:Y:S01]  /*15e0*/  FMUL.FTZ R37, R37, R86 ;  /* 0x0000005625257220 */ /* 0x000fe20000410000 */
[----:B------:R-:W-:Y:S01]  /*15f0*/  FMUL.FTZ R32, R27, R28 ;  /* 0x0000001c1b207220 */ /* 0x000fe20000410000 */
[----:B------:R-:W-:Y:S01]  /*1600*/  FADD.FTZ R36, R36, R39 ;  /* 0x0000002724247221 */ /* 0x000fe20000010000 */
[----:B------:R-:W-:Y:S01]  /*1610*/  FFMA.FTZ R30, R39, R41, R30 ;  /* 0x00000029271e7223 */ /* 0x000fe2000001001e */
[----:B------:R-:W-:Y:S01]  /*1620*/  SHF.L.U32 R39, R76, 0x10, RZ ;  /* 0x000000104c277819 */ /* 0x000fe200000006ff */
[----:B------:R-:W-:Y:S01]  /*1630*/  FFMA.FTZ R33, R28, R37, R33 ;  /* 0x000000251c217223 */ /* 0x000fe20000010021 */
[----:B------:R-:W-:Y:S01]  /*1640*/  FFMA.FTZ R34, R37, R32, R34 ;  /* 0x0000002025227223 */ /* 0x000fe20000010022 */
[----:B------:R-:W-:Y:S01]  /*1650*/  FADD.FTZ R37, -R22, R35 ;  /* 0x0000002316257221 */ /* 0x000fe20000010100 */
[----:B------:R-:W-:Y:S01]  /*1660*/  SHF.L.U32 R35, R8, 0x10, RZ ;  /* 0x0000001008237819 */ /* 0x000fe200000006ff */
[----:B------:R-:W-:Y:S01]  /*1670*/  FADD.FTZ R39, -R22, R39 ;  /* 0x0000002716277221 */ /* 0x000fe20000010100 */
[----:B------:R-:W-:Y:S01]  /*1680*/  SHF.L.U32 R41, R12, 0x10, RZ ;  /* 0x000000100c297819 */ /* 0x000fe200000006ff */
[----:B------:R-:W-:Y:S01]  /*1690*/  FADD.FTZ R29, R29, R28 ;  /* 0x0000001c1d1d7221 */ /* 0x000fe20000010000 */
[----:B------:R-:W-:Y:S01]  /*16a0*/  FADD.FTZ R31, R32, R31 ;  /* 0x0000001f201f7221 */ /* 0x000fe20000010000 */
[----:B------:R-:W-:Y:S01]  /*16b0*/  SHF.L.U32 R28, R77, 0x10, RZ ;  /* 0x000000104d1c7819 */ /* 0x000fe200000006ff */
[-C--:B------:R-:W-:Y:S01]  /*16c0*/  FMUL.FTZ R37, R37, R86.reuse ;  /* 0x0000005625257220 */ /* 0x080fe20000410000 */
[----:B------:R-:W-:Y:S01]  /*16d0*/  FMUL.FTZ R32, R26, R35 ;  /* 0x000000231a207220 */ /* 0x000fe20000410000 */
[----:B------:R-:W-:Y:S01]  /*16e0*/  FMUL.FTZ R39, R39, R86 ;  /* 0x0000005627277220 */ /* 0x000fe20000410000 */
[----:B------:R-:W-:Y:S01]  /*16f0*/  FADD.FTZ R41, -R22, R41 ;  /* 0x0000002916297221 */ /* 0x000fe20000010100 */
[----:B------:R-:W-:Y:S01]  /*1700*/  FFMA.FTZ R30, R35, R37, R30 ;  /* 0x00000025231e7223 */ /* 0x000fe2000001001e */
[----:B------:R-:W-:Y:S01]  /*1710*/  FFMA.FTZ R34, R37, R32, R34 ;  /* 0x0000002025227223 */ /* 0x000fe20000010022 */
[----:B------:R-:W-:Y:S01]  /*1720*/  FADD.FTZ R29, R29, R28 ;  /* 0x0000001c1d1d7221 */ /* 0x000fe20000010000 */
[----:B------:R-:W-:Y:S01]  /*1730*/  FFMA.FTZ R33, R28, R39, R33 ;  /* 0x000000271c217223 */ /* 0x000fe20000010021 */
[----:B------:R-:W-:Y:S01]  /*1740*/  SHF.L.U32 R37, R14, 0x10, RZ ;  /* 0x000000100e257819 */ /* 0x000fe200000006ff */
[----:B------:R-:W-:Y:S01]  /*1750*/  FADD.FTZ R36, R36, R35 ;  /* 0x0000002324247221 */ /* 0x000fe20000010000 */
[----:B------:R-:W-:Y:S01]  /*1760*/  FMUL.FTZ R28, R27, R28 ;  /* 0x0000001c1b1c7220 */ /* 0x000fe20000410000 */
[----:B------:R-:W-:Y:S01]  /*1770*/  FADD.FTZ R31, R31, R32 ;  /* 0x000000201f1f7221 */ /* 0x000fe20000010000 */
[----:B------:R-:W-:Y:S01]  /*1780*/  FMUL.FTZ R41, R41, R86 ;  /* 0x0000005629297220 */ /* 0x000fe20000410000 */
[----:B------:R-:W-:Y:S01]  /*1790*/  SHF.L.U32 R35, R74, 0x10, RZ ;  /* 0x000000104a237819 */ /* 0x000fe200000006ff */
[----:B------:R-:W-:Y:S01]  /*17a0*/  FFMA.FTZ R34, R39, R28, R34 ;  /* 0x0000001c27227223 */ /* 0x000fe20000010022 */
[----:B------:R-:W-:Y:S01]  /*17b0*/  FADD.FTZ R31, R28, R31 ;  /* 0x0000001f1c1f7221 */ /* 0x000fe20000010000 */
[----:B------:R-:W-:Y:S01]  /*17c0*/  FMUL.FTZ R32, R26, R37 ;  /* 0x000000251a207220 */ /* 0x000fe20000410000 */
[----:B------:R-:W-:Y:S01]  /*17d0*/  FADD.FTZ R36, R36, R37 ;  /* 0x0000002524247221 */ /* 0x000fe20000010000 */
[----:B------:R-:W-:Y:S01]  /*17e0*/  FFMA.FTZ R30, R37, R41, R30 ;  /* 0x00000029251e7223 */ /* 0x000fe2000001001e */
[----:B------:R-:W-:Y:S01]  /*17f0*/  SHF.L.U32 R28, R75, 0x10, RZ ;  /* 0x000000104b1c7819 */ /* 0x000fe200000006ff */
[----:B------:R-:W-:Y:S01]  /*1800*/  FADD.FTZ R35, -R22, R35 ;  /* 0x0000002316237221 */ /* 0x000fe20000010100 */
[----:B------:R-:W-:Y:S01]  /*1810*/  SHF.L.U32 R37, R16, 0x10, RZ ;  /* 0x0000001010257819 */ /* 0x000fe200000006ff */
[----:B------:R-:W-:Y:S01]  /*1820*/  FFMA.FTZ R34, R41, R32, R34 ;  /* 0x0000002029227223 */ /* 0x000fe20000010022 */
[----:B------:R-:W-:Y:S01]  /*1830*/  FADD.FTZ R31, R31, R32 ;  /* 0x000000201f1f7221 */ /* 0x000fe20000010000 */
[----:B------:R-:W-:Y:S01]  /*1840*/  SHF.L.U32 R41, R18, 0x10, RZ ;  /* 0x0000001012297819 */ /* 0x000fe200000006ff */
[----:B------:R-:W-:Y:S01]  /*1850*/  FMUL.FTZ R32, R27, R28 ;  /* 0x0000001c1b207220 */ /* 0x000fe20000410000 */
[----:B------:R-:W-:Y:S01]  /*1860*/  FMUL.FTZ R35, R35, R86 ;  /* 0x0000005623237220 */ /* 0x000fe20000410000 */
[----:B------:R-:W-:Y:S01]  /*1870*/  SHF.L.U32 R39, R72, 0x10, RZ ;  /* 0x0000001048277819 */ /* 0x000fe200000006ff */
[----:B------:R-:W-:Y:S01]  /*1880*/  FADD.FTZ R37, -R22, R37 ;  /* 0x0000002516257221 */ /* 0x000fe20000010100 */
[----:B------:R-:W-:Y:S01]  /*1890*/  FADD.FTZ R31, R32, R31 ;  /* 0x0000001f201f7221 */ /* 0x000fe20000010000 */
[----:B------:R-:W-:Y:S01]  /*18a0*/  FFMA.FTZ R34, R35, R32, R34 ;  /* 0x0000002023227223 */ /* 0x000fe20000010022 */
[----:B------:R-:W-:Y:S01]  /*18b0*/  FMUL.FTZ R38, R26, R41 ;  /* 0x000000291a267220 */ /* 0x000fe20000410000 */
[----:B------:R-:W-:Y:S01]  /*18c0*/  FMUL.FTZ R37, R37, R86 ;  /* 0x0000005625257220 */ /* 0x000fe20000410000 */
[----:B------:R-:W-:Y:S01]  /*18d0*/  SHF.L.U32 R32, R73, 0x10, RZ ;  /* 0x0000001049207819 */ /* 0x000fe200000006ff */
[----:B------:R-:W-:Y:S01]  /*18e0*/  FADD.FTZ R39, -R22, R39 ;  /* 0x0000002716277221 */ /* 0x000fe20000010100 */
[----:B------:R-:W-:Y:S01]  /*18f0*/  FADD.FTZ R31, R31, R38 ;  /* 0x000000261f1f7221 */ /* 0x000fe20000010000 */
[----:B------:R-:W-:Y:S01]  /*1900*/  SHF.L.U32 R43, R20, 0x10, RZ ;  /* 0x00000010142b7819 */ /* 0x000fe200000006ff */
[----:B------:R-:W-:Y:S01]  /*1910*/  FFMA.FTZ R38, R37, R38, R34 ;  /* 0x0000002625267223 */ /* 0x000fe20000010022 */
[----:B------:R-:W-:Y:S01]  /*1920*/  FMUL.FTZ R34, R27, R32 ;  /* 0x000000201b227220 */ /* 0x000fe20000410000 */
[----:B------:R-:W-:Y:S01]  /*1930*/  FMUL.FTZ R39, R39, R86 ;  /* 0x0000005627277220 */ /* 0x000fe20000410000 */
[----:B------:R-:W-:Y:S01]  /*1940*/  FFMA.FTZ R33, R28, R35, R33 ;  /* 0x000000231c217223 */ /* 0x000fe20000010021 */
[----:B------:R-:W-:Y:S01]  /*1950*/  SHF.L.U32 R45, R21, 0x10, RZ ;  /* 0x00000010152d7819 */ /* 0x000fe200000006ff */
[----:B------:R-:W-:Y:S01]  /*1960*/  FADD.FTZ R43, -R22, R43 ;  /* 0x0000002b162b7221 */ /* 0x000fe20000010100 */
[----:B------:R-:W-:Y:S01]  /*1970*/  SHF.L.U32 R35, R23, 0x10, RZ ;  /* 0x0000001017237819 */ /* 0x000fe200000006ff */
[----:B------:R-:W-:Y:S01]  /*1980*/  FADD.FTZ R31, R34, R31 ;  /* 0x0000001f221f7221 */ /* 0x000fe20000010000 */
[----:B------:R-:W-:Y:S01]  /*1990*/  FFMA.FTZ R38, R39, R34, R38 ;  /* 0x0000002227267223 */ /* 0x000fe20000010026 */
[----:B------:R-:W-:Y:S01]  /*19a0*/  SHF.L.U32 R34, R71, 0x10, RZ ;  /* 0x0000001047227819 */ /* 0x000fe200000006ff */
[----:B------:R-:W-:Y:S01]  /*19b0*/  FMUL.FTZ R40, R26, R45 ;  /* 0x0000002d1a287220 */ /* 0x000fe20000410000 */
[----:B------:R-:W-:Y:S01]  /*19c0*/  FADD.FTZ R29, R29, R28 ;  /* 0x0000001c1d1d7221 */ /* 0x000fe20000010000 */
[----:B------:R-:W-:Y:S01]  /*19d0*/  FMUL.FTZ R43, R43, R86 ;  /* 0x000000562b2b7220 */ /* 0x000fe20000410000 */
[----:B------:R-:W-:Y:S01]  /*19e0*/  FADD.FTZ R35, -R22, R35 ;  /* 0x0000002316237221 */ /* 0x000fe20000010100 */
[----:B------:R-:W-:Y:S01]  /*19f0*/  FFMA.FTZ R28, R41, R37, R30 ;  /* 0x00000025291c7223 */ /* 0x000fe2000001001e */
[----:B------:R-:W-:Y:S01]  /*1a00*/  FADD.FTZ R31, R31, R40 ;  /* 0x000000281f1f7221 */ /* 0x000fe20000010000 */
[----:B------:R-:W-:Y:S01]  /*1a10*/  FMUL.FTZ R30, R27, R34 ;  /* 0x000000221b1e7220 */ /* 0x000fe20000410000 */
[----:B------:R-:W-:Y:S01]  /*1a20*/  FFMA.FTZ R38, R43, R40, R38 ;  /* 0x000000282b267223 */ /* 0x000fe20000010026 */
[----:B------:R-:W-:Y:S01]  /*1a30*/  FMUL.FTZ R35, R35, R86 ;  /* 0x0000005623237220 */ /* 0x000fe20000410000 */
[----:B------:R-:W-:Y:S01]  /*1a40*/  FADD.FTZ R29, R29, R32 ;  /* 0x000000201d1d7221 */ /* 0x000fe20000010000 */
[----:B------:R-:W-:Y:S01]  /*1a50*/  FADD.FTZ R36, R36, R41 ;  /* 0x0000002924247221 */ /* 0x000fe20000010000 */
[----:B------:R-:W-:Y:S01]  /*1a60*/  FFMA.FTZ R33, R32, R39, R33 ;  /* 0x0000002720217223 */ /* 0x000fe20000010021 */
[----:B------:R-:W-:Y:S01]  /*1a70*/  FADD.FTZ R32, R30, R31 ;  /* 0x0000001f1e207221 */ /* 0x000fe20000010000 */
[----:B------:R-:W-:Y:S01]  /*1a80*/  FFMA.FTZ R38, R35, R30, R38 ;  /* 0x0000001e23267223 */ /* 0x000fe20000010026 */
[----:B------:R-:W-:Y:S01]  /*1a90*/  FADD.FTZ R31, R29, R34 ;  /* 0x000000221d1f7221 */ /* 0x000fe20000010000 */
[----:B------:R-:W-:Y:S01]  /*1aa0*/  FADD.FTZ R30, R36, R45 ;  /* 0x0000002d241e7221 */ /* 0x000fe20000010000 */
[----:B------:R-:W-:Y:S01]  /*1ab0*/  FFMA.FTZ R28, R45, R43, R28 ;  /* 0x0000002b2d1c7223 */ /* 0x000fe2000001001c */
[----:B------:R-:W-:Y:S01]  /*1ac0*/  FFMA.FTZ R29, R34, R35, R33 ;  /* 0x00000023221d7223 */ /* 0x000fe20000010021 */
[----:B------:R-:W-:Y:S06]  /*1ad0*/  BRA `(.L_x_79) ;  /* 0x0000001000807947 */ /* 0x000fec0003800000 */
.L_x_78:
[----:B------:R-:W-:Y:S02]  /*1ae0*/  SHF.L.U32 R29, R60, 0x10, RZ ;  /* 0x000000103c1d7819 */ /* 0x000fe400000006ff */
[----:B------:R-:W-:Y:S02]  /*1af0*/  SHF.L.U32 R31, R84, 0x10, RZ ;  /* 0x00000010541f7819 */ /* 0x000fe400000006ff */
[----:B------:R-:W-:Y:S01]  /*1b00*/  SHF.L.U32 R33, R58, 0x10, RZ ;  /* 0x000000103a217819 */ /* 0x000fe200000006ff */
[----:B------:R-:W-:Y:S01]  /*1b10*/  FADD.FTZ R29, -R22, R29 ;  /* 0x0000001d161d7221 */ /* 0x000fe20000010100 */
[----:B------:R-:W-:Y:S01]  /*1b20*/  SHF.L.U32 R43, R56, 0x10, RZ ;  /* 0x00000010382b7819 */ /* 0x000fe200000006ff */
[----:B------:R-:W-:Y:S01]  /*1b30*/  FADD.FTZ R31, -R22, R31 ;  /* 0x0000001f161f7221 */ /* 0x000fe20000010100 */
[----:B------:R-:W-:Y:S01]  /*1b40*/  SHF.L.U32 R45, R80, 0x10, RZ ;  /* 0x00000010502d7819 */ /* 0x000fe200000006ff */
[-C--:B------:R-:W-:Y:S01]  /*1b50*/  FMUL.FTZ R29, R29, R86.reuse ;  /* 0x000000561d1d7220 */ /* 0x080fe20000410000 */
[----:B------:R-:W-:Y:S01]  /*1b60*/  FADD.FTZ R33, -R22, R33 ;  /* 0x0000002116217221 */ /* 0x000fe20000010100 */
[-C--:B------:R-:W-:Y:S01]  /*1b70*/  FMUL.FTZ R28, R31, R86.reuse ;  /* 0x000000561f1c7220 */ /* 0x080fe20000410000 */
[----:B------:R-:W-:Y:S01]  /*1b80*/  SHF.L.U32 R31, R82, 0x10, RZ ;  /* 0x00000010521f7819 */ /* 0x000fe200000006ff */
[--C-:B-----5:R-:W-:Y:S01]  /*1b90*/  FFMA.FTZ R35, R26, R29, R24.reuse ;  /* 0x0000001d1a237223 */ /* 0x120fe20000010018 */
[----:B------:R-:W-:Y:S01]  /*1ba0*/  FMUL.FTZ R33, R33, R86 ;  /* 0x0000005621217220 */ /* 0x000fe20000410000 */
[----:B------:R-:W-:Y:S01]  /*1bb0*/  FFMA.FTZ R36, R27, R28, R25 ;  /* 0x0000001c1b247223 */ /* 0x000fe20000010019 */
[C---:B------:R-:W-:Y:S01]  /*1bc0*/  FADD.FTZ R45, -R22.reuse, R45 ;  /* 0x0000002d162d7221 */ /* 0x040fe20000010100 */
[----:B------:R-:W-:Y:S01]  /*1bd0*/  FMUL.FTZ R30, R35, -1.4426950216293334961 ;  /* 0xbfb8aa3b231e7820 */ /* 0x000fe20000410000 */
[----:B------:R-:W-:Y:S01]  /*1be0*/  FADD.FTZ R31, -R22, R31 ;  /* 0x0000001f161f7221 */ /* 0x000fe20000010100 */
[----:B------:R-:W-:Y:S01]  /*1bf0*/  FMUL.FTZ R34, R36, -1.4426950216293334961 ;  /* 0xbfb8aa3b24227820 */ /* 0x000fe20000410000 */
[--C-:B------:R-:W-:Y:S01]  /*1c00*/  FFMA.FTZ R41, R26, R33, R24.reuse ;  /* 0x000000211a297223 */ /* 0x100fe20000010018 */
[----:B------:R0:W1:Y:S01]  /*1c10*/  MUFU.EX2 R37, R30 ;  /* 0x0000001e00257308 */ /* 0x0000620000000800 */
[----:B------:R-:W-:Y:S01]  /*1c20*/  FMUL.FTZ R32, R31, R86 ;  /* 0x000000561f207220 */ /* 0x000fe20000410000 */
[----:B------:R-:W-:Y:S01]  /*1c30*/  FADD.FTZ R31, -R22, R43 ;  /* 0x0000002b161f7221 */ /* 0x000fe20000010100 */
[----:B------:R-:W-:Y:S01]  /*1c40*/  FMUL.FTZ R39, R41, -1.4426950216293334961 ;  /* 0xbfb8aa3b29277820 */ /* 0x000fe20000410000 */
[----:B------:R-:W-:Y:S01]  /*1c50*/  SHF.L.U32 R50, R59, 0x10, RZ ;  /* 0x000000103b327819 */ /* 0x000fe200000006ff */
[----:B------:R-:W-:Y:S01]  /*1c60*/  FFMA.FTZ R43, R27, R32, R25 ;  /* 0x000000201b2b7223 */ /* 0x000fe20000010019 */
[-C--:B------:R-:W-:Y:S01]  /*1c70*/  FMUL.FTZ R31, R31, R86.reuse ;  /* 0x000000561f1f7220 */ /* 0x080fe20000410000 */
[----:B------:R-:W-:Y:S01]  /*1c80*/  SHF.L.U32 R51, R85, 0x10, RZ ;  /* 0x0000001055337819 */ /* 0x000fe200000006ff */
[----:B------:R2:W3:Y:S01]  /*1c90*/  MUFU.EX2 R38, R34 ;  /* 0x0000002200267308 */ /* 0x0004e20000000800 */
[----:B------:R-:W-:Y:S01]  /*1ca0*/  FMUL.FTZ R40, R43, -1.4426950216293334961 ;  /* 0xbfb8aa3b2b287820 */ /* 0x000fe20000410000 */
[----:B0-----:R-:W-:Y:S01]  /*1cb0*/  FMUL.FTZ R30, R45, R86 ;  /* 0x000000562d1e7220 */ /* 0x001fe20000410000 */
[----:B------:R-:W-:Y:S01]  /*1cc0*/  FFMA.FTZ R47, R26, R31, R24 ;  /* 0x0000001f1a2f7223 */ /* 0x000fe20000010018 */
[----:B------:R-:W-:-:S02]  /*1cd0*/  SHF.L.U32 R53, R54, 0x10, RZ ;  /* 0x0000001036357819 */ /* 0x000fc400000006ff */
[----:B------:R-:W-:Y:S01]  /*1ce0*/  SHF.L.U32 R92, R10, 0x10, RZ ;  /* 0x000000100a5c7819 */ /* 0x000fe200000006ff */
[----:B------:R-:W-:Y:S01]  /*1cf0*/  FMUL.FTZ R44, R47, -1.4426950216293334961 ;  /* 0xbfb8aa3b2f2c7820 */ /* 0x000fe20000410000 */
[----:B------:R-:W0:Y:S01]  /*1d00*/  MUFU.EX2 R39, R39 ;  /* 0x0000002700277308 */ /* 0x000e220000000800 */
[----:B-1----:R-:W-:Y:S01]  /*1d10*/  FADD.FTZ R37, R37, 1 ;  /* 0x3f80000025257421 */ /* 0x002fe20000010000 */
[----:B--2---:R-:W-:Y:S01]  /*1d20*/  FFMA.FTZ R34, R27, R30, R25 ;  /* 0x0000001e1b227223 */ /* 0x004fe20000010019 */
[----:B------:R-:W-:Y:S02]  /*1d30*/  SHF.L.U32 R94, R75, 0x10, RZ ;  /* 0x000000104b5e7819 */ /* 0x000fe400000006ff */
[----:B------:R-:W-:Y:S01]  /*1d40*/  SHF.L.U32 R96, R21, 0x10, RZ ;  /* 0x0000001015607819 */ /* 0x000fe200000006ff */
[----:B------:R-:W-:Y:S02]  /*1d50*/  FMUL.FTZ R49, R34, -1.4426950216293334961 ;  /* 0xbfb8aa3b22317820 */ /* 0x000fe40000410000 */
[----:B------:R-:W1:Y:S01]  /*1d60*/  MUFU.EX2 R40, R40 ;  /* 0x0000002800287308 */ /* 0x000e620000000800 */
[----:B---3--:R-:W-:-:S07]  /*1d70*/  FADD.FTZ R38, R38, 1 ;  /* 0x3f80000026267421 */ /* 0x008fce0000010000 */
[----:B------:R-:W2:Y:S01]  /*1d80*/  MUFU.RCP R37, R37 ;  /* 0x0000002500257308 */ /* 0x000ea20000001000 */
[----:B0-----:R-:W-:-:S07]  /*1d90*/  FADD.FTZ R42, R39, 1 ;  /* 0x3f800000272a7421 */ /* 0x001fce0000010000 */
[----:B------:R-:W0:Y:S01]  /*1da0*/  MUFU.RCP R38, R38 ;  /* 0x0000002600267308 */ /* 0x000e220000001000 */
[----:B-1----:R-:W-:-:S07]  /*1db0*/  FADD.FTZ R46, R40, 1 ;  /* 0x3f800000282e7421 */ /* 0x002fce0000010000 */
[----:B------:R1:W3:Y:S01]  /*1dc0*/  MUFU.EX2 R48, R44 ;  /* 0x0000002c00307308 */ /* 0x0002e20000000800 */
[----:B--2---:R-:W-:-:S04]  /*1dd0*/  FADD.FTZ R40, -R37, 1 ;  /* 0x3f80000025287421 */ /* 0x004fc80000010100 */
[----:B------:R-:W-:-:S03]  /*1de0*/  FFMA.FTZ R39, R35, R40, 1 ;  /* 0x3f80000023277423 */ /* 0x000fc60000010028 */
[----:B------:R-:W2:Y:S01]  /*1df0*/  MUFU.EX2 R49, R49 ;  /* 0x0000003100317308 */ /* 0x000ea20000000800 */
[----:B0-----:R-:W-:Y:S01]  /*1e00*/  FADD.FTZ R35, -R38, 1 ;  /* 0x3f80000026237421 */ /* 0x001fe20000010100 */
[----:B-1----:R-:W-:-:S03]  /*1e10*/  FMUL.FTZ R44, R50, R37 ;  /* 0x00000025322c7220 */ /* 0x002fc60000410000 */
[----:B------:R-:W-:Y:S01]  /*1e20*/  FFMA.FTZ R37, R36, R35, 1 ;  /* 0x3f80000024257423 */ /* 0x000fe20000010023 */
[----:B------:R-:W-:Y:S01]  /*1e30*/  FADD.FTZ R35, -R22, R53 ;  /* 0x0000003516237221 */ /* 0x000fe20000010100 */
[----:B------:R-:W-:Y:S01]  /*1e40*/  FMUL.FTZ R44, R44, R39 ;  /* 0x000000272c2c7220 */ /* 0x000fe20000410000 */
[----:B------:R0:W1:Y:S01]  /*1e50*/  MUFU.RCP R45, R42 ;  /* 0x0000002a002d7308 */ /* 0x0000620000001000 */
[----:B---3--:R-:W-:Y:S01]  /*1e60*/  FADD.FTZ R40, R48, 1 ;  /* 0x3f80000030287421 */ /* 0x008fe20000010000 */
[----:B------:R-:W-:Y:S01]  /*1e70*/  SHF.L.U32 R48, R57, 0x10, RZ ;  /* 0x0000001039307819 */ /* 0x000fe200000006ff */
[----:B------:R-:W-:-:S05]  /*1e80*/  FMUL.FTZ R35, R35, R86 ;  /* 0x0000005623237220 */ /* 0x000fca0000410000 */
[----:B------:R-:W3:Y:S01]  /*1e90*/  MUFU.RCP R46, R46 ;  /* 0x0000002e002e7308 */ /* 0x000ee20000001000 */
[----:B0-----:R-:W-:Y:S01]  /*1ea0*/  FMUL.FTZ R42, R51, R38 ;  /* 0x00000026332a7220 */ /* 0x001fe20000410000 */
[----:B--2---:R-:W-:Y:S01]  /*1eb0*/  FADD.FTZ R38, R49, 1 ;  /* 0x3f80000031267421 */ /* 0x004fe20000010000 */
[----:B------:R-:W-:Y:S02]  /*1ec0*/  SHF.L.U32 R49, R83, 0x10, RZ ;  /* 0x0000001053317819 */ /* 0x000fe400000006ff */
[----:B------:R-:W-:Y:S01]  /*1ed0*/  SHF.L.U32 R51, R78, 0x10, RZ ;  /* 0x000000104e337819 */ /* 0x000fe200000006ff */
[----:B------:R-:W-:Y:S02]  /*1ee0*/  FMUL.FTZ R42, R42, R37 ;  /* 0x000000252a2a7220 */ /* 0x000fe40000410000 */
[----:B------:R-:W0:Y:S01]  /*1ef0*/  MUFU.RCP R40, R40 ;  /* 0x0000002800287308 */ /* 0x000e220000001000 */
[----:B-1----:R-:W-:Y:S01]  /*1f00*/  FADD.FTZ R36, -R45, 1 ;  /* 0x3f8000002d247421 */ /* 0x002fe20000010100 */
[----:B------:R-:W-:Y:S01]  /*1f10*/  FMUL.FTZ R48, R48, R45 ;  /* 0x0000002d30307220 */ /* 0x000fe20000410000 */
[----:B------:R-:W-:Y:S01]  /*1f20*/  FFMA.FTZ R45, R26, R35, R24 ;  /* 0x000000231a2d7223 */ /* 0x000fe20000010018 */
[----:B------:R-:W-:Y:S01]  /*1f30*/  FADD.FTZ R51, -R22, R51 ;  /* 0x0000003316337221 */ /* 0x000fe20000010100 */
[----:B------:R-:W-:-:S02]  /*1f40*/  FFMA.FTZ R41, R41, R36, 1 ;  /* 0x3f80000029297423 */ /* 0x000fc40000010024 */
[----:B------:R-:W-:Y:S01]  /*1f50*/  FMUL.FTZ R39, R45, -1.4426950216293334961 ;  /* 0xbfb8aa3b2d277820 */ /* 0x000fe20000410000 */
[----:B------:R-:W1:Y:S01]  /*1f60*/  MUFU.RCP R38, R38 ;  /* 0x0000002600267308 */ /* 0x000e620000001000 */
[----:B---3--:R-:W-:Y:S01]  /*1f70*/  FADD.FTZ R36, -R46, 1 ;  /* 0x3f8000002e247421 */ /* 0x008fe20000010100 */
[----:B------:R-:W-:Y:S01]  /*1f80*/  FMUL.FTZ R49, R49, R46 ;  /* 0x0000002e31317220 */ /* 0x000fe20000410000 */
[----:B------:R-:W-:Y:S02]  /*1f90*/  FMUL.FTZ R48, R48, R41 ;  /* 0x0000002930307220 */ /* 0x000fe40000410000 */
[----:B------:R-:W-:Y:S01]  /*1fa0*/  FFMA.FTZ R36, R43, R36, 1 ;  /* 0x3f8000002b247423 */ /* 0x000fe20000010024 */
[----:B------:R-:W-:Y:S02]  /*1fb0*/  SHF.L.U32 R43, R55, 0x10, RZ ;  /* 0x00000010372b7819 */ /* 0x000fe400000006ff */
[----:B------:R-:W2:Y:S01]  /*1fc0*/  MUFU.EX2 R39, R39 ;  /* 0x0000002700277308 */ /* 0x000ea20000000800 */
[----:B0-----:R-:W-:Y:S01]  /*1fd0*/  FADD.FTZ R46, -R40, 1 ;  /* 0x3f800000282e7421 */ /* 0x001fe20000010100 */
[----:B------:R-:W-:-:S03]  /*1fe0*/  FMUL.FTZ R49, R49, R36 ;  /* 0x0000002431317220 */ /* 0x000fc60000410000 */
[----:B------:R-:W-:Y:S01]  /*1ff0*/  FFMA.FTZ R46, R47, R46, 1 ;  /* 0x3f8000002f2e7423 */ /* 0x000fe2000001002e */
[----:B------:R-:W-:Y:S01]  /*2000*/  FMUL.FTZ R47, R43, R40 ;  /* 0x000000282b2f7220 */ /* 0x000fe20000410000 */
[----:B------:R-:W-:Y:S01]  /*2010*/  SHF.L.U32 R43, R81, 0x10, RZ ;  /* 0x00000010512b7819 */ /* 0x000fe200000006ff */
[----:B-1----:R-:W-:Y:S02]  /*2020*/  FADD.FTZ R37, -R38, 1 ;  /* 0x3f80000026257421 */ /* 0x002fe40000010100 */
[----:B------:R-:W-:Y:S02]  /*2030*/  FMUL.FTZ R47, R47, R46 ;  /* 0x0000002e2f2f7220 */ /* 0x000fe40000410000 */
[----:B------:R-:W-:Y:S01]  /*2040*/  FMUL.FTZ R43, R43, R38 ;  /* 0x000000262b2b7220 */ /* 0x000fe20000410000 */
[----:B------:R-:W-:Y:S01]  /*2050*/  FFMA.FTZ R40, R34, R37, 1 ;  /* 0x3f80000022287423 */ /* 0x000fe20000010025 */
[----:B------:R-:W-:Y:S01]  /*2060*/  FMUL.FTZ R34, R51, R86 ;  /* 0x0000005633227220 */ /* 0x000fe20000410000 */
[----:B------:R-:W-:Y:S01]  /*2070*/  SHF.L.U32 R37, R6, 0x10, RZ ;  /* 0x0000001006257819 */ /* 0x000fe200000006ff */
[----:B--2---:R-:W-:-:S02]  /*2080*/  FADD.FTZ R39, R39, 1 ;  /* 0x3f80000027277421 */ /* 0x004fc40000010000 */
[----:B------:R-:W-:Y:S01]  /*2090*/  FFMA.FTZ R38, R27, R34, R25 ;  /* 0x000000221b267223 */ /* 0x000fe20000010019 */
[----:B------:R-:W-:Y:S01]  /*20a0*/  FMUL.FTZ R43, R43, R40 ;  /* 0x000000282b2b7220 */ /* 0x000fe20000410000 */
[----:B------:R-:W-:Y:S02]  /*20b0*/  FADD.FTZ R37, -R22, R37 ;  /* 0x0000002516257221 */ /* 0x000fe40000010100 */
[----:B------:R-:W-:Y:S01]  /*20c0*/  FMUL.FTZ R41, R38, -1.4426950216293334961 ;  /* 0xbfb8aa3b26297820 */ /* 0x000fe20000410000 */
[----:B------:R-:W0:Y:S01]  /*20d0*/  MUFU.RCP R39, R39 ;  /* 0x0000002700277308 */ /* 0x000e220000001000 */
[----:B------:R-:W-:-:S04]  /*20e0*/  FMUL.FTZ R37, R37, R86 ;  /* 0x0000005625257220 */ /* 0x000fc80000410000 */
[----:B------:R-:W-:-:S03]  /*20f0*/  FFMA.FTZ R51, R26, R37, R24 ;  /* 0x000000251a337223 */ /* 0x000fc60000010018 */
[----:B------:R-:W1:Y:S01]  /*2100*/  MUFU.EX2 R50, R41 ;  /* 0x0000002900327308 */ /* 0x000e620000000800 */
[----:B------:R-:W-:-:S07]  /*2110*/  FMUL.FTZ R53, R51, -1.4426950216293334961 ;  /* 0xbfb8aa3b33357820 */ /* 0x000fce0000410000 */
[----:B------:R-:W2:Y:S01]  /*2120*/  MUFU.EX2 R53, R53 ;  /* 0x0000003500357308 */ /* 0x000ea20000000800 */
[----:B0-----:R-:W-:Y:S01]  /*2130*/  FADD.FTZ R52, -R39, 1 ;  /* 0x3f80000027347421 */ /* 0x001fe20000010100 */
[----:B------:R-:W-:Y:S01]  /*2140*/  FMUL.FTZ R39, R92, R39 ;  /* 0x000000275c277220 */ /* 0x000fe20000410000 */
[----:B------:R-:W-:Y:S02]  /*2150*/  SHF.L.U32 R92, R8, 0x10, RZ ;  /* 0x00000010085c7819 */ /* 0x000fe400000006ff */
[----:B------:R-:W-:Y:S01]  /*2160*/  FFMA.FTZ R52, R45, R52, 1 ;  /* 0x3f8000002d347423 */ /* 0x000fe20000010034 */
[----:B------:R-:W-:Y:S01]  /*2170*/  SHF.L.U32 R45, R79, 0x10, RZ ;  /* 0x000000104f2d7819 */ /* 0x000fe200000006ff */
[----:B-1----:R-:W-:Y:S02]  /*2180*/  FADD.FTZ R50, R50, 1 ;  /* 0x3f80000032327421 */ /* 0x002fe40000010000 */
[----:B------:R-:W-:Y:S01]  /*2190*/  FMUL.FTZ R41, R39, R52 ;  /* 0x0000003427297220 */ /* 0x000fe20000410000 */
[----:B------:R-:W-:-:S03]  /*21a0*/  SHF.L.U32 R39, R76, 0x10, RZ ;  /* 0x000000104c277819 */ /* 0x000fc600000006ff */
[----:B------:R-:W0:Y:S02]  /*21b0*/  MUFU.RCP R50, R50 ;  /* 0x0000003200327308 */ /* 0x000e240000001000 */
[----:B------:R-:W-:Y:S01]  /*21c0*/  FADD.FTZ R39, -R22, R39 ;  /* 0x0000002716277221 */ /* 0x000fe20000010100 */
[----:B--2---:R-:W-:-:S03]  /*21d0*/  FADD.FTZ R53, R53, 1 ;  /* 0x3f80000035357421 */ /* 0x004fc60000010000 */
[----:B------:R-:W-:-:S03]  /*21e0*/  FMUL.FTZ R40, R39, R86 ;  /* 0x0000005627287220 */ /* 0x000fc60000410000 */
[----:B------:R-:W1:Y:S01]  /*21f0*/  MUFU.RCP R53, R53 ;  /* 0x0000003500357308 */ /* 0x000e620000001000 */
[----:B------:R-:W-:-:S04]  /*2200*/  FFMA.FTZ R36, R27, R40, R25 ;  /* 0x000000281b247223 */ /* 0x000fc80000010019 */
[----:B------:R-:W-:Y:S01]  /*2210*/  FMUL.FTZ R46, R36, -1.4426950216293334961 ;  /* 0xbfb8aa3b242e7820 */ /* 0x000fe20000410000 */
[----:B0-----:R-:W-:Y:S01]  /*2220*/  FADD.FTZ R39, -R50, 1 ;  /* 0x3f80000032277421 */ /* 0x001fe20000010100 */
[----:B------:R-:W-:-:S04]  /*2230*/  FMUL.FTZ R45, R45, R50 ;  /* 0x000000322d2d7220 */ /* 0x000fc80000410000 */
[----:B------:R-:W0:Y:S01]  /*2240*/  MUFU.EX2 R46, R46 ;  /* 0x0000002e002e7308 */ /* 0x000e220000000800 */
[----:B------:R-:W-:Y:S01]  /*2250*/  FFMA.FTZ R38, R38, R39, 1 ;  /* 0x3f80000026267423 */ /* 0x000fe20000010027 */
[----:B------:R-:W-:Y:S01]  /*2260*/  SHF.L.U32 R39, R12, 0x10, RZ ;  /* 0x000000100c277819 */ /* 0x000fe200000006ff */
[----:B-1----:R-:W-:Y:S01]  /*2270*/  FADD.FTZ R50, -R53, 1 ;  /* 0x3f80000035327421 */ /* 0x002fe20000010100 */
[----:B------:R-:W-:-:S03]  /*2280*/  FMUL.FTZ R53, R92, R53 ;  /* 0x000000355c357220 */ /* 0x000fc60000410000 */
[----:B------:R-:W-:Y:S01]  /*2290*/  FADD.FTZ R39, -R22, R39 ;  /* 0x0000002716277221 */ /* 0x000fe20000010100 */
[----:B------:R-:W-:Y:S01]  /*22a0*/  FMUL.FTZ R45, R45, R38 ;  /* 0x000000262d2d7220 */ /* 0x000fe20000410000 */
[----:B------:R-:W-:Y:S02]  /*22b0*/  FFMA.FTZ R52, R51, R50, 1 ;  /* 0x3f80000033347423 */ /* 0x000fe40000010032 */
[----:B------:R-:W-:Y:S02]  /*22c0*/  FMUL.FTZ R39, R39, R86 ;  /* 0x0000005627277220 */ /* 0x000fe40000410000 */
[----:B------:R-:W-:Y:S01]  /*22d0*/  FMUL.FTZ R38, R53, R52 ;  /* 0x0000003435267220 */ /* 0x000fe20000410000 */
[----:B------:R-:W-:Y:S01]  /*22e0*/  SHF.L.U32 R53, R77, 0x10, RZ ;  /* 0x000000104d357819 */ /* 0x000fe200000006ff */
[----:B------:R-:W-:Y:S01]  /*22f0*/  FFMA.FTZ R87, R26, R39, R24 ;  /* 0x000000271a577223 */ /* 0x000fe20000010018 */
[----:B0-----:R-:W-:Y:S01]  /*2300*/  FADD.FTZ R50, R46, 1 ;  /* 0x3f8000002e327421 */ /* 0x001fe20000010000 */
[----:B------:R-:W-:-:S02]  /*2310*/  FMUL.FTZ R46, R26, R44 ;  /* 0x0000002c1a2e7220 */ /* 0x000fc40000410000 */
[----:B------:R-:W-:-:S03]  /*2320*/  FMUL.FTZ R92, R87, -1.4426950216293334961 ;  /* 0xbfb8aa3b575c7820 */ /* 0x000fc60000410000 */
[----:B------:R-:W0:Y:S08]  /*2330*/  MUFU.RCP R50, R50 ;  /* 0x0000003200327308 */ /* 0x000e300000001000 */
[----:B------:R-:W1:Y:S01]  /*2340*/  MUFU.EX2 R92, R92 ;  /* 0x0000005c005c7308 */ /* 0x000e620000000800 */
[----:B0-----:R-:W-:-:S04]  /*2350*/  FADD.FTZ R51, -R50, 1 ;  /* 0x3f80000032337421 */ /* 0x001fc80000010100 */
[----:B------:R-:W-:Y:S01]  /*2360*/  FFMA.FTZ R51, R36, R51, 1 ;  /* 0x3f80000024337423 */ /* 0x000fe20000010033 */
[----:B------:R-:W-:Y:S01]  /*2370*/  FMUL.FTZ R36, R53, R50 ;  /* 0x0000003235247220 */ /* 0x000fe20000410000 */
[----:B------:R-:W-:Y:S01]  /*2380*/  FFMA.FTZ R53, R29, R46, RZ ;  /* 0x0000002e1d357223 */ /* 0x000fe200000100ff */
[----:B------:R-:W-:Y:S01]  /*2390*/  FADD.FTZ R46, RZ, R46 ;  /* 0x0000002eff2e7221 */ /* 0x000fe20000010000 */
[----:B-1----:R-:W-:Y:S01]  /*23a0*/  FADD.FTZ R52, R92, 1 ;  /* 0x3f8000005c347421 */ /* 0x002fe20000010000 */
[----:B------:R-:W-:Y:S01]  /*23b0*/  FMUL.FTZ R36, R36, R51 ;  /* 0x0000003324247220 */ /* 0x000fe20000410000 */
[----:B------:R-:W-:-:S04]  /*23c0*/  FMUL.FTZ R51, R27, R42 ;  /* 0x0000002a1b337220 */ /* 0x000fc80000410000 */
[----:B------:R-:W0:Y:S01]  /*23d0*/  MUFU.RCP R52, R52 ;  /* 0x0000003400347308 */ /* 0x000e220000001000 */
[----:B------:R-:W-:Y:S01]  /*23e0*/  FFMA.FTZ R92, R28, R51, R53 ;  /* 0x000000331c5c7223 */ /* 0x000fe20000010035 */
[----:B------:R-:W-:Y:S01]  /*23f0*/  SHF.L.U32 R53, R14, 0x10, RZ ;  /* 0x000000100e357819 */ /* 0x000fe200000006ff */
[----:B------:R-:W-:Y:S01]  /*2400*/  FADD.FTZ R51, R51, R46 ;  /* 0x0000002e33337221 */ /* 0x000fe20000010000 */
[----:B0-----:R-:W-:-:S03]  /*2410*/  FADD.FTZ R50, -R52, 1 ;  /* 0x3f80000034327421 */ /* 0x001fc60000010100 */
[----:B------:R-:W-:Y:S01]  /*2420*/  FMUL.FTZ R46, R53, R52 ;  /* 0x00000034352e7220 */ /* 0x000fe20000410000 */
[----:B------:R-:W-:Y:S01]  /*2430*/  SHF.L.U32 R53, R74, 0x10, RZ ;  /* 0x000000104a357819 */ /* 0x000fe200000006ff */
[----:B------:R-:W-:Y:S01]  /*2440*/  FFMA.FTZ R87, R87, R50, 1 ;  /* 0x3f80000057577423 */ /* 0x000fe20000010032 */
[----:B------:R-:W-:Y:S01]  /*2450*/  FFMA.FTZ R50, R29, R44, RZ ;  /* 0x0000002c1d327223 */ /* 0x000fe200000100ff */
[----:B------:R-:W-:Y:S02]  /*2460*/  FADD.FTZ R29, RZ, R44 ;  /* 0x0000002cff1d7221 */ /* 0x000fe40000010000 */
[----:B------:R-:W-:Y:S01]  /*2470*/  FADD.FTZ R53, -R22, R53 ;  /* 0x0000003516357221 */ /* 0x000fe20000010100 */
[----:B------:R-:W-:Y:S01]  /*2480*/  FMUL.FTZ R46, R46, R87 ;  /* 0x000000572e2e7220 */ /* 0x000fe20000410000 */
[-C--:B------:R-:W-:Y:S01]  /*2490*/  FFMA.FTZ R50, R33, R48.reuse, R50 ;  /* 0x0000003021327223 */ /* 0x080fe20000010032 */
[----:B------:R-:W-:Y:S01]  /*24a0*/  FADD.FTZ R52, R29, R48 ;  /* 0x000000301d347221 */ /* 0x000fe20000010000 */
[----:B------:R-:W-:Y:S01]  /*24b0*/  FMUL.FTZ R29, R26, R48 ;  /* 0x000000301a1d7220 */ /* 0x000fe20000410000 */
[----:B------:R-:W-:Y:S01]  /*24c0*/  FMUL.FTZ R44, R53, R86 ;  /* 0x00000056352c7220 */ /* 0x000fe20000410000 */
[----:B------:R-:W-:Y:S01]  /*24d0*/  FFMA.FTZ R50, R31, R47, R50 ;  /* 0x0000002f1f327223 */ /* 0x000fe20000010032 */
[----:B------:R-:W-:Y:S01]  /*24e0*/  FADD.FTZ R52, R52, R47 ;  /* 0x0000002f34347221 */ /* 0x000fe20000010000 */
[----:B------:R-:W-:Y:S01]  /*24f0*/  FFMA.FTZ R92, R33, R29, R92 ;  /* 0x0000001d215c7223 */ /* 0x000fe2000001005c */
[----:B------:R-:W-:Y:S01]  /*2500*/  FFMA.FTZ R33, R27, R44, R25 ;  /* 0x0000002c1b217223 */ /* 0x000fe20000010019 */
[----:B------:R-:W-:Y:S01]  /*2510*/  FADD.FTZ R48, R51, R29 ;  /* 0x0000001d33307221 */ /* 0x000fe20000010000 */
[----:B------:R-:W-:Y:S01]  /*2520*/  SHF.L.U32 R51, R16, 0x10, RZ ;  /* 0x0000001010337819 */ /* 0x000fe200000006ff */
[----:B------:R-:W-:Y:S01]  /*2530*/  FMUL.FTZ R47, R26, R47 ;  /* 0x0000002f1a2f7220 */ /* 0x000fe20000410000 */
[----:B------:R-:W-:Y:S01]  /*2540*/  FMUL.FTZ R53, R33, -1.4426950216293334961 ;  /* 0xbfb8aa3b21357820 */ /* 0x000fe20000410000 */
[----:B------:R-:W-:-:S04]  /*2550*/  FFMA.FTZ R50, R35, R41, R50 ;  /* 0x0000002923327223 */ /* 0x000fc80000010032 */
[----:B------:R-:W-:Y:S01]  /*2560*/  FFMA.FTZ R50, R37, R38, R50 ;  /* 0x0000002625327223 */ /* 0x000fe20000010032 */
[----:B------:R-:W0:Y:S02]  /*2570*/  MUFU.EX2 R53, R53 ;  /* 0x0000003500357308 */ /* 0x000e240000000800 */
[----:B0-----:R-:W-:Y:S01]  /*2580*/  FADD.FTZ R87, R53, 1 ;  /* 0x3f80000035577421 */ /* 0x001fe20000010000 */
[----:B------:R-:W-:-:S05]  /*2590*/  FADD.FTZ R53, -R22, R51 ;  /* 0x0000003316357221 */ /* 0x000fca0000010100 */
[----:B------:R-:W0:Y:S02]  /*25a0*/  MUFU.RCP R87, R87 ;  /* 0x0000005700577308 */ /* 0x000e240000001000 */
[----:B0-----:R-:W-:Y:S01]  /*25b0*/  FMUL.FTZ R29, R94, R87 ;  /* 0x000000575e1d7220 */ /* 0x001fe20000410000 */
[----:B------:R-:W-:-:S04]  /*25c0*/  FADD.FTZ R94, -R87, 1 ;  /* 0x3f800000575e7421 */ /* 0x000fc80000010100 */
[----:B------:R-:W-:Y:S01]  /*25d0*/  FFMA.FTZ R94, R33, R94, 1 ;  /* 0x3f800000215e7423 */ /* 0x000fe2000001005e */
[----:B------:R-:W-:Y:S01]  /*25e0*/  FFMA.FTZ R33, R28, R42, RZ ;  /* 0x0000002a1c217223 */ /* 0x000fe200000100ff */
[----:B------:R-:W-:Y:S02]  /*25f0*/  FADD.FTZ R42, RZ, R42 ;  /* 0x0000002aff2a7221 */ /* 0x000fe40000010000 */
[----:B------:R-:W-:Y:S01]  /*2600*/  FMUL.FTZ R29, R29, R94 ;  /* 0x0000005e1d1d7220 */ /* 0x000fe20000410000 */
[-C--:B------:R-:W-:Y:S01]  /*2610*/  FFMA.FTZ R51, R32, R49.reuse, R33 ;  /* 0x0000003120337223 */ /* 0x080fe20000010021 */
[----:B------:R-:W-:Y:S01]  /*2620*/  FMUL.FTZ R33, R53, R86 ;  /* 0x0000005635217220 */ /* 0x000fe20000410000 */
[----:B------:R-:W-:Y:S01]  /*2630*/  FADD.FTZ R42, R42, R49 ;  /* 0x000000312a2a7221 */ /* 0x000fe20000010000 */
[----:B------:R-:W-:Y:S01]  /*2640*/  FMUL.FTZ R49, R27, R49 ;  /* 0x000000311b317220 */ /* 0x000fe20000410000 */
[----:B------:R-:W-:Y:S01]  /*2650*/  SHF.L.U32 R94, R18, 0x10, RZ ;  /* 0x00000010125e7819 */ /* 0x000fe200000006ff */
[----:B------:R-:W-:Y:S01]  /*2660*/  FFMA.FTZ R28, R26, R33, R24 ;  /* 0x000000211a1c7223 */ /* 0x000fe20000010018 */
[----:B------:R-:W-:Y:S01]  /*2670*/  FFMA.FTZ R51, R30, R43, R51 ;  /* 0x0000002b1e337223 */ /* 0x000fe20000010033 */
[----:B------:R-:W-:Y:S01]  /*2680*/  FFMA.FTZ R92, R32, R49, R92 ;  /* 0x00000031205c7223 */ /* 0x000fe2000001005c */
[----:B------:R-:W-:Y:S01]  /*2690*/  FADD.FTZ R48, R49, R48 ;  /* 0x0000003031307221 */ /* 0x000fe20000010000 */
[----:B------:R-:W-:Y:S01]  /*26a0*/  FMUL.FTZ R32, R28, -1.4426950216293334961 ;  /* 0xbfb8aa3b1c207820 */ /* 0x000fe20000410000 */
[----:B------:R-:W-:Y:S01]  /*26b0*/  FFMA.FTZ R51, R34, R45, R51 ;  /* 0x0000002d22337223 */ /* 0x000fe20000010033 */
[----:B------:R-:W-:-:S03]  /*26c0*/  FFMA.FTZ R92, R31, R47, R92 ;  /* 0x0000002f1f5c7223 */ /* 0x000fc6000001005c */
[----:B------:R-:W-:Y:S01]  /*26d0*/  FFMA.FTZ R51, R40, R36, R51 ;  /* 0x0000002428337223 */ /* 0x000fe20000010033 */
[----:B------:R-:W0:Y:S03]  /*26e0*/  MUFU.EX2 R32, R32 ;  /* 0x0000002000207308 */ /* 0x000e260000000800 */
[----:B------:R-:W-:Y:S01]  /*26f0*/  FFMA.FTZ R51, R44, R29, R51 ;  /* 0x0000001d2c337223 */ /* 0x000fe20000010033 */
[----:B0-----:R-:W-:-:S06]  /*2700*/  FADD.FTZ R53, R32, 1 ;  /* 0x3f80000020357421 */ /* 0x001fcc0000010000 */
[----:B------:R-:W0:Y:S02]  /*2710*/  MUFU.RCP R53, R53 ;  /* 0x0000003500357308 */ /* 0x000e240000001000 */
[----:B0-----:R-:W-:Y:S01]  /*2720*/  FADD.FTZ R87, -R53, 1 ;  /* 0x3f80000035577421 */ /* 0x001fe20000010100 */
[----:B------:R-:W-:Y:S01]  /*2730*/  FMUL.FTZ R49, R94, R53 ;  /* 0x000000355e317220 */ /* 0x000fe20000410000 */
[----:B------:R-:W-:Y:S01]  /*2740*/  FADD.FTZ R94, R48, R47 ;  /* 0x0000002f305e7221 */ /* 0x000fe20000010000 */
[----:B------:R-:W-:Y:S01]  /*2750*/  SHF.L.U32 R48, R73, 0x10, RZ ;  /* 0x0000001049307819 */ /* 0x000fe200000006ff */
[----:B------:R-:W-:-:S04]  /*2760*/  FFMA.FTZ R28, R28, R87, 1 ;  /* 0x3f8000001c1c7423 */ /* 0x000fc80000010057 */
[----:B------:R-:W-:Y:S01]  /*2770*/  FMUL.FTZ R28, R49, R28 ;  /* 0x0000001c311c7220 */ /* 0x000fe20000410000 */
[----:B------:R-:W-:-:S05]  /*2780*/  SHF.L.U32 R49, R72, 0x10, RZ ;  /* 0x0000001048317819 */ /* 0x000fca00000006ff */
[----:B------:R-:W-:-:S04]  /*2790*/  FADD.FTZ R49, -R22, R49 ;  /* 0x0000003116317221 */ /* 0x000fc80000010100 */
[----:B------:R-:W-:-:S04]  /*27a0*/  FMUL.FTZ R32, R49, R86 ;  /* 0x0000005631207220 */ /* 0x000fc80000410000 */
[----:B------:R-:W-:-:S04]  /*27b0*/  FFMA.FTZ R31, R27, R32, R25 ;  /* 0x000000201b1f7223 */ /* 0x000fc80000010019 */
[----:B------:R-:W-:-:S06]  /*27c0*/  FMUL.FTZ R49, R31, -1.4426950216293334961 ;  /* 0xbfb8aa3b1f317820 */ /* 0x000fcc0000410000 */
[----:B------:R-:W0:Y:S02]  /*27d0*/  MUFU.EX2 R49, R49 ;  /* 0x0000003100317308 */ /* 0x000e240000000800 */
[----:B0-----:R-:W-:-:S06]  /*27e0*/  FADD.FTZ R53, R49, 1 ;  /* 0x3f80000031357421 */ /* 0x001fcc0000010000 */
[----:B------:R-:W0:Y:S02]  /*27f0*/  MUFU.RCP R53, R53 ;  /* 0x0000003500357308 */ /* 0x000e240000001000 */
[----:B0-----:R-:W-:Y:S01]  /*2800*/  FMUL.FTZ R47, R48, R53 ;  /* 0x00000035302f7220 */ /* 0x001fe20000410000 */
[----:B------:R-:W-:-:S04]  /*2810*/  FADD.FTZ R48, -R53, 1 ;  /* 0x3f80000035307421 */ /* 0x000fc80000010100 */
[----:B------:R-:W-:-:S04]  /*2820*/  FFMA.FTZ R48, R31, R48, 1 ;  /* 0x3f8000001f307423 */ /* 0x000fc80000010030 */
[----:B------:R-:W-:Y:S01]  /*2830*/  FMUL.FTZ R31, R47, R48 ;  /* 0x000000302f1f7220 */ /* 0x000fe20000410000 */
[----:B------:R-:W-:Y:S01]  /*2840*/  SHF.L.U32 R47, R20, 0x10, RZ ;  /* 0x00000010142f7819 */ /* 0x000fe200000006ff */
[----:B------:R-:W-:Y:S02]  /*2850*/  FADD.FTZ R48, R42, R43 ;  /* 0x0000002b2a307221 */ /* 0x000fe40000010000 */
[----:B------:R-:W-:Y:S02]  /*2860*/  FFMA.FTZ R51, R32, R31, R51 ;  /* 0x0000001f20337223 */ /* 0x000fe40000010033 */
[----:B------:R-:W-:Y:S01]  /*2870*/  FADD.FTZ R87, -R22, R47 ;  /* 0x0000002f16577221 */ /* 0x000fe20000010100 */
[----:B------:R-:W-:-:S03]  /*2880*/  FMUL.FTZ R47, R27, R43 ;  /* 0x0000002b1b2f7220 */ /* 0x000fc60000410000 */
[----:B------:R-:W-:Y:S01]  /*2890*/  FMUL.FTZ R43, R87, R86 ;  /* 0x00000056572b7220 */ /* 0x000fe20000410000 */
[----:B------:R-:W-:Y:S01]  /*28a0*/  FFMA.FTZ R92, R30, R47, R92 ;  /* 0x0000002f1e5c7223 */ /* 0x000fe2000001005c */
[----:B------:R-:W-:Y:S02]  /*28b0*/  FADD.FTZ R94, R47, R94 ;  /* 0x0000005e2f5e7221 */ /* 0x000fe40000010000 */
[----:B------:R-:W-:-:S04]  /*28c0*/  FFMA.FTZ R30, R26, R43, R24 ;  /* 0x0000002b1a1e7223 */ /* 0x000fc80000010018 */
[----:B------:R-:W-:-:S06]  /*28d0*/  FMUL.FTZ R42, R30, -1.4426950216293334961 ;  /* 0xbfb8aa3b1e2a7820 */ /* 0x000fcc0000410000 */
[----:B------:R-:W0:Y:S02]  /*28e0*/  MUFU.EX2 R42, R42 ;  /* 0x0000002a002a7308 */ /* 0x000e240000000800 */
[----:B0-----:R-:W-:-:S06]  /*28f0*/  FADD.FTZ R49, R42, 1 ;  /* 0x3f8000002a317421 */ /* 0x001fcc0000010000 */
[----:B------:R-:W0:Y:S02]  /*2900*/  MUFU.RCP R49, R49 ;  /* 0x0000003100317308 */ /* 0x000e240000001000 */
[----:B0-----:R-:W-:Y:S01]  /*2910*/  FADD.FTZ R53, -R49, 1 ;  /* 0x3f80000031357421 */ /* 0x001fe20000010100 */
[----:B------:R-:W-:-:S03]  /*2920*/  FMUL.FTZ R47, R96, R49 ;  /* 0x00000031602f7220 */ /* 0x000fc60000410000 */
[----:B------:R-:W-:-:S04]  /*2930*/  FFMA.FTZ R30, R30, R53, 1 ;  /* 0x3f8000001e1e7423 */ /* 0x000fc80000010035 */
[----:B------:R-:W-:Y:S01]  /*2940*/  FMUL.FTZ R30, R47, R30 ;  /* 0x0000001e2f1e7220 */ /* 0x000fe20000410000 */
[----:B------:R-:W-:-:S05]  /*2950*/  SHF.L.U32 R47, R23, 0x10, RZ ;  /* 0x00000010172f7819 */ /* 0x000fca00000006ff */
[----:B------:R-:W-:Y:S01]  /*2960*/  FADD.FTZ R53, -R22, R47 ;  /* 0x0000002f16357221 */ /* 0x000fe20000010100 */
[----:B------:R-:W-:Y:S01]  /*2970*/  FADD.FTZ R47, R52, R41 ;  /* 0x00000029342f7221 */ /* 0x000fe20000010000 */
[----:B------:R-:W-:Y:S02]  /*2980*/  FMUL.FTZ R41, R26, R41 ;  /* 0x000000291a297220 */ /* 0x000fe40000410000 */
[----:B------:R-:W-:Y:S01]  /*2990*/  FMUL.FTZ R42, R53, R86 ;  /* 0x00000056352a7220 */ /* 0x000fe20000410000 */
[----:B------:R-:W-:Y:S01]  /*29a0*/  SHF.L.U32 R53, R71, 0x10, RZ ;  /* 0x0000001047357819 */ /* 0x000fe200000006ff */
[----:B------:R-:W-:Y:S01]  /*29b0*/  FFMA.FTZ R92, R35, R41, R92 ;  /* 0x00000029235c7223 */ /* 0x000fe2000001005c */
[----:B------:R-:W-:Y:S01]  /*29c0*/  FADD.FTZ R94, R94, R41 ;  /* 0x000000295e5e7221 */ /* 0x000fe20000010000 */
[C---:B------:R-:W-:Y:S01]  /*29d0*/  FFMA.FTZ R35, R27.reuse, R42, R25 ;  /* 0x0000002a1b237223 */ /* 0x040fe20000010019 */
[----:B------:R-:W-:Y:S01]  /*29e0*/  FADD.FTZ R41, R48, R45 ;  /* 0x0000002d30297221 */ /* 0x000fe20000010000 */
[----:B------:R-:W-:Y:S01]  /*29f0*/  FMUL.FTZ R45, R27, R45 ;  /* 0x0000002d1b2d7220 */ /* 0x000fe20000410000 */
[----:B------:R-:W-:Y:S01]  /*2a00*/  FADD.FTZ R47, R47, R38 ;  /* 0x000000262f2f7221 */ /* 0x000fe20000010000 */
[----:B------:R-:W-:-:S02]  /*2a10*/  FMUL.FTZ R49, R35, -1.4426950216293334961 ;  /* 0xbfb8aa3b23317820 */ /* 0x000fc40000410000 */
[----:B------:R-:W-:Y:S01]  /*2a20*/  FFMA.FTZ R92, R34, R45, R92 ;  /* 0x0000002d225c7223 */ /* 0x000fe2000001005c */
[----:B------:R-:W-:Y:S01]  /*2a30*/  FADD.FTZ R94, R45, R94 ;  /* 0x0000005e2d5e7221 */ /* 0x000fe20000010000 */
[----:B------:R-:W-:Y:S01]  /*2a40*/  FADD.FTZ R34, R41, R36 ;  /* 0x0000002429227221 */ /* 0x000fe20000010000 */
[----:B------:R-:W-:Y:S01]  /*2a50*/  FMUL.FTZ R41, R26, R46 ;  /* 0x0000002e1a297220 */ /* 0x000fe20000410000 */
[----:B------:R-:W0:Y:S01]  /*2a60*/  MUFU.EX2 R49, R49 ;  /* 0x0000003100317308 */ /* 0x000e220000000800 */
[----:B------:R-:W-:Y:S01]  /*2a70*/  FADD.FTZ R47, R47, R46 ;  /* 0x0000002e2f2f7221 */ /* 0x000fe20000010000 */
[----:B------:R-:W-:-:S03]  /*2a80*/  FADD.FTZ R34, R34, R29 ;  /* 0x0000001d22227221 */ /* 0x000fc60000010000 */
[----:B------:R-:W-:Y:S01]  /*2a90*/  FADD.FTZ R47, R47, R28 ;  /* 0x0000001c2f2f7221 */ /* 0x000fe20000010000 */
[----:B------:R-:W-:Y:S01]  /*2aa0*/  FADD.FTZ R34, R34, R31 ;  /* 0x0000001f22227221 */ /* 0x000fe20000010000 */
[----:B0-----:R-:W-:Y:S01]  /*2ab0*/  FADD.FTZ R52, R49, 1 ;  /* 0x3f80000031347421 */ /* 0x001fe20000010000 */
[----:B------:R-:W-:-:S04]  /*2ac0*/  FMUL.FTZ R49, R26, R38 ;  /* 0x000000261a317220 */ /* 0x000fc80000410000 */
[----:B------:R-:W-:Y:S01]  /*2ad0*/  FFMA.FTZ R92, R37, R49, R92 ;  /* 0x00000031255c7223 */ /* 0x000fe2000001005c */
[----:B------:R-:W0:Y:S01]  /*2ae0*/  MUFU.RCP R52, R52 ;  /* 0x0000003400347308 */ /* 0x000e220000001000 */
[----:B------:R-:W-:Y:S01]  /*2af0*/  FMUL.FTZ R37, R27, R36 ;  /* 0x000000241b257220 */ /* 0x000fe20000410000 */
[----:B------:R-:W-:-:S03]  /*2b00*/  FADD.FTZ R94, R94, R49 ;  /* 0x000000315e5e7221 */ /* 0x000fc60000010000 */
[----:B------:R-:W-:Y:S01]  /*2b10*/  FFMA.FTZ R92, R40, R37, R92 ;  /* 0x00000025285c7223 */ /* 0x000fe2000001005c */
[----:B------:R-:W-:Y:S01]  /*2b20*/  FADD.FTZ R94, R37, R94 ;  /* 0x0000005e255e7221 */ /* 0x000fe20000010000 */
[C---:B------:R-:W-:Y:S02]  /*2b30*/  FFMA.FTZ R37, R39.reuse, R46, R50 ;  /* 0x0000002e27257223 */ /* 0x040fe40000010032 */
[----:B------:R-:W-:Y:S01]  /*2b40*/  FFMA.FTZ R92, R39, R41, R92 ;  /* 0x00000029275c7223 */ /* 0x000fe2000001005c */
[C---:B------:R-:W-:Y:S01]  /*2b50*/  FMUL.FTZ R39, R27.reuse, R29 ;  /* 0x0000001d1b277220 */ /* 0x040fe20000410000 */
[----:B------:R-:W-:Y:S01]  /*2b60*/  FADD.FTZ R94, R94, R41 ;  /* 0x000000295e5e7221 */ /* 0x000fe20000010000 */
[-C--:B------:R-:W-:Y:S01]  /*2b70*/  FMUL.FTZ R41, R26, R28.reuse ;  /* 0x0000001c1a297220 */ /* 0x080fe20000410000 */
[----:B------:R-:W-:Y:S01]  /*2b80*/  FMUL.FTZ R29, R27, R31 ;  /* 0x0000001f1b1d7220 */ /* 0x000fe20000410000 */
[----:B------:R-:W-:Y:S01]  /*2b90*/  FFMA.FTZ R92, R44, R39, R92 ;  /* 0x000000272c5c7223 */ /* 0x000fe2000001005c */
[----:B------:R-:W-:Y:S01]  /*2ba0*/  FADD.FTZ R94, R39, R94 ;  /* 0x0000005e275e7221 */ /* 0x000fe20000010000 */
[----:B------:R-:W-:Y:S01]  /*2bb0*/  FFMA.FTZ R36, R33, R28, R37 ;  /* 0x0000001c21247223 */ /* 0x000fe20000010025 */
[----:B0-----:R-:W-:Y:S01]  /*2bc0*/  FADD.FTZ R96, -R52, 1 ;  /* 0x3f80000034607421 */ /* 0x001fe20000010100 */
[----:B------:R-:W-:Y:S01]  /*2bd0*/  FMUL.FTZ R53, R53, R52 ;  /* 0x0000003435357220 */ /* 0x000fe20000410000 */
[----:B------:R-:W-:Y:S01]  /*2be0*/  FFMA.FTZ R39, R33, R41, R92 ;  /* 0x0000002921277223 */ /* 0x000fe2000001005c */
[----:B------:R-:W-:Y:S01]  /*2bf0*/  FADD.FTZ R94, R94, R41 ;  /* 0x000000295e5e7221 */ /* 0x000fe20000010000 */
[----:B------:R-:W-:Y:S01]  /*2c00*/  FFMA.FTZ R96, R35, R96, 1 ;  /* 0x3f80000023607423 */ /* 0x000fe20000010060 */
[----:B------:R-:W-:Y:S01]  /*2c10*/  FMUL.FTZ R33, R26, R30 ;  /* 0x0000001e1a217220 */ /* 0x000fe20000410000 */
[----:B------:R-:W-:Y:S01]  /*2c20*/  FFMA.FTZ R38, R32, R29, R39 ;  /* 0x0000001d20267223 */ /* 0x000fe20000010027 */
[----:B------:R-:W-:Y:S01]  /*2c30*/  FADD.FTZ R94, R29, R94 ;  /* 0x0000005e1d5e7221 */ /* 0x000fe20000010000 */
[----:B------:R-:W-:Y:S01]  /*2c40*/  FMUL.FTZ R35, R53, R96 ;  /* 0x0000006035237220 */ /* 0x000fe20000410000 */
[C---:B------:R-:W-:Y:S01]  /*2c50*/  FFMA.FTZ R28, R43.reuse, R30, R36 ;  /* 0x0000001e2b1c7223 */ /* 0x040fe20000010024 */
[----:B------:R-:W-:Y:S01]  /*2c60*/  FFMA.FTZ R37, R43, R33, R38 ;  /* 0x000000212b257223 */ /* 0x000fe20000010026 */
[----:B------:R-:W-:Y:S01]  /*2c70*/  FADD.FTZ R94, R94, R33 ;  /* 0x000000215e5e7221 */ /* 0x000fe20000010000 */
[----:B------:R-:W-:Y:S01]  /*2c80*/  FMUL.FTZ R29, R27, R35 ;  /* 0x000000231b1d7220 */ /* 0x000fe20000410000 */
[----:B------:R-:W-:Y:S01]  /*2c90*/  FADD.FTZ R30, R47, R30 ;  /* 0x0000001e2f1e7221 */ /* 0x000fe20000010000 */
[----:B------:R-:W-:-:S02]  /*2ca0*/  FADD.FTZ R31, R34, R35 ;  /* 0x00000023221f7221 */ /* 0x000fc40000010000 */
[C---:B------:R-:W-:Y:S01]  /*2cb0*/  FFMA.FTZ R38, R42.reuse, R29, R37 ;  /* 0x0000001d2a267223 */ /* 0x040fe20000010025 */
[----:B------:R-:W-:Y:S01]  /*2cc0*/  FADD.FTZ R32, R29, R94 ;  /* 0x0000005e1d207221 */ /* 0x000fe20000010000 */
[----:B------:R-:W-:-:S07]  /*2cd0*/  FFMA.FTZ R29, R42, R35, R51 ;  /* 0x000000232a1d7223 */ /* 0x000fce0000010033 */
.L_x_79:
[----:B------:R-:W-:Y:S01]  /*2ce0*/  MOV R34, R32 ;  /* 0x0000002000227202 */ /* 0x000fe20000000f00 */
[----:B------:R-:W0:Y:S01]  /*2cf0*/  S2UR UR7, SR_CgaCtaId ;  /* 0x00000000000779c3 */ /* 0x000e220000008800 */
[----:B------:R-:W1:Y:S01]  /*2d00*/  SHFL.DOWN PT, R32, R38, 0x1, 0x1f ;  /* 0x08201f0026207f89 */ /* 0x000e6200000e0000 */
[C---:B------:R-:W-:Y:S01]  /*2d10*/  ISETP.GT.AND P0, PT, R3.reuse, 0x1e, PT ;  /* 0x0000001e0300780c */ /* 0x040fe20003f04270 */
[----:B------:R-:W-:Y:S01]  /*2d20*/  UMOV UR6, 0x400 ;  /* 0x0000040000067882 */ /* 0x000fe20000000000 */
[C---:B------:R-:W-:Y:S01]  /*2d30*/  ISETP.GT.AND P6, PT, R3.reuse, 0xf, PT ;  /* 0x0000000f0300780c */ /* 0x040fe20003fc4270 */
[----:B------:R-:W2:Y:S01]  /*2d40*/  SHFL.DOWN PT, R33, R34, 0x1, 0x1f ;  /* 0x08201f0022217f89 */ /* 0x000ea200000e0000 */
[----:B------:R-:W-:Y:S01]  /*2d50*/  UIADD3 UR5, UPT, UPT, UR6, 0xa0, URZ ;  /* 0x000000a006057890 */ /* 0x000fe2000fffe0ff */
[----:B------:R-:W-:Y:S01]  /*2d60*/  ISETP.GT.AND P5, PT, R3, 0x17, PT ;  /* 0x000000170300780c */ /* 0x000fe20003fa4270 */
[----:B------:R-:W-:Y:S01]  /*2d70*/  BSSY.RECONVERGENT B0, `(.L_x_80) ;  /* 0x0000024000007945 */ /* 0x000fe20003800200 */
[----:B------:R-:W-:-:S02]  /*2d80*/  ISETP.NE.AND P2, PT, R2, RZ, PT ;  /* 0x000000ff0200720c */ /* 0x000fc40003f45270 */
[----:B------:R-:W-:Y:S01]  /*2d90*/  ISETP.GE.U32.AND P3, PT, R4, 0x2, PT ;  /* 0x000000020400780c */ /* 0x000fe20003f66070 */
[----:B0-----:R-:W-:-:S03]  /*2da0*/  ULEA UR5, UR7, UR5, 0x18 ;  /* 0x0000000507057291 */ /* 0x001fc6000f8ec0ff */
[----:B-1----:R-:W-:Y:S01]  /*2db0*/  @!P0 FADD.FTZ R38, R32, R38 ;  /* 0x0000002620268221 */ /* 0x002fe20000010000 */
[----:B--2---:R-:W-:-:S04]  /*2dc0*/  @!P0 FADD.FTZ R34, R33, R34 ;  /* 0x0000002221228221 */ /* 0x004fc80000010000 */
[----:B------:R-:W0:Y:S01]  /*2dd0*/  SHFL.DOWN PT, R32, R38, 0x2, 0x1f ;  /* 0x08401f0026207f89 */ /* 0x000e2200000e0000 */
[----:B------:R-:W-:Y:S02]  /*2de0*/  ISETP.GT.AND P0, PT, R3, 0x1d, PT ;  /* 0x0000001d0300780c */ /* 0x000fe40003f04270 */
[----:B------:R-:W-:Y:S01]  /*2df0*/  LEA R87, R2, UR5, 0x4 ;  /* 0x0000000502577c11 */ /* 0x000fe2000f8e20ff */
[----:B------:R-:W1:Y:S04]  /*2e00*/  SHFL.DOWN PT, R33, R34, 0x2, 0x1f ;  /* 0x08401f0022217f89 */ /* 0x000e6800000e0000 */
        /* <DEDUP_REMOVED lines=9> */
[----:B------:R-:W-:-:S03]  /*2ea0*/  ISETP.GT.U32.AND P0, PT, R2, 0xe, PT ;  /* 0x0000000e0200780c */ /* 0x000fc60003f04070 */
        /* <DEDUP_REMOVED lines=16> */
.L_x_81:
[----:B------:R-:W-:Y:S05]  /*2fb0*/  BSYNC.RECONVERGENT B0 ;  /* 0x0000000000007941 */ /* 0x000fea0003800200 */
.L_x_80:
[----:B------:R-:W-:Y:S06]  /*2fc0*/  BAR.SYNC.DEFER_BLOCKING 0x0 ;  /* 0x0000000000007b1d */ /* 0x000fec0000010000 */
[----:B------:R-:W-:Y:S04]  /*2fd0*/  BSSY.RECONVERGENT B0, `(.L_x_82) ;  /* 0x0000027000007945 */ /* 0x000fe80003800200 */
[----:B------:R-:W-:Y:S05]  /*2fe0*/  @P2 BRA `(.L_x_83) ;  /* 0x0000000000942947 */ /* 0x000fea0003800000 */
[----:B------:R-:W-:-:S09]  /*2ff0*/  ULEA UR5, UR7, UR6, 0x18 ;  /* 0x0000000607057291 */ /* 0x000fd2000f8ec0ff */
[----:B------:R-:W4:Y:S04]  /*3000*/  LDS.64 R44, [UR5+0x18] ;  /* 0x00001805ff2c7984 */ /* 0x000f280008000a00 */
[----:B-1-3--:R-:W1:Y:S04]  /*3010*/  LDS.128 R32, [UR5+0x20] ;  /* 0x00002005ff207984 */ /* 0x00ae680008000c00 */
[----:B------:R-:W3:Y:S04]  /*3020*/  LDS.128 R40, [UR5+0x30] ;  /* 0x00003005ff287984 */ /* 0x000ee80008000c00 */
[----:B--2---:R-:W2:Y:S01]  /*3030*/  LDS.128 R36, [UR5+0x40] ;  /* 0x00004005ff247984 */ /* 0x004ea20008000c00 */
[----:B----4-:R-:W-:Y:S01]  /*3040*/  FADD.FTZ R47, R52, R44 ;  /* 0x0000002c342f7221 */ /* 0x010fe20000010000 */
[----:B------:R-:W-:-:S02]  /*3050*/  FADD.FTZ R44, R53, R45 ;  /* 0x0000002d352c7221 */ /* 0x000fc40000010000 */
[----:B0-----:R-:W-:Y:S01]  /*3060*/  LDS.64 R52, [UR5+0x80] ;  /* 0x00008005ff347984 */ /* 0x001fe20008000a00 */
[----:B-1----:R-:W-:Y:S01]  /*3070*/  FADD.FTZ R49, R47, R32 ;  /* 0x000000202f317221 */ /* 0x002fe20000010000 */
[----:B------:R-:W-:Y:S02]  /*3080*/  FADD.FTZ R32, R44, R33 ;  /* 0x000000212c207221 */ /* 0x000fe40000010000 */
[----:B------:R-:W0:Y:S01]  /*3090*/  LDS.128 R44, [UR5+0x50] ;  /* 0x00005005ff2c7984 */ /* 0x000e220008000c00 */
[----:B------:R-:W-:Y:S01]  /*30a0*/  FADD.FTZ R49, R49, R34 ;  /* 0x0000002231317221 */ /* 0x000fe20000010000 */
[----:B------:R-:W-:-:S03]  /*30b0*/  FADD.FTZ R32, R32, R35 ;  /* 0x0000002320207221 */ /* 0x000fc60000010000 */
[----:B---3--:R-:W-:Y:S01]  /*30c0*/  FADD.FTZ R49, R49, R40 ;  /* 0x0000002831317221 */ /* 0x008fe20000010000 */
[----:B------:R-:W-:Y:S02]  /*30d0*/  FADD.FTZ R40, R32, R41 ;  /* 0x0000002920287221 */ /* 0x000fe40000010000 */
[----:B------:R-:W1:Y:S01]  /*30e0*/  LDS.128 R32, [UR5+0x60] ;  /* 0x00006005ff207984 */ /* 0x000e620008000c00 */
[----:B------:R-:W-:Y:S01]  /*30f0*/  FADD.FTZ R49, R49, R42 ;  /* 0x0000002a31317221 */ /* 0x000fe20000010000 */
[----:B------:R-:W-:Y:S02]  /*3100*/  FADD.FTZ R48, R40, R43 ;  /* 0x0000002b28307221 */ /* 0x000fe40000010000 */
[----:B------:R-:W3:Y:S01]  /*3110*/  LDS.128 R40, [UR5+0x70] ;  /* 0x00007005ff287984 */ /* 0x000ee20008000c00 */
[----:B--2---:R-:W-:Y:S01]  /*3120*/  FADD.FTZ R49, R49, R36 ;  /* 0x0000002431317221 */ /* 0x004fe20000010000 */
        /* <DEDUP_REMOVED lines=8> */
[----:B------:R-:W-:-:S03]  /*31b0*/  FADD.FTZ R48, R48, R33 ;  /* 0x0000002130307221 */ /* 0x000fc60000010000 */
[----:B------:R-:W-:Y:S01]  /*31c0*/  FADD.FTZ R49, R49, R34 ;  /* 0x0000002231317221 */ /* 0x000fe20000010000 */
[----:B------:R-:W-:-:S03]  /*31d0*/  FADD.FTZ R48, R48, R35 ;  /* 0x0000002330307221 */ /* 0x000fc60000010000 */
[----:B---3--:R-:W-:Y:S01]  /*31e0*/  FADD.FTZ R49, R49, R40 ;  /* 0x0000002831317221 */ /* 0x008fe20000010000 */
[----:B------:R-:W-:-:S03]  /*31f0*/  FADD.FTZ R48, R48, R41 ;  /* 0x0000002930307221 */ /* 0x000fc60000010000 */
[----:B------:R-:W-:Y:S01]  /*3200*/  FADD.FTZ R49, R49, R42 ;  /* 0x0000002a31317221 */ /* 0x000fe20000010000 */
[----:B------:R-:W-:-:S03]  /*3210*/  FADD.FTZ R48, R48, R43 ;  /* 0x0000002b30307221 */ /* 0x000fc60000010000 */
[----:B------:R-:W-:Y:S01]  /*3220*/  FADD.FTZ R52, R49, R52 ;  /* 0x0000003431347221 */ /* 0x000fe20000010000 */
[----:B------:R-:W-:-:S07]  /*3230*/  FADD.FTZ R53, R48, R53 ;  /* 0x0000003530357221 */ /* 0x000fce0000010000 */
.L_x_83:
[----:B------:R-:W-:Y:S05]  /*3240*/  BSYNC.RECONVERGENT B0 ;  /* 0x0000000000007941 */ /* 0x000fea0003800200 */
.L_x_82:
[----:B------:R-:W-:Y:S06]  /*3250*/  BAR.SYNC.DEFER_BLOCKING 0x0 ;  /* 0x0000000000007b1d */ /* 0x000fec0000010000 */
[----:B------:R-:W-:Y:S04]  /*3260*/  BSSY.RECONVERGENT B0, `(.L_x_84) ;  /* 0x000009d000007945 */ /* 0x000fe80003800200 */
[----:B------:R-:W-:Y:S05]  /*3270*/  @P0 BRA `(.L_x_85) ;  /* 0x00000008006c0947 */ /* 0x000fea0003800000 */
[----:B-1-3--:R-:W1:Y:S04]  /*3280*/  LDS.128 R32, [R87+0xf0] ;  /* 0x0000f00057207984 */ /* 0x00ae680000000c00 */
[----:B--2---:R-:W2:Y:S04]  /*3290*/  LDS.128 R36, [R87+0x1e0] ;  /* 0x0001e00057247984 */ /* 0x004ea80000000c00 */
[----:B------:R-:W3:Y:S04]  /*32a0*/  LDS.128 R40, [R87+0x2d0] ;  /* 0x0002d00057287984 */ /* 0x000ee80000000c00 */
[----:B------:R-:W4:Y:S04]  /*32b0*/  LDS.128 R44, [R87+0x3c0] ;  /* 0x0003c000572c7984 */ /* 0x000f280000000c00 */
[----:B------:R-:W5:Y:S01]  /*32c0*/  LDS.128 R48, [R87+0x4b0] ;  /* 0x0004b00057307984 */ /* 0x000f620000000c00 */
        /* <DEDUP_REMOVED lines=8> */
[----:B---3--:R-:W-:Y:S01]  /*3350*/  FADD.FTZ R93, R93, R40 ;  /* 0x000000285d5d7221 */ /* 0x008fe20000010000 */
[----:B------:R-:W-:Y:S01]  /*3360*/  FADD.FTZ R32, R32, R41 ;  /* 0x0000002920207221 */ /* 0x000fe20000010000 */
[----:B------:R-:W1:Y:S01]  /*3370*/  LDS.128 R28, [R87+0x5a0] ;  /* 0x0005a000571c7984 */ /* 0x000e620000000c00 */
[----:B------:R-:W-:Y:S01]  /*3380*/  FADD.FTZ R37, R33, R42 ;  /* 0x0000002a21257221 */ /* 0x000fe20000010000 */
[----:B------:R-:W-:Y:S01]  /*3390*/  FADD.FTZ R36, R34, R43 ;  /* 0x0000002b22247221 */ /* 0x000fe20000010000 */
[----:B----4-:R-:W-:Y:S01]  /*33a0*/  FADD.FTZ R93, R93, R44 ;  /* 0x0000002c5d5d7221 */ /* 0x010fe20000010000 */
[----:B------:R-:W-:Y:S01]  /*33b0*/  FADD.FTZ R44, R32, R45 ;  /* 0x0000002d202c7221 */ /* 0x000fe20000010000 */
[----:B------:R-:W-:Y:S01]  /*33c0*/  FADD.FTZ R45, R37, R46 ;  /* 0x0000002e252d7221 */ /* 0x000fe20000010000 */
[----:B------:R-:W2:Y:S01]  /*33d0*/  LDS.128 R32, [R87+0x690] ;  /* 0x0006900057207984 */ /* 0x000ea20000000c00 */
[----:B------:R-:W-:Y:S01]  /*33e0*/  FADD.FTZ R46, R36, R47 ;  /* 0x0000002f242e7221 */ /* 0x000fe20000010000 */
[----:B-----5:R-:W-:Y:S01]  /*33f0*/  FADD.FTZ R93, R93, R48 ;  /* 0x000000305d5d7221 */ /* 0x020fe20000010000 */
[----:B------:R-:W-:Y:S01]  /*3400*/  FADD.FTZ R44, R44, R49 ;  /* 0x000000312c2c7221 */ /* 0x000fe20000010000 */
[----:B------:R-:W3:Y:S01]  /*3410*/  LDS.128 R36, [R87+0x780] ;  /* 0x0007800057247984 */ /* 0x000ee20000000c00 */
[----:B------:R-:W-:Y:S01]  /*3420*/  FADD.FTZ R45, R45, R50 ;  /* 0x000000322d2d7221 */ /* 0x000fe20000010000 */
[----:B------:R-:W-:-:S02]  /*3430*/  FADD.FTZ R46, R46, R51 ;  /* 0x000000332e2e7221 */ /* 0x000fc40000010000 */
[----:B------:R-:W4:Y:S01]  /*3440*/  LDS.128 R40, [R87+0x870] ;  /* 0x0008700057287984 */ /* 0x000f220000000c00 */
[----:B-1----:R-:W-:Y:S01]  /*3450*/  FADD.FTZ R93, R93, R28 ;  /* 0x0000001c5d5d7221 */ /* 0x002fe20000010000 */
[----:B------:R-:W-:Y:S01]  /*3460*/  FADD.FTZ R44, R44, R29 ;  /* 0x0000001d2c2c7221 */ /* 0x000fe20000010000 */
[----:B------:R-:W-:Y:S01]  /*3470*/  FADD.FTZ R45, R45, R30 ;  /* 0x0000001e2d2d7221 */ /* 0x000fe20000010000 */
[----:B------:R-:W-:Y:S02]  /*3480*/  FADD.FTZ R46, R46, R31 ;  /* 0x0000001f2e2e7221 */ /* 0x000fe40000010000 */
[----:B------:R-:W1:Y:S01]  /*3490*/  LDS.128 R28, [R87+0x960] ;  /* 0x00096000571c7984 */ /* 0x000e620000000c00 */
[----:B--2---:R-:W-:Y:S01]  /*34a0*/  FADD.FTZ R93, R93, R32 ;  /* 0x000000205d5d7221 */ /* 0x004fe20000010000 */
[----:B------:R-:W-:Y:S01]  /*34b0*/  FADD.FTZ R44, R44, R33 ;  /* 0x000000212c2c7221 */ /* 0x000fe20000010000 */
[----:B------:R-:W-:Y:S01]  /*34c0*/  FADD.FTZ R45, R45, R34 ;  /* 0x000000222d2d7221 */ /* 0x000fe20000010000 */
[----:B------:R-:W-:Y:S01]  /*34d0*/  FADD.FTZ R46, R46, R35 ;  /* 0x000000232e2e7221 */ /* 0x000fe20000010000 */
[----:B---3--:R-:W-:Y:S01]  /*34e0*/  FADD.FTZ R93, R93, R36 ;  /* 0x000000245d5d7221 */ /* 0x008fe20000010000 */
[----:B------:R-:W2:Y:S01]  /*34f0*/  LDS.128 R32, [R87+0xa50] ;  /* 0x000a500057207984 */ /* 0x000ea20000000c00 */
[----:B------:R-:W-:Y:S01]  /*3500*/  FADD.FTZ R48, R44, R37 ;  /* 0x000000252c307221 */ /* 0x000fe20000010000 */
[----:B------:R-:W-:Y:S01]  /*3510*/  FADD.FTZ R49, R45, R38 ;  /* 0x000000262d317221 */ /* 0x000fe20000010000 */
[----:B------:R-:W-:Y:S01]  /*3520*/  FADD.FTZ R50, R46, R39 ;  /* 0x000000272e327221 */ /* 0x000fe20000010000 */
[----:B----4-:R-:W-:Y:S01]  /*3530*/  FADD.FTZ R93, R93, R40 ;  /* 0x000000285d5d7221 */ /* 0x010fe20000010000 */
[----:B------:R-:W3:Y:S01]  /*3540*/  LDS.128 R36, [R87+0xb40] ;  /* 0x000b400057247984 */ /* 0x000ee20000000c00 */
[----:B------:R-:W-:Y:S01]  /*3550*/  FADD.FTZ R48, R48, R41 ;  /* 0x0000002930307221 */ /* 0x000fe20000010000 */
[----:B------:R-:W-:Y:S01]  /*3560*/  FADD.FTZ R49, R49, R42 ;  /* 0x0000002a31317221 */ /* 0x000fe20000010000 */
[----:B------:R-:W-:Y:S01]  /*3570*/  FADD.FTZ R50, R50, R43 ;  /* 0x0000002b32327221 */ /* 0x000fe20000010000 */
[----:B------:R-:W4:Y:S04]  /*3580*/  LDS.128 R44, [R87+0xc30] ;  /* 0x000c3000572c7984 */ /* 0x000f280000000c00 */
[----:B------:R-:W5:Y:S01]  /*3590*/  LDS.128 R40, [R87+0xd20] ;  /* 0x000d200057287984 */ /* 0x000f620000000c00 */
[----:B-1----:R-:W-:Y:S01]  /*35a0*/  FADD.FTZ R93, R93, R28 ;  /* 0x0000001c5d5d7221 */ /* 0x002fe20000010000 */
[----:B------:R-:W-:Y:S01]  /*35b0*/  FADD.FTZ R48, R48, R29 ;  /* 0x0000001d30307221 */ /* 0x000fe20000010000 */
[----:B------:R-:W-:Y:S01]  /*35c0*/  FADD.FTZ R49, R49, R30 ;  /* 0x0000001e31317221 */ /* 0x000fe20000010000 */
[----:B------:R-:W-:-:S02]  /*35d0*/  FADD.FTZ R50, R50, R31 ;  /* 0x0000001f32327221 */ /* 0x000fc40000010000 */
[----:B------:R-:W1:Y:S01]  /*35e0*/  LDS.128 R28, [R87+0xe10] ;  /* 0x000e1000571c7984 */ /* 0x000e620000000c00 */
[----:B--2---:R-:W-:Y:S01]  /*35f0*/  FADD.FTZ R93, R93, R32 ;  /* 0x000000205d5d7221 */ /* 0x004fe20000010000 */
[----:B------:R-:W-:Y:S01]  /*3600*/  FADD.FTZ R48, R48, R33 ;  /* 0x0000002130307221 */ /* 0x000fe20000010000 */
[----:B------:R-:W-:Y:S01]  /*3610*/  FADD.FTZ R49, R49, R34 ;  /* 0x0000002231317221 */ /* 0x000fe20000010000 */
[----:B------:R-:W-:Y:S01]  /*3620*/  FADD.FTZ R50, R50, R35 ;  /* 0x0000002332327221 */ /* 0x000fe20000010000 */
[----:B---3--:R-:W-:Y:S01]  /*3630*/  FADD.FTZ R93, R93, R36 ;  /* 0x000000245d5d7221 */ /* 0x008fe20000010000 */
[----:B------:R-:W-:Y:S01]  /*3640*/  FADD.FTZ R48, R48, R37 ;  /* 0x0000002530307221 */ /* 0x000fe20000010000 */
[----:B------:R-:W-:Y:S01]  /*3650*/  FADD.FTZ R49, R49, R38 ;  /* 0x0000002631317221 */ /* 0x000fe20000010000 */
[----:B------:R-:W-:Y:S01]  /*3660*/  FADD.FTZ R50, R50, R39 ;  /* 0x0000002732327221 */ /* 0x000fe20000010000 */
[----:B----4-:R-:W-:Y:S01]  /*3670*/  FADD.FTZ R93, R93, R44 ;  /* 0x0000002c5d5d7221 */ /* 0x010fe20000010000 */
[----:B------:R-:W2:Y:S01]  /*3680*/  LDS.128 R36, [R87+0xf00] ;  /* 0x000f000057247984 */ /* 0x000ea20000000c00 */
[----:B------:R-:W-:Y:S01]  /*3690*/  FADD.FTZ R48, R48, R45 ;  /* 0x0000002d30307221 */ /* 0x000fe20000010000 */
[----:B------:R-:W-:Y:S01]  /*36a0*/  FADD.FTZ R49, R49, R46 ;  /* 0x0000002e31317221 */ /* 0x000fe20000010000 */
[----:B------:R-:W-:Y:S01]  /*36b0*/  FADD.FTZ R50, R50, R47 ;  /* 0x0000002f32327221 */ /* 0x000fe20000010000 */
[----:B------:R-:W3:Y:S01]  /*36c0*/  LDS.128 R32, [R87+0xff0] ;  /* 0x000ff00057207984 */ /* 0x000ee20000000c00 */
[----:B-----5:R-:W-:Y:S01]  /*36d0*/  FADD.FTZ R93, R93, R40 ;  /* 0x000000285d5d7221 */ /* 0x020fe20000010000 */
[----:B------:R-:W-:Y:S01]  /*36e0*/  FADD.FTZ R48, R48, R41 ;  /* 0x0000002930307221 */ /* 0x000fe20000010000 */
[----:B------:R-:W-:Y:S01]  /*36f0*/  FADD.FTZ R49, R49, R42 ;  /* 0x0000002a31317221 */ /* 0x000fe20000010000 */
[----:B------:R-:W-:Y:S01]  /*3700*/  FADD.FTZ R50, R50, R43 ;  /* 0x0000002b32327221 */ /* 0x000fe20000010000 */
[----:B------:R-:W4:Y:S04]  /*3710*/  LDS.128 R44, [R87+0x10e0] ;  /* 0x0010e000572c7984 */ /* 0x000f280000000c00 */
[----:B------:R-:W-:Y:S01]  /*3720*/  LDS.128 R40, [R87+0x13b0] ;  /* 0x0013b00057287984 */ /* 0x000fe20000000c00 */
        /* <DEDUP_REMOVED lines=15> */
[----:B------:R-:W-:Y:S01]  /*3820*/  FADD.FTZ R48, R48, R45 ;  /* 0x0000002d30307221 */ /* 0x000fe20000010000 */
[----:B------:R-:W-:Y:S01]  /*3830*/  FADD.FTZ R49, R49, R46 ;  /* 0x0000002e31317221 */ /* 0x000fe20000010000 */
[----:B------:R-:W-:Y:S01]  /*3840*/  FADD.FTZ R50, R50, R47 ;  /* 0x0000002f32327221 */ /* 0x000fe20000010000 */
[----:B------:R-:W3:Y:S04]  /*3850*/  LDS.128 R32, [R87+0x14a0] ;  /* 0x0014a00057207984 */ /* 0x000ee80000000c00 */
        /* <DEDUP_REMOVED lines=10> */
[----:B------:R-:W-:Y:S01]  /*3900*/  FADD.FTZ R93, R93, R40 ;  /* 0x000000285d5d7221 */ /* 0x000fe20000010000 */
[----:B------:R-:W2:Y:S01]  /*3910*/  LDS.128 R36, [R87+0x1680] ;  /* 0x0016800057247984 */ /* 0x000ea20000000c00 */
[----:B------:R-:W-:Y:S01]  /*3920*/  FADD.FTZ R48, R48, R41 ;  /* 0x0000002930307221 */ /* 0x000fe20000010000 */
[----:B------:R-:W-:Y:S01]  /*3930*/  FADD.FTZ R49, R49, R42 ;  /* 0x0000002a31317221 */ /* 0x000fe20000010000 */
[----:B------:R-:W-:Y:S01]  /*3940*/  FADD.FTZ R50, R50, R43 ;  /* 0x0000002b32327221 */ /* 0x000fe20000010000 */
[----:B---3--:R-:W-:Y:S01]  /*3950*/  FADD.FTZ R93, R93, R32 ;  /* 0x000000205d5d7221 */ /* 0x008fe20000010000 */
[----:B------:R-:W3:Y:S01]  /*3960*/  LDS.128 R40, [R87+0x1860] ;  /* 0x0018600057287984 */ /* 0x000ee20000000c00 */
[----:B------:R-:W-:Y:S01]  /*3970*/  FADD.FTZ R48, R48, R33 ;  /* 0x0000002130307221 */ /* 0x000fe20000010000 */
[----:B------:R-:W-:Y:S01]  /*3980*/  FADD.FTZ R49, R49, R34 ;  /* 0x0000002231317221 */ /* 0x000fe20000010000 */
[----:B------:R-:W-:-:S02]  /*3990*/  FADD.FTZ R50, R50, R35 ;  /* 0x0000002332327221 */ /* 0x000fc40000010000 */
[----:B------:R-:W-:Y:S01]  /*39a0*/  LDS.128 R32, [R87+0x1a40] ;  /* 0x001a400057207984 */ /* 0x000fe20000000c00 */
        /* <DEDUP_REMOVED lines=9> */
[----:B------:R-:W-:Y:S01]  /*3a40*/  FADD.FTZ R93, R93, R44 ;  /* 0x0000002c5d5d7221 */ /* 0x000fe20000010000 */
[----:B------:R-:W-:Y:S01]  /*3a50*/  FADD.FTZ R48, R48, R45 ;  /* 0x0000002d30307221 */ /* 0x000fe20000010000 */
[----:B------:R-:W-:Y:S01]  /*3a60*/  FADD.FTZ R49, R49, R46 ;  /* 0x0000002e31317221 */ /* 0x000fe20000010000 */
[----:B------:R-:W-:Y:S01]  /*3a70*/  FADD.FTZ R50, R50, R47 ;  /* 0x0000002f32327221 */ /* 0x000fe20000010000 */
[----:B------:R-:W2:Y:S01]  /*3a80*/  LDS.128 R36, [R87+0x1b30] ;  /* 0x001b300057247984 */ /* 0x000ea20000000c00 */
[----:B---3--:R-:W-:Y:S01]  /*3a90*/  FADD.FTZ R93, R93, R40 ;  /* 0x000000285d5d7221 */ /* 0x008fe20000010000 */
[----:B------:R-:W-:Y:S01]  /*3aa0*/  FADD.FTZ R48, R48, R41 ;  /* 0x0000002930307221 */ /* 0x000fe20000010000 */
[----:B------:R-:W-:Y:S01]  /*3ab0*/  FADD.FTZ R49, R49, R42 ;  /* 0x0000002a31317221 */ /* 0x000fe20000010000 */
[----:B------:R-:W-:Y:S01]  /*3ac0*/  FADD.FTZ R50, R50, R43 ;  /* 0x0000002b32327221 */ /* 0x000fe20000010000 */
[----:B------:R-:W-:Y:S04]  /*3ad0*/  LDS.128 R44, [R87+0x1d10] ;  /* 0x001d1000572c7984 */ /* 0x000fe80000000c00 */
[----:B------:R-:W3:Y:S01]  /*3ae0*/  LDS.128 R40, [R87+0x1c20] ;  /* 0x001c200057287984 */ /* 0x000ee20000000c00 */
[----:B-1----:R-:W-:Y:S01]  /*3af0*/  FADD.FTZ R93, R93, R28 ;  /* 0x0000001c5d5d7221 */ /* 0x002fe20000010000 */
[----:B------:R-:W-:Y:S01]  /*3b00*/  FADD.FTZ R48, R48, R29 ;  /* 0x0000001d30307221 */ /* 0x000fe20000010000 */
[----:B------:R-:W-:Y:S01]  /*3b10*/  FADD.FTZ R49, R49, R30 ;  /* 0x0000001e31317221 */ /* 0x000fe20000010000 */
[----:B------:R-:W-:Y:S01]  /*3b20*/  FADD.FTZ R50, R50, R31 ;  /* 0x0000001f32327221 */ /* 0x000fe20000010000 */
[----:B------:R-:W-:Y:S01]  /*3b30*/  FADD.FTZ R93, R93, R32 ;  /* 0x000000205d5d7221 */ /* 0x000fe20000010000 */
        /* <DEDUP_REMOVED lines=11> */
[----:B------:R-:W-:Y:S01]  /*3bf0*/  FADD.FTZ R28, R93, R44 ;  /* 0x0000002c5d1c7221 */ /* 0x000fe20000010000 */
[----:B------:R-:W-:Y:S01]  /*3c00*/  FADD.FTZ R29, R48, R45 ;  /* 0x0000002d301d7221 */ /* 0x000fe20000010000 */
[----:B------:R-:W-:Y:S01]  /*3c10*/  FADD.FTZ R30, R49, R46 ;  /* 0x0000002e311e7221 */ /* 0x000fe20000010000 */
[----:B------:R-:W-:-:S07]  /*3c20*/  FADD.FTZ R31, R50, R47 ;  /* 0x0000002f321f7221 */ /* 0x000fce0000010000 */
.L_x_85:
[----:B------:R-:W-:Y:S05]  /*3c30*/  BSYNC.RECONVERGENT B0 ;  /* 0x0000000000007941 */ /* 0x000fea0003800200 */
.L_x_84:
[----:B------:R-:W-:Y:S04]  /*3c40*/  BSSY.RECONVERGENT B0, `(.L_x_86) ;  /* 0x000001d000007945 */ /* 0x000fe80003800200 */
[----:B------:R-:W-:Y:S05]  /*3c50*/  @P0 BRA `(.L_x_87) ;  /* 0x00000000006c0947 */ /* 0x000fea0003800000 */
[----:B---3--:R-:W2:Y:S01]  /*3c60*/  LDC.64 R32, c[0x0][0x3f8] ;  /* 0x0000fe00ff207b82 */ /* 0x008ea20000000a00 */
[----:B------:R-:W-:-:S07]  /*3c70*/  IMAD R19, R19, 0xf, R2 ;  /* 0x0000000f13137824 */ /* 0x000fce00078e0202 */
[----:B-1----:R-:W1:Y:S01]  /*3c80*/  LDC.64 R34, c[0x0][0x3d8] ;  /* 0x0000f600ff227b82 */ /* 0x002e620000000a00 */
[----:B--2---:R-:W-:Y:S01]  /*3c90*/  IMAD.WIDE.U32 R36, R32, 0x3, RZ ;  /* 0x0000000320247825 */ /* 0x004fe200078e00ff */
        /* <DEDUP_REMOVED lines=23> */
.L_x_87:
[----:B------:R-:W-:Y:S05]  /*3e10*/  BSYNC.RECONVERGENT B0 ;  /* 0x0000000000007941 */ /* 0x000fea0003800200 */
.L_x_86:
[----:B------:R-:W-:Y:S05]  /*3e20*/  @!P3 BRA `(.L_x_88) ;  /* 0x000000080094b947 */ /* 0x000fea0003800000 */
[----:B--2-4-:R-:W2:Y:S01]  /*3e30*/  LDC.64 R36, c[0x0][0x3d0] ;  /* 0x0000f400ff247b82 */ /* 0x014ea20000000a00 */
[----:B------:R-:W-:Y:S02]  /*3e40*/  LOP3.LUT R28, R61, 0x1, RZ, 0xc0, !PT ;  /* 0x000000013d1c7812 */ /* 0x000fe400078ec0ff */
[----:B------:R-:W-:-:S03]  /*3e50*/  ISETP.GE.U32.AND P3, PT, R4, 0x8, PT ;  /* 0x000000080400780c */ /* 0x000fc60003f66070 */
[----:B------:R-:W-:-:S04]  /*3e60*/  IMAD R31, R28, R5, RZ ;  /* 0x000000051c1f7224 */ /* 0x000fc800078e02ff */
[----:B------:R-:W-:-:S05]  /*3e70*/  IMAD R19, R31, R4, RZ ;  /* 0x000000041f137224 */ /* 0x000fca00078e02ff */
[----:B------:R-:W-:-:S05]  /*3e80*/  SHF.L.U32 R19, R19, 0x1, RZ ;  /* 0x0000000113137819 */ /* 0x000fca00000006ff */
[----:B--2---:R-:W-:Y:S01]  /*3e90*/  IMAD.WIDE R36, R19, 0x4, R36 ;  /* 0x0000000413247825 */ /* 0x004fe200078e0224 */
[----:B------:R-:W-:Y:S06]  /*3ea0*/  @P2 BRA `(.L_x_89) ;  /* 0x0000000000502947 */ /* 0x000fec0003800000 */
[----:B------:R-:W2:Y:S01]  /*3eb0*/  LDC.64 R28, c[0x0][0x3c8] ;  /* 0x0000f200ff1c7b82 */ /* 0x000ea20000000a00 */
[----:B------:R-:W-:Y:S01]  /*3ec0*/  IADD3 R19, PT, PT, R31, R0, RZ ;  /* 0x000000001f137210 */ /* 0x000fe20007ffe0ff */
[----:B------:R-:W-:Y:S01]  /*3ed0*/  IMAD R31, R5, UR10, R0 ;  /* 0x0000000a051f7c24 */ /* 0x000fe2000f8e0200 */
[----:B---3--:R-:W-:-:S03]  /*3ee0*/  LOP3.LUT P0, R32, R61, 0x2, RZ, 0xc0, !PT ;  /* 0x000000023d207812 */ /* 0x008fc6000780c0ff */
[----:B------:R-:W-:-:S05]  /*3ef0*/  IMAD.WIDE.U32 R30, R31, 0x8, R36 ;  /* 0x000000081f1e7825 */ /* 0x000fca00078e0024 */
[----:B------:R4:W-:Y:S01]  /*3f00*/  STG.E.64 desc[UR8][R30.64], R52 ;  /* 0x000000341e007986 */ /* 0x0009e2000c101b08 */
[----:B--2---:R-:W-:Y:S01]  /*3f10*/  IMAD.WIDE.U32 R28, R19, 0x4, R28 ;  /* 0x00000004131c7825 */ /* 0x004fe200078e001c */
[----:B------:R-:W-:Y:S02]  /*3f20*/  IADD3 R19, PT, PT, -R32, 0x1, RZ ;  /* 0x0000000120137810 */ /* 0x000fe40007ffe1ff */
[----:B------:R-:W-:Y:S01]  /*3f30*/  SEL R32, R4, RZ, !P0 ;  /* 0x000000ff04207207 */ /* 0x000fe20004000000 */
[----:B------:R-:W-:Y:S06]  /*3f40*/  MEMBAR.ALL.GPU ;  /* 0x0000000000007992 */ /* 0x000fec000000a000 */
[----:B------:R-:W-:-:S00]  /*3f50*/  ERRBAR ;  /* 0x00000000000079ab */ /* 0x000fc00000000000 */
[----:B------:R-:W-:Y:S06]  /*3f60*/  CGAERRBAR ;  /* 0x00000000000075ab */ /* 0x000fec0000000000 */
[----:B------:R4:W-:Y:S01]  /*3f70*/  REDG.E.ADD.S32.STRONG.GPU desc[UR8][R28.64], R19 ;  /* 0x000000131c00798e */ /* 0x0009e2000c12e308 */
[----:B------:R-:W-:-:S13]  /*3f80*/  ISETP.NE.AND P0, PT, R32, -0x1, PT ;  /* 0xffffffff2000780c */ /* 0x000fda0003f05270 */
[----:B----4-:R-:W-:Y:S05]  /*3f90*/  @!P0 BRA `(.L_x_89) ;  /* 0x0000000000148947 */ /* 0x010fea0003800000 */
.L_x_90:
[----:B------:R-:W2:Y:S04]  /*3fa0*/  LDG.E.STRONG.GPU R19, desc[UR8][R28.64] ;  /* 0x000000081c137981 */ /* 0x000ea8000c1ef900 */
[----:B--2---:R-:W-:Y:S01]  /*3fb0*/  CCTL.IVALL ;  /* 0x00000000ff00798f */ /* 0x004fe20002000000 */
[----:B------:R-:W-:Y:S05]  /*3fc0*/  YIELD ;  /* 0x0000000000007946 */ /* 0x000fea0003800000 */
[----:B------:R-:W-:-:S13]  /*3fd0*/  ISETP.NE.AND P0, PT, R19, R32, PT ;  /* 0x000000201300720c */ /* 0x000fda0003f05270 */
[----:B------:R-:W-:Y:S05]  /*3fe0*/  @P0 BRA `(.L_x_90) ;  /* 0xfffffffc00ec0947 */ /* 0x000fea000383ffff */
.L_x_89:
[----:B------:R-:W-:Y:S05]  /*3ff0*/  WARPSYNC.ALL ;  /* 0x0000000000007948 */ /* 0x000fea0003800000 */
[----:B------:R-:W-:Y:S01]  /*4000*/  BAR.SYNC.DEFER_BLOCKING 0x0 ;  /* 0x0000000000007b1d */ /* 0x000fe20000010000 */
[----:B------:R-:W-:-:S05]  /*4010*/  HFMA2 R19, -RZ, RZ, 0, 0 ;  /* 0x00000000ff137431 */ /* 0x000fca00000001ff */
[----:B------:R-:W-:Y:S05]  /*4020*/  @!P3 BRA `(.L_x_91) ;  /* 0x00000004001cb947 */ /* 0x000fea0003800000 */
[C-C-:B------:R-:W-:Y:S01]  /*4030*/  IMAD R19, R5.reuse, 0x7, R0.reuse ;  /* 0x0000000705137824 */ /* 0x140fe200078e0200 */
[CC--:B------:R-:W-:Y:S01]  /*4040*/  LEA R39, R5.reuse, R0.reuse, 0x1 ;  /* 0x0000000005277211 */ /* 0x0c0fe200078e08ff */
[C-C-:B------:R-:W-:Y:S01]  /*4050*/  IMAD R38, R5.reuse, 0x3, R0.reuse ;  /* 0x0000000305267824 */ /* 0x140fe200078e0200 */
[CC--:B------:R-:W-:Y:S01]  /*4060*/  LEA R41, R5.reuse, R0.reuse, 0x2 ;  /* 0x0000000005297211 */ /* 0x0c0fe200078e10ff */
[C-C-:B------:R-:W-:Y:S01]  /*4070*/  IMAD R40, R5.reuse, 0x6, R0.reuse ;  /* 0x0000000605287824 */ /* 0x140fe200078e0200 */
[----:B------:R-:W-:Y:S01]  /*4080*/  IADD3 R43, PT, PT, R0, R5, RZ ;  /* 0x00000005002b7210 */ /* 0x000fe20007ffe0ff */
[----:B------:R-:W-:Y:S01]  /*4090*/  IMAD R42, R5, 0x5, R0 ;  /* 0x00000005052a7824 */ /* 0x000fe200078e0200 */
[----:B------:R-:W-:Y:S01]  /*40a0*/  MOV R44, RZ ;  /* 0x000000ff002c7202 */ /* 0x000fe20000000f00 */
[----:B------:R-:W-:Y:S01]  /*40b0*/  UIADD3 UR5, UPT, UPT, -UR10, URZ, URZ ;  /* 0x000000ff0a057290 */ /* 0x000fe2000fffe1ff */
[----:B------:R-:W-:Y:S02]  /*40c0*/  MOV R45, R0 ;  /* 0x00000000002d7202 */ /* 0x000fe40000000f00 */
[----:B------:R-:W-:-:S09]  /*40d0*/  LOP3.LUT R47, R4, 0x7ffffff8, RZ, 0xc0, !PT ;  /* 0x7ffffff8042f7812 */ /* 0x000fd200078ec0ff */
.L_x_92:
[----:B------:R-:W-:Y:S02]  /*40e0*/  ISETP.EQ.OR P5, PT, RZ, UR5, P2 ;  /* 0x00000005ff007c0c */ /* 0x000fe400097a2670 */
[C---:B------:R-:W-:Y:S02]  /*40f0*/  IADD3 R28, PT, PT, R44.reuse, 0x1, RZ ;  /* 0x000000012c1c7810 */ /* 0x040fe40007ffe0ff */
[----:B------:R-:W-:Y:S02]  /*4100*/  IADD3 R29, PT, PT, R44, 0x2, RZ ;  /* 0x000000022c1d7810 */ /* 0x000fe40007ffe0ff */
[----:B------:R-:W-:Y:S02]  /*4110*/  ISETP.EQ.OR P6, PT, R28, UR10, P2 ;  /* 0x0000000a1c007c0c */ /* 0x000fe400097c2670 */
[----:B------:R-:W-:Y:S02]  /*4120*/  ISETP.EQ.OR P0, PT, R29, UR10, P2 ;  /* 0x0000000a1d007c0c */ /* 0x000fe40009702670 */
[----:B------:R-:W-:-:S03]  /*4130*/  IADD3 R30, PT, PT, R44, 0x3, RZ ;  /* 0x000000032c1e7810 */ /* 0x000fc60007ffe0ff */
[----:B------:R-:W-:Y:S01]  /*4140*/  @!P5 IMAD.WIDE.U32 R28, R45, 0x8, R36 ;  /* 0x000000082d1cd825 */ /* 0x000fe200078e0024 */
[----:B------:R-:W-:-:S05]  /*4150*/  ISETP.EQ.OR P3, PT, R30, UR10, P2 ;  /* 0x0000000a1e007c0c */ /* 0x000fca0009762670 */
[--C-:B------:R-:W-:Y:S01]  /*4160*/  @!P6 IMAD.WIDE.U32 R30, R43, 0x8, R36.reuse ;  /* 0x000000082b1ee825 */ /* 0x100fe200078e0024 */
[----:B------:R-:W0:Y:S03]  /*4170*/  @!P5 LDG.E.64 R28, desc[UR8][R28.64] ;  /* 0x000000081c1cd981 */ /* 0x000e26000c1e1b00 */
[--C-:B---3--:R-:W-:Y:S02]  /*4180*/  @!P0 IMAD.WIDE.U32 R32, R39, 0x8, R36.reuse ;  /* 0x0000000827208825 */ /* 0x108fe400078e0024 */
[----:B------:R-:W2:Y:S02]  /*4190*/  @!P6 LDG.E.64 R30, desc[UR8][R30.64] ;  /* 0x000000081e1ee981 */ /* 0x000ea4000c1e1b00 */
[----:B-1----:R-:W-:Y:S02]  /*41a0*/  @!P3 IMAD.WIDE.U32 R34, R38, 0x8, R36 ;  /* 0x000000082622b825 */ /* 0x002fe400078e0024 */
[----:B------:R-:W3:Y:S04]  /*41b0*/  @!P0 LDG.E.64 R32, desc[UR8][R32.64] ;  /* 0x0000000820208981 */ /* 0x000ee8000c1e1b00 */
[----:B------:R-:W4:Y:S01]  /*41c0*/  @!P3 LDG.E.64 R34, desc[UR8][R34.64] ;  /* 0x000000082222b981 */ /* 0x000f22000c1e1b00 */
[----:B------:R-:W-:Y:S01]  /*41d0*/  IADD3 R46, PT, PT, R44, 0x4, RZ ;  /* 0x000000042c2e7810 */ /* 0x000fe20007ffe0ff */
[----:B0-----:R-:W-:Y:S01]  /*41e0*/  @!P5 FADD.FTZ R52, R52, R28 ;  /* 0x0000001c3434d221 */ /* 0x001fe20000010000 */
[----:B------:R-:W-:-:S02]  /*41f0*/  @!P5 FADD.FTZ R53, R53, R29 ;  /* 0x0000001d3535d221 */ /* 0x000fc40000010000 */
[----:B------:R-:W-:Y:S02]  /*4200*/  ISETP.EQ.OR P5, PT, R46, UR10, P2 ;  /* 0x0000000a2e007c0c */ /* 0x000fe400097a2670 */
[----:B------:R-:W-:Y:S01]  /*4210*/  IADD3 R28, PT, PT, R44, 0x5, RZ ;  /* 0x000000052c1c7810 */ /* 0x000fe20007ffe0ff */
[----:B--2---:R-:W-:Y:S01]  /*4220*/  @!P6 FADD.FTZ R52, R52, R30 ;  /* 0x0000001e3434e221 */ /* 0x004fe20000010000 */
[----:B------:R-:W-:Y:S01]  /*4230*/  @!P6 FADD.FTZ R53, R53, R31 ;  /* 0x0000001f3535e221 */ /* 0x000fe20000010000 */
[----:B------:R-:W-:Y:S02]  /*4240*/  IADD3 R29, PT, PT, R44, 0x6, RZ ;  /* 0x000000062c1d7810 */ /* 0x000fe40007ffe0ff */
[----:B------:R-:W-:Y:S01]  /*4250*/  ISETP.EQ.OR P6, PT, R28, UR10, P2 ;  /* 0x0000000a1c007c0c */ /* 0x000fe200097c2670 */
[----:B---3--:R-:W-:Y:S01]  /*4260*/  @!P0 FADD.FTZ R52, R52, R32 ;  /* 0x0000002034348221 */ /* 0x008fe20000010000 */
[----:B------:R-:W-:Y:S01]  /*4270*/  @!P0 FADD.FTZ R53, R53, R33 ;  /* 0x0000002135358221 */ /* 0x000fe20000010000 */
[----:B------:R-:W-:-:S02]  /*4280*/  ISETP.EQ.OR P0, PT, R29, UR10, P2 ;  /* 0x0000000a1d007c0c */ /* 0x000fc40009702670 */
[----:B------:R-:W-:Y:S01]  /*4290*/  IADD3 R28, PT, PT, R44, 0x7, RZ ;  /* 0x000000072c1c7810 */ /* 0x000fe20007ffe0ff */
[----:B----4-:R-:W-:Y:S01]  /*42a0*/  @!P3 FADD.FTZ R52, R52, R34 ;  /* 0x000000223434b221 */ /* 0x010fe20000010000 */
[----:B------:R-:W-:Y:S02]  /*42b0*/  @!P3 FADD.FTZ R53, R53, R35 ;  /* 0x000000233535b221 */ /* 0x000fe40000010000 */
[----:B------:R-:W-:Y:S01]  /*42c0*/  ISETP.EQ.OR P3, PT, R28, UR10, P2 ;  /* 0x0000000a1c007c0c */ /* 0x000fe20009762670 */
[----:B------:R-:W-:-:S04]  /*42d0*/  @!P5 IMAD.WIDE.U32 R28, R41, 0x8, R36 ;  /* 0x00000008291cd825 */ /* 0x000fc800078e0024 */
[--C-:B------:R-:W-:Y:S02]  /*42e0*/  @!P6 IMAD.WIDE.U32 R30, R42, 0x8, R36.reuse ;  /* 0x000000082a1ee825 */ /* 0x100fe400078e0024 */
[----:B------:R-:W2:Y:S02]  /*42f0*/  @!P5 LDG.E.64 R28, desc[UR8][R28.64] ;  /* 0x000000081c1cd981 */ /* 0x000ea4000c1e1b00 */
[--C-:B------:R-:W-:Y:S02]  /*4300*/  @!P0 IMAD.WIDE.U32 R32, R40, 0x8, R36.reuse ;  /* 0x0000000828208825 */ /* 0x100fe400078e0024 */
[----:B------:R-:W3:Y:S02]  /*4310*/  @!P6 LDG.E.64 R30, desc[UR8][R30.64] ;  /* 0x000000081e1ee981 */ /* 0x000ee4000c1e1b00 */
[----:B------:R-:W-:Y:S02]  /*4320*/  @!P3 IMAD.WIDE.U32 R34, R19, 0x8, R36 ;  /* 0x000000081322b825 */ /* 0x000fe400078e0024 */
[----:B------:R-:W4:Y:S04]  /*4330*/  @!P0 LDG.E.64 R32, desc[UR8][R32.64] ;  /* 0x0000000820208981 */ /* 0x000f28000c1e1b00 */
[----:B------:R-:W5:Y:S01]  /*4340*/  @!P3 LDG.E.64 R34, desc[UR8][R34.64] ;  /* 0x000000082222b981 */ /* 0x000f62000c1e1b00 */
[----:B------:R-:W-:Y:S01]  /*4350*/  IADD3 R44, PT, PT, R44, 0x8, RZ ;  /* 0x000000082c2c7810 */ /* 0x000fe20007ffe0ff */
[----:B------:R-:W-:Y:S01]  /*4360*/  UIADD3 UR5, UPT, UPT, UR5, 0x8, URZ ;  /* 0x0000000805057890 */ /* 0x000fe2000fffe0ff */
[----:B------:R-:W-:-:S02]  /*4370*/  LEA R45, R5, R45, 0x3 ;  /* 0x0000002d052d7211 */ /* 0x000fc400078e18ff */
[C---:B------:R-:W-:Y:S02]  /*4380*/  LEA R43, R5.reuse, R43, 0x3 ;  /* 0x0000002b052b7211 */ /* 0x040fe400078e18ff */
[C---:B------:R-:W-:Y:S02]  /*4390*/  LEA R39, R5.reuse, R39, 0x3 ;  /* 0x0000002705277211 */ /* 0x040fe400078e18ff */
[C---:B------:R-:W-:Y:S02]  /*43a0*/  LEA R38, R5.reuse, R38, 0x3 ;  /* 0x0000002605267211 */ /* 0x040fe400078e18ff */
[C---:B------:R-:W-:Y:S02]  /*43b0*/  LEA R41, R5.reuse, R41, 0x3 ;  /* 0x0000002905297211 */ /* 0x040fe400078e18ff */
[C---:B------:R-:W-:Y:S02]  /*43c0*/  LEA R42, R5.reuse, R42, 0x3 ;  /* 0x0000002a052a7211 */ /* 0x040fe400078e18ff */
[----:B------:R-:W-:-:S02]  /*43d0*/  LEA R40, R5, R40, 0x3 ;  /* 0x0000002805287211 */ /* 0x000fc400078e18ff */
[----:B------:R-:W-:Y:S01]  /*43e0*/  LEA R19, R5, R19, 0x3 ;  /* 0x0000001305137211 */ /* 0x000fe200078e18ff */
[----:B--2---:R-:W-:Y:S01]  /*43f0*/  @!P5 FADD.FTZ R52, R52, R28 ;  /* 0x0000001c3434d221 */ /* 0x004fe20000010000 */
[----:B------:R-:W-:-:S03]  /*4400*/  @!P5 FADD.FTZ R53, R53, R29 ;  /* 0x0000001d3535d221 */ /* 0x000fc60000010000 */
[----:B---3--:R-:W-:Y:S01]  /*4410*/  @!P6 FADD.FTZ R52, R52, R30 ;  /* 0x0000001e3434e221 */ /* 0x008fe20000010000 */
[----:B------:R-:W-:-:S03]  /*4420*/  @!P6 FADD.FTZ R53, R53, R31 ;  /* 0x0000001f3535e221 */ /* 0x000fc60000010000 */
[----:B----4-:R-:W-:Y:S01]  /*4430*/  @!P0 FADD.FTZ R52, R52, R32 ;  /* 0x0000002034348221 */ /* 0x010fe20000010000 */
[----:B------:R-:W-:Y:S01]  /*4440*/  @!P0 FADD.FTZ R53, R53, R33 ;  /* 0x0000002135358221 */ /* 0x000fe20000010000 */
[----:B------:R-:W-:Y:S02]  /*4450*/  ISETP.NE.AND P0, PT, R44, R47, PT ;  /* 0x0000002f2c00720c */ /* 0x000fe40003f05270 */
[----:B-----5:R-:W-:Y:S01]  /*4460*/  @!P3 FADD.FTZ R52, R52, R34 ;  /* 0x000000223434b221 */ /* 0x020fe20000010000 */
[----:B------:R-:W-:-:S10]  /*4470*/  @!P3 FADD.FTZ R53, R53, R35 ;  /* 0x000000233535b221 */ /* 0x000fd40000010000 */
[----:B------:R-:W-:Y:S05]  /*4480*/  @P0 BRA `(.L_x_92) ;  /* 0xfffffffc00140947 */ /* 0x000fea000383ffff */
[----:B------:R-:W-:-:S07]  /*4490*/  MOV R19, R47 ;  /* 0x0000002f00137202 */ /* 0x000fce0000000f00 */
.L_x_91:
[----:B------:R-:W-:-:S13]  /*44a0*/  LOP3.LUT P0, R28, R4, 0x7, RZ, 0xc0, !PT ;  /* 0x00000007041c7812 */ /* 0x000fda000780c0ff */
[----:B------:R-:W-:Y:S05]  /*44b0*/  @!P0 BRA `(.L_x_88) ;  /* 0x0000000000f08947 */ /* 0x000fea0003800000 */
[----:B------:R-:W-:Y:S02]  /*44c0*/  IADD3 R28, PT, PT, R28, -0x1, RZ ;  /* 0xffffffff1c1c7810 */ /* 0x000fe40007ffe0ff */
[----:B-1----:R-:W-:Y:S02]  /*44d0*/  LOP3.LUT P0, R34, R4, 0x3, RZ, 0xc0, !PT ;  /* 0x0000000304227812 */ /* 0x002fe4000780c0ff */
[----:B------:R-:W-:-:S13]  /*44e0*/  ISETP.GE.U32.AND P3, PT, R28, 0x3, PT ;  /* 0x000000031c00780c */ /* 0x000fda0003f66070 */
[----:B------:R-:W-:Y:S05]  /*44f0*/  @!P3 BRA `(.L_x_93) ;  /* 0x000000000070b947 */ /* 0x000fea0003800000 */
[----:B------:R-:W-:-:S13]  /*4500*/  ISETP.EQ.OR P6, PT, R19, UR10, P2 ;  /* 0x0000000a13007c0c */ /* 0x000fda00097c2670 */
[----:B------:R-:W-:-:S04]  /*4510*/  @!P6 IMAD R29, R19, R5, R0 ;  /* 0x00000005131de224 */ /* 0x000fc800078e0200 */
[----:B------:R-:W-:-:S06]  /*4520*/  @!P6 IMAD.WIDE.U32 R28, R29, 0x8, R36 ;  /* 0x000000081d1ce825 */ /* 0x000fcc00078e0024 */
[----:B------:R-:W0:Y:S01]  /*4530*/  @!P6 LDG.E.64 R28, desc[UR8][R28.64] ;  /* 0x000000081c1ce981 */ /* 0x000e22000c1e1b00 */
[C---:B------:R-:W-:Y:S02]  /*4540*/  IADD3 R31, PT, PT, R19.reuse, 0x1, RZ ;  /* 0x00000001131f7810 */ /* 0x040fe40007ffe0ff */
[----:B------:R-:W-:Y:S02]  /*4550*/  IADD3 R33, PT, PT, R19, 0x2, RZ ;  /* 0x0000000213217810 */ /* 0x000fe40007ffe0ff */
[----:B------:R-:W-:Y:S02]  /*4560*/  ISETP.EQ.OR P5, PT, R31, UR10, P2 ;  /* 0x0000000a1f007c0c */ /* 0x000fe400097a2670 */
[----:B------:R-:W-:Y:S02]  /*4570*/  IADD3 R35, PT, PT, R19, 0x3, RZ ;  /* 0x0000000313237810 */ /* 0x000fe40007ffe0ff */
[----:B------:R-:W-:-:S09]  /*4580*/  ISETP.EQ.OR P3, PT, R33, UR10, P2 ;  /* 0x0000000a21007c0c */ /* 0x000fd20009762670 */
[----:B------:R-:W-:-:S04]  /*4590*/  @!P5 IMAD R31, R31, R5, R0 ;  /* 0x000000051f1fd224 */ /* 0x000fc800078e0200 */
[----:B------:R-:W-:Y:S02]  /*45a0*/  @!P3 IMAD R33, R33, R5, R0 ;  /* 0x000000052121b224 */ /* 0x000fe400078e0200 */
[----:B0--3--:R-:W-:Y:S01]  /*45b0*/  @!P6 FADD.FTZ R52, R52, R28 ;  /* 0x0000001c3434e221 */ /* 0x009fe20000010000 */
[----:B------:R-:W-:Y:S01]  /*45c0*/  @!P6 FADD.FTZ R53, R53, R29 ;  /* 0x0000001d3535e221 */ /* 0x000fe20000010000 */
[----:B------:R-:W-:Y:S01]  /*45d0*/  ISETP.EQ.OR P6, PT, R35, UR10, P2 ;  /* 0x0000000a23007c0c */ /* 0x000fe200097c2670 */
[----:B------:R-:W-:-:S04]  /*45e0*/  @!P5 IMAD.WIDE.U32 R28, R31, 0x8, R36 ;  /* 0x000000081f1cd825 */ /* 0x000fc800078e0024 */
[----:B------:R-:W-:Y:S02]  /*45f0*/  @!P3 IMAD.WIDE.U32 R30, R33, 0x8, R36 ;  /* 0x00000008211eb825 */ /* 0x000fe400078e0024 */
[----:B------:R-:W2:Y:S04]  /*4600*/  @!P5 LDG.E.64 R28, desc[UR8][R28.64] ;  /* 0x000000081c1cd981 */ /* 0x000ea8000c1e1b00 */
[----:B------:R-:W3:Y:S02]  /*4610*/  @!P3 LDG.E.64 R30, desc[UR8][R30.64] ;  /* 0x000000081e1eb981 */ /* 0x000ee4000c1e1b00 */
[----:B------:R-:W-:-:S04]  /*4620*/  @!P6 IMAD R35, R35, R5, R0 ;  /* 0x000000052323e224 */ /* 0x000fc800078e0200 */
[----:B------:R-:W-:-:S06]  /*4630*/  @!P6 IMAD.WIDE.U32 R32, R35, 0x8, R36 ;  /* 0x000000082320e825 */ /* 0x000fcc00078e0024 */
[----:B------:R-:W4:Y:S01]  /*4640*/  @!P6 LDG.E.64 R32, desc[UR8][R32.64] ;  /* 0x000000082020e981 */ /* 0x000f22000c1e1b00 */
[----:B------:R-:W-:Y:S01]  /*4650*/  IADD3 R19, PT, PT, R19, 0x4, RZ ;  /* 0x0000000413137810 */ /* 0x000fe20007ffe0ff */
[----:B--2---:R-:W-:Y:S01]  /*4660*/  @!P5 FADD.FTZ R52, R52, R28 ;  /* 0x0000001c3434d221 */ /* 0x004fe20000010000 */
[----:B------:R-:W-:-:S03]  /*4670*/  @!P5 FADD.FTZ R53, R53, R29 ;  /* 0x0000001d3535d221 */ /* 0x000fc60000010000 */
[----:B---3--:R-:W-:Y:S01]  /*4680*/  @!P3 FADD.FTZ R52, R52, R30 ;  /* 0x0000001e3434b221 */ /* 0x008fe20000010000 */
[----:B------:R-:W-:-:S03]  /*4690*/  @!P3 FADD.FTZ R53, R53, R31 ;  /* 0x0000001f3535b221 */ /* 0x000fc60000010000 */
[----:B----4-:R-:W-:Y:S01]  /*46a0*/  @!P6 FADD.FTZ R52, R52, R32 ;  /* 0x000000203434e221 */ /* 0x010fe20000010000 */
[----:B------:R-:W-:-:S07]  /*46b0*/  @!P6 FADD.FTZ R53, R53, R33 ;  /* 0x000000213535e221 */ /* 0x000fce0000010000 */
.L_x_93:
[----:B------:R-:W-:Y:S05]  /*46c0*/  @!P0 BRA `(.L_x_88) ;  /* 0x00000000006c8947 */ /* 0x000fea0003800000 */
[----:B------:R-:W-:Y:S02]  /*46d0*/  ISETP.NE.AND P0, PT, R34, 0x1, PT ;  /* 0x000000012200780c */ /* 0x000fe40003f05270 */
[----:B---3--:R-:W-:-:S11]  /*46e0*/  LOP3.LUT R32, R4, 0x1, RZ, 0xc0, !PT ;  /* 0x0000000104207812 */ /* 0x008fd600078ec0ff */
[----:B------:R-:W-:Y:S05]  /*46f0*/  @!P0 BRA `(.L_x_94) ;  /* 0x0000000000388947 */ /* 0x000fea0003800000 */
[C---:B------:R-:W-:Y:S02]  /*4700*/  IADD3 R31, PT, PT, R19.reuse, 0x1, RZ ;  /* 0x00000001131f7810 */ /* 0x040fe40007ffe0ff */
[----:B------:R-:W-:Y:S02]  /*4710*/  ISETP.EQ.OR P3, PT, R19, UR10, P2 ;  /* 0x0000000a13007c0c */ /* 0x000fe40009762670 */
[----:B------:R-:W-:-:S11]  /*4720*/  ISETP.EQ.OR P0, PT, R31, UR10, P2 ;  /* 0x0000000a1f007c0c */ /* 0x000fd60009702670 */
[-CC-:B------:R-:W-:Y:S02]  /*4730*/  @!P3 IMAD R29, R19, R5.reuse, R0.reuse ;  /* 0x00000005131db224 */ /* 0x180fe400078e0200 */
[----:B------:R-:W-:Y:S02]  /*4740*/  @!P0 IMAD R31, R31, R5, R0 ;  /* 0x000000051f1f8224 */ /* 0x000fe400078e0200 */
[----:B------:R-:W-:-:S04]  /*4750*/  @!P3 IMAD.WIDE.U32 R28, R29, 0x8, R36 ;  /* 0x000000081d1cb825 */ /* 0x000fc800078e0024 */
[----:B------:R-:W-:Y:S02]  /*4760*/  @!P0 IMAD.WIDE.U32 R30, R31, 0x8, R36 ;  /* 0x000000081f1e8825 */ /* 0x000fe400078e0024 */
[----:B------:R-:W0:Y:S04]  /*4770*/  @!P3 LDG.E.64 R28, desc[UR8][R28.64] ;  /* 0x000000081c1cb981 */ /* 0x000e28000c1e1b00 */
[----:B------:R-:W2:Y:S01]  /*4780*/  @!P0 LDG.E.64 R30, desc[UR8][R30.64] ;  /* 0x000000081e1e8981 */ /* 0x000ea2000c1e1b00 */
[----:B------:R-:W-:Y:S01]  /*4790*/  IADD3 R19, PT, PT, R19, 0x2, RZ ;  /* 0x0000000213137810 */ /* 0x000fe20007ffe0ff */
[----:B0-----:R-:W-:Y:S01]  /*47a0*/  @!P3 FADD.FTZ R52, R52, R28 ;  /* 0x0000001c3434b221 */ /* 0x001fe20000010000 */
[----:B------:R-:W-:-:S03]  /*47b0*/  @!P3 FADD.FTZ R53, R53, R29 ;  /* 0x0000001d3535b221 */ /* 0x000fc60000010000 */
[----:B--2---:R-:W-:Y:S01]  /*47c0*/  @!P0 FADD.FTZ R52, R52, R30 ;  /* 0x0000001e34348221 */ /* 0x004fe20000010000 */
[----:B------:R-:W-:-:S07]  /*47d0*/  @!P0 FADD.FTZ R53, R53, R31 ;  /* 0x0000001f35358221 */ /* 0x000fce0000010000 */
.L_x_94:
[----:B------:R-:W-:Y:S01]  /*47e0*/  ISETP.EQ.OR P0, PT, R19, UR10, P2 ;  /* 0x0000000a13007c0c */ /* 0x000fe20009702670 */
[----:B------:R-:W-:Y:S03]  /*47f0*/  BSSY.RECONVERGENT B0, `(.L_x_88) ;  /* 0x0000008000007945 */ /* 0x000fe60003800200 */
[----:B------:R-:W-:-:S13]  /*4800*/  ISETP.NE.U32.OR P0, PT, R32, 0x1, P0 ;  /* 0x000000012000780c */ /* 0x000fda0000705470 */
[----:B------:R-:W-:Y:S05]  /*4810*/  @P0 BRA `(.L_x_95) ;  /* 0x0000000000140947 */ /* 0x000fea0003800000 */
[----:B------:R-:W-:-:S04]  /*4820*/  IMAD R19, R5, R19, R0 ;  /* 0x0000001305137224 */ /* 0x000fc800078e0200 */
[----:B------:R-:W-:-:S06]  /*4830*/  IMAD.WIDE.U32 R36, R19, 0x8, R36 ;  /* 0x0000000813247825 */ /* 0x000fcc00078e0024 */
[----:B------:R-:W0:Y:S02]  /*4840*/  LDG.E.64 R36, desc[UR8][R36.64] ;  /* 0x0000000824247981 */ /* 0x000e24000c1e1b00 */
[----:B0-----:R-:W-:Y:S01]  /*4850*/  FADD.FTZ R52, R52, R36 ;  /* 0x0000002434347221 */ /* 0x001fe20000010000 */
[----:B------:R-:W-:-:S07]  /*4860*/  FADD.FTZ R53, R53, R37 ;  /* 0x0000002535357221 */ /* 0x000fce0000010000 */
.L_x_95:
[----:B------:R-:W-:Y:S05]  /*4870*/  BSYNC.RECONVERGENT B0 ;  /* 0x0000000000007941 */ /* 0x000fea0003800200 */
.L_x_88:
[----:B------:R-:W5:Y:S01]  /*4880*/  S2UR UR6, SR_CgaCtaId ;  /* 0x00000000000679c3 */ /* 0x000f620000008800 */
[----:B------:R-:W-:Y:S01]  /*4890*/  UMOV UR5, 0x400 ;  /* 0x0000040000057882 */ /* 0x000fe20000000000 */
[----:B------:R-:W0:Y:S01]  /*48a0*/  LDCU.64 UR12, c[0x0][0x400] ;  /* 0x00008000ff0c77ac */ /* 0x000e220008000a00 */
[----:B----4-:R-:W-:Y:S02]  /*48b0*/  SHF.L.U32 R31, R60, 0x10, RZ ;  /* 0x000000103c1f7819 */ /* 0x010fe400000006ff */
[----:B------:R-:W-:Y:S02]  /*48c0*/  SHF.L.U32 R101, R20, 0x10, RZ ;  /* 0x0000001014657819 */ /* 0x000fe400000006ff */
[----:B------:R-:W-:Y:S01]  /*48d0*/  SHF.L.U32 R37, R82, 0x10, RZ ;  /* 0x0000001052257819 */ /* 0x000fe200000006ff */
[----:B------:R-:W4:Y:S01]  /*48e0*/  LDC R33, c[0x0][0x41c] ;  /* 0x00010700ff217b82 */ /* 0x000f220000000800 */
[----:B------:R-:W-:Y:S01]  /*48f0*/  FADD.FTZ R51, -R22, R31 ;  /* 0x0000001f16337221 */ /* 0x000fe20000010100 */
[----:B------:R-:W-:-:S02]  /*4900*/  SHF.L.U32 R35, R58, 0x10, RZ ;  /* 0x000000103a237819 */ /* 0x000fc400000006ff */
[----:B------:R-:W-:Y:S01]  /*4910*/  SHF.L.U32 R87, R74, 0x10, RZ ;  /* 0x000000104a577819 */ /* 0x000fe200000006ff */
[----:B------:R-:W-:Y:S01]  /*4920*/  FMUL.FTZ R51, R51, R86 ;  /* 0x0000005633337220 */ /* 0x000fe20000410000 */
[----:B------:R-:W-:Y:S01]  /*4930*/  SHF.L.U32 R49, R56, 0x10, RZ ;  /* 0x0000001038317819 */ /* 0x000fe200000006ff */
[----:B------:R-:W-:Y:S01]  /*4940*/  FADD.FTZ R95, -R22, R37 ;  /* 0x00000025165f7221 */ /* 0x000fe20000010100 */
        /* <DEDUP_REMOVED lines=8> */
[----:B-----5:R-:W-:Y:S01]  /*49d0*/  ULEA UR5, UR6, UR5, 0x18 ;  /* 0x0000000506057291 */ /* 0x020fe2000f8ec0ff */
[----:B------:R-:W-:Y:S01]  /*49e0*/  SHF.L.U32 R41, R76, 0x10, RZ ;  /* 0x000000104c297819 */ /* 0x000fe200000006ff */
[----:B------:R-:W-:Y:S01]  /*49f0*/  FADD.FTZ R45, -R22, R45 ;  /* 0x0000002d162d7221 */ /* 0x000fe20000010100 */
[----:B------:R-:W-:Y:S01]  /*4a00*/  SHF.L.U32 R97, R16, 0x10, RZ ;  /* 0x0000001010617819 */ /* 0x000fe200000006ff */
[----:B------:R-:W-:Y:S01]  /*4a10*/  FADD.FTZ R43, -R22, R43 ;  /* 0x0000002b162b7221 */ /* 0x000fe20000010100 */
[----:B------:R-:W-:Y:S01]  /*4a20*/  SHF.L.U32 R99, R72, 0x10, RZ ;  /* 0x0000001048637819 */ /* 0x000fe200000006ff */
[C---:B------:R-:W-:Y:S01]  /*4a30*/  FADD.FTZ R39, -R22.reuse, R39 ;  /* 0x0000002716277221 */ /* 0x040fe20000010100 */
[----:B------:R-:W-:Y:S01]  /*4a40*/  SHF.L.U32 R103, R23, 0x10, RZ ;  /* 0x0000001017677819 */ /* 0x000fe200000006ff */
[----:B----4-:R-:W-:Y:S01]  /*4a50*/  IMAD R20, R33, UR10, R70 ;  /* 0x0000000a21147c24 */ /* 0x010fe2000f8e0246 */
[----:B------:R3:W-:Y:S01]  /*4a60*/  @!P2 STS.64 [UR5+0x90], R52 ;  /* 0x00009034ff00a988 */ /* 0x0007e20008000a05 */
[C---:B------:R-:W-:Y:S01]  /*4a70*/  FADD.FTZ R41, -R22.reuse, R41 ;  /* 0x0000002916297221 */ /* 0x040fe20000010100 */
[C---:B------:R-:W-:Y:S01]  /*4a80*/  FADD.FTZ R33, -R22.reuse, R97 ;  /* 0x0000006116217221 */ /* 0x040fe20000010100 */
[----:B------:R-:W-:Y:S01]  /*4a90*/  FADD.FTZ R31, -R22, R99 ;  /* 0x00000063161f7221 */ /* 0x000fe20000010100 */
[----:B------:R-:W-:Y:S01]  /*4aa0*/  BAR.SYNC.DEFER_BLOCKING 0x0 ;  /* 0x0000000000007b1d */ /* 0x000fe20000010000 */
[----:B0-----:R-:W-:Y:S01]  /*4ab0*/  ISETP.GE.U32.AND P0, PT, R20, UR12, PT ;  /* 0x0000000c14007c0c */ /* 0x001fe2000bf06070 */
[----:B------:R-:W-:Y:S01]  /*4ac0*/  FADD.FTZ R23, -R22, R101 ;  /* 0x0000006516177221 */ /* 0x000fe20000010100 */
[----:B------:R-:W-:-:S02]  /*4ad0*/  SHF.R.S32.HI R38, RZ, 0x1f, R20 ;  /* 0x0000001fff267819 */ /* 0x000fc40000011414 */
[----:B------:R-:W-:Y:S02]  /*4ae0*/  SHF.L.U32 R59, R59, 0x10, RZ ;  /* 0x000000103b3b7819 */ /* 0x000fe400000006ff */
[----:B---3--:R-:W-:Y:S02]  /*4af0*/  SHF.L.U32 R53, R12, 0x10, RZ ;  /* 0x000000100c357819 */ /* 0x008fe400000006ff */
[----:B------:R-:W-:Y:S02]  /*4b00*/  ISETP.GE.AND.EX P0, PT, R38, UR13, PT, P0 ;  /* 0x0000000d26007c0c */ /* 0x000fe4000bf06300 */
[----:B------:R-:W-:Y:S01]  /*4b10*/  SHF.L.U32 R6, R85, 0x10, RZ ;  /* 0x0000001055067819 */ /* 0x000fe200000006ff */
[----:B------:R-:W-:Y:S01]  /*4b20*/  FADD.FTZ R35, -R22, R53 ;  /* 0x0000003516237221 */ /* 0x000fe20000010100 */
[----:B------:R-:W0:Y:S01]  /*4b30*/  LDS.64 R28, [UR5+0x90] ;  /* 0x00009005ff1c7984 */ /* 0x000e220008000a00 */
[----:B------:R-:W0:Y:S02]  /*4b40*/  LDCU UR5, c[0x0][0x42c] ;  /* 0x00008580ff0577ac */ /* 0x000e240008000800 */
[----:B0-----:R-:W-:Y:S01]  /*4b50*/  FMUL.FTZ R19, R28, UR5 ;  /* 0x000000051c137c20 */ /* 0x001fe20008410000 */
[----:B------:R-:W-:Y:S01]  /*4b60*/  FMUL.FTZ R28, R29, UR5 ;  /* 0x000000051d1c7c20 */ /* 0x000fe20008410000 */
[----:B------:R-:W-:-:S03]  /*4b70*/  SHF.L.U32 R29, R84, 0x10, RZ ;  /* 0x00000010541d7819 */ /* 0x000fc600000006ff */
[----:B------:R-:W-:Y:S02]  /*4b80*/  FFMA.FTZ R87, R19, R51, R28 ;  /* 0x0000003313577223 */ /* 0x000fe4000001001c */
[----:B------:R-:W-:-:S04]  /*4b90*/  FADD.FTZ R29, -R22, R29 ;  /* 0x0000001d161d7221 */ /* 0x000fc80000010100 */
[----:B------:R-:W-:Y:S01]  /*4ba0*/  FMUL.FTZ R16, R29, R86 ;  /* 0x000000561d107220 */ /* 0x000fe20000410000 */
[----:B------:R-:W-:-:S03]  /*4bb0*/  FADD.FTZ R29, -R22, R103 ;  /* 0x00000067161d7221 */ /* 0x000fc60000010100 */
[----:B--2---:R-:W-:Y:S01]  /*4bc0*/  FFMA.FTZ R36, R19, R16, R28 ;  /* 0x0000001013247223 */ /* 0x004fe2000001001c */
[----:B------:R-:W-:Y:S06]  /*4bd0*/  @!P1 BRA `(.L_x_96) ;  /* 0x0000000000489947 */ /* 0x000fec0003800000 */
[----:B------:R-:W-:Y:S01]  /*4be0*/  FFMA.FTZ R12, R26, R51, R24 ;  /* 0x000000331a0c7223 */ /* 0x000fe20000010018 */
[----:B------:R-:W-:-:S03]  /*4bf0*/  FFMA.FTZ R16, R27, R16, R25 ;  /* 0x000000101b107223 */ /* 0x000fc60000010019 */
[----:B------:R-:W-:Y:S01]  /*4c00*/  FMUL.FTZ R22, R12, -1.4426950216293334961 ;  /* 0xbfb8aa3b0c167820 */ /* 0x000fe20000410000 */
        /* <DEDUP_REMOVED lines=15> */
.L_x_96:
[----:B------:R-:W-:Y:S01]  /*4d00*/  BSSY.RECONVERGENT B0, `(.L_x_97) ;  /* 0x0000012000007945 */ /* 0x000fe20003800200 */
[----:B------:R-:W-:Y:S01]  /*4d10*/  FFMA.FTZ R87, R26, R59, -R87 ;  /* 0x0000003b1a577223 */ /* 0x000fe20000010857 */
[----:B------:R-:W-:Y:S02]  /*4d20*/  FFMA.FTZ R53, R27, R6, -R36 ;  /* 0x000000061b357223 */ /* 0x000fe40000010824 */
[----:B------:R-:W-:Y:S05]  /*4d30*/  @P0 BRA `(.L_x_98) ;  /* 0x0000000000380947 */ /* 0x000fea0003800000 */
[----:B------:R-:W0:Y:S01]  /*4d40*/  LDCU.64 UR14, c[0x0][0x3f8] ;  /* 0x00007f00ff0e77ac */ /* 0x000e220008000a00 */
[----:B------:R-:W-:Y:S01]  /*4d50*/  MOV R50, R88 ;  /* 0x0000005800327202 */ /* 0x000fe20000000f00 */
[-C--:B------:R-:W-:Y:S01]  /*4d60*/  FMUL.FTZ R87, R87, R86.reuse ;  /* 0x0000005657577220 */ /* 0x080fe20000410000 */
[----:B------:R-:W-:Y:S01]  /*4d70*/  MOV R51, R91 ;  /* 0x0000005b00337202 */ /* 0x000fe20000000f00 */
[----:B------:R-:W2:Y:S01]  /*4d80*/  LDCU.64 UR6, c[0x0][0x380] ;  /* 0x00007000ff0677ac */ /* 0x000ea20008000a00 */
[----:B------:R-:W-:Y:S01]  /*4d90*/  FMUL.FTZ R6, R53, R86 ;  /* 0x0000005635067220 */ /* 0x000fe20000410000 */
[----:B0-----:R-:W-:Y:S02]  /*4da0*/  IMAD R59, R38, UR14, RZ ;  /* 0x0000000e263b7c24 */ /* 0x001fe4000f8e02ff */
[----:B------:R-:W-:-:S04]  /*4db0*/  IMAD.WIDE.U32 R50, R20, UR14, R50 ;  /* 0x0000000e14327c25 */ /* 0x000fc8000f8e0032 */
[----:B------:R-:W-:Y:S01]  /*4dc0*/  IMAD R59, R20, UR15, R59 ;  /* 0x0000000f143b7c24 */ /* 0x000fe2000f8e023b */
[----:B--2---:R-:W-:-:S04]  /*4dd0*/  LEA R52, P0, R50, UR6, 0x1 ;  /* 0x0000000632347c11 */ /* 0x004fc8000f8008ff */
[----:B------:R-:W-:Y:S02]  /*4de0*/  IADD3 R59, PT, PT, R51, R59, RZ ;  /* 0x0000003b333b7210 */ /* 0x000fe40007ffe0ff */
[----:B------:R-:W-:Y:S02]  /*4df0*/  F2FP.BF16.F32.PACK_AB R51, R6, R87 ;  /* 0x000000570633723e */ /* 0x000fe400000010ff */
[----:B------:R-:W-:-:S05]  /*4e00*/  LEA.HI.X R53, R50, UR7, R59, 0x1, P0 ;  /* 0x0000000732357c11 */ /* 0x000fca00080f0c3b */
[----:B------:R0:W-:Y:S02]  /*4e10*/  STG.E desc[UR8][R52.64], R51 ;  /* 0x0000003334007986 */ /* 0x0001e4000c101908 */
.L_x_98:
[----:B------:R-:W-:Y:S05]  /*4e20*/  BSYNC.RECONVERGENT B0 ;  /* 0x0000000000007941 */ /* 0x000fea0003800200 */
.L_x_97:
[----:B------:R-:W-:Y:S01]  /*4e30*/  SHF.L.U32 R57, R57, 0x10, RZ ;  /* 0x0000001039397819 */ /* 0x000fe200000006ff */
[-C--:B------:R-:W-:Y:S01]  /*4e40*/  FMUL.FTZ R93, R93, R86.reuse ;  /* 0x000000565d5d7220 */ /* 0x080fe20000410000 */
[----:B------:R-:W-:Y:S01]  /*4e50*/  SHF.L.U32 R6, R83, 0x10, RZ ;  /* 0x0000001053067819 */ /* 0x000fe200000006ff */
[----:B------:R-:W-:Y:S01]  /*4e60*/  FMUL.FTZ R95, R95, R86 ;  /* 0x000000565f5f7220 */ /* 0x000fe20000410000 */
[----:B------:R-:W-:Y:S06]  /*4e70*/  @!P1 BRA `(.L_x_99) ;  /* 0x0000000000489947 */ /* 0x000fec0003800000 */
[----:B------:R-:W-:Y:S01]  /*4e80*/  FFMA.FTZ R12, R26, R93, R24 ;  /* 0x0000005d1a0c7223 */ /* 0x000fe20000010018 */
[----:B------:R-:W-:-:S03]  /*4e90*/  FFMA.FTZ R16, R27, R95, R25 ;  /* 0x0000005f1b107223 */ /* 0x000fc60000010019 */
[----:B------:R-:W-:Y:S01]  /*4ea0*/  FMUL.FTZ R22, R12, -1.4426950216293334961 ;  /* 0xbfb8aa3b0c167820 */ /* 0x000fe20000410000 */
[----:B------:R-:W-:-:S05]  /*4eb0*/  FMUL.FTZ R32, R16, -1.4426950216293334961 ;  /* 0xbfb8aa3b10207820 */ /* 0x000fca0000410000 */
[----:B------:R-:W2:Y:S08]  /*4ec0*/  MUFU.EX2 R22, R22 ;  /* 0x0000001600167308 */ /* 0x000eb00000000800 */
[----:B------:R-:W1:Y:S01]  /*4ed0*/  MUFU.EX2 R32, R32 ;  /* 0x0000002000207308 */ /* 0x000e620000000800 */
[----:B--2---:R-:W-:-:S07]  /*4ee0*/  FADD.FTZ R30, R22, 1 ;  /* 0x3f800000161e7421 */ /* 0x004fce0000010000 */
[----:B------:R-:W2:Y:S01]  /*4ef0*/  MUFU.RCP R30, R30 ;  /* 0x0000001e001e7308 */ /* 0x000ea20000001000 */
[----:B-1----:R-:W-:-:S07]  /*4f00*/  FADD.FTZ R34, R32, 1 ;  /* 0x3f80000020227421 */ /* 0x002fce0000010000 */
[----:B0-----:R-:W0:Y:S01]  /*4f10*/  MUFU.RCP R51, R34 ;  /* 0x0000002200337308 */ /* 0x001e220000001000 */
[----:B--2---:R-:W-:Y:S01]  /*4f20*/  FADD.FTZ R53, -R30, 1 ;  /* 0x3f8000001e357421 */ /* 0x004fe20000010100 */
[----:B------:R-:W-:-:S03]  /*4f30*/  FMUL.FTZ R57, R57, R30 ;  /* 0x0000001e39397220 */ /* 0x000fc60000410000 */
[----:B------:R-:W-:Y:S01]  /*4f40*/  FFMA.FTZ R12, R12, R53, 1 ;  /* 0x3f8000000c0c7423 */ /* 0x000fe20000010035 */
[----:B0-----:R-:W-:Y:S01]  /*4f50*/  FADD.FTZ R59, -R51, 1 ;  /* 0x3f800000333b7421 */ /* 0x001fe20000010100 */
[----:B------:R-:W-:Y:S02]  /*4f60*/  FMUL.FTZ R6, R6, R51 ;  /* 0x0000003306067220 */ /* 0x000fe40000410000 */
[----:B------:R-:W-:Y:S01]  /*4f70*/  FMUL.FTZ R57, R57, R12 ;  /* 0x0000000c39397220 */ /* 0x000fe20000410000 */
[----:B------:R-:W-:-:S04]  /*4f80*/  FFMA.FTZ R59, R16, R59, 1 ;  /* 0x3f800000103b7423 */ /* 0x000fc8000001003b */
[----:B------:R-:W-:-:S07]  /*4f90*/  FMUL.FTZ R6, R6, R59 ;  /* 0x0000003b06067220 */ /* 0x000fce0000410000 */
.L_x_99:
[----:B------:R-:W-:Y:S04]  /*4fa0*/  BSSY.RECONVERGENT B0, `(.L_x_100) ;  /* 0x0000014000007945 */ /* 0x000fe80003800200 */
[----:B------:R-:W-:Y:S05]  /*4fb0*/  @P4 BRA `(.L_x_101) ;  /* 0x0000000000484947 */ /* 0x000fea0003800000 */
[----:B------:R-:W2:Y:S01]  /*4fc0*/  LDCU.64 UR6, c[0x0][0x3f8] ;  /* 0x00007f00ff0677ac */ /* 0x000ea20008000a00 */
[C-C-:B0-----:R-:W-:Y:S01]  /*4fd0*/  FFMA.FTZ R51, R19.reuse, R93, R28.reuse ;  /* 0x0000005d13337223 */ /* 0x141fe2000001001c */
[----:B------:R-:W-:Y:S01]  /*4fe0*/  MOV R50, R88 ;  /* 0x0000005800327202 */ /* 0x000fe20000000f00 */
[----:B------:R-:W-:Y:S01]  /*4ff0*/  FFMA.FTZ R12, R19, R95, R28 ;  /* 0x0000005f130c7223 */ /* 0x000fe2000001001c */
[----:B------:R-:W0:Y:S01]  /*5000*/  LDCU.64 UR14, c[0x0][0x380] ;  /* 0x00007000ff0e77ac */ /* 0x000e220008000a00 */
[----:B------:R-:W-:Y:S01]  /*5010*/  FFMA.FTZ R57, R26, R57, -R51 ;  /* 0x000000391a397223 */ /* 0x000fe20000010833 */
[----:B------:R-:W-:Y:S01]  /*5020*/  MOV R51, R91 ;  /* 0x0000005b00337202 */ /* 0x000fe20000000f00 */
[----:B------:R-:W-:Y:S02]  /*5030*/  FFMA.FTZ R59, R27, R6, -R12 ;  /* 0x000000061b3b7223 */ /* 0x000fe4000001080c */
[-C--:B------:R-:W-:Y:S02]  /*5040*/  FMUL.FTZ R57, R57, R86.reuse ;  /* 0x0000005639397220 */ /* 0x080fe40000410000 */
[----:B------:R-:W-:Y:S01]  /*5050*/  FMUL.FTZ R6, R59, R86 ;  /* 0x000000563b067220 */ /* 0x000fe20000410000 */
[----:B--2---:R-:W-:-:S02]  /*5060*/  IMAD R16, R7, UR6, RZ ;  /* 0x0000000607107c24 */ /* 0x004fc4000f8e02ff */
[----:B------:R-:W-:-:S04]  /*5070*/  IMAD.WIDE.U32 R52, R69, UR6, R50 ;  /* 0x0000000645347c25 */ /* 0x000fc8000f8e0032 */
[----:B------:R-:W-:Y:S01]  /*5080*/  IMAD R51, R69, UR7, R16 ;  /* 0x0000000745337c24 */ /* 0x000fe2000f8e0210 */
[----:B0-----:R-:W-:-:S04]  /*5090*/  LEA R50, P0, R52, UR14, 0x1 ;  /* 0x0000000e34327c11 */ /* 0x001fc8000f8008ff */
[----:B------:R-:W-:Y:S02]  /*50a0*/  IADD3 R51, PT, PT, R53, R51, RZ ;  /* 0x0000003335337210 */ /* 0x000fe40007ffe0ff */
[----:B------:R-:W-:Y:S02]  /*50b0*/  F2FP.BF16.F32.PACK_AB R53, R6, R57 ;  /* 0x000000390635723e */ /* 0x000fe400000010ff */
[----:B------:R-:W-:-:S05]  /*50c0*/  LEA.HI.X R51, R52, UR15, R51, 0x1, P0 ;  /* 0x0000000f34337c11 */ /* 0x000fca00080f0c33 */
[----:B------:R2:W-:Y:S02]  /*50d0*/  STG.E desc[UR8][R50.64], R53 ;  /* 0x0000003532007986 */ /* 0x0005e4000c101908 */
.L_x_101:
[----:B------:R-:W-:Y:S05]  /*50e0*/  BSYNC.RECONVERGENT B0 ;  /* 0x0000000000007941 */ /* 0x000fea0003800200 */
.L_x_100:
[----:B------:R-:W-:Y:S01]  /*50f0*/  UISETP.NE.AND UP0, UPT, UR11, URZ, UPT ;  /* 0x000000ff0b00728c */ /* 0x000fe2000bf05270 */
[----:B------:R-:W-:Y:S01]  /*5100*/  IADD3 R20, PT, PT, R20, 0x80, RZ ;  /* 0x0000008014147810 */ /* 0x000fe20007ffe0ff */
[-C--:B0-2---:R-:W-:Y:S01]  /*5110*/  FMUL.FTZ R53, R49, R86.reuse ;  /* 0x0000005631357220 */ /* 0x085fe20000410000 */
[-C--:B------:R-:W-:Y:S01]  /*5120*/  FMUL.FTZ R47, R47, R86.reuse ;  /* 0x000000562f2f7220 */ /* 0x080fe20000410000 */
        /* <DEDUP_REMOVED lines=9> */
[----:B------:R-:W-:Y:S01]  /*51c0*/  ISETP.GE.U32.AND P1, PT, R68, UR12, PT ;  /* 0x0000000c44007c0c */ /* 0x000fe2000bf26070 */
[----:B------:R-:W-:Y:S01]  /*51d0*/  FMUL.FTZ R29, R29, R86 ;  /* 0x000000561d1d7220 */ /* 0x000fe20000410000 */
[----:B------:R-:W-:Y:S01]  /*51e0*/  ISETP.GE.U32.AND P2, PT, R67, UR12, PT ;  /* 0x0000000c43007c0c */ /* 0x000fe2000bf46070 */
[C-C-:B------:R-:W-:Y:S01]  /*51f0*/  FFMA.FTZ R49, R19.reuse, R53, R28.reuse ;  /* 0x0000003513317223 */ /* 0x140fe2000001001c */
[----:B------:R-:W-:Y:S01]  /*5200*/  ISETP.GE.U32.AND P3, PT, R66, UR12, PT ;  /* 0x0000000c42007c0c */ /* 0x000fe2000bf66070 */
[--C-:B------:R-:W-:Y:S01]  /*5210*/  FFMA.FTZ R48, R19, R47, R28.reuse ;  /* 0x0000002f13307223 */ /* 0x100fe2000001001c */
[----:B------:R-:W-:Y:S01]  /*5220*/  ISETP.GE.U32.AND P4, PT, R65, UR12, PT ;  /* 0x0000000c41007c0c */ /* 0x000fe2000bf86070 */
[C-C-:B------:R-:W-:Y:S01]  /*5230*/  FFMA.FTZ R51, R19.reuse, R57, R28.reuse ;  /* 0x0000003913337223 */ /* 0x140fe2000001001c */
[----:B------:R-:W-:Y:S01]  /*5240*/  ISETP.GE.U32.AND P5, PT, R20, UR12, PT ;  /* 0x0000000c14007c0c */ /* 0x000fe2000bfa6070 */
[C---:B------:R-:W-:Y:S01]  /*5250*/  FFMA.FTZ R50, R19.reuse, R52, R28 ;  /* 0x0000003413327223 */ /* 0x040fe2000001001c */
[----:B------:R-:W-:Y:S01]  /*5260*/  SHF.R.S32.HI R32, RZ, 0x1f, R20 ;  /* 0x0000001fff207819 */ /* 0x000fe20000011414 */
[C-C-:B------:R-:W-:Y:S01]  /*5270*/  FFMA.FTZ R43, R19.reuse, R39, R28.reuse ;  /* 0x00000027132b7223 */ /* 0x140fe2000001001c */
[C-C-:B-1----:R-:W-:Y:S01]  /*5280*/  FFMA.FTZ R34, R19.reuse, R22, R28.reuse ;  /* 0x0000001613227223 */ /* 0x142fe2000001001c */
[C-C-:B------:R-:W-:Y:S01]  /*5290*/  FFMA.FTZ R41, R19.reuse, R35, R28.reuse ;  /* 0x0000002313297223 */ /* 0x140fe2000001001c */
[C-C-:B------:R-:W-:Y:S01]  /*52a0*/  FFMA.FTZ R30, R19.reuse, R16, R28.reuse ;  /* 0x00000010131e7223 */ /* 0x140fe2000001001c */
[C-C-:B------:R-:W-:Y:S01]  /*52b0*/  FFMA.FTZ R37, R19.reuse, R33, R28.reuse ;  /* 0x0000002113257223 */ /* 0x140fe2000001001c */
[C-C-:B------:R-:W-:Y:S01]  /*52c0*/  FFMA.FTZ R12, R19.reuse, R6, R28.reuse ;  /* 0x00000006130c7223 */ /* 0x140fe2000001001c */
[C-C-:B------:R-:W-:Y:S01]  /*52d0*/  FFMA.FTZ R31, R19.reuse, R23, R28.reuse ;  /* 0x00000017131f7223 */ /* 0x140fe2000001001c */
[----:B------:R-:W-:Y:S01]  /*52e0*/  ISETP.GE.U32.AND P0, PT, R64, UR12, PT ;  /* 0x0000000c40007c0c */ /* 0x000fe2000bf06070 */
[----:B------:R-:W-:Y:S01]  /*52f0*/  FFMA.FTZ R28, R19, R29, R28 ;  /* 0x0000001d131c7223 */ /* 0x000fe2000001001c */
[----:B------:R-:W-:-:S02]  /*5300*/  ISETP.GE.AND.EX P1, PT, R9, UR13, PT, P1 ;  /* 0x0000000d09007c0c */ /* 0x000fc4000bf26310 */
[----:B------:R-:W-:Y:S02]  /*5310*/  ISETP.GE.AND.EX P2, PT, R11, UR13, PT, P2 ;  /* 0x0000000d0b007c0c */ /* 0x000fe4000bf46320 */
[----:B------:R-:W-:Y:S02]  /*5320*/  ISETP.GE.AND.EX P3, PT, R13, UR13, PT, P3 ;  /* 0x0000000d0d007c0c */ /* 0x000fe4000bf66330 */
[----:B------:R-:W-:Y:S02]  /*5330*/  ISETP.GE.AND.EX P4, PT, R15, UR13, PT, P4 ;  /* 0x0000000d0f007c0c */ /* 0x000fe4000bf86340 */
[----:B------:R-:W-:Y:S02]  /*5340*/  ISETP.GE.AND.EX P5, PT, R32, UR13, PT, P5 ;  /* 0x0000000d20007c0c */ /* 0x000fe4000bfa6350 */
[----:B------:R-:W-:Y:S02]  /*5350*/  SHF.L.U32 R55, R55, 0x10, RZ ;  /* 0x0000001037377819 */ /* 0x000fe400000006ff */
[----:B------:R-:W-:Y:S01]  /*5360*/  SHF.L.U32 R36, R81, 0x10, RZ ;  /* 0x0000001051247819 */ /* 0x000fe200000006ff */
[----:B------:R-:W-:Y:S08]  /*5370*/  BRA.U !UP0, `(.L_x_102) ;  /* 0x0000000108487547 */ /* 0x000ff0000b800000 */
        /* <DEDUP_REMOVED lines=18> */
.L_x_102:
        /* <DEDUP_REMOVED lines=8> */
[----:B------:R-:W1:Y:S01]  /*5520*/  LDCU.64 UR14, c[0x0][0x380] ;  /* 0x00007000ff0e77ac */ /* 0x000e620008000a00 */
[----:B------:R-:W-:-:S05]  /*5530*/  FMUL.FTZ R19, R19, R86 ;  /* 0x0000005613137220 */ /* 0x000fca0000410000 */
[----:B------:R-:W-:Y:S01]  /*5540*/  F2FP.BF16.F32.PACK_AB R19, R19, R36 ;  /* 0x000000241313723e */ /* 0x000fe200000010ff */
[----:B0-----:R-:W-:Y:S02]  /*5550*/  IMAD R47, R9, UR6, RZ ;  /* 0x00000006092f7c24 */ /* 0x001fe4000f8e02ff */
[----:B------:R-:W-:-:S04]  /*5560*/  IMAD.WIDE.U32 R44, R68, UR6, R44 ;  /* 0x00000006442c7c25 */ /* 0x000fc8000f8e002c */
[----:B------:R-:W-:Y:S01]  /*5570*/  IMAD R47, R68, UR7, R47 ;  /* 0x00000007442f7c24 */ /* 0x000fe2000f8e022f */
[----:B-1----:R-:W-:-:S04]  /*5580*/  LEA R46, P1, R44, UR14, 0x1 ;  /* 0x0000000e2c2e7c11 */ /* 0x002fc8000f8208ff */
[----:B------:R-:W-:-:S04]  /*5590*/  IADD3 R47, PT, PT, R45, R47, RZ ;  /* 0x0000002f2d2f7210 */ /* 0x000fc80007ffe0ff */
[----:B------:R-:W-:-:S05]  /*55a0*/  LEA.HI.X R47, R44, UR15, R47, 0x1, P1 ;  /* 0x0000000f2c2f7c11 */ /* 0x000fca00088f0c2f */
[----:B------:R0:W-:Y:S02]  /*55b0*/  STG.E desc[UR8][R46.64], R19 ;  /* 0x000000132e007986 */ /* 0x0001e4000c101908 */
.L_x_104:
[----:B------:R-:W-:Y:S05]  /*55c0*/  BSYNC.RECONVERGENT B0 ;  /* 0x0000000000007941 */ /* 0x000fea0003800200 */
.L_x_103:
[----:B0-----:R-:W-:Y:S02]  /*55d0*/  SHF.L.U32 R19, R10, 0x10, RZ ;  /* 0x000000100a137819 */ /* 0x001fe400000006ff */
[----:B------:R-:W-:Y:S01]  /*55e0*/  SHF.L.U32 R10, R79, 0x10, RZ ;  /* 0x000000104f0a7819 */ /* 0x000fe200000006ff */
[----:B------:R-:W-:Y:S06]  /*55f0*/  BRA.U !UP0, `(.L_x_105) ;  /* 0x0000000108487547 */ /* 0x000fec000b800000 */
        /* <DEDUP_REMOVED lines=18> */
.L_x_105:
[----:B------:R-:W-:Y:S01]  /*5720*/  BSSY.RECONVERGENT B0, `(.L_x_106) ;  /* 0x0000012000007945 */ /* 0x000fe20003800200 */
[----:B------:R-:W-:Y:S01]  /*5730*/  FFMA.FTZ R51, R26, R19, -R51 ;  /* 0x000000131a337223 */ /* 0x000fe20000010833 */
[----:B------:R-:W-:Y:S02]  /*5740*/  FFMA.FTZ R49, R27, R10, -R50 ;  /* 0x0000000a1b317223 */ /* 0x000fe40000010832 */
[----:B------:R-:W-:Y:S05]  /*5750*/  @P2 BRA `(.L_x_107) ;  /* 0x0000000000382947 */ /* 0x000fea0003800000 */
[----:B------:R-:W0:Y:S01]  /*5760*/  LDCU.64 UR6, c[0x0][0x3f8] ;  /* 0x00007f00ff0677ac */ /* 0x000e220008000a00 */
[----:B------:R-:W-:Y:S01]  /*5770*/  MOV R44, R88 ;  /* 0x00000058002c7202 */ /* 0x000fe20000000f00 */
[----:B------:R-:W-:Y:S01]  /*5780*/  FMUL.FTZ R19, R51, R86 ;  /* 0x0000005633137220 */ /* 0x000fe20000410000 */
[----:B------:R-:W-:Y:S01]  /*5790*/  MOV R45, R91 ;  /* 0x0000005b002d7202 */ /* 0x000fe20000000f00 */
[----:B------:R-:W1:Y:S01]  /*57a0*/  LDCU.64 UR14, c[0x0][0x380] ;  /* 0x00007000ff0e77ac */ /* 0x000e620008000a00 */
[----:B0-----:R-:W-:Y:S02]  /*57b0*/  IMAD R10, R11, UR6, RZ ;  /* 0x000000060b0a7c24 */ /* 0x001fe4000f8e02ff */
[----:B------:R-:W-:-:S04]  /*57c0*/  IMAD.WIDE.U32 R46, R67, UR6, R44 ;  /* 0x00000006432e7c25 */ /* 0x000fc8000f8e002c */
[----:B------:R-:W-:Y:S02]  /*57d0*/  IMAD R45, R67, UR7, R10 ;  /* 0x00000007432d7c24 */ /* 0x000fe4000f8e020a */
[----:B------:R-:W-:Y:S01]  /*57e0*/  FMUL.FTZ R10, R49, R86 ;  /* 0x00000056310a7220 */ /* 0x000fe20000410000 */
[----:B-1----:R-:W-:Y:S02]  /*57f0*/  LEA R44, P1, R46, UR14, 0x1 ;  /* 0x0000000e2e2c7c11 */ /* 0x002fe4000f8208ff */
[----:B------:R-:W-:Y:S02]  /*5800*/  IADD3 R45, PT, PT, R47, R45, RZ ;  /* 0x0000002d2f2d7210 */ /* 0x000fe40007ffe0ff */
[----:B------:R-:W-:Y:S02]  /*5810*/  F2FP.BF16.F32.PACK_AB R19, R10, R19 ;  /* 0x000000130a13723e */ /* 0x000fe400000010ff */
[----:B------:R-:W-:-:S05]  /*5820*/  LEA.HI.X R45, R46, UR15, R45, 0x1, P1 ;  /* 0x0000000f2e2d7c11 */ /* 0x000fca00088f0c2d */
[----:B------:R0:W-:Y:S02]  /*5830*/  STG.E desc[UR8][R44.64], R19 ;  /* 0x000000132c007986 */ /* 0x0001e4000c101908 */
.L_x_107:
[----:B------:R-:W-:Y:S05]  /*5840*/  BSYNC.RECONVERGENT B0 ;  /* 0x0000000000007941 */ /* 0x000fea0003800200 */
.L_x_106:
[----:B------:R-:W-:Y:S02]  /*5850*/  SHF.L.U32 R8, R8, 0x10, RZ ;  /* 0x0000001008087819 */ /* 0x000fe400000006ff */
        /* <DEDUP_REMOVED lines=20> */
.L_x_108:
[----:B------:R-:W-:Y:S01]  /*59a0*/  BSSY.RECONVERGENT B0, `(.L_x_109) ;  /* 0x0000012000007945 */ /* 0x000fe20003800200 */
[----:B0-----:R-:W-:Y:S01]  /*59b0*/  FFMA.FTZ R19, R26, R8, -R43 ;  /* 0x000000081a137223 */ /* 0x001fe2000001082b */
        /* <DEDUP_REMOVED lines=16> */
.L_x_110:
[----:B------:R-:W-:Y:S05]  /*5ac0*/  BSYNC.RECONVERGENT B0 ;  /* 0x0000000000007941 */ /* 0x000fea0003800200 */
.L_x_109:
[----:B------:R-:W-:Y:S02]  /*5ad0*/  SHF.L.U32 R14, R14, 0x10, RZ ;  /* 0x000000100e0e7819 */ /* 0x000fe400000006ff */
[----:B------:R-:W-:Y:S01]  /*5ae0*/  SHF.L.U32 R75, R75, 0x10, RZ ;  /* 0x000000104b4b7819 */ /* 0x000fe200000006ff */
[----:B------:R-:W-:Y:S06]  /*5af0*/  BRA.U !UP0, `(.L_x_111) ;  /* 0x0000000108487547 */ /* 0x000fec000b800000 */
[----:B------:R-:W-:Y:S01]  /*5b00*/  FFMA.FTZ R16, R27, R16, R25 ;  /* 0x000000101b107223 */ /* 0x000fe20000010019 */
[----:B------:R-:W-:-:S03]  /*5b10*/  FFMA.FTZ R35, R26, R35, R24 ;  /* 0x000000231a237223 */ /* 0x000fc60000010018 */
[----:B------:R-:W-:Y:S01]  /*5b20*/  FMUL.FTZ R20, R16, -1.4426950216293334961 ;  /* 0xbfb8aa3b10147820 */ /* 0x000fe20000410000 */
[----:B------:R-:W-:-:S05]  /*5b30*/  FMUL.FTZ R8, R35, -1.4426950216293334961 ;  /* 0xbfb8aa3b23087820 */ /* 0x000fca0000410000 */
[----:B------:R-:W1:Y:S08]  /*5b40*/  MUFU.EX2 R20, R20 ;  /* 0x0000001400147308 */ /* 0x000e700000000800 */
[----:B------:R-:W2:Y:S01]  /*5b50*/  MUFU.EX2 R8, R8 ;  /* 0x0000000800087308 */ /* 0x000ea20000000800 */
[----:B-1----:R-:W-:-:S07]  /*5b60*/  FADD.FTZ R22, R20, 1 ;  /* 0x3f80000014167421 */ /* 0x002fce0000010000 */
[----:B------:R-:W1:Y:S01]  /*5b70*/  MUFU.RCP R22, R22 ;  /* 0x0000001600167308 */ /* 0x000e620000001000 */
[----:B--2---:R-:W-:-:S07]  /*5b80*/  FADD.FTZ R10, R8, 1 ;  /* 0x3f800000080a7421 */ /* 0x004fce0000010000 */
[----:B0-----:R-:W0:Y:S01]  /*5b90*/  MUFU.RCP R19, R10 ;  /* 0x0000000a00137308 */ /* 0x001e220000001000 */
        /* <DEDUP_REMOVED lines=8> */
.L_x_111:
        /* <DEDUP_REMOVED lines=18> */
.L_x_113:
[----:B------:R-:W-:Y:S05]  /*5d40*/  BSYNC.RECONVERGENT B0 ;  /* 0x0000000000007941 */ /* 0x000fea0003800200 */
.L_x_112:
[----:B------:R-:W-:Y:S02]  /*5d50*/  SHF.L.U32 R18, R18, 0x10, RZ ;  /* 0x0000001012127819 */ /* 0x000fe400000006ff */
[----:B------:R-:W-:Y:S01]  /*5d60*/  SHF.L.U32 R73, R73, 0x10, RZ ;  /* 0x0000001049497819 */ /* 0x000fe200000006ff */
[----:B------:R-:W-:Y:S06]  /*5d70*/  BRA.U !UP0, `(.L_x_114) ;  /* 0x0000000108487547 */ /* 0x000fec000b800000 */
[----:B------:R-:W-:Y:S01]  /*5d80*/  FFMA.FTZ R6, R27, R6, R25 ;  /* 0x000000061b067223 */ /* 0x000fe20000010019 */
[----:B------:R-:W-:-:S03]  /*5d90*/  FFMA.FTZ R33, R26, R33, R24 ;  /* 0x000000211a217223 */ /* 0x000fc60000010018 */
[----:B------:R-:W-:Y:S01]  /*5da0*/  FMUL.FTZ R14, R6, -1.4426950216293334961 ;  /* 0xbfb8aa3b060e7820 */ /* 0x000fe20000410000 */
[----:B------:R-:W-:-:S05]  /*5db0*/  FMUL.FTZ R8, R33, -1.4426950216293334961 ;  /* 0xbfb8aa3b21087820 */ /* 0x000fca0000410000 */
[----:B------:R-:W2:Y:S08]  /*5dc0*/  MUFU.EX2 R14, R14 ;  /* 0x0000000e000e7308 */ /* 0x000eb00000000800 */
[----:B------:R-:W3:Y:S01]  /*5dd0*/  MUFU.EX2 R8, R8 ;  /* 0x0000000800087308 */ /* 0x000ee20000000800 */
[----:B--2---:R-:W-:-:S07]  /*5de0*/  FADD.FTZ R16, R14, 1 ;  /* 0x3f8000000e107421 */ /* 0x004fce0000010000 */
[----:B------:R-:W2:Y:S01]  /*5df0*/  MUFU.RCP R16, R16 ;  /* 0x0000001000107308 */ /* 0x000ea20000001000 */
[----:B---3--:R-:W-:-:S07]  /*5e00*/  FADD.FTZ R10, R8, 1 ;  /* 0x3f800000080a7421 */ /* 0x008fce0000010000 */
[----:B01----:R-:W0:Y:S01]  /*5e10*/  MUFU.RCP R19, R10 ;  /* 0x0000000a00137308 */ /* 0x003e220000001000 */
        /* <DEDUP_REMOVED lines=8> */
.L_x_114:
[----:B------:R-:W-:Y:S01]  /*5ea0*/  BSSY.RECONVERGENT B0, `(.L_x_115) ;  /* 0x0000012000007945 */ /* 0x000fe20003800200 */
[----:B------:R-:W-:Y:S01]  /*5eb0*/  FFMA.FTZ R37, R26, R18, -R37 ;  /* 0x000000121a257223 */ /* 0x000fe20000010825 */
[----:B------:R-:W-:Y:S02]  /*5ec0*/  FFMA.FTZ R73, R27, R73, -R12 ;  /* 0x000000491b497223 */ /* 0x000fe4000001080c */
[----:B------:R-:W-:Y:S05]  /*5ed0*/  @P4 BRA `(.L_x_116) ;  /* 0x0000000000384947 */ /* 0x000fea0003800000 */
[----:B------:R-:W2:Y:S01]  /*5ee0*/  LDCU.64 UR6, c[0x0][0x3f8] ;  /* 0x00007f00ff0677ac */ /* 0x000ea20008000a00 */
[----:B------:R-:W-:Y:S01]  /*5ef0*/  MOV R18, R88 ;  /* 0x0000005800127202 */ /* 0x000fe20000000f00 */
[----:B------:R-:W-:Y:S01]  /*5f00*/  FMUL.FTZ R37, R37, R86 ;  /* 0x0000005625257220 */ /* 0x000fe20000410000 */
[----:B01----:R-:W-:Y:S01]  /*5f10*/  MOV R19, R91 ;  /* 0x0000005b00137202 */ /* 0x003fe20000000f00 */
[----:B------:R-:W0:Y:S01]  /*5f20*/  LDCU.64 UR14, c[0x0][0x380] ;  /* 0x00007000ff0e77ac */ /* 0x000e220008000a00 */
[----:B--2---:R-:W-:Y:S02]  /*5f30*/  IMAD R6, R15, UR6, RZ ;  /* 0x000000060f067c24 */ /* 0x004fe4000f8e02ff */
[----:B------:R-:W-:-:S04]  /*5f40*/  IMAD.WIDE.U32 R32, R65, UR6, R18 ;  /* 0x0000000641207c25 */ /* 0x000fc8000f8e0012 */
[----:B------:R-:W-:Y:S02]  /*5f50*/  IMAD R19, R65, UR7, R6 ;  /* 0x0000000741137c24 */ /* 0x000fe4000f8e0206 */
[----:B------:R-:W-:Y:S01]  /*5f60*/  FMUL.FTZ R6, R73, R86 ;  /* 0x0000005649067220 */ /* 0x000fe20000410000 */
[----:B0-----:R-:W-:Y:S02]  /*5f70*/  LEA R18, P1, R32, UR14, 0x1 ;  /* 0x0000000e20127c11 */ /* 0x001fe4000f8208ff */
[----:B------:R-:W-:Y:S02]  /*5f80*/  IADD3 R19, PT, PT, R33, R19, RZ ;  /* 0x0000001321137210 */ /* 0x000fe40007ffe0ff */
[----:B------:R-:W-:Y:S02]  /*5f90*/  F2FP.BF16.F32.PACK_AB R33, R6, R37 ;  /* 0x000000250621723e */ /* 0x000fe400000010ff */
[----:B------:R-:W-:-:S05]  /*5fa0*/  LEA.HI.X R19, R32, UR15, R19, 0x1, P1 ;  /* 0x0000000f20137c11 */ /* 0x000fca00088f0c13 */
[----:B------:R2:W-:Y:S02]  /*5fb0*/  STG.E desc[UR8][R18.64], R33 ;  /* 0x0000002112007986 */ /* 0x0005e4000c101908 */
.L_x_116:
[----:B------:R-:W-:Y:S05]  /*5fc0*/  BSYNC.RECONVERGENT B0 ;  /* 0x0000000000007941 */ /* 0x000fea0003800200 */
.L_x_115:
[----:B------:R-:W-:Y:S02]  /*5fd0*/  SHF.L.U32 R21, R21, 0x10, RZ ;  /* 0x0000001015157819 */ /* 0x000fe400000006ff */
[----:B------:R-:W-:Y:S01]  /*5fe0*/  SHF.L.U32 R71, R71, 0x10, RZ ;  /* 0x0000001047477819 */ /* 0x000fe200000006ff */
[----:B------:R-:W-:Y:S06]  /*5ff0*/  BRA.U !UP0, `(.L_x_117) ;  /* 0x0000000108487547 */ /* 0x000fec000b800000 */
[----:B------:R-:W-:Y:S01]  /*6000*/  FFMA.FTZ R23, R26, R23, R24 ;  /* 0x000000171a177223 */ /* 0x000fe20000010018 */
[----:B------:R-:W-:-:S03]  /*6010*/  FFMA.FTZ R25, R27, R29, R25 ;  /* 0x0000001d1b197223 */ /* 0x000fc60000010019 */
[----:B------:R-:W-:Y:S01]  /*6020*/  FMUL.FTZ R6, R23, -1.4426950216293334961 ;  /* 0xbfb8aa3b17067820 */ /* 0x000fe20000410000 */
[----:B------:R-:W-:-:S05]  /*6030*/  FMUL.FTZ R10, R25, -1.4426950216293334961 ;  /* 0xbfb8aa3b190a7820 */ /* 0x000fca0000410000 */
[----:B------:R-:W3:Y:S08]  /*6040*/  MUFU.EX2 R6, R6 ;  /* 0x0000000600067308 */ /* 0x000ef00000000800 */
[----:B------:R-:W4:Y:S01]  /*6050*/  MUFU.EX2 R10, R10 ;  /* 0x0000000a000a7308 */ /* 0x000f220000000800 */
[----:B---3--:R-:W-:-:S07]  /*6060*/  FADD.FTZ R8, R6, 1 ;  /* 0x3f80000006087421 */ /* 0x008fce0000010000 */
[----:B------:R-:W3:Y:S01]  /*6070*/  MUFU.RCP R8, R8 ;  /* 0x0000000800087308 */ /* 0x000ee20000001000 */
[----:B----4-:R-:W-:-:S07]  /*6080*/  FADD.FTZ R12, R10, 1 ;  /* 0x3f8000000a0c7421 */ /* 0x010fce0000010000 */
[----:B------:R-:W4:Y:S01]  /*6090*/  MUFU.RCP R12, R12 ;  /* 0x0000000c000c7308 */ /* 0x000f220000001000 */
[----:B---3--:R-:W-:Y:S01]  /*60a0*/  FADD.FTZ R14, -R8, 1 ;  /* 0x3f800000080e7421 */ /* 0x008fe20000010100 */
[----:B------:R-:W-:-:S03]  /*60b0*/  FMUL.FTZ R21, R21, R8 ;  /* 0x0000000815157220 */ /* 0x000fc60000410000 */
[----:B------:R-:W-:Y:S01]  /*60c0*/  FFMA.FTZ R14, R23, R14, 1 ;  /* 0x3f800000170e7423 */ /* 0x000fe2000001000e */
[----:B----4-:R-:W-:Y:S01]  /*60d0*/  FADD.FTZ R16, -R12, 1 ;  /* 0x3f8000000c107421 */ /* 0x010fe20000010100 */
[----:B------:R-:W-:Y:S02]  /*60e0*/  FMUL.FTZ R71, R71, R12 ;  /* 0x0000000c47477220 */ /* 0x000fe40000410000 */
[----:B------:R-:W-:Y:S01]  /*60f0*/  FMUL.FTZ R21, R21, R14 ;  /* 0x0000000e15157220 */ /* 0x000fe20000410000 */
[----:B------:R-:W-:-:S04]  /*6100*/  FFMA.FTZ R16, R25, R16, 1 ;  /* 0x3f80000019107423 */ /* 0x000fc80000010010 */
[----:B------:R-:W-:-:S07]  /*6110*/  FMUL.FTZ R71, R71, R16 ;  /* 0x0000001047477220 */ /* 0x000fce0000410000 */
.L_x_117:
        /* <DEDUP_REMOVED lines=8> */
[----:B------:R-:W-:Y:S02]  /*61a0*/  MOV R89, R91 ;  /* 0x0000005b00597202 */ /* 0x000fe40000000f00 */
[----:B------:R-:W-:Y:S01]  /*61b0*/  F2FP.BF16.F32.PACK_AB R21, R86, R21 ;  /* 0x000000155615723e */ /* 0x000fe200000010ff */
[----:B------:R-:W3:Y:S01]  /*61c0*/  LDCU.64 UR12, c[0x0][0x380] ;  /* 0x00007000ff0c77ac */ /* 0x000ee20008000a00 */
[----:B012---:R-:W-:Y:S02]  /*61d0*/  IMAD R19, R17, UR6, RZ ;  /* 0x0000000611137c24 */ /* 0x007fe4000f8e02ff */
[----:B------:R-:W-:-:S04]  /*61e0*/  IMAD.WIDE.U32 R88, R64, UR6, R88 ;  /* 0x0000000640587c25 */ /* 0x000fc8000f8e0058 */
[----:B------:R-:W-:Y:S01]  /*61f0*/  IMAD R19, R64, UR7, R19 ;  /* 0x0000000740137c24 */ /* 0x000fe2000f8e0213 */
[----:B---3--:R-:W-:-:S04]  /*6200*/  LEA R18, P0, R88, UR12, 0x1 ;  /* 0x0000000c58127c11 */ /* 0x008fc8000f8008ff */
[----:B------:R-:W-:-:S04]  /*6210*/  IADD3 R19, PT, PT, R89, R19, RZ ;  /* 0x0000001359137210 */ /* 0x000fc80007ffe0ff */
[----:B------:R-:W-:-:S05]  /*6220*/  LEA.HI.X R19, R88, UR13, R19, 0x1, P0 ;  /* 0x0000000d58137c11 */ /* 0x000fca00080f0c13 */
[----:B------:R3:W-:Y:S02]  /*6230*/  STG.E desc[UR8][R18.64], R21 ;  /* 0x0000001512007986 */ /* 0x0007e4000c101908 */
.L_x_119:
[----:B------:R-:W-:Y:S05]  /*6240*/  BSYNC.RECONVERGENT B0 ;  /* 0x0000000000007941 */ /* 0x000fea0003800200 */
.L_x_118:
[----:B------:R-:W-:Y:S02]  /*6250*/  IADD3 R62, PT, PT, R5, R62, RZ ;  /* 0x0000003e053e7210 */ /* 0x000fe40007ffe0ff */
[----:B------:R-:W-:Y:S02]  /*6260*/  IADD3 R61, PT, PT, R61, 0x1, RZ ;  /* 0x000000013d3d7810 */ /* 0x000fe40007ffe0ff */
[----:B------:R-:W-:-:S13]  /*6270*/  ISETP.GE.AND P0, PT, R62, UR4, PT ;  /* 0x000000043e007c0c */ /* 0x000fda000bf06270 */
[----:B------:R-:W-:Y:S05]  /*6280*/  @!P0 BRA `(.L_x_120) ;  /* 0xffffff9c00f88947 */ /* 0x000fea000383ffff */
.L_x_77:
[----:B------:R-:W4:Y:S01]  /*6290*/  LDC R6, c[0x0][0x370] ;  /* 0x0000dc00ff067b82 */ /* 0x000f220000000800 */
[----:B------:R-:W-:Y:S01]  /*62a0*/  ISETP.NE.AND P2, PT, R2, RZ, PT ;  /* 0x000000ff0200720c */ /* 0x000fe20003f45270 */
[----:B------:R-:W-:Y:S06]  /*62b0*/  BSSY.RECONVERGENT B0, `(.L_x_121) ;  /* 0x0000011000007945 */ /* 0x000fec0003800200 */
[----:B------:R-:W5:Y:S08]  /*62c0*/  LDC R7, c[0x0][0x374] ;  /* 0x0000dd00ff077b82 */ /* 0x000f700000000800 */
[----:B------:R-:W0:Y:S01]  /*62d0*/  LDC.64 R4, c[0x0][0x3c8] ;  /* 0x0000f200ff047b82 */ /* 0x000e220000000a00 */
[----:B----4-:R-:W-:-:S02]  /*62e0*/  ISETP.NE.AND P1, PT, R6, 0x1, PT ;  /* 0x000000010600780c */ /* 0x010fc40003f25270 */
[----:B------:R-:W-:Y:S02]  /*62f0*/  IADD3 R8, PT, PT, R6, -0x1, RZ ;  /* 0xffffffff06087810 */ /* 0x000fe40007ffe0ff */
[----:B-----5:R-:W-:-:S04]  /*6300*/  IADD3 R3, PT, PT, R7, -0x1, RZ ;  /* 0xffffffff07037810 */ /* 0x020fc80007ffe0ff */
[----:B------:R-:W-:Y:S02]  /*6310*/  ISETP.NE.AND P0, PT, R0, R3, PT ;  /* 0x000000030000720c */ /* 0x000fe40003f05270 */
[----:B------:R-:W-:Y:S02]  /*6320*/  SHF.L.U32 R0, R7, 0x1, RZ ;  /* 0x0000000107007819 */ /* 0x000fe400000006ff */
[----:B------:R-:W-:Y:S02]  /*6330*/  ISETP.NE.OR P0, PT, R8, UR10, P0 ;  /* 0x0000000a08007c0c */ /* 0x000fe40008705670 */
[----:B------:R-:W-:-:S05]  /*6340*/  SEL R3, R0, RZ, P1 ;  /* 0x000000ff00037207 */ /* 0x000fca0000800000 */
[----:B0-----:R-:W-:Y:S01]  /*6350*/  IMAD.WIDE.U32 R4, R3, 0x4, R4 ;  /* 0x0000000403047825 */ /* 0x001fe200078e0004 */
[----:B------:R-:W-:Y:S06]  /*6360*/  @P2 BRA `(.L_x_122) ;  /* 0x0000000000142947 */ /* 0x000fec0003800000 */
[----:B------:R-:W-:Y:S01]  /*6370*/  HFMA2 R3, -RZ, RZ, 0, 5.9604644775390625e-08 ;  /* 0x00000001ff037431 */ /* 0x000fe200000001ff */
[----:B------:R-:W-:Y:S06]  /*6380*/  MEMBAR.ALL.GPU ;  /* 0x0000000000007992 */ /* 0x000fec000000a000 */
[----:B------:R-:W-:-:S00]  /*6390*/  ERRBAR ;  /* 0x00000000000079ab */ /* 0x000fc00000000000 */
[----:B------:R-:W-:Y:S06]  /*63a0*/  CGAERRBAR ;  /* 0x00000000000075ab */ /* 0x000fec0000000000 */
[----:B------:R0:W-:Y:S02]  /*63b0*/  REDG.E.ADD.S32.STRONG.GPU desc[UR8][R4.64], R3 ;  /* 0x000000030400798e */ /* 0x0001e4000c12e308 */
.L_x_122:
[----:B------:R-:W-:Y:S05]  /*63c0*/  BSYNC.RECONVERGENT B0 ;  /* 0x0000000000007941 */ /* 0x000fea0003800200 */
.L_x_121:
[----:B------:R-:W-:Y:S05]  /*63d0*/  @P0 EXIT ;  /* 0x000000000000094d */ /* 0x000fea0003800000 */
[----:B------:R-:W-:Y:S05]  /*63e0*/  @P2 BRA `(.L_x_123) ;  /* 0x0000000000202947 */ /* 0x000fea0003800000 */
[----:B------:R-:W-:-:S05]  /*63f0*/  IMAD R0, R6, R7, RZ ;  /* 0x0000000706007224 */ /* 0x000fca00078e02ff */
[----:B------:R-:W-:-:S13]  /*6400*/  ISETP.NE.AND P0, PT, R0, -0x1, PT ;  /* 0xffffffff0000780c */ /* 0x000fda0003f05270 */
[----:B------:R-:W-:Y:S05]  /*6410*/  @!P0 BRA `(.L_x_123) ;  /* 0x0000000000148947 */ /* 0x000fea0003800000 */
.L_x_124:
[----:B0-----:R-:W4:Y:S04]  /*6420*/  LDG.E.STRONG.GPU R3, desc[UR8][R4.64] ;  /* 0x0000000804037981 */ /* 0x001f28000c1ef900 */
[----:B----4-:R-:W-:Y:S01]  /*6430*/  CCTL.IVALL ;  /* 0x00000000ff00798f */ /* 0x010fe20002000000 */
[----:B------:R-:W-:Y:S05]  /*6440*/  YIELD ;  /* 0x0000000000007946 */ /* 0x000fea0003800000 */
[----:B------:R-:W-:-:S13]  /*6450*/  ISETP.NE.AND P0, PT, R3, R0, PT ;  /* 0x000000000300720c */ /* 0x000fda0003f05270 */
[----:B------:R-:W-:Y:S05]  /*6460*/  @P0 BRA `(.L_x_124) ;  /* 0xfffffffc00ec0947 */ /* 0x000fea000383ffff */
.L_x_123:
[----:B------:R-:W-:Y:S05]  /*6470*/  WARPSYNC.ALL ;  /* 0x0000000000007948 */ /* 0x000fea0003800000 */
[----:B-1----:R-:W0:Y:S08]  /*6480*/  LDC.64 R34, c[0x0][0x3f8] ;  /* 0x0000fe00ff227b82 */ /* 0x002e300000000a00 */
        /* <DEDUP_REMOVED lines=8> */
[----:B------:R-:W-:Y:S01]  /*6510*/  IADD3 R4, P1, PT, R2, 0x1e0, RZ ;  /* 0x000001e002047810 */ /* 0x000fe20007f3e0ff */
[----:B------:R-:W-:Y:S01]  /*6520*/  BSSY.RECONVERGENT B0, `(.L_x_125) ;  /* 0x000005c000007945 */ /* 0x000fe20003800200 */
[----:B--2---:R-:W-:Y:S02]  /*6530*/  MOV R33, RZ ;  /* 0x000000ff00217202 */ /* 0x004fe40000000f00 */
        /* <DEDUP_REMOVED lines=28> */
[----:B------:R-:W-:Y:S02]  /*6700*/  IADD3.X R32, PT, PT, RZ, R9, RZ, P2, !PT ;  /* 0x00000009ff207210 */ /* 0x000fe400017fe4ff */
[----:B------:R-:W-:Y:S02]  /*6710*/  ISETP.NE.AND.EX P1, PT, RZ, RZ, PT, P1 ;  /* 0x000000ffff00720c */ /* 0x000fe40003f25310 */
[----:B------:R-:W-:Y:S02]  /*6720*/  ISETP.GE.U32.AND P0, PT, R4, 0x3, PT ;  /* 0x000000030400780c */ /* 0x000fe40003f06070 */
[----:B------:R-:W-:Y:S02]  /*6730*/  SHF.R.S64 R27, R27, 0x1, R32 ;  /* 0x000000011b1b7819 */ /* 0x000fe40000001020 */
[----:B------:R-:W-:-:S02]  /*6740*/  ISETP.GE.U32.AND.EX P0, PT, R5, RZ, PT, P0 ;  /* 0x000000ff0500720c */ /* 0x000fc40003f06100 */
[----:B------:R-:W-:-:S05]  /*6750*/  SHF.R.S32.HI R32, RZ, 0x1, R32 ;  /* 0x00000001ff207819 */ /* 0x000fca0000011420 */
[----:B------:R-:W-:Y:S06]  /*6760*/  @!P1 BRA `(.L_x_126) ;  /* 0x0000000000dc9947 */ /* 0x000fec0003800000 */
[----:B------:R-:W0:Y:S01]  /*6770*/  LDCU.64 UR4, c[0x0][0x3d8] ;  /* 0x00007b00ff0477ac */ /* 0x000e220008000a00 */
[----:B------:R-:W-:Y:S02]  /*6780*/  IADD3 R7, PT, PT, R4, 0x1, RZ ;  /* 0x0000000104077810 */ /* 0x000fe40007ffe0ff */
[----:B------:R-:W-:Y:S01]  /*6790*/  MOV R4, R2 ;  /* 0x0000000200047202 */ /* 0x000fe20000000f00 */
[----:B------:R-:W1:Y:S01]  /*67a0*/  LDCU.64 UR6, c[0x0][0x390] ;  /* 0x00007200ff0677ac */ /* 0x000e620008000a00 */
[----:B------:R-:W-:Y:S02]  /*67b0*/  LOP3.LUT R7, R7, 0x3, RZ, 0xc0, !PT ;  /* 0x0000000307077812 */ /* 0x000fe400078ec0ff */
[----:B------:R-:W-:Y:S01]  /*67c0*/  MOV R5, R33 ;  /* 0x0000002100057202 */ /* 0x000fe20000000f00 */
[----:B------:R-:W2:Y:S01]  /*67d0*/  LDCU.64 UR10, c[0x0][0x388] ;  /* 0x00007100ff0a77ac */ /* 0x000ea20008000a00 */
[C---:B------:R-:W-:Y:S02]  /*67e0*/  SHF.L.U32 R20, R2.reuse, 0x3, RZ ;  /* 0x0000000302147819 */ /* 0x040fe400000006ff */
[----:B---3--:R-:W-:Y:S01]  /*67f0*/  SHF.L.U64.HI R21, R2, 0x3, R33 ;  /* 0x0000000302157819 */ /* 0x008fe20000010221 */
[----:B------:R-:W-:Y:S01]  /*6800*/  IMAD.WIDE.U32 R4, R7, 0x1e0, R4 ;  /* 0x000001e007047825 */ /* 0x000fe200078e0004 */
[----:B------:R-:W-:-:S02]  /*6810*/  SHF.L.U64.HI R30, R3, 0x2, R0 ;  /* 0x00000002031e7819 */ /* 0x000fc40000010200 */
[----:B------:R-:W-:Y:S02]  /*6820*/  SHF.L.U64.HI R26, R27, 0x2, R32 ;  /* 0x000000021b1a7819 */ /* 0x000fe40000010220 */
[----:B0-----:R-:W-:Y:S01]  /*6830*/  LEA R24, P1, R2, UR4, 0x2 ;  /* 0x0000000402187c11 */ /* 0x001fe2000f8210ff */
[----:B------:R-:W-:Y:S01]  /*6840*/  UMOV UR4, URZ ;  /* 0x000000ff00047c82 */ /* 0x000fe20008000000 */
[----:B-1----:R-:W-:Y:S02]  /*6850*/  IADD3 R22, P2, PT, R20, UR6, RZ ;  /* 0x0000000614167c10 */ /* 0x002fe4000ff5e0ff */
[----:B------:R-:W-:Y:S02]  /*6860*/  LEA.HI.X R25, R2, UR5, R33, 0x2, P1 ;  /* 0x0000000502197c11 */ /* 0x000fe400088f1421 */
[----:B------:R-:W-:Y:S02]  /*6870*/  IADD3 R33, PT, PT, R5, UR4, RZ ;  /* 0x0000000405217c10 */ /* 0x000fe4000fffe0ff */
[----:B------:R-:W-:Y:S01]  /*6880*/  MOV R2, R4 ;  /* 0x0000000400027202 */ /* 0x000fe20000000f00 */
[----:B------:R-:W-:Y:S01]  /*6890*/  IMAD.WIDE.U32 R4, R34, 0x4, RZ ;  /* 0x0000000422047825 */ /* 0x000fe200078e00ff */
[----:B------:R-:W-:-:S02]  /*68a0*/  IADD3.X R23, PT, PT, R21, UR7, RZ, P2, !PT ;  /* 0x0000000715177c10 */ /* 0x000fc400097fe4ff */
[----:B------:R-:W-:Y:S02]  /*68b0*/  IADD3 R18, P2, PT, RZ, -R7, RZ ;  /* 0x80000007ff127210 */ /* 0x000fe40007f5e0ff */
[----:B--2---:R-:W-:Y:S02]  /*68c0*/  IADD3 R20, P1, PT, R20, UR10, RZ ;  /* 0x0000000a14147c10 */ /* 0x004fe4000ff3e0ff */
[----:B------:R-:W-:Y:S02]  /*68d0*/  SHF.L.U32 R7, R35, 0x2, RZ ;  /* 0x0000000223077819 */ /* 0x000fe400000006ff */
[----:B------:R-:W-:Y:S02]  /*68e0*/  IADD3.X R21, PT, PT, R21, UR11, RZ, P1, !PT ;  /* 0x0000000b15157c10 */ /* 0x000fe40008ffe4ff */
[----:B------:R-:W-:Y:S02]  /*68f0*/  IADD3 R28, PT, PT, R5, R7, RZ ;  /* 0x00000007051c7210 */ /* 0x000fe40007ffe0ff */
[----:B------:R-:W-:-:S07]  /*6900*/  IADD3.X R19, PT, PT, RZ, -0x1, RZ, P2, !PT ;  /* 0xffffffffff137810 */ /* 0x000fce00017fe4ff */
.L_x_127:
[----:B0-----:R-:W-:Y:S02]  /*6910*/  LEA R8, P1, R3, R24, 0x2 ;  /* 0x0000001803087211 */ /* 0x001fe400078210ff */
        /* <DEDUP_REMOVED lines=28> */
.L_x_126:
[----:B------:R-:W-:Y:S05]  /*6ae0*/  BSYNC.RECONVERGENT B0 ;  /* 0x0000000000007941 */ /* 0x000fea0003800200 */
.L_x_125:
[----:B------:R-:W-:Y:S05]  /*6af0*/  @!P0 EXIT ;  /* 0x000000000000894d */ /* 0x000fea0003800000 */
[C---:B------:R-:W-:Y:S01]  /*6b00*/  SHF.L.U64.HI R31, R34.reuse, 0x2, R35 ;  /* 0x00000002221f7819 */ /* 0x040fe20000010223 */
[----:B------:R-:W1:Y:S01]  /*6b10*/  LDCU.64 UR4, c[0x0][0x3d8] ;  /* 0x00007b00ff0477ac */ /* 0x000e620008000a00 */
[----:B------:R-:W-:Y:S02]  /*6b20*/  SHF.L.U32 R29, R34, 0x2, RZ ;  /* 0x00000002221d7819 */ /* 0x000fe400000006ff */
[C---:B------:R-:W-:Y:S01]  /*6b30*/  SHF.L.U64.HI R39, R27.reuse, 0x2, R32 ;  /* 0x000000021b277819 */ /* 0x040fe20000010220 */
[----:B------:R-:W2:Y:S01]  /*6b40*/  LDCU.64 UR6, c[0x0][0x388] ;  /* 0x00007100ff0677ac */ /* 0x000ea20008000a00 */
[----:B------:R-:W-:Y:S02]  /*6b50*/  SHF.L.U32 R41, R27, 0x2, RZ ;  /* 0x000000021b297819 */ /* 0x000fe400000006ff */
[C---:B------:R-:W-:Y:S01]  /*6b60*/  SHF.L.U64.HI R35, R3.reuse, 0x2, R0 ;  /* 0x0000000203237819 */ /* 0x040fe20000010200 */
[----:B------:R-:W4:Y:S01]  /*6b70*/  LDCU.64 UR10, c[0x0][0x390] ;  /* 0x00007200ff0a77ac */ /* 0x000f220008000a00 */
[----:B------:R-:W-:-:S07]  /*6b80*/  SHF.L.U32 R37, R3, 0x2, RZ ;  /* 0x0000000203257819 */ /* 0x000fce00000006ff */
.L_x_128:
[C---:B0-----:R-:W-:Y:S02]  /*6b90*/  SHF.L.U32 R16, R2.reuse, 0x2, RZ ;  /* 0x0000000202107819 */ /* 0x041fe400000006ff */
[----:B-1----:R-:W-:Y:S02]  /*6ba0*/  SHF.L.U64.HI R13, R2, 0x2, R33 ;  /* 0x00000002020d7819 */ /* 0x002fe40000010221 */
[----:B-1----:R-:W-:-:S04]  /*6bb0*/  IADD3 R4, P0, PT, R16, UR4, RZ ;  /* 0x0000000410047c10 */ /* 0x002fc8000ff1e0ff */
[----:B------:R-:W-:Y:S02]  /*6bc0*/  IADD3.X R5, PT, PT, R13, UR5, RZ, P0, !PT ;  /* 0x000000050d057c10 */ /* 0x000fe400087fe4ff */
[C---:B------:R-:W-:Y:S02]  /*6bd0*/  IADD3 R6, P0, PT, R4.reuse, R37, RZ ;  /* 0x0000002504067210 */ /* 0x040fe40007f1e0ff */
[C---:B------:R-:W-:Y:S01]  /*6be0*/  IADD3 R10, P1, PT, R4.reuse, R41, RZ ;  /* 0x00000029040a7210 */ /* 0x040fe20007f3e0ff */
[----:B---3--:R0:W3:Y:S01]  /*6bf0*/  LDG.E R18, desc[UR8][R4.64] ;  /* 0x0000000804127981 */ /* 0x0080e2000c1e1900 */
        /* <DEDUP_REMOVED lines=11> */
[----:B0-----:R-:W-:Y:S02]  /*6cb0*/  LOP3.LUT R5, R28, 0x3, RZ, 0xc0, !PT ;  /* 0x000000031c057812 */ /* 0x001fe400078ec0ff */
[----:B--2---:R-:W-:Y:S02]  /*6cc0*/  IADD3 R12, P0, PT, R14, UR6, RZ ;  /* 0x000000060e0c7c10 */ /* 0x004fe4000ff1e0ff */
[----:B------:R-:W-:Y:S02]  /*6cd0*/  LOP3.LUT R4, R13, 0x3, RZ, 0xc0, !PT ;  /* 0x000000030d047812 */ /* 0x000fe400078ec0ff */
[----:B------:R-:W-:Y:S02]  /*6ce0*/  IADD3 R16, P2, PT, R16, UR4, RZ ;  /* 0x0000000410107c10 */ /* 0x000fe4000ff5e0ff */
[----:B----4-:R-:W-:Y:S02]  /*6cf0*/  IADD3 R14, P1, PT, R14, UR10, RZ ;  /* 0x0000000a0e0e7c10 */ /* 0x010fe4000ff3e0ff */
[----:B------:R-:W-:-:S02]  /*6d00*/  IADD3.X R13, PT, PT, R5, UR7, RZ, P0, !PT ;  /* 0x00000007050d7c10 */ /* 0x000fc400087fe4ff */
[----:B------:R-:W-:Y:S02]  /*6d10*/  IADD3.X R17, PT, PT, R4, UR5, RZ, P2, !PT ;  /* 0x0000000504117c10 */ /* 0x000fe400097fe4ff */
[----:B------:R-:W-:Y:S02]  /*6d20*/  IADD3.X R15, PT, PT, R5, UR11, RZ, P1, !PT ;  /* 0x0000000b050f7c10 */ /* 0x000fe40008ffe4ff */
[C---:B------:R-:W-:Y:S02]  /*6d30*/  IADD3 R4, P0, PT, R16.reuse, R37, RZ ;  /* 0x0000002510047210 */ /* 0x040fe40007f1e0ff */
[C---:B-1----:R-:W-:Y:S02]  /*6d40*/  IADD3 R6, P1, PT, R16.reuse, R29, RZ ;  /* 0x0000001d10067210 */ /* 0x042fe40007f3e0ff */
        /* <DEDUP_REMOVED lines=20> */
[----:B------:R-:W3:Y:S04]  /*6e90*/  LDG.E R18, desc[UR8][R16.64+0xf00] ;  /* 0x000f000810127981 */ /* 0x000ee8000c1e1900 */
[----:B------:R-:W3:Y:S04]  /*6ea0*/  LDG.E R19, desc[UR8][R4.64+0xf00] ;  /* 0x000f000804137981 */ /* 0x000ee8000c1e1900 */
[----:B-1----:R-:W4:Y:S04]  /*6eb0*/  LDG.E R20, desc[UR8][R6.64+0xf00] ;  /* 0x000f000806147981 */ /* 0x002f28000c1e1900 */
        /* <DEDUP_REMOVED lines=31> */
.L_x_129:
        /* <DEDUP_REMOVED lines=13> */
.L_x_3409:


//--------------------- .text._Z35group_norm_nhwc_bwd_one_pass_kernelI11Bf16IOFp32WLi512ELi30ELi480EEv26Group_norm_nhwc_bwd_params --------------------------
	.section	.text._Z35group_norm_nhwc_bwd_one_pass_kernelI11Bf16IOFp32WLi512ELi30ELi480EEv26Group_norm_nhwc_bwd_params,"ax",@progbits
	.align	128
        .global         _Z35group_norm_nhwc_bwd_one_pass_kernelI11Bf16IOFp32WLi512ELi30ELi480EEv26Group_norm_nhwc_bwd_params
        .type           _Z35group_norm_nhwc_bwd_one_pass_kernelI11Bf16IOFp32WLi512ELi30ELi480EEv26Group_norm_nhwc_bwd_params,@function
        .size           _Z35group_norm_nhwc_bwd_one_pass_kernelI11Bf16IOFp32WLi512ELi30ELi480EEv26Group_norm_nhwc_bwd_params,(.L_x_3410 - _Z35group_norm_nhwc_bwd_one_pass_kernelI11Bf16IOFp32WLi512ELi30ELi480EEv26Group_norm_nhwc_bwd_params)
        .other          _Z35group_norm_nhwc_bwd_one_pass_kernelI11Bf16IOFp32WLi512ELi30ELi480EEv26Group_norm_nhwc_bwd_params,@"STO_CUDA_ENTRY STV_DEFAULT"
_Z35group_norm_nhwc_bwd_one_pass_kernelI11Bf16IOFp32WLi512ELi30ELi480EEv26Group_norm_nhwc_bwd_params:
.text._Z35group_norm_nhwc_bwd_one_pass_kernelI11Bf16IOFp32WLi512ELi30ELi480EEv26Group_norm_nhwc_bwd_params:
        /* <DEDUP_REMOVED lines=22> */
.L_x_197:
[----:B-1----:R-:W1:Y:S01]  /*0160*/  LDC R10, c[0x0][0x410] ;  /* 0x00010400ff0a7b82 */ /* 0x002e620000000800 */
[----:B--2---:R-:W2:Y:S01]  /*0170*/  LDCU UR4, c[0x0][0x41c] ;  /* 0x00008380ff0477ac */ /* 0x004ea20008000800 */
[----:B------:R-:W-:Y:S02]  /*0180*/  ISETP.GE.AND P1, PT, R83, RZ, PT ;  /* 0x000000ff5300720c */ /* 0x000fe40003f26270 */
[----:B------:R-:W-:Y:S01]  /*0190*/  CS2R R78, SRZ ;  /* 0x00000000004e7805 */ /* 0x000fe2000001ff00 */
[----:B---3--:R-:W3:Y:S01]  /*01a0*/  LDCU.128 UR8, c[0x0][0x400] ;  /* 0x00008000ff0877ac */ /* 0x008ee20008000c00 */
[----:B-1--4-:R-:W-:-:S04]  /*01b0*/  IABS R9, R10 ;  /* 0x0000000a00097213 */ /* 0x012fc80000000000 */
[----:B------:R-:W1:Y:S08]  /*01c0*/  I2F.RP R6, R9 ;  /* 0x0000000900067306 */ /* 0x000e700000209400 */
[----:B-1----:R-:W1:Y:S02]  /*01d0*/  MUFU.RCP R6, R6 ;  /* 0x0000000600067308 */ /* 0x002e640000001000 */
[----:B01----:R-:W-:-:S06]  /*01e0*/  IADD3 R4, PT, PT, R6, 0xffffffe, RZ ;  /* 0x0ffffffe06047810 */ /* 0x003fcc0007ffe0ff */
[----:B------:R1:W4:Y:S02]  /*01f0*/  F2I.FTZ.U32.TRUNC.NTZ R5, R4 ;  /* 0x0000000400057305 */ /* 0x000324000021f000 */
[----:B-1----:R-:W-:Y:S02]  /*0200*/  MOV R4, RZ ;  /* 0x000000ff00047202 */ /* 0x002fe40000000f00 */
[----:B----4-:R-:W-:-:S05]  /*0210*/  IADD3 R8, PT, PT, RZ, -R5, RZ ;  /* 0x80000005ff087210 */ /* 0x010fca0007ffe0ff */
[----:B------:R-:W-:Y:S01]  /*0220*/  IMAD R3, R8, R9, RZ ;  /* 0x0000000908037224 */ /* 0x000fe200078e02ff */
[----:B------:R-:W-:-:S03]  /*0230*/  IABS R8, R83 ;  /* 0x0000005300087213 */ /* 0x000fc60000000000 */
[----:B------:R-:W-:Y:S02]  /*0240*/  IMAD.HI.U32 R5, R5, R3, R4 ;  /* 0x0000000305057227 */ /* 0x000fe400078e0004 */
[----:B------:R-:W2:Y:S04]  /*0250*/  S2R R3, SR_CTAID.X ;  /* 0x0000000000037919 */ /* 0x000ea80000002500 */
[----:B------:R-:W-:-:S05]  /*0260*/  IMAD.HI.U32 R5, R5, R8, RZ ;  /* 0x0000000805057227 */ /* 0x000fca00078e00ff */
[----:B------:R-:W-:-:S05]  /*0270*/  IADD3 R6, PT, PT, -R5, RZ, RZ ;  /* 0x000000ff05067210 */ /* 0x000fca0007ffe1ff */
[----:B------:R-:W-:Y:S01]  /*0280*/  IMAD R4, R9, R6, R8 ;  /* 0x0000000609047224 */ /* 0x000fe200078e0208 */
[----:B------:R-:W-:-:S04]  /*0290*/  LOP3.LUT R6, R83, R10, RZ, 0x3c, !PT ;  /* 0x0000000a53067212 */ /* 0x000fc800078e3cff */
[----:B------:R-:W-:Y:S02]  /*02a0*/  ISETP.GT.U32.AND P4, PT, R9, R4, PT ;  /* 0x000000040900720c */ /* 0x000fe40003f84070 */
[----:B------:R-:W-:-:S11]  /*02b0*/  ISETP.GE.AND P2, PT, R6, RZ, PT ;  /* 0x000000ff0600720c */ /* 0x000fd60003f46270 */
[-C--:B------:R-:W-:Y:S01]  /*02c0*/  @!P4 IADD3 R4, PT, PT, R4, -R9.reuse, RZ ;  /* 0x800000090404c210 */ /* 0x080fe20007ffe0ff */
[----:B--2---:R-:W-:Y:S01]  /*02d0*/  IMAD R7, R3, UR4, R82 ;  /* 0x0000000403077c24 */ /* 0x004fe2000f8e0252 */
[----:B------:R-:W-:Y:S02]  /*02e0*/  @!P4 IADD3 R5, PT, PT, R5, 0x1, RZ ;  /* 0x000000010505c810 */ /* 0x000fe40007ffe0ff */
[----:B------:R-:W-:Y:S02]  /*02f0*/  CS2R R76, SRZ ;  /* 0x00000000004c7805 */ /* 0x000fe4000001ff00 */
[----:B------:R-:W-:Y:S02]  /*0300*/  ISETP.GE.U32.AND P0, PT, R4, R9, PT ;  /* 0x000000090400720c */ /* 0x000fe40003f06070 */
[----:B------:R-:W-:Y:S02]  /*0310*/  CS2R R74, SRZ ;  /* 0x00000000004a7805 */ /* 0x000fe4000001ff00 */
[----:B---3--:R-:W-:-:S02]  /*0320*/  ISETP.GE.U32.AND P3, PT, R7, UR8, PT ;  /* 0x0000000807007c0c */ /* 0x008fc4000bf66070 */
[----:B------:R-:W-:Y:S02]  /*0330*/  CS2R R72, SRZ ;  /* 0x0000000000487805 */ /* 0x000fe4000001ff00 */
[----:B------:R-:W-:Y:S02]  /*0340*/  SHF.R.S32.HI R17, RZ, 0x1f, R7 ;  /* 0x0000001fff117819 */ /* 0x000fe40000011407 */
[----:B------:R-:W-:Y:S02]  /*0350*/  CS2R R70, SRZ ;  /* 0x0000000000467805 */ /* 0x000fe4000001ff00 */
[----:B------:R-:W-:Y:S02]  /*0360*/  ISETP.GT.U32.AND P5, PT, R9, R4, PT ;  /* 0x000000040900720c */ /* 0x000fe40003fa4070 */
[----:B------:R-:W-:Y:S02]  /*0370*/  CS2R R68, SRZ ;  /* 0x0000000000447805 */ /* 0x000fe4000001ff00 */
[----:B------:R-:W-:-:S02]  /*0380*/  IADD3 R9, PT, PT, R4, -R9, RZ ;  /* 0x8000000904097210 */ /* 0x000fc40007ffe0ff */
[----:B------:R-:W-:Y:S02]  /*0390*/  CS2R R66, SRZ ;  /* 0x0000000000427805 */ /* 0x000fe4000001ff00 */
[----:B------:R-:W-:Y:S02]  /*03a0*/  ISETP.GE.AND.EX P3, PT, R17, UR9, PT, P3 ;  /* 0x0000000911007c0c */ /* 0x000fe4000bf66330 */
[----:B------:R-:W-:Y:S02]  /*03b0*/  CS2R R64, SRZ ;  /* 0x0000000000407805 */ /* 0x000fe4000001ff00 */
[----:B------:R-:W-:Y:S01]  /*03c0*/  SEL R4, R9, R4, !P5 ;  /* 0x0000000409047207 */ /* 0x000fe20006800000 */
[----:B------:R-:W1:Y:S01]  /*03d0*/  LDCU.U8 UR4, c[0x0][0x414] ;  /* 0x00008280ff0477ac */ /* 0x000e620008000000 */
[----:B------:R-:W-:Y:S02]  /*03e0*/  @P0 IADD3 R5, PT, PT, R5, 0x1, RZ ;  /* 0x0000000105050810 */ /* 0x000fe40007ffe0ff */
[----:B------:R-:W-:-:S02]  /*03f0*/  ISETP.NE.AND P4, PT, R10, RZ, PT ;  /* 0x000000ff0a00720c */ /* 0x000fc40003f85270 */
[----:B------:R-:W-:Y:S02]  /*0400*/  LOP3.LUT R9, RZ, R10, RZ, 0x33, !PT ;  /* 0x0000000aff097212 */ /* 0x000fe400078e33ff */
[----:B------:R-:W-:Y:S02]  /*0410*/  @!P1 IADD3 R4, PT, PT, -R4, RZ, RZ ;  /* 0x000000ff04049210 */ /* 0x000fe40007ffe1ff */
[----:B------:R-:W-:Y:S01]  /*0420*/  @!P2 IADD3 R5, PT, PT, -R5, RZ, RZ ;  /* 0x000000ff0505a210 */ /* 0x000fe20007ffe1ff */
[----:B------:R-:W2:Y:S01]  /*0430*/  @!P3 LDC.64 R20, c[0x0][0x3f8] ;  /* 0x0000fe00ff14bb82 */ /* 0x000ea20000000a00 */
[----:B------:R-:W-:Y:S02]  /*0440*/  IADD3 R13, PT, PT, R7, 0x20, RZ ;  /* 0x00000020070d7810 */ /* 0x000fe40007ffe0ff */
[C---:B------:R-:W-:Y:S02]  /*0450*/  SEL R117, R9.reuse, R4, !P4 ;  /* 0x0000000409757207 */ /* 0x040fe40006000000 */
[----:B------:R-:W-:-:S02]  /*0460*/  SEL R5, R9, R5, !P4 ;  /* 0x0000000509057207 */ /* 0x000fc40006000000 */
[----:B------:R-:W-:Y:S01]  /*0470*/  ISETP.GE.U32.AND P0, PT, R13, UR8, PT ;  /* 0x000000080d007c0c */ /* 0x000fe2000bf06070 */
[----:B------:R-:W-:Y:S01]  /*0480*/  IMAD R11, R117, 0x1e, RZ ;  /* 0x0000001e750b7824 */ /* 0x000fe200078e02ff */
[----:B------:R-:W-:Y:S01]  /*0490*/  SHF.R.S32.HI R9, RZ, 0x1f, R13 ;  /* 0x0000001fff097819 */ /* 0x000fe2000001140d */
[----:B------:R-:W3:Y:S01]  /*04a0*/  @!P3 LDC.64 R22, c[0x0][0x3a0] ;  /* 0x0000e800ff16bb82 */ /* 0x000ee20000000a00 */
[----:B------:R-:W-:Y:S02]  /*04b0*/  IADD3 R15, PT, PT, R7, 0x40, RZ ;  /* 0x00000040070f7810 */ /* 0x000fe40007ffe0ff */
[----:B------:R-:W-:Y:S02]  /*04c0*/  ISETP.GE.AND.EX P0, PT, R9, UR9, PT, P0 ;  /* 0x0000000909007c0c */ /* 0x000fe4000bf06300 */
[C---:B------:R-:W-:Y:S02]  /*04d0*/  IADD3 R120, P1, PT, R11.reuse, R2, RZ ;  /* 0x000000020b787210 */ /* 0x040fe40007f3e0ff */
[----:B------:R-:W-:Y:S01]  /*04e0*/  SHF.R.S32.HI R2, RZ, 0x1f, R5 ;  /* 0x0000001fff027819 */ /* 0x000fe20000011405 */
[----:B------:R-:W4:Y:S01]  /*04f0*/  @!P3 LDC.64 R24, c[0x0][0x398] ;  /* 0x0000e600ff18bb82 */ /* 0x000f220000000a00 */
[----:B------:R-:W-:-:S02]  /*0500*/  LEA.HI.X.SX32 R121, R11, RZ, 0x1, P1 ;  /* 0x000000ff0b797211 */ /* 0x000fc400008f0eff */
[----:B------:R-:W-:Y:S01]  /*0510*/  ISETP.GE.U32.AND P1, PT, R15, UR8, PT ;  /* 0x000000080f007c0c */ /* 0x000fe2000bf26070 */
[----:B------:R-:W-:Y:S01]  /*0520*/  IMAD R2, R2, UR10, RZ ;  /* 0x0000000a02027c24 */ /* 0x000fe2000f8e02ff */
[----:B------:R-:W-:Y:S01]  /*0530*/  SHF.R.S32.HI R19, RZ, 0x1f, R15 ;  /* 0x0000001fff137819 */ /* 0x000fe2000001140f */
[----:B------:R-:W-:Y:S02]  /*0540*/  IMAD.WIDE.U32 R120, R5, UR10, R120 ;  /* 0x0000000a05787c25 */ /* 0x000fe4000f8e0078 */
[----:B------:R-:W0:Y:S01]  /*0550*/  @!P0 LDC.64 R26, c[0x0][0x3f8] ;  /* 0x0000fe00ff1a8b82 */ /* 0x000e220000000a00 */
[----:B------:R-:W-:Y:S01]  /*0560*/  ISETP.GE.AND.EX P1, PT, R19, UR9, PT, P1 ;  /* 0x0000000913007c0c */ /* 0x000fe2000bf26310 */
[----:B------:R-:W-:Y:S01]  /*0570*/  IMAD R123, R5, UR11, R2 ;  /* 0x0000000b057b7c24 */ /* 0x000fe2000f8e0202 */
[----:B------:R-:W-:Y:S01]  /*0580*/  @!P3 MOV R122, R120 ;  /* 0x00000078007ab202 */ /* 0x000fe20000000f00 */
[----:B--2---:R-:W-:Y:S01]  /*0590*/  @!P3 IMAD R2, R17, R20, RZ ;  /* 0x000000141102b224 */ /* 0x004fe200078e02ff */
[----:B------:R-:W-:-:S02]  /*05a0*/  IADD3 R17, PT, PT, R7, 0x60, RZ ;  /* 0x0000006007117810 */ /* 0x000fc40007ffe0ff */
[----:B------:R-:W-:Y:S01]  /*05b0*/  IADD3 R123, PT, PT, R121, R123, RZ ;  /* 0x0000007b797b7210 */ /* 0x000fe20007ffe0ff */
[C---:B------:R-:W-:Y:S01]  /*05c0*/  @!P3 IMAD R11, R7.reuse, R21, R2 ;  /* 0x00000015070bb224 */ /* 0x040fe200078e0202 */
[----:B------:R-:W2:Y:S01]  /*05d0*/  @!P0 LDC.64 R28, c[0x0][0x3a0] ;  /* 0x0000e800ff1c8b82 */ /* 0x000ea20000000a00 */
[----:B------:R-:W-:Y:S01]  /*05e0*/  @!P0 MOV R10, R120 ;  /* 0x00000078000a8202 */ /* 0x000fe20000000f00 */
[----:B------:R-:W-:Y:S01]  /*05f0*/  @!P3 IMAD.WIDE.U32 R4, R7, R20, R122 ;  /* 0x000000140704b225 */ /* 0x000fe200078e007a */
[----:B------:R-:W-:-:S05]  /*0600*/  SHF.R.S32.HI R21, RZ, 0x1f, R17 ;  /* 0x0000001fff157819 */ /* 0x000fca0000011411 */
[----:B------:R-:W1:Y:S01]  /*0610*/  @!P1 LDC.64 R32, c[0x0][0x3f8] ;  /* 0x0000fe00ff209b82 */ /* 0x000e620000000a00 */
[----:B------:R-:W-:Y:S02]  /*0620*/  @!P3 IADD3 R11, PT, PT, R5, R11, RZ ;  /* 0x0000000b050bb210 */ /* 0x000fe40007ffe0ff */
[C---:B------:R-:W-:Y:S02]  /*0630*/  @!P3 SHF.L.U32 R5, R4.reuse, 0x1, RZ ;  /* 0x000000010405b819 */ /* 0x040fe400000006ff */
[----:B------:R-:W-:Y:S02]  /*0640*/  @!P3 SHF.L.U64.HI R2, R4, 0x1, R11 ;  /* 0x000000010402b819 */ /* 0x000fe4000001020b */
[----:B---3--:R-:W-:Y:S01]  /*0650*/  @!P3 IADD3 R4, P2, PT, R5, R22, RZ ;  /* 0x000000160504b210 */ /* 0x008fe20007f5e0ff */
[----:B0-----:R-:W-:Y:S01]  /*0660*/  @!P0 IMAD R6, R9, R26, RZ ;  /* 0x0000001a09068224 */ /* 0x001fe200078e02ff */
[----:B----4-:R-:W-:Y:S01]  /*0670*/  @!P3 IADD3 R8, P4, PT, R5, R24, RZ ;  /* 0x000000180508b210 */ /* 0x010fe20007f9e0ff */
[----:B------:R-:W0:Y:S01]  /*0680*/  @!P0 LDC.64 R30, c[0x0][0x398] ;  /* 0x0000e600ff1e8b82 */ /* 0x000e220000000a00 */
[----:B------:R-:W-:-:S02]  /*0690*/  @!P0 MOV R11, R123 ;  /* 0x0000007b000b8202 */ /* 0x000fc40000000f00 */
[C---:B------:R-:W-:Y:S01]  /*06a0*/  @!P3 IADD3.X R5, PT, PT, R2.reuse, R23, RZ, P2, !PT ;  /* 0x000000170205b210 */ /* 0x040fe200017fe4ff */
[----:B------:R-:W-:Y:S01]  /*06b0*/  @!P0 IMAD R23, R13, R27, R6 ;  /* 0x0000001b0d178224 */ /* 0x000fe200078e0206 */
[----:B------:R-:W-:Y:S01]  /*06c0*/  ISETP.GE.U32.AND P2, PT, R17, UR8, PT ;  /* 0x0000000811007c0c */ /* 0x000fe2000bf46070 */
[----:B------:R-:W-:Y:S01]  /*06d0*/  @!P0 IMAD.WIDE.U32 R10, R13, R26, R10 ;  /* 0x0000001a0d0a8225 */ /* 0x000fe200078e000a */
[----:B------:R-:W-:Y:S01]  /*06e0*/  @!P3 IADD3.X R9, PT, PT, R2, R25, RZ, P4, !PT ;  /* 0x000000190209b210 */ /* 0x000fe200027fe4ff */
[----:B------:R3:W4:Y:S01]  /*06f0*/  @!P3 LDG.E R79, desc[UR6][R4.64] ;  /* 0x00000006044fb981 */ /* 0x000722000c1e1900 */
[----:B------:R-:W-:Y:S01]  /*0700*/  ISETP.GE.AND.EX P2, PT, R21, UR9, PT, P2 ;  /* 0x0000000915007c0c */ /* 0x000fe2000bf46320 */
[----:B------:R-:W3:Y:S01]  /*0710*/  @!P1 LDC.64 R26, c[0x0][0x398] ;  /* 0x0000e600ff1a9b82 */ /* 0x000ee20000000a00 */
[----:B------:R-:W-:Y:S01]  /*0720*/  @!P0 IADD3 R11, PT, PT, R11, R23, RZ ;  /* 0x000000170b0b8210 */ /* 0x000fe20007ffe0ff */
[----:B------:R3:W4:Y:S01]  /*0730*/  @!P3 LDG.E R78, desc[UR6][R8.64] ;  /* 0x00000006084eb981 */ /* 0x000722000c1e1900 */
[C---:B------:R-:W-:Y:S01]  /*0740*/  @!P0 SHF.L.U32 R13, R10.reuse, 0x1, RZ ;  /* 0x000000010a0d8819 */ /* 0x040fe200000006ff */
[----:B-1----:R-:W-:Y:S01]  /*0750*/  @!P1 IMAD R6, R19, R32, RZ ;  /* 0x0000002013069224 */ /* 0x002fe200078e02ff */
[----:B------:R-:W-:-:S02]  /*0760*/  @!P0 SHF.L.U64.HI R2, R10, 0x1, R11 ;  /* 0x000000010a028819 */ /* 0x000fc4000001020b */
[----:B--2---:R-:W-:Y:S01]  /*0770*/  @!P0 IADD3 R10, P3, PT, R13, R28, RZ ;  /* 0x0000001c0d0a8210 */ /* 0x004fe20007f7e0ff */
[----:B------:R-:W1:Y:S01]  /*0780*/  @!P1 LDC.64 R24, c[0x0][0x3a0] ;  /* 0x0000e800ff189b82 */ /* 0x000e620000000a00 */
[----:B------:R-:W-:Y:S02]  /*0790*/  IADD3 R19, PT, PT, R7, 0x80, RZ ;  /* 0x0000008007137810 */ /* 0x000fe40007ffe0ff */
[----:B------:R-:W-:Y:S02]  /*07a0*/  @!P0 IADD3.X R11, PT, PT, R2, R29, RZ, P3, !PT ;  /* 0x0000001d020b8210 */ /* 0x000fe40001ffe4ff */
[----:B------:R-:W-:Y:S02]  /*07b0*/  ISETP.GE.U32.AND P3, PT, R19, UR8, PT ;  /* 0x0000000813007c0c */ /* 0x000fe4000bf66070 */
[----:B------:R-:W-:Y:S01]  /*07c0*/  SHF.R.S32.HI R23, RZ, 0x1f, R19 ;  /* 0x0000001fff177819 */ /* 0x000fe20000011413 */
[----:B------:R-:W2:Y:S01]  /*07d0*/  @!P2 LDC.64 R34, c[0x0][0x3f8] ;  /* 0x0000fe00ff22ab82 */ /* 0x000ea20000000a00 */
[----:B0-----:R-:W-:-:S02]  /*07e0*/  @!P0 IADD3 R12, P4, PT, R13, R30, RZ ;  /* 0x0000001e0d0c8210 */ /* 0x001fc40007f9e0ff */
[----:B---3--:R-:W-:Y:S02]  /*07f0*/  @!P1 MOV R4, R120 ;  /* 0x0000007800049202 */ /* 0x008fe40000000f00 */
[----:B------:R-:W-:Y:S01]  /*0800*/  @!P1 MOV R5, R123 ;  /* 0x0000007b00059202 */ /* 0x000fe20000000f00 */
[----:B------:R-:W-:Y:S01]  /*0810*/  @!P1 IMAD R9, R15, R33, R6 ;  /* 0x000000210f099224 */ /* 0x000fe200078e0206 */
[----:B------:R-:W-:Y:S01]  /*0820*/  ISETP.GE.AND.EX P3, PT, R23, UR9, PT, P3 ;  /* 0x0000000917007c0c */ /* 0x000fe2000bf66330 */
[----:B------:R-:W0:Y:S01]  /*0830*/  @!P2 LDC.64 R28, c[0x0][0x3a0] ;  /* 0x0000e800ff1cab82 */ /* 0x000e220000000a00 */
[----:B------:R-:W-:Y:S01]  /*0840*/  @!P0 IADD3.X R13, PT, PT, R2, R31, RZ, P4, !PT ;  /* 0x0000001f020d8210 */ /* 0x000fe200027fe4ff */
[----:B------:R-:W-:Y:S01]  /*0850*/  @!P1 IMAD.WIDE.U32 R4, R15, R32, R4 ;  /* 0x000000200f049225 */ /* 0x000fe200078e0004 */
[----:B------:R3:W4:Y:S05]  /*0860*/  @!P0 LDG.E R77, desc[UR6][R10.64] ;  /* 0x000000060a4d8981 */ /* 0x00072a000c1e1900 */
[----:B------:R-:W0:Y:S01]  /*0870*/  @!P2 LDC.64 R30, c[0x0][0x398] ;  /* 0x0000e600ff1eab82 */ /* 0x000e220000000a00 */
[----:B------:R-:W-:Y:S01]  /*0880*/  @!P1 IADD3 R5, PT, PT, R5, R9, RZ ;  /* 0x0000000905059210 */ /* 0x000fe20007ffe0ff */
[----:B------:R2:W4:Y:S01]  /*0890*/  @!P0 LDG.E R76, desc[UR6][R12.64] ;  /* 0x000000060c4c8981 */ /* 0x000522000c1e1900 */
[----:B------:R-:W-:-:S05]  /*08a0*/  @!P1 SHF.L.U32 R9, R4, 0x1, RZ ;  /* 0x0000000104099819 */ /* 0x000fca00000006ff */
[----:B------:R-:W0:Y:S01]  /*08b0*/  @!P3 LDC.64 R32, c[0x0][0x3f8] ;  /* 0x0000fe00ff20bb82 */ /* 0x000e220000000a00 */
[----:B---3--:R-:W-:Y:S01]  /*08c0*/  @!P2 MOV R10, R120 ;  /* 0x00000078000aa202 */ /* 0x008fe20000000f00 */
[----:B--2---:R-:W-:Y:S01]  /*08d0*/  @!P2 IMAD R6, R21, R34, RZ ;  /* 0x000000221506a224 */ /* 0x004fe200078e02ff */
[----:B------:R-:W-:Y:S02]  /*08e0*/  @!P2 MOV R11, R123 ;  /* 0x0000007b000ba202 */ /* 0x000fe40000000f00 */
[----:B------:R-:W-:Y:S01]  /*08f0*/  @!P1 SHF.L.U64.HI R2, R4, 0x1, R5 ;  /* 0x0000000104029819 */ /* 0x000fe20000010205 */
[----:B------:R-:W-:Y:S01]  /*0900*/  @!P2 IMAD R13, R17, R35, R6 ;  /* 0x00000023110da224 */ /* 0x000fe200078e0206 */
[----:B------:R-:W-:Y:S01]  /*0910*/  @!P1 IADD3 R8, P4, PT, R9, R26, RZ ;  /* 0x0000001a09089210 */ /* 0x000fe20007f9e0ff */
[----:B------:R-:W-:Y:S01]  /*0920*/  @!P2 IMAD.WIDE.U32 R10, R17, R34, R10 ;  /* 0x00000022110aa225 */ /* 0x000fe200078e000a */
[----:B-1----:R-:W-:Y:S02]  /*0930*/  @!P1 IADD3 R4, P0, PT, R9, R24, RZ ;  /* 0x0000001809049210 */ /* 0x002fe40007f1e0ff */
[----:B------:R-:W-:-:S02]  /*0940*/  IADD3 R15, PT, PT, R7, 0xa0, RZ ;  /* 0x000000a0070f7810 */ /* 0x000fc40007ffe0ff */
[C---:B------:R-:W-:Y:S02]  /*0950*/  @!P1 IADD3.X R9, PT, PT, R2.reuse, R27, RZ, P4, !PT ;  /* 0x0000001b02099210 */ /* 0x040fe400027fe4ff */
[----:B------:R-:W-:Y:S01]  /*0960*/  @!P1 IADD3.X R5, PT, PT, R2, R25, RZ, P0, !PT ;  /* 0x0000001902059210 */ /* 0x000fe200007fe4ff */
[----:B------:R-:W1:Y:S01]  /*0970*/  @!P3 LDC.64 R26, c[0x0][0x398] ;  /* 0x0000e600ff1abb82 */ /* 0x000e620000000a00 */
[----:B------:R-:W-:Y:S01]  /*0980*/  ISETP.GE.U32.AND P4, PT, R15, UR8, PT ;  /* 0x000000080f007c0c */ /* 0x000fe2000bf86070 */
[----:B------:R-:W2:Y:S01]  /*0990*/  @!P1 LDG.E R74, desc[UR6][R8.64] ;  /* 0x00000006084a9981 */ /* 0x000ea2000c1e1900 */
[----:B------:R-:W-:Y:S02]  /*09a0*/  SHF.R.S32.HI R21, RZ, 0x1f, R15 ;  /* 0x0000001fff157819 */ /* 0x000fe4000001140f */
[----:B------:R-:W-:Y:S01]  /*09b0*/  @!P2 IADD3 R11, PT, PT, R11, R13, RZ ;  /* 0x0000000d0b0ba210 */ /* 0x000fe20007ffe0ff */
[----:B------:R3:W2:Y:S01]  /*09c0*/  @!P1 LDG.E R75, desc[UR6][R4.64] ;  /* 0x00000006044b9981 */ /* 0x0006a2000c1e1900 */
[C---:B------:R-:W-:Y:S01]  /*09d0*/  @!P2 SHF.L.U32 R13, R10.reuse, 0x1, RZ ;  /* 0x000000010a0da819 */ /* 0x040fe200000006ff */
[----:B0-----:R-:W-:Y:S01]  /*09e0*/  @!P3 IMAD R6, R23, R32, RZ ;  /* 0x000000201706b224 */ /* 0x001fe200078e02ff */
[----:B------:R-:W-:Y:S01]  /*09f0*/  ISETP.GE.AND.EX P4, PT, R21, UR9, PT, P4 ;  /* 0x0000000915007c0c */ /* 0x000fe2000bf86340 */
[----:B------:R-:W0:Y:S01]  /*0a00*/  @!P3 LDC.64 R24, c[0x0][0x3a0] ;  /* 0x0000e800ff18bb82 */ /* 0x000e220000000a00 */
[----:B------:R-:W-:-:S02]  /*0a10*/  @!P2 SHF.L.U64.HI R2, R10, 0x1, R11 ;  /* 0x000000010a02a819 */ /* 0x000fc4000001020b */
[----:B------:R-:W-:Y:S02]  /*0a20*/  @!P2 IADD3 R12, P1, PT, R13, R30, RZ ;  /* 0x0000001e0d0ca210 */ /* 0x000fe40007f3e0ff */
[----:B------:R-:W-:Y:S02]  /*0a30*/  IADD3 R17, PT, PT, R7, 0xc0, RZ ;  /* 0x000000c007117810 */ /* 0x000fe40007ffe0ff */
[----:B------:R-:W-:Y:S02]  /*0a40*/  @!P2 IADD3 R10, P0, PT, R13, R28, RZ ;  /* 0x0000001c0d0aa210 */ /* 0x000fe40007f1e0ff */
[----:B------:R-:W-:Y:S02]  /*0a50*/  @!P2 IADD3.X R13, PT, PT, R2, R31, RZ, P1, !PT ;  /* 0x0000001f020da210 */ /* 0x000fe40000ffe4ff */
[----:B------:R-:W-:Y:S01]  /*0a60*/  ISETP.GE.U32.AND P1, PT, R17, UR8, PT ;  /* 0x0000000811007c0c */ /* 0x000fe2000bf26070 */
[----:B------:R-:W1:Y:S01]  /*0a70*/  @!P4 LDC.64 R34, c[0x0][0x3f8] ;  /* 0x0000fe00ff22cb82 */ /* 0x000e620000000a00 */
[----:B------:R-:W-:-:S02]  /*0a80*/  SHF.R.S32.HI R23, RZ, 0x1f, R17 ;  /* 0x0000001fff177819 */ /* 0x000fc40000011411 */
[----:B---3--:R-:W-:Y:S02]  /*0a90*/  @!P3 MOV R4, R120 ;  /* 0x000000780004b202 */ /* 0x008fe40000000f00 */
[----:B------:R-:W-:Y:S01]  /*0aa0*/  @!P3 MOV R5, R123 ;  /* 0x0000007b0005b202 */ /* 0x000fe20000000f00 */
[----:B------:R-:W-:Y:S01]  /*0ab0*/  @!P3 IMAD R9, R19, R33, R6 ;  /* 0x000000211309b224 */ /* 0x000fe200078e0206 */
[----:B------:R-:W-:Y:S01]  /*0ac0*/  ISETP.GE.AND.EX P1, PT, R23, UR9, PT, P1 ;  /* 0x0000000917007c0c */ /* 0x000fe2000bf26310 */
[----:B------:R-:W3:Y:S01]  /*0ad0*/  @!P4 LDC.64 R30, c[0x0][0x398] ;  /* 0x0000e600ff1ecb82 */ /* 0x000ee20000000a00 */
[----:B------:R-:W-:Y:S01]  /*0ae0*/  @!P2 IADD3.X R11, PT, PT, R2, R29, RZ, P0, !PT ;  /* 0x0000001d020ba210 */ /* 0x000fe200007fe4ff */
[----:B------:R-:W-:Y:S01]  /*0af0*/  @!P3 IMAD.WIDE.U32 R4, R19, R32, R4 ;  /* 0x000000201304b225 */ /* 0x000fe200078e0004 */
[----:B------:R-:W2:Y:S04]  /*0b00*/  @!P2 LDG.E R72, desc[UR6][R12.64] ;  /* 0x000000060c48a981 */ /* 0x000ea8000c1e1900 */
[----:B------:R-:W-:Y:S01]  /*0b10*/  @!P3 IADD3 R5, PT, PT, R5, R9, RZ ;  /* 0x000000090505b210 */ /* 0x000fe20007ffe0ff */
[----:B------:R-:W3:Y:S01]  /*0b20*/  @!P4 LDC.64 R28, c[0x0][0x3a0] ;  /* 0x0000e800ff1ccb82 */ /* 0x000ee20000000a00 */
[C---:B------:R-:W-:Y:S01]  /*0b30*/  @!P3 SHF.L.U32 R9, R4.reuse, 0x1, RZ ;  /* 0x000000010409b819 */ /* 0x040fe200000006ff */
[----:B------:R1:W2:Y:S06]  /*0b40*/  @!P2 LDG.E R73, desc[UR6][R10.64] ;  /* 0x000000060a49a981 */ /* 0x0002ac000c1e1900 */
[----:B------:R-:W3:Y:S01]  /*0b50*/  @!P1 LDC.64 R32, c[0x0][0x3f8] ;  /* 0x0000fe00ff209b82 */ /* 0x000ee20000000a00 */
[----:B------:R-:W-:-:S02]  /*0b60*/  @!P3 SHF.L.U64.HI R2, R4, 0x1, R5 ;  /* 0x000000010402b819 */ /* 0x000fc40000010205 */
[----:B0-----:R-:W-:Y:S02]  /*0b70*/  @!P3 IADD3 R4, P0, PT, R9, R24, RZ ;  /* 0x000000180904b210 */ /* 0x001fe40007f1e0ff */
[----:B------:R-:W-:Y:S01]  /*0b80*/  IADD3 R19, PT, PT, R7, 0xe0, RZ ;  /* 0x000000e007137810 */ /* 0x000fe20007ffe0ff */
[----:B-1----:R-:W-:Y:S01]  /*0b90*/  @!P4 IMAD R6, R21, R34, RZ ;  /* 0x000000221506c224 */ /* 0x002fe200078e02ff */
[----:B------:R-:W-:Y:S02]  /*0ba0*/  @!P3 IADD3.X R5, PT, PT, R2, R25, RZ, P0, !PT ;  /* 0x000000190205b210 */ /* 0x000fe400007fe4ff */
[----:B------:R-:W-:Y:S02]  /*0bb0*/  ISETP.GE.U32.AND P0, PT, R19, UR8, PT ;  /* 0x0000000813007c0c */ /* 0x000fe4000bf06070 */
[----:B------:R-:W-:Y:S02]  /*0bc0*/  SHF.R.S32.HI R21, RZ, 0x1f, R19 ;  /* 0x0000001fff157819 */ /* 0x000fe40000011413 */
[----:B------:R-:W-:-:S02]  /*0bd0*/  @!P4 MOV R10, R120 ;  /* 0x00000078000ac202 */ /* 0x000fc40000000f00 */
[----:B------:R-:W-:Y:S02]  /*0be0*/  @!P4 MOV R11, R123 ;  /* 0x0000007b000bc202 */ /* 0x000fe40000000f00 */
[----:B------:R-:W-:Y:S01]  /*0bf0*/  @!P3 IADD3 R8, P2, PT, R9, R26, RZ ;  /* 0x0000001a0908b210 */ /* 0x000fe20007f5e0ff */
[----:B------:R-:W-:Y:S01]  /*0c00*/  @!P4 IMAD R13, R15, R35, R6 ;  /* 0x000000230f0dc224 */ /* 0x000fe200078e0206 */
[----:B------:R-:W-:Y:S01]  /*0c10*/  ISETP.GE.AND.EX P0, PT, R21, UR9, PT, P0 ;  /* 0x0000000915007c0c */ /* 0x000fe2000bf06300 */
[----:B------:R-:W-:Y:S01]  /*0c20*/  @!P4 IMAD.WIDE.U32 R10, R15, R34, R10 ;  /* 0x000000220f0ac225 */ /* 0x000fe200078e000a */
[----:B------:R-:W-:Y:S01]  /*0c30*/  @!P3 IADD3.X R9, PT, PT, R2, R27, RZ, P2, !PT ;  /* 0x0000001b0209b210 */ /* 0x000fe200017fe4ff */
[----:B------:R0:W2:Y:S01]  /*0c40*/  @!P3 LDG.E R71, desc[UR6][R4.64] ;  /* 0x000000060447b981 */ /* 0x0000a2000c1e1900 */
[----:B------:R-:W-:Y:S01]  /*0c50*/  IADD3 R15, PT, PT, R7, 0x100, RZ ;  /* 0x00000100070f7810 */ /* 0x000fe20007ffe0ff */
[----:B---3--:R-:W-:Y:S01]  /*0c60*/  @!P1 IMAD R6, R23, R32, RZ ;  /* 0x0000002017069224 */ /* 0x008fe200078e02ff */
[----:B------:R-:W-:Y:S01]  /*0c70*/  @!P4 IADD3 R11, PT, PT, R11, R13, RZ ;  /* 0x0000000d0b0bc210 */ /* 0x000fe20007ffe0ff */
[----:B------:R1:W3:Y:S01]  /*0c80*/  @!P3 LDG.E R70, desc[UR6][R8.64] ;  /* 0x000000060846b981 */ /* 0x0002e2000c1e1900 */
[----:B------:R-:W-:Y:S01]  /*0c90*/  @!P4 SHF.L.U32 R13, R10, 0x1, RZ ;  /* 0x000000010a0dc819 */ /* 0x000fe200000006ff */
[----:B------:R-:W1:Y:S01]  /*0ca0*/  @!P1 LDC.64 R34, c[0x0][0x398] ;  /* 0x0000e600ff229b82 */ /* 0x000e620000000a00 */
[----:B------:R-:W-:-:S02]  /*0cb0*/  ISETP.GE.U32.AND P3, PT, R15, UR8, PT ;  /* 0x000000080f007c0c */ /* 0x000fc4000bf66070 */
[----:B------:R-:W-:Y:S02]  /*0cc0*/  SHF.R.S32.HI R23, RZ, 0x1f, R15 ;  /* 0x0000001fff177819 */ /* 0x000fe4000001140f */
[----:B------:R-:W-:Y:S02]  /*0cd0*/  @!P4 SHF.L.U64.HI R2, R10, 0x1, R11 ;  /* 0x000000010a02c819 */ /* 0x000fe4000001020b */
[C---:B------:R-:W-:Y:S01]  /*0ce0*/  @!P4 IADD3 R10, P2, PT, R13.reuse, R28, RZ ;  /* 0x0000001c0d0ac210 */ /* 0x040fe20007f5e0ff */
[----:B------:R-:W1:Y:S01]  /*0cf0*/  @!P1 LDC.64 R26, c[0x0][0x3a0] ;  /* 0x0000e800ff1a9b82 */ /* 0x000e620000000a00 */
[----:B------:R-:W-:Y:S02]  /*0d00*/  @!P4 IADD3 R12, P5, PT, R13, R30, RZ ;  /* 0x0000001e0d0cc210 */ /* 0x000fe40007fbe0ff */
[----:B------:R-:W-:Y:S02]  /*0d10*/  ISETP.GE.AND.EX P3, PT, R23, UR9, PT, P3 ;  /* 0x0000000917007c0c */ /* 0x000fe4000bf66330 */
[----:B0-----:R-:W-:-:S02]  /*0d20*/  @!P1 MOV R4, R120 ;  /* 0x0000007800049202 */ /* 0x001fc40000000f00 */
[----:B------:R-:W-:Y:S01]  /*0d30*/  @!P1 MOV R5, R123 ;  /* 0x0000007b00059202 */ /* 0x000fe20000000f00 */
[----:B------:R-:W0:Y:S01]  /*0d40*/  @!P0 LDC.64 R36, c[0x0][0x3f8] ;  /* 0x0000fe00ff248b82 */ /* 0x000e220000000a00 */
[C---:B------:R-:W-:Y:S01]  /*0d50*/  @!P4 IADD3.X R11, PT, PT, R2.reuse, R29, RZ, P2, !PT ;  /* 0x0000001d020bc210 */ /* 0x040fe200017fe4ff */
[C---:B-1----:R-:W-:Y:S01]  /*0d60*/  @!P1 IMAD R9, R17.reuse, R33, R6 ;  /* 0x0000002111099224 */ /* 0x042fe200078e0206 */
[----:B------:R-:W-:Y:S01]  /*0d70*/  @!P4 IADD3.X R13, PT, PT, R2, R31, RZ, P5, !PT ;  /* 0x0000001f020dc210 */ /* 0x000fe20002ffe4ff */
[----:B------:R-:W-:Y:S01]  /*0d80*/  @!P1 IMAD.WIDE.U32 R4, R17, R32, R4 ;  /* 0x0000002011049225 */ /* 0x000fe200078e0004 */
[----:B------:R-:W-:Y:S01]  /*0d90*/  IADD3 R17, PT, PT, R7, 0x120, RZ ;  /* 0x0000012007117810 */ /* 0x000fe20007ffe0ff */
[----:B------:R1:W3:Y:S02]  /*0da0*/  @!P4 LDG.E R69, desc[UR6][R10.64] ;  /* 0x000000060a45c981 */ /* 0x0002e4000c1e1900 */
[----:B------:R-:W1:Y:S01]  /*0db0*/  @!P3 LDC.64 R32, c[0x0][0x3f8] ;  /* 0x0000fe00ff20bb82 */ /* 0x000e620000000a00 */
[----:B------:R-:W-:Y:S01]  /*0dc0*/  SHF.R.S32.HI R25, RZ, 0x1f, R17 ;  /* 0x0000001fff197819 */ /* 0x000fe20000011411 */
[----:B------:R1:W3:Y:S01]  /*0dd0*/  @!P4 LDG.E R68, desc[UR6][R12.64] ;  /* 0x000000060c44c981 */ /* 0x0002e2000c1e1900 */
[----:B------:R-:W-:-:S04]  /*0de0*/  ISETP.GE.U32.AND P4, PT, R17, UR8, PT ;  /* 0x0000000811007c0c */ /* 0x000fc8000bf86070 */
[----:B------:R-:W-:Y:S01]  /*0df0*/  ISETP.GE.AND.EX P4, PT, R25, UR9, PT, P4 ;  /* 0x0000000919007c0c */ /* 0x000fe2000bf86340 */
[----:B------:R-:W1:Y:S01]  /*0e00*/  @!P0 LDC.64 R28, c[0x0][0x3a0] ;  /* 0x0000e800ff1c8b82 */ /* 0x000e620000000a00 */
[----:B------:R-:W-:Y:S02]  /*0e10*/  @!P1 IADD3 R5, PT, PT, R5, R9, RZ ;  /* 0x0000000905059210 */ /* 0x000fe40007ffe0ff */
[----:B------:R-:W-:-:S05]  /*0e20*/  @!P1 SHF.L.U32 R9, R4, 0x1, RZ ;  /* 0x0000000104099819 */ /* 0x000fca00000006ff */
[----:B------:R-:W1:Y:S01]  /*0e30*/  @!P0 LDC.64 R30, c[0x0][0x398] ;  /* 0x0000e600ff1e8b82 */ /* 0x000e620000000a00 */
[----:B------:R-:W-:Y:S02]  /*0e40*/  @!P1 SHF.L.U64.HI R2, R4, 0x1, R5 ;  /* 0x0000000104029819 */ /* 0x000fe40000010205 */
[----:B------:R-:W-:Y:S01]  /*0e50*/  @!P1 IADD3 R8, P5, PT, R9, R34, RZ ;  /* 0x0000002209089210 */ /* 0x000fe20007fbe0ff */
[----:B0-----:R-:W-:Y:S01]  /*0e60*/  @!P0 IMAD R6, R21, R36, RZ ;  /* 0x0000002415068224 */ /* 0x001fe200078e02ff */
[----:B------:R-:W-:Y:S02]  /*0e70*/  @!P1 IADD3 R4, P2, PT, R9, R26, RZ ;  /* 0x0000001a09049210 */ /* 0x000fe40007f5e0ff */
[----:B-1----:R-:W-:Y:S02]  /*0e80*/  @!P0 MOV R10, R120 ;  /* 0x00000078000a8202 */ /* 0x002fe40000000f00 */
[----:B------:R-:W-:Y:S02]  /*0e90*/  @!P0 MOV R11, R123 ;  /* 0x0000007b000b8202 */ /* 0x000fe40000000f00 */
[----:B------:R-:W-:-:S02]  /*0ea0*/  @!P1 IADD3.X R9, PT, PT, R2, R35, RZ, P5, !PT ;  /* 0x0000002302099210 */ /* 0x000fc40002ffe4ff */
[----:B------:R-:W0:Y:S01]  /*0eb0*/  @!P4 LDC.64 R34, c[0x0][0x3f8] ;  /* 0x0000fe00ff22cb82 */ /* 0x000e220000000a00 */
[C---:B------:R-:W-:Y:S01]  /*0ec0*/  @!P0 IMAD R13, R19.reuse, R37, R6 ;  /* 0x00000025130d8224 */ /* 0x040fe200078e0206 */
[----:B------:R-:W-:Y:S01]  /*0ed0*/  @!P1 IADD3.X R5, PT, PT, R2, R27, RZ, P2, !PT ;  /* 0x0000001b02059210 */ /* 0x000fe200017fe4ff */
[----:B------:R-:W-:Y:S01]  /*0ee0*/  @!P0 IMAD.WIDE.U32 R10, R19, R36, R10 ;  /* 0x00000024130a8225 */ /* 0x000fe200078e000a */
[----:B------:R-:W-:Y:S01]  /*0ef0*/  IADD3 R21, PT, PT, R7, 0x140, RZ ;  /* 0x0000014007157810 */ /* 0x000fe20007ffe0ff */
[----:B------:R-:W3:Y:S03]  /*0f00*/  @!P1 LDG.E R66, desc[UR6][R8.64] ;  /* 0x0000000608429981 */ /* 0x000ee6000c1e1900 */
[----:B------:R-:W-:Y:S01]  /*0f10*/  @!P0 IADD3 R11, PT, PT, R11, R13, RZ ;  /* 0x0000000d0b0b8210 */ /* 0x000fe20007ffe0ff */
[----:B------:R1:W3:Y:S01]  /*0f20*/  @!P1 LDG.E R67, desc[UR6][R4.64] ;  /* 0x0000000604439981 */ /* 0x0002e2000c1e1900 */
[C---:B------:R-:W-:Y:S01]  /*0f30*/  @!P0 SHF.L.U32 R13, R10.reuse, 0x1, RZ ;  /* 0x000000010a0d8819 */ /* 0x040fe200000006ff */
[----:B------:R-:W-:Y:S01]  /*0f40*/  @!P3 IMAD R6, R23, R32, RZ ;  /* 0x000000201706b224 */ /* 0x000fe200078e02ff */
[----:B------:R-:W-:Y:S01]  /*0f50*/  @!P0 SHF.L.U64.HI R2, R10, 0x1, R11 ;  /* 0x000000010a028819 */ /* 0x000fe2000001020b */
[----:B------:R-:W0:Y:S01]  /*0f60*/  @!P3 LDC.64 R18, c[0x0][0x3a0] ;  /* 0x0000e800ff12bb82 */ /* 0x000e220000000a00 */
[----:B------:R-:W-:-:S02]  /*0f70*/  ISETP.GE.U32.AND P1, PT, R21, UR8, PT ;  /* 0x0000000815007c0c */ /* 0x000fc4000bf26070 */
[----:B------:R-:W-:Y:S02]  /*0f80*/  SHF.R.S32.HI R27, RZ, 0x1f, R21 ;  /* 0x0000001fff1b7819 */ /* 0x000fe40000011415 */
[----:B-1----:R-:W-:Y:S02]  /*0f90*/  @!P3 MOV R4, R120 ;  /* 0x000000780004b202 */ /* 0x002fe40000000f00 */
[----:B------:R-:W-:Y:S02]  /*0fa0*/  @!P3 MOV R5, R123 ;  /* 0x0000007b0005b202 */ /* 0x000fe40000000f00 */
[C---:B------:R-:W-:Y:S02]  /*0fb0*/  @!P0 IADD3 R10, P2, PT, R13.reuse, R28, RZ ;  /* 0x0000001c0d0a8210 */ /* 0x040fe40007f5e0ff */
[----:B------:R-:W-:Y:S01]  /*0fc0*/  @!P0 IADD3 R12, P5, PT, R13, R30, RZ ;  /* 0x0000001e0d0c8210 */ /* 0x000fe20007fbe0ff */
[C---:B------:R-:W-:Y:S02]  /*0fd0*/  @!P3 IMAD R13, R15.reuse, R33, R6 ;  /* 0x000000210f0db224 */ /* 0x040fe400078e0206 */
[----:B------:R-:W-:Y:S01]  /*0fe0*/  @!P3 IMAD.WIDE.U32 R4, R15, R32, R4 ;  /* 0x000000200f04b225 */ /* 0x000fe200078e0004 */
[----:B------:R-:W-:Y:S01]  /*0ff0*/  ISETP.GE.AND.EX P1, PT, R27, UR9, PT, P1 ;  /* 0x000000091b007c0c */ /* 0x000fe2000bf26310 */
[----:B------:R-:W1:Y:S01]  /*1000*/  @!P4 LDC.64 R32, c[0x0][0x398] ;  /* 0x0000e600ff20cb82 */ /* 0x000e620000000a00 */
[----:B------:R-:W-:-:S02]  /*1010*/  IADD3 R23, PT, PT, R7, 0x160, RZ ;  /* 0x0000016007177810 */ /* 0x000fc40007ffe0ff */
[----:B------:R-:W-:Y:S02]  /*1020*/  @!P3 IADD3 R5, PT, PT, R5, R13, RZ ;  /* 0x0000000d0505b210 */ /* 0x000fe40007ffe0ff */
[C---:B------:R-:W-:Y:S02]  /*1030*/  @!P0 IADD3.X R11, PT, PT, R2.reuse, R29, RZ, P2, !PT ;  /* 0x0000001d020b8210 */ /* 0x040fe400017fe4ff */
[----:B------:R-:W-:Y:S01]  /*1040*/  @!P0 IADD3.X R13, PT, PT, R2, R31, RZ, P5, !PT ;  /* 0x0000001f020d8210 */ /* 0x000fe20002ffe4ff */
[----:B------:R-:W1:Y:S01]  /*1050*/  @!P3 LDC.64 R28, c[0x0][0x398] ;  /* 0x0000e600ff1cbb82 */ /* 0x000e620000000a00 */
[C---:B------:R-:W-:Y:S01]  /*1060*/  @!P3 SHF.L.U32 R15, R4.reuse, 0x1, RZ ;  /* 0x00000001040fb819 */ /* 0x040fe200000006ff */
[----:B------:R0:W3:Y:S01]  /*1070*/  @!P0 LDG.E R65, desc[UR6][R10.64] ;  /* 0x000000060a418981 */ /* 0x0000e2000c1e1900 */
[----:B------:R-:W-:Y:S01]  /*1080*/  @!P3 SHF.L.U64.HI R2, R4, 0x1, R5 ;  /* 0x000000010402b819 */ /* 0x000fe20000010205 */
[----:B0-----:R-:W-:Y:S01]  /*1090*/  @!P4 IMAD R4, R25, R34, RZ ;  /* 0x000000221904c224 */ /* 0x001fe200078e02ff */
[----:B------:R-:W-:Y:S01]  /*10a0*/  ISETP.GE.U32.AND P2, PT, R23, UR8, PT ;  /* 0x0000000817007c0c */ /* 0x000fe2000bf46070 */
[----:B------:R-:W3:Y:S01]  /*10b0*/  @!P0 LDG.E R64, desc[UR6][R12.64] ;  /* 0x000000060c408981 */ /* 0x000ee2000c1e1900 */
[----:B------:R-:W-:Y:S01]  /*10c0*/  SHF.R.S32.HI R25, RZ, 0x1f, R23 ;  /* 0x0000001fff197819 */ /* 0x000fe20000011417 */
[----:B------:R-:W0:Y:S03]  /*10d0*/  @!P1 LDC.64 R36, c[0x0][0x3f8] ;  /* 0x0000fe00ff249b82 */ /* 0x000e260000000a00 */
[----:B------:R-:W-:-:S05]  /*10e0*/  ISETP.GE.AND.EX P2, PT, R25, UR9, PT, P2 ;  /* 0x0000000919007c0c */ /* 0x000fca000bf46320 */
[----:B------:R-:W4:Y:S01]  /*10f0*/  @!P4 LDC.64 R30, c[0x0][0x3a0] ;  /* 0x0000e800ff1ecb82 */ /* 0x000f220000000a00 */
[----:B------:R-:W-:Y:S01]  /*1100*/  @!P4 IMAD R11, R17, R35, R4 ;  /* 0x00000023110bc224 */ /* 0x000fe200078e0204 */
[----:B------:R-:W-:Y:S02]  /*1110*/  @!P3 IADD3 R8, P5, PT, R15, R18, RZ ;  /* 0x000000120f08b210 */ /* 0x000fe40007fbe0ff */
[----:B------:R-:W-:Y:S02]  /*1120*/  @!P4 MOV R4, R120 ;  /* 0x000000780004c202 */ /* 0x000fe40000000f00 */
[----:B------:R-:W-:Y:S02]  /*1130*/  @!P4 MOV R5, R123 ;  /* 0x0000007b0005c202 */ /* 0x000fe40000000f00 */
[----:B------:R-:W4:Y:S01]  /*1140*/  @!P2 LDC.64 R40, c[0x0][0x3f8] ;  /* 0x0000fe00ff28ab82 */ /* 0x000f220000000a00 */
[----:B------:R-:W-:Y:S01]  /*1150*/  @!P3 IADD3.X R9, PT, PT, R2, R19, RZ, P5, !PT ;  /* 0x000000130209b210 */ /* 0x000fe20002ffe4ff */
[----:B------:R-:W-:Y:S01]  /*1160*/  @!P4 IMAD.WIDE.U32 R4, R17, R34, R4 ;  /* 0x000000221104c225 */ /* 0x000fe200078e0004 */
[----:B------:R-:W-:-:S05]  /*1170*/  MOV R19, RZ ;  /* 0x000000ff00137202 */ /* 0x000fca0000000f00 */
[----:B------:R-:W4:Y:S01]  /*1180*/  @!P1 LDC.64 R38, c[0x0][0x3a0] ;  /* 0x0000e800ff269b82 */ /* 0x000f220000000a00 */
[----:B-1----:R-:W-:Y:S01]  /*1190*/  @!P3 IADD3 R10, P0, PT, R15, R28, RZ ;  /* 0x0000001c0f0ab210 */ /* 0x002fe20007f1e0ff */
[----:B------:R1:W3:Y:S01]  /*11a0*/  @!P3 LDG.E R19, desc[UR6][R8.64] ;  /* 0x000000060813b981 */ /* 0x0002e2000c1e1900 */
[----:B------:R-:W-:Y:S02]  /*11b0*/  @!P4 IADD3 R5, PT, PT, R5, R11, RZ ;  /* 0x0000000b0505c210 */ /* 0x000fe40007ffe0ff */
[----:B------:R-:W-:Y:S01]  /*11c0*/  @!P4 SHF.L.U32 R17, R4, 0x1, RZ ;  /* 0x000000010411c819 */ /* 0x000fe200000006ff */
[----:B0-----:R-:W-:Y:S01]  /*11d0*/  @!P1 IMAD R6, R27, R36, RZ ;  /* 0x000000241b069224 */ /* 0x001fe200078e02ff */
[----:B------:R-:W-:Y:S02]  /*11e0*/  @!P3 IADD3.X R11, PT, PT, R2, R29, RZ, P0, !PT ;  /* 0x0000001d020bb210 */ /* 0x000fe400007fe4ff */
[----:B------:R-:W-:Y:S02]  /*11f0*/  @!P4 SHF.L.U64.HI R2, R4, 0x1, R5 ;  /* 0x000000010402c819 */ /* 0x000fe40000010205 */
[----:B-1----:R-:W-:-:S02]  /*1200*/  @!P1 MOV R8, R120 ;  /* 0x0000007800089202 */ /* 0x002fc40000000f00 */
[----:B------:R-:W-:Y:S02]  /*1210*/  @!P1 MOV R9, R123 ;  /* 0x0000007b00099202 */ /* 0x000fe40000000f00 */
[----:B----4-:R-:W-:Y:S02]  /*1220*/  @!P4 IADD3 R14, P0, PT, R17, R30, RZ ;  /* 0x0000001e110ec210 */ /* 0x010fe40007f1e0ff */
[----:B------:R-:W-:Y:S01]  /*1230*/  IADD3 R35, PT, PT, R7, 0x180, RZ ;  /* 0x0000018007237810 */ /* 0x000fe20007ffe0ff */
[C---:B------:R-:W-:Y:S01]  /*1240*/  @!P1 IMAD R13, R21.reuse, R37, R6 ;  /* 0x00000025150d9224 */ /* 0x040fe200078e0206 */
[----:B------:R-:W-:Y:S01]  /*1250*/  @!P4 IADD3.X R15, PT, PT, R2, R31, RZ, P0, !PT ;  /* 0x0000001f020fc210 */ /* 0x000fe200007fe4ff */
[----:B------:R-:W-:Y:S01]  /*1260*/  @!P1 IMAD.WIDE.U32 R8, R21, R36, R8 ;  /* 0x0000002415089225 */ /* 0x000fe200078e0008 */
[----:B------:R-:W-:Y:S02]  /*1270*/  CS2R R4, SRZ ;  /* 0x0000000000047805 */ /* 0x000fe4000001ff00 */
[----:B------:R-:W-:Y:S01]  /*1280*/  ISETP.GE.U32.AND P0, PT, R35, UR8, PT ;  /* 0x0000000823007c0c */ /* 0x000fe2000bf06070 */
[----:B------:R-:W0:Y:S01]  /*1290*/  @!P1 LDC.64 R30, c[0x0][0x398] ;  /* 0x0000e600ff1e9b82 */ /* 0x000e220000000a00 */
[----:B------:R-:W-:-:S02]  /*12a0*/  SHF.R.S32.HI R21, RZ, 0x1f, R35 ;  /* 0x0000001fff157819 */ /* 0x000fc40000011423 */
[----:B------:R-:W-:Y:S01]  /*12b0*/  @!P4 IADD3 R16, P5, PT, R17, R32, RZ ;  /* 0x000000201110c210 */ /* 0x000fe20007fbe0ff */
[----:B------:R1:W4:Y:S01]  /*12c0*/  @!P3 LDG.E R4, desc[UR6][R10.64] ;  /* 0x000000060a04b981 */ /* 0x000322000c1e1900 */
[----:B------:R-:W-:Y:S02]  /*12d0*/  @!P1 IADD3 R9, PT, PT, R9, R13, RZ ;  /* 0x0000000d09099210 */ /* 0x000fe40007ffe0ff */
[----:B------:R-:W-:Y:S01]  /*12e0*/  @!P1 SHF.L.U32 R29, R8, 0x1, RZ ;  /* 0x00000001081d9819 */ /* 0x000fe200000006ff */
[----:B------:R1:W4:Y:S01]  /*12f0*/  @!P4 LDG.E R5, desc[UR6][R14.64] ;  /* 0x000000060e05c981 */ /* 0x000322000c1e1900 */
[----:B------:R-:W-:Y:S02]  /*1300*/  ISETP.GE.AND.EX P0, PT, R21, UR9, PT, P0 ;  /* 0x0000000915007c0c */ /* 0x000fe4000bf06300 */
[----:B------:R-:W-:Y:S01]  /*1310*/  @!P4 IADD3.X R17, PT, PT, R2, R33, RZ, P5, !PT ;  /* 0x000000210211c210 */ /* 0x000fe20002ffe4ff */
[----:B------:R-:W-:Y:S01]  /*1320*/  @!P2 IMAD R2, R25, R40, RZ ;  /* 0x000000281902a224 */ /* 0x000fe200078e02ff */
[----:B------:R-:W-:Y:S01]  /*1330*/  @!P1 IADD3 R12, P3, PT, R29, R38, RZ ;  /* 0x000000261d0c9210 */ /* 0x000fe20007f7e0ff */
[----:B------:R-:W0:Y:S01]  /*1340*/  @!P2 LDC.64 R32, c[0x0][0x3a0] ;  /* 0x0000e800ff20ab82 */ /* 0x000e220000000a00 */
[----:B-1----:R-:W-:-:S02]  /*1350*/  @!P1 SHF.L.U64.HI R10, R8, 0x1, R9 ;  /* 0x00000001080a9819 */ /* 0x002fc40000010209 */
[----:B------:R-:W-:Y:S01]  /*1360*/  IADD3 R37, PT, PT, R7, 0x1a0, RZ ;  /* 0x000001a007257810 */ /* 0x000fe20007ffe0ff */
[----:B------:R-:W-:Y:S01]  /*1370*/  @!P2 IMAD R11, R23, R41, R2 ;  /* 0x00000029170ba224 */ /* 0x000fe200078e0202 */
[----:B------:R-:W-:Y:S02]  /*1380*/  @!P1 IADD3.X R13, PT, PT, R10, R39, RZ, P3, !PT ;  /* 0x000000270a0d9210 */ /* 0x000fe40001ffe4ff */
[----:B------:R-:W-:Y:S01]  /*1390*/  ISETP.GE.U32.AND P3, PT, R37, UR8, PT ;  /* 0x0000000825007c0c */ /* 0x000fe2000bf66070 */
[----:B------:R-:W1:Y:S01]  /*13a0*/  @!P0 LDC.64 R14, c[0x0][0x3f8] ;  /* 0x0000fe00ff0e8b82 */ /* 0x000e620000000a00 */
[----:B------:R-:W-:-:S04]  /*13b0*/  SHF.R.S32.HI R41, RZ, 0x1f, R37 ;  /* 0x0000001fff297819 */ /* 0x000fc80000011425 */
[----:B------:R-:W-:Y:S02]  /*13c0*/  ISETP.GE.AND.EX P3, PT, R41, UR9, PT, P3 ;  /* 0x0000000929007c0c */ /* 0x000fe4000bf66330 */
[----:B------:R-:W-:Y:S01]  /*13d0*/  @!P2 MOV R8, R120 ;  /* 0x000000780008a202 */ /* 0x000fe20000000f00 */
[----:B------:R-:W1:Y:S01]  /*13e0*/  @!P2 LDC.64 R24, c[0x0][0x398] ;  /* 0x0000e600ff18ab82 */ /* 0x000e620000000a00 */
[----:B------:R-:W-:Y:S02]  /*13f0*/  @!P2 MOV R9, R123 ;  /* 0x0000007b0009a202 */ /* 0x000fe40000000f00 */
[----:B------:R-:W-:Y:S02]  /*1400*/  MOV R6, RZ ;  /* 0x000000ff00067202 */ /* 0x000fe40000000f00 */
[----:B------:R-:W-:Y:S01]  /*1410*/  IADD3 R39, PT, PT, R7, 0x1c0, RZ ;  /* 0x000001c007277810 */ /* 0x000fe20007ffe0ff */
[----:B------:R-:W-:Y:S01]  /*1420*/  @!P2 IMAD.WIDE.U32 R8, R23, R40, R8 ;  /* 0x000000281708a225 */ /* 0x000fe200078e0008 */
[----:B0-----:R-:W-:-:S02]  /*1430*/  @!P1 IADD3 R28, P6, PT, R29, R30, RZ ;  /* 0x0000001e1d1c9210 */ /* 0x001fc40007fde0ff */
[----:B------:R0:W4:Y:S01]  /*1440*/  @!P4 LDG.E R6, desc[UR6][R16.64] ;  /* 0x000000061006c981 */ /* 0x000122000c1e1900 */
[----:B------:R-:W-:Y:S01]  /*1450*/  ISETP.GE.U32.AND P4, PT, R39, UR8, PT ;  /* 0x0000000827007c0c */ /* 0x000fe2000bf86070 */
[----:B------:R-:W2:Y:S01]  /*1460*/  @!P3 LDC.64 R22, c[0x0][0x3f8] ;  /* 0x0000fe00ff16bb82 */ /* 0x000ea20000000a00 */
[----:B------:R-:W-:Y:S02]  /*1470*/  SHF.R.S32.HI R43, RZ, 0x1f, R39 ;  /* 0x0000001fff2b7819 */ /* 0x000fe40000011427 */
[----:B------:R-:W-:Y:S02]  /*1480*/  @!P2 IADD3 R11, PT, PT, R9, R11, RZ ;  /* 0x0000000b090ba210 */ /* 0x000fe40007ffe0ff */
[----:B------:R-:W-:Y:S02]  /*1490*/  @!P2 SHF.L.U32 R9, R8, 0x1, RZ ;  /* 0x000000010809a819 */ /* 0x000fe400000006ff */
[----:B------:R-:W-:Y:S01]  /*14a0*/  ISETP.GE.AND.EX P4, PT, R43, UR9, PT, P4 ;  /* 0x000000092b007c0c */ /* 0x000fe2000bf86340 */
[----:B0-----:R-:W0:Y:S01]  /*14b0*/  LDC.64 R16, c[0x0][0x3b8] ;  /* 0x0000ee00ff107b82 */ /* 0x001e220000000a00 */
[----:B------:R-:W-:-:S02]  /*14c0*/  @!P1 IADD3.X R29, PT, PT, R10, R31, RZ, P6, !PT ;  /* 0x0000001f0a1d9210 */ /* 0x000fc400037fe4ff */
[----:B------:R-:W-:Y:S02]  /*14d0*/  @!P2 SHF.L.U64.HI R18, R8, 0x1, R11 ;  /* 0x000000010812a819 */ /* 0x000fe4000001020b */
[----:B------:R-:W-:Y:S02]  /*14e0*/  @!P2 IADD3 R30, P6, PT, R9, R32, RZ ;  /* 0x00000020091ea210 */ /* 0x000fe40007fde0ff */
[----:B------:R-:W-:Y:S01]  /*14f0*/  IADD3 R2, PT, PT, R7, 0x1e0, RZ ;  /* 0x000001e007027810 */ /* 0x000fe20007ffe0ff */
[----:B------:R-:W0:Y:S01]  /*1500*/  @!P0 LDC.64 R10, c[0x0][0x3a0] ;  /* 0x0000e800ff0a8b82 */ /* 0x000e220000000a00 */
[----:B------:R-:W-:Y:S02]  /*1510*/  MOV R7, RZ ;  /* 0x000000ff00077202 */ /* 0x000fe40000000f00 */
[----:B------:R-:W-:Y:S01]  /*1520*/  @!P2 IADD3.X R31, PT, PT, R18, R33, RZ, P6, !PT ;  /* 0x00000021121fa210 */ /* 0x000fe200037fe4ff */
[----:B-1----:R-:W-:Y:S01]  /*1530*/  @!P0 IMAD R20, R21, R14, RZ ;  /* 0x0000000e15148224 */ /* 0x002fe200078e02ff */
[----:B------:R-:W-:-:S02]  /*1540*/  @!P0 MOV R32, R120 ;  /* 0x0000007800208202 */ /* 0x000fc40000000f00 */
[----:B------:R-:W-:Y:S01]  /*1550*/  @!P0 MOV R33, R123 ;  /* 0x0000007b00218202 */ /* 0x000fe20000000f00 */
[----:B------:R1:W4:Y:S01]  /*1560*/  @!P1 LDG.E R7, desc[UR6][R12.64] ;  /* 0x000000060c079981 */ /* 0x000322000c1e1900 */
[----:B------:R-:W-:Y:S01]  /*1570*/  MOV R8, RZ ;  /* 0x000000ff00087202 */ /* 0x000fe20000000f00 */
[C---:B------:R-:W-:Y:S02]  /*1580*/  @!P0 IMAD R45, R35.reuse, R15, R20 ;  /* 0x0000000f232d8224 */ /* 0x040fe400078e0214 */
[----:B------:R-:W-:Y:S02]  /*1590*/  @!P0 IMAD.WIDE.U32 R32, R35, R14, R32 ;  /* 0x0000000e23208225 */ /* 0x000fe400078e0020 */
[----:B------:R-:W0:Y:S01]  /*15a0*/  @!P4 LDC.64 R14, c[0x0][0x3f8] ;  /* 0x0000fe00ff0ecb82 */ /* 0x000e220000000a00 */
[----:B------:R2:W4:Y:S01]  /*15b0*/  @!P1 LDG.E R8, desc[UR6][R28.64] ;  /* 0x000000061c089981 */ /* 0x000522000c1e1900 */
[----:B------:R-:W-:-:S06]  /*15c0*/  @!P2 IADD3 R24, P1, PT, R9, R24, RZ ;  /* 0x000000180918a210 */ /* 0x000fcc0007f3e0ff */
[----:B-1----:R-:W1:Y:S01]  /*15d0*/  @!P0 LDC.64 R12, c[0x0][0x398] ;  /* 0x0000e600ff0c8b82 */ /* 0x002e620000000a00 */
[----:B------:R-:W-:Y:S01]  /*15e0*/  @!P2 IADD3.X R25, PT, PT, R18, R25, RZ, P1, !PT ;  /* 0x000000191219a210 */ /* 0x000fe20000ffe4ff */
[----:B--2---:R-:W-:Y:S01]  /*15f0*/  @!P3 IMAD R18, R41, R22, RZ ;  /* 0x000000162912b224 */ /* 0x004fe200078e02ff */
[----:B------:R-:W-:Y:S02]  /*1600*/  @!P3 MOV R28, R120 ;  /* 0x00000078001cb202 */ /* 0x000fe40000000f00 */
[----:B------:R-:W-:Y:S02]  /*1610*/  @!P3 MOV R29, R123 ;  /* 0x0000007b001db202 */ /* 0x000fe40000000f00 */
[----:B------:R-:W-:Y:S02]  /*1620*/  ISETP.GE.U32.AND P5, PT, R2, UR8, PT ;  /* 0x0000000802007c0c */ /* 0x000fe4000bfa6070 */
[----:B------:R-:W-:Y:S01]  /*1630*/  SHF.R.S32.HI R27, RZ, 0x1f, R2 ;  /* 0x0000001fff1b7819 */ /* 0x000fe20000011402 */
[----:B------:R-:W-:-:S02]  /*1640*/  @!P3 IMAD R41, R37, R23, R18 ;  /* 0x000000172529b224 */ /* 0x000fc400078e0212 */
[----:B------:R-:W-:Y:S01]  /*1650*/  @!P3 IMAD.WIDE.U32 R28, R37, R22, R28 ;  /* 0x00000016251cb225 */ /* 0x000fe200078e001c */
[----:B------:R-:W-:Y:S01]  /*1660*/  ISETP.GE.AND.EX P5, PT, R27, UR9, PT, P5 ;  /* 0x000000091b007c0c */ /* 0x000fe2000bfa6350 */
[----:B------:R-:W2:Y:S02]  /*1670*/  @!P3 LDC.64 R22, c[0x0][0x398] ;  /* 0x0000e600ff16bb82 */ /* 0x000ea40000000a00 */
[----:B0-----:R-:W-:Y:S01]  /*1680*/  IMAD.WIDE R20, R83, 0x8, R16 ;  /* 0x0000000853147825 */ /* 0x001fe200078e0210 */
[----:B------:R-:W-:Y:S02]  /*1690*/  @!P0 IADD3 R17, PT, PT, R33, R45, RZ ;  /* 0x0000002d21118210 */ /* 0x000fe40007ffe0ff */
[C---:B------:R-:W-:Y:S02]  /*16a0*/  @!P0 SHF.L.U32 R33, R32.reuse, 0x1, RZ ;  /* 0x0000000120218819 */ /* 0x040fe400000006ff */
[----:B------:R-:W-:Y:S01]  /*16b0*/  MOV R9, RZ ;  /* 0x000000ff00097202 */ /* 0x000fe20000000f00 */
[----:B------:R-:W4:Y:S01]  /*16c0*/  LDG.E.64 R20, desc[UR6][R20.64] ;  /* 0x0000000614147981 */ /* 0x000f22000c1e1b00 */
[----:B------:R-:W-:-:S02]  /*16d0*/  @!P0 SHF.L.U64.HI R32, R32, 0x1, R17 ;  /* 0x0000000120208819 */ /* 0x000fc40000010211 */
[C---:B------:R-:W-:Y:S01]  /*16e0*/  @!P0 IADD3 R34, P1, PT, R33.reuse, R10, RZ ;  /* 0x0000000a21228210 */ /* 0x040fe20007f3e0ff */
[----:B------:R-:W0:Y:S01]  /*16f0*/  @!P3 LDC.64 R16, c[0x0][0x3a0] ;  /* 0x0000e800ff10bb82 */ /* 0x000e220000000a00 */
[----:B------:R1:W4:Y:S02]  /*1700*/  @!P2 LDG.E R9, desc[UR6][R30.64] ;  /* 0x000000061e09a981 */ /* 0x000324000c1e1900 */
[C---:B------:R-:W-:Y:S02]  /*1710*/  @!P0 IADD3.X R35, PT, PT, R32.reuse, R11, RZ, P1, !PT ;  /* 0x0000000b20238210 */ /* 0x040fe40000ffe4ff */
[----:B-1----:R-:W-:Y:S01]  /*1720*/  @!P0 IADD3 R36, P1, PT, R33, R12, RZ ;  /* 0x0000000c21248210 */ /* 0x002fe20007f3e0ff */
[----:B------:R-:W-:Y:S02]  /*1730*/  @!P4 IMAD R12, R43, R14, RZ ;  /* 0x0000000e2b0cc224 */ /* 0x000fe400078e02ff */
[----:B------:R-:W1:Y:S01]  /*1740*/  @!P5 LDC.64 R30, c[0x0][0x3f8] ;  /* 0x0000fe00ff1edb82 */ /* 0x000e620000000a00 */
[----:B------:R-:W-:Y:S01]  /*1750*/  @!P0 IADD3.X R37, PT, PT, R32, R13, RZ, P1, !PT ;  /* 0x0000000d20258210 */ /* 0x000fe20000ffe4ff */
[----:B------:R-:W-:Y:S01]  /*1760*/  @!P4 IMAD R43, R39, R15, R12 ;  /* 0x0000000f272bc224 */ /* 0x000fe200078e020c */
[----:B------:R-:W-:-:S02]  /*1770*/  CS2R R10, SRZ ;  /* 0x00000000000a7805 */ /* 0x000fc4000001ff00 */
[----:B------:R-:W-:Y:S02]  /*1780*/  CS2R R12, SRZ ;  /* 0x00000000000c7805 */ /* 0x000fe4000001ff00 */
[----:B------:R-:W-:Y:S02]  /*1790*/  @!P3 IADD3 R29, PT, PT, R29, R41, RZ ;  /* 0x000000291d1db210 */ /* 0x000fe40007ffe0ff */
[C---:B------:R-:W-:Y:S01]  /*17a0*/  @!P3 SHF.L.U32 R41, R28.reuse, 0x1, RZ ;  /* 0x000000011c29b819 */ /* 0x040fe200000006ff */
[----:B------:R-:W0:Y:S01]  /*17b0*/  @!P4 LDC.64 R32, c[0x0][0x398] ;  /* 0x0000e600ff20cb82 */ /* 0x000e220000000a00 */
[----:B------:R2:W4:Y:S01]  /*17c0*/  @!P0 LDG.E R11, desc[UR6][R34.64] ;  /* 0x00000006220b8981 */ /* 0x000522000c1e1900 */
[----:B------:R-:W-:-:S03]  /*17d0*/  @!P3 SHF.L.U64.HI R18, R28, 0x1, R29 ;  /* 0x000000011c12b819 */ /* 0x000fc6000001021d */
[----:B------:R-:W4:Y:S03]  /*17e0*/  @!P0 LDG.E R12, desc[UR6][R36.64] ;  /* 0x00000006240c8981 */ /* 0x000f26000c1e1900 */
[----:B------:R-:W0:Y:S01]  /*17f0*/  @!P4 LDC.64 R28, c[0x0][0x3a0] ;  /* 0x0000e800ff1ccb82 */ /* 0x000e220000000a00 */
[----:B------:R0:W4:Y:S01]  /*1800*/  @!P2 LDG.E R10, desc[UR6][R24.64] ;  /* 0x00000006180aa981 */ /* 0x000122000c1e1900 */
[----:B--2---:R-:W-:-:S04]  /*1810*/  @!P3 IADD3 R34, P0, PT, R41, R22, RZ ;  /* 0x000000162922b210 */ /* 0x004fc80007f1e0ff */
[C---:B------:R-:W-:Y:S01]  /*1820*/  @!P3 IADD3.X R35, PT, PT, R18.reuse, R23, RZ, P0, !PT ;  /* 0x000000171223b210 */ /* 0x040fe200007fe4ff */
[----:B-1----:R-:W-:Y:S01]  /*1830*/  @!P5 IMAD R27, R27, R30, RZ ;  /* 0x0000001e1b1bd224 */ /* 0x002fe200078e02ff */
[----:B0-----:R-:W-:Y:S01]  /*1840*/  @!P3 IADD3 R16, P1, PT, R41, R16, RZ ;  /* 0x000000102910b210 */ /* 0x001fe20007f3e0ff */
[----:B------:R-:W0:Y:S01]  /*1850*/  @!P5 LDC.64 R22, c[0x0][0x398] ;  /* 0x0000e600ff16db82 */ /* 0x000e220000000a00 */
[----:B------:R-:W-:Y:S02]  /*1860*/  @!P4 MOV R24, R120 ;  /* 0x000000780018c202 */ /* 0x000fe40000000f00 */
[----:B------:R-:W-:Y:S02]  /*1870*/  @!P4 MOV R25, R123 ;  /* 0x0000007b0019c202 */ /* 0x000fe40000000f00 */
[----:B------:R-:W-:Y:S01]  /*1880*/  ISETP.NE.AND P0, PT, RZ, UR4, PT ;  /* 0x00000004ff007c0c */ /* 0x000fe2000bf05270 */
[----:B------:R-:W-:Y:S02]  /*1890*/  @!P4 IMAD.WIDE.U32 R14, R39, R14, R24 ;  /* 0x0000000e270ec225 */ /* 0x000fe400078e0018 */
[----:B------:R-:W1:Y:S01]  /*18a0*/  LDC.64 R36, c[0x0][0x3a8] ;  /* 0x0000ea00ff247b82 */ /* 0x000e620000000a00 */
[----:B------:R-:W-:-:S02]  /*18b0*/  @!P3 IADD3.X R17, PT, PT, R18, R17, RZ, P1, !PT ;  /* 0x000000111211b210 */ /* 0x000fc40000ffe4ff */
[----:B------:R-:W-:-:S03]  /*18c0*/  @!P4 IADD3 R39, PT, PT, R15, R43, RZ ;  /* 0x0000002b0f27c210 */ /* 0x000fc60007ffe0ff */
[----:B------:R2:W4:Y:S02]  /*18d0*/  @!P3 LDG.E R13, desc[UR6][R16.64] ;  /* 0x00000006100db981 */ /* 0x000524000c1e1900 */
[----:B------:R-:W0:Y:S01]  /*18e0*/  @!P5 LDC.64 R24, c[0x0][0x3a0] ;  /* 0x0000e800ff18db82 */ /* 0x000e220000000a00 */
[----:B------:R-:W-:Y:S01]  /*18f0*/  @!P4 SHF.L.U64.HI R18, R14, 0x1, R39 ;  /* 0x000000010e12c819 */ /* 0x000fe20000010227 */
[----:B------:R-:W-:Y:S01]  /*1900*/  @!P5 IMAD R39, R2, R31, R27 ;  /* 0x0000001f0227d224 */ /* 0x000fe200078e021b */
[----:B------:R-:W-:Y:S02]  /*1910*/  @!P4 SHF.L.U32 R15, R14, 0x1, RZ ;  /* 0x000000010e0fc819 */ /* 0x000fe400000006ff */
[----:B--2---:R-:W-:-:S03]  /*1920*/  @!P5 MOV R16, R120 ;  /* 0x000000780010d202 */ /* 0x004fc60000000f00 */
[----:B------:R-:W2:Y:S01]  /*1930*/  @P0 LDC.64 R26, c[0x0][0x3b0] ;  /* 0x0000ec00ff1a0b82 */ /* 0x000ea20000000a00 */
[----:B------:R-:W-:Y:S02]  /*1940*/  @!P5 MOV R17, R123 ;  /* 0x0000007b0011d202 */ /* 0x000fe40000000f00 */
[----:B------:R-:W-:Y:S01]  /*1950*/  MOV R14, RZ ;  /* 0x000000ff000e7202 */ /* 0x000fe20000000f00 */
[----:B------:R-:W-:Y:S01]  /*1960*/  @!P5 IMAD.WIDE.U32 R30, R2, R30, R16 ;  /* 0x0000001e021ed225 */ /* 0x000fe200078e0010 */
[C---:B------:R-:W-:Y:S02]  /*1970*/  @!P4 IADD3 R28, P1, PT, R15.reuse, R28, RZ ;  /* 0x0000001c0f1cc210 */ /* 0x040fe40007f3e0ff */
[----:B------:R-:W-:Y:S02]  /*1980*/  @!P4 IADD3 R32, P2, PT, R15, R32, RZ ;  /* 0x000000200f20c210 */ /* 0x000fe40007f5e0ff */
[----:B------:R1:W4:Y:S01]  /*1990*/  @!P3 LDG.E R14, desc[UR6][R34.64] ;  /* 0x00000006220eb981 */ /* 0x000322000c1e1900 */
[----:B------:R-:W-:-:S02]  /*19a0*/  @!P5 IADD3 R17, PT, PT, R31, R39, RZ ;  /* 0x000000271f11d210 */ /* 0x000fc40007ffe0ff */
[C---:B------:R-:W-:Y:S02]  /*19b0*/  @!P4 IADD3.X R29, PT, PT, R18.reuse, R29, RZ, P1, !PT ;  /* 0x0000001d121dc210 */ /* 0x040fe40000ffe4ff */
[----:B------:R-:W-:Y:S02]  /*19c0*/  @!P4 IADD3.X R33, PT, PT, R18, R33, RZ, P2, !PT ;  /* 0x000000211221c210 */ /* 0x000fe400017fe4ff */
[C---:B------:R-:W-:Y:S02]  /*19d0*/  @!P5 SHF.L.U64.HI R18, R30.reuse, 0x1, R17 ;  /* 0x000000011e12d819 */ /* 0x040fe40000010211 */
[----:B-1----:R-:W-:Y:S02]  /*19e0*/  @!P5 SHF.L.U32 R35, R30, 0x1, RZ ;  /* 0x000000011e23d819 */ /* 0x002fe400000006ff */
[----:B------:R-:W-:Y:S02]  /*19f0*/  LOP3.LUT R2, R81, 0xffff, RZ, 0xc0, !PT ;  /* 0x0000ffff51027812 */ /* 0x000fe400078ec0ff */
[----:B0-----:R-:W-:-:S02]  /*1a00*/  @!P5 IADD3 R30, P1, PT, R35, R24, RZ ;  /* 0x00000018231ed210 */ /* 0x001fc40007f3e0ff */
[----:B------:R-:W-:Y:S02]  /*1a10*/  @!P5 IADD3 R34, P2, PT, R35, R22, RZ ;  /* 0x000000162322d210 */ /* 0x000fe40007f5e0ff */
[C---:B------:R-:W-:Y:S01]  /*1a20*/  @!P5 IADD3.X R31, PT, PT, R18.reuse, R25, RZ, P1, !PT ;  /* 0x00000019121fd210 */ /* 0x040fe20000ffe4ff */
[----:B------:R-:W-:Y:S01]  /*1a30*/  IMAD R25, R117, 0x1e, R2 ;  /* 0x0000001e75197824 */ /* 0x000fe200078e0202 */
[----:B------:R-:W-:Y:S02]  /*1a40*/  @!P5 IADD3.X R35, PT, PT, R18, R23, RZ, P2, !PT ;  /* 0x000000171223d210 */ /* 0x000fe400017fe4ff */
[----:B------:R-:W-:Y:S02]  /*1a50*/  MOV R15, RZ ;  /* 0x000000ff000f7202 */ /* 0x000fe40000000f00 */
[----:B------:R-:W-:Y:S02]  /*1a60*/  MOV R16, RZ ;  /* 0x000000ff00107202 */ /* 0x000fe40000000f00 */
[----:B------:R-:W-:-:S02]  /*1a70*/  MOV R17, RZ ;  /* 0x000000ff00117202 */ /* 0x000fc40000000f00 */
[----:B------:R-:W-:Y:S01]  /*1a80*/  MOV R18, RZ ;  /* 0x000000ff00127202 */ /* 0x000fe20000000f00 */
[C---:B--2---:R-:W-:Y:S01]  /*1a90*/  @P0 IMAD.WIDE R26, R25.reuse, 0x4, R26 ;  /* 0x00000004191a0825 */ /* 0x044fe200078e021a */
[----:B------:R0:W2:Y:S03]  /*1aa0*/  @!P4 LDG.E R15, desc[UR6][R28.64] ;  /* 0x000000061c0fc981 */ /* 0x0000a6000c1e1900 */
[----:B------:R-:W-:Y:S01]  /*1ab0*/  IMAD.WIDE R24, R25, 0x4, R36 ;  /* 0x0000000419187825 */ /* 0x000fe200078e0224 */
[----:B------:R-:W2:Y:S04]  /*1ac0*/  @!P4 LDG.E R16, desc[UR6][R32.64] ;  /* 0x000000062010c981 */ /* 0x000ea8000c1e1900 */
[----:B------:R-:W2:Y:S04]  /*1ad0*/  @!P5 LDG.E R17, desc[UR6][R30.64] ;  /* 0x000000061e11d981 */ /* 0x000ea8000c1e1900 */
[----:B------:R-:W2:Y:S04]  /*1ae0*/  @!P5 LDG.E R18, desc[UR6][R34.64] ;  /* 0x000000062212d981 */ /* 0x000ea8000c1e1900 */
[----:B------:R-:W5:Y:S01]  /*1af0*/  LDG.E.64 R24, desc[UR6][R24.64] ;  /* 0x0000000618187981 */ /* 0x000f62000c1e1b00 */
[----:B------:R-:W-:-:S06]  /*1b00*/  CS2R R22, SRZ ;  /* 0x0000000000167805 */ /* 0x000fcc000001ff00 */
[----:B------:R1:W5:Y:S01]  /*1b10*/  @P0 LDG.E.64 R22, desc[UR6][R26.64] ;  /* 0x000000061a160981 */ /* 0x000362000c1e1b00 */
[----:B------:R-:W-:Y:S01]  /*1b20*/  UISETP.NE.AND UP0, UPT, UR4, URZ, UPT ;  /* 0x000000ff0400728c */ /* 0x000fe2000bf05270 */
[----:B------:R-:W-:Y:S02]  /*1b30*/  MOV R116, 0x3f800000 ;  /* 0x3f80000000747802 */ /* 0x000fe40000000f00 */
[----:B------:R-:W-:Y:S02]  /*1b40*/  PRMT R114, R79, 0x7632, R114 ;  /* 0x000076324f727816 */ /* 0x000fe40000000072 */
[----:B------:R-:W-:Y:S02]  /*1b50*/  PRMT R115, R78, 0x7632, R115 ;  /* 0x000076324e737816 */ /* 0x000fe40000000073 */
[----:B------:R-:W-:Y:S02]  /*1b60*/  PRMT R112, R77, 0x7632, R112 ;  /* 0x000076324d707816 */ /* 0x000fe40000000070 */
[----:B------:R-:W-:-:S02]  /*1b70*/  PRMT R113, R76, 0x7632, R113 ;  /* 0x000076324c717816 */ /* 0x000fc40000000071 */
[----:B------:R-:W-:Y:S02]  /*1b80*/  PRMT R110, R75, 0x7632, R110 ;  /* 0x000076324b6e7816 */ /* 0x000fe4000000006e */
[----:B------:R-:W-:Y:S02]  /*1b90*/  PRMT R111, R74, 0x7632, R111 ;  /* 0x000076324a6f7816 */ /* 0x000fe4000000006f */
[----:B------:R-:W-:Y:S02]  /*1ba0*/  PRMT R108, R73, 0x7632, R108 ;  /* 0x00007632496c7816 */ /* 0x000fe4000000006c */
[----:B------:R-:W-:Y:S02]  /*1bb0*/  PRMT R109, R72, 0x7632, R109 ;  /* 0x00007632486d7816 */ /* 0x000fe4000000006d */
[----:B------:R-:W-:Y:S02]  /*1bc0*/  PRMT R106, R71, 0x7632, R106 ;  /* 0x00007632476a7816 */ /* 0x000fe4000000006a */
[----:B---3--:R-:W-:-:S02]  /*1bd0*/  PRMT R107, R70, 0x7632, R107 ;  /* 0x00007632466b7816 */ /* 0x008fc4000000006b */
[----:B------:R-:W-:Y:S02]  /*1be0*/  PRMT R104, R69, 0x7632, R104 ;  /* 0x0000763245687816 */ /* 0x000fe40000000068 */
[----:B------:R-:W-:Y:S02]  /*1bf0*/  PRMT R105, R68, 0x7632, R105 ;  /* 0x0000763244697816 */ /* 0x000fe40000000069 */
[----:B------:R-:W-:Y:S02]  /*1c00*/  PRMT R102, R67, 0x7632, R102 ;  /* 0x0000763243667816 */ /* 0x000fe40000000066 */
[----:B------:R-:W-:Y:S02]  /*1c10*/  PRMT R103, R66, 0x7632, R103 ;  /* 0x0000763242677816 */ /* 0x000fe40000000067 */
[----:B------:R-:W-:Y:S02]  /*1c20*/  PRMT R100, R65, 0x7632, R100 ;  /* 0x0000763241647816 */ /* 0x000fe40000000064 */
[----:B------:R-:W-:-:S02]  /*1c30*/  PRMT R101, R64, 0x7632, R101 ;  /* 0x0000763240657816 */ /* 0x000fc40000000065 */
[----:B------:R-:W-:Y:S02]  /*1c40*/  PRMT R98, R19, 0x7632, R98 ;  /* 0x0000763213627816 */ /* 0x000fe40000000062 */
[----:B----4-:R-:W-:Y:S02]  /*1c50*/  PRMT R99, R4, 0x7632, R99 ;  /* 0x0000763204637816 */ /* 0x010fe40000000063 */
[----:B------:R-:W-:Y:S02]  /*1c60*/  PRMT R96, R5, 0x7632, R96 ;  /* 0x0000763205607816 */ /* 0x000fe40000000060 */
[----:B------:R-:W-:Y:S01]  /*1c70*/  PRMT R97, R6, 0x7632, R97 ;  /* 0x0000763206617816 */ /* 0x000fe20000000061 */
[----:B0-----:R-:W-:-:S05]  /*1c80*/  FFMA.FTZ R28, -R20, R20, R21 ;  /* 0x00000014141c7223 */ /* 0x001fca0000010115 */
[----:B------:R-:W-:-:S13]  /*1c90*/  FSETP.GTU.FTZ.AND P0, PT, R28, RZ, PT ;  /* 0x000000ff1c00720b */ /* 0x000fda0003f1c000 */
[----:B------:R-:W0:Y:S01]  /*1ca0*/  @P0 LDC R21, c[0x0][0x3c0] ;  /* 0x0000f000ff150b82 */ /* 0x000e220000000800 */
[----:B------:R-:W-:Y:S02]  /*1cb0*/  PRMT R94, R7, 0x7632, R94 ;  /* 0x00007632075e7816 */ /* 0x000fe4000000005e */
[----:B------:R-:W-:Y:S02]  /*1cc0*/  PRMT R95, R8, 0x7632, R95 ;  /* 0x00007632085f7816 */ /* 0x000fe4000000005f */
[----:B------:R-:W-:Y:S02]  /*1cd0*/  PRMT R92, R9, 0x7632, R92 ;  /* 0x00007632095c7816 */ /* 0x000fe4000000005c */
[----:B------:R-:W-:Y:S02]  /*1ce0*/  PRMT R90, R11, 0x7632, R90 ;  /* 0x000076320b5a7816 */ /* 0x000fe4000000005a */
[----:B------:R-:W-:Y:S02]  /*1cf0*/  PRMT R91, R12, 0x7632, R91 ;  /* 0x000076320c5b7816 */ /* 0x000fe4000000005b */
[----:B------:R-:W-:Y:S01]  /*1d00*/  PRMT R93, R10, 0x7632, R93 ;  /* 0x000076320a5d7816 */ /* 0x000fe2000000005d */
[----:B0-----:R-:W-:-:S04]  /*1d10*/  @P0 FADD.FTZ R21, R28, R21 ;  /* 0x000000151c150221 */ /* 0x001fc80000010000 */
[----:B------:R0:W3:Y:S01]  /*1d20*/  @P0 MUFU.RSQ R116, R21 ;  /* 0x0000001500740308 */ /* 0x0000e20000001400 */
[----:B------:R-:W-:Y:S02]  /*1d30*/  PRMT R88, R13, 0x7632, R88 ;  /* 0x000076320d587816 */ /* 0x000fe40000000058 */
[----:B------:R-:W-:Y:S02]  /*1d40*/  PRMT R89, R14, 0x7632, R89 ;  /* 0x000076320e597816 */ /* 0x000fe40000000059 */
[----:B--2---:R-:W-:Y:S02]  /*1d50*/  PRMT R86, R15, 0x7632, R86 ;  /* 0x000076320f567816 */ /* 0x004fe40000000056 */
[----:B------:R-:W-:Y:S02]  /*1d60*/  PRMT R87, R16, 0x7632, R87 ;  /* 0x0000763210577816 */ /* 0x000fe40000000057 */
[----:B0-----:R-:W-:Y:S02]  /*1d70*/  PRMT R21, R17, 0x7632, R21 ;  /* 0x0000763211157816 */ /* 0x001fe40000000015 */
[----:B------:R-:W-:Y:S01]  /*1d80*/  PRMT R85, R18, 0x7632, R85 ;  /* 0x0000763212557816 */ /* 0x000fe20000000055 */
[----:B-1-3--:R-:W-:Y:S06]  /*1d90*/  BRA.U UP0, `(.L_x_131) ;  /* 0x0000001100847547 */ /* 0x00afec000b800000 */
[----:B------:R-:W-:Y:S02]  /*1da0*/  SHF.L.U32 R29, R79, 0x10, RZ ;  /* 0x000000104f1d7819 */ /* 0x000fe400000006ff */
[----:B------:R-:W-:Y:S02]  /*1db0*/  SHF.L.U32 R33, R77, 0x10, RZ ;  /* 0x000000104d217819 */ /* 0x000fe400000006ff */
[----:B------:R-:W-:Y:S01]  /*1dc0*/  SHF.L.U32 R31, R114, 0x10, RZ ;  /* 0x00000010721f7819 */ /* 0x000fe200000006ff */
[----:B------:R-:W-:Y:S01]  /*1dd0*/  FADD.FTZ R29, -R20, R29 ;  /* 0x0000001d141d7221 */ /* 0x000fe20000010100 */
[----:B------:R-:W-:Y:S01]  /*1de0*/  SHF.L.U32 R27, R78, 0x10, RZ ;  /* 0x000000104e1b7819 */ /* 0x000fe200000006ff */
[C---:B------:R-:W-:Y:S01]  /*1df0*/  FADD.FTZ R37, -R20.reuse, R33 ;  /* 0x0000002114257221 */ /* 0x040fe20000010100 */
[----:B------:R-:W-:Y:S01]  /*1e00*/  SHF.L.U32 R26, R115, 0x10, RZ ;  /* 0x00000010731a7819 */ /* 0x000fe200000006ff */
[----:B------:R-:W-:Y:S01]  /*1e10*/  FADD.FTZ R31, -R20, R31 ;  /* 0x0000001f141f7221 */ /* 0x000fe20000010100 */
[----:B------:R-:W-:Y:S01]  /*1e20*/  FMUL.FTZ R28, R29, R116 ;  /* 0x000000741d1c7220 */ /* 0x000fe20000410000 */
[----:B-----5:R-:W-:Y:S01]  /*1e30*/  FMUL.FTZ R33, R24, R27 ;  /* 0x0000001b18217220 */ /* 0x020fe20000410000 */
[----:B------:R-:W-:Y:S01]  /*1e40*/  SHF.L.U32 R35, R76, 0x10, RZ ;  /* 0x000000104c237819 */ /* 0x000fe200000006ff */
[----:B------:R-:W-:Y:S01]  /*1e50*/  FMUL.FTZ R30, R25, R26 ;  /* 0x0000001a191e7220 */ /* 0x000fe20000410000 */
[----:B------:R-:W-:Y:S01]  /*1e60*/  FMUL.FTZ R31, R31, R116 ;  /* 0x000000741f1f7220 */ /* 0x000fe20000410000 */
[----:B------:R-:W-:Y:S01]  /*1e70*/  FADD.FTZ R29, RZ, R33 ;  /* 0x00000021ff1d7221 */ /* 0x000fe20000010000 */
[----:B------:R-:W-:Y:S01]  /*1e80*/  FFMA.FTZ R32, R28, R33, RZ ;  /* 0x000000211c207223 */ /* 0x000fe200000100ff */
[----:B------:R-:W-:Y:S01]  /*1e90*/  FFMA.FTZ R28, R27, R28, RZ ;  /* 0x0000001c1b1c7223 */ /* 0x000fe200000100ff */
[----:B------:R-:W-:Y:S01]  /*1ea0*/  FADD.FTZ R34, RZ, R27 ;  /* 0x0000001bff227221 */ /* 0x000fe20000010000 */
[----:B------:R-:W-:Y:S01]  /*1eb0*/  FADD.FTZ R29, R30, R29 ;  /* 0x0000001d1e1d7221 */ /* 0x000fe20000010000 */
[----:B------:R-:W-:Y:S01]  /*1ec0*/  FFMA.FTZ R32, R31, R30, R32 ;  /* 0x0000001e1f207223 */ /* 0x000fe20000010020 */
[----:B------:R-:W-:Y:S01]  /*1ed0*/  FMUL.FTZ R37, R37, R116 ;  /* 0x0000007425257220 */ /* 0x000fe20000410000 */
[----:B------:R-:W-:Y:S01]  /*1ee0*/  FMUL.FTZ R30, R24, R35 ;  /* 0x00000023181e7220 */ /* 0x000fe20000410000 */
[----:B------:R-:W-:Y:S01]  /*1ef0*/  SHF.L.U32 R27, R112, 0x10, RZ ;  /* 0x00000010701b7819 */ /* 0x000fe200000006ff */
[C---:B------:R-:W-:Y:S01]  /*1f00*/  FADD.FTZ R34, R35.reuse, R34 ;  /* 0x0000002223227221 */ /* 0x040fe20000010000 */
[----:B------:R-:W-:Y:S01]  /*1f10*/  FFMA.FTZ R35, R35, R37, R28 ;  /* 0x0000002523237223 */ /* 0x000fe2000001001c */
[----:B------:R-:W-:Y:S01]  /*1f20*/  FFMA.FTZ R32, R37, R30, R32 ;  /* 0x0000001e25207223 */ /* 0x000fe20000010020 */
[----:B------:R-:W-:Y:S01]  /*1f30*/  SHF.L.U32 R37, R75, 0x10, RZ ;  /* 0x000000104b257819 */ /* 0x000fe200000006ff */
[----:B------:R-:W-:Y:S01]  /*1f40*/  FADD.FTZ R27, -R20, R27 ;  /* 0x0000001b141b7221 */ /* 0x000fe20000010100 */
[----:B------:R-:W-:Y:S01]  /*1f50*/  FADD.FTZ R33, R29, R30 ;  /* 0x0000001e1d217221 */ /* 0x000fe20000010000 */
[----:B------:R-:W-:Y:S01]  /*1f60*/  SHF.L.U32 R28, R113, 0x10, RZ ;  /* 0x00000010711c7819 */ /* 0x000fe200000006ff */
[----:B------:R-:W-:Y:S01]  /*1f70*/  FFMA.FTZ R31, R26, R31, RZ ;  /* 0x0000001f1a1f7223 */ /* 0x000fe200000100ff */
[----:B------:R-:W-:Y:S01]  /*1f80*/  FADD.FTZ R29, RZ, R26 ;  /* 0x0000001aff1d7221 */ /* 0x000fe20000010000 */
[-C--:B------:R-:W-:Y:S01]  /*1f90*/  FMUL.FTZ R27, R27, R116.reuse ;  /* 0x000000741b1b7220 */ /* 0x080fe20000410000 */
[----:B------:R-:W-:Y:S01]  /*1fa0*/  FADD.FTZ R39, -R20, R37 ;  /* 0x0000002514277221 */ /* 0x000fe20000010100 */
[----:B------:R-:W-:Y:S01]  /*1fb0*/  SHF.L.U32 R30, R74, 0x10, RZ ;  /* 0x000000104a1e7819 */ /* 0x000fe200000006ff */
[----:B------:R-:W-:Y:S01]  /*1fc0*/  FADD.FTZ R29, R28, R29 ;  /* 0x0000001d1c1d7221 */ /* 0x000fe20000010000 */
[----:B------:R-:W-:Y:S01]  /*1fd0*/  SHF.L.U32 R37, R110, 0x10, RZ ;  /* 0x000000106e257819 */ /* 0x000fe200000006ff */
[----:B------:R-:W-:Y:S01]  /*1fe0*/  FFMA.FTZ R31, R28, R27, R31 ;  /* 0x0000001b1c1f7223 */ /* 0x000fe2000001001f */
[----:B------:R-:W-:Y:S01]  /*1ff0*/  FMUL.FTZ R39, R39, R116 ;  /* 0x0000007427277220 */ /* 0x000fe20000410000 */
[----:B------:R-:W-:Y:S01]  /*2000*/  FMUL.FTZ R28, R25, R28 ;  /* 0x0000001c191c7220 */ /* 0x000fe20000410000 */
[----:B------:R-:W-:Y:S01]  /*2010*/  FADD.FTZ R34, R34, R30 ;  /* 0x0000001e22227221 */ /* 0x000fe20000010000 */
[----:B------:R-:W-:Y:S01]  /*2020*/  FADD.FTZ R37, -R20, R37 ;  /* 0x0000002514257221 */ /* 0x000fe20000010100 */
[----:B------:R-:W-:Y:S01]  /*2030*/  FFMA.FTZ R35, R30, R39, R35 ;  /* 0x000000271e237223 */ /* 0x000fe20000010023 */
[----:B------:R-:W-:Y:S01]  /*2040*/  FFMA.FTZ R32, R27, R28, R32 ;  /* 0x0000001c1b207223 */ /* 0x000fe20000010020 */
[----:B------:R-:W-:Y:S01]  /*2050*/  FMUL.FTZ R30, R24, R30 ;  /* 0x0000001e181e7220 */ /* 0x000fe20000410000 */
[----:B------:R-:W-:Y:S01]  /*2060*/  SHF.L.U32 R27, R73, 0x10, RZ ;  /* 0x00000010491b7819 */ /* 0x000fe200000006ff */
[----:B------:R-:W-:Y:S01]  /*2070*/  FMUL.FTZ R37, R37, R116 ;  /* 0x0000007425257220 */ /* 0x000fe20000410000 */
[----:B------:R-:W-:Y:S01]  /*2080*/  SHF.L.U32 R26, R111, 0x10, RZ ;  /* 0x000000106f1a7819 */ /* 0x000fe200000006ff */
[----:B------:R-:W-:Y:S01]  /*2090*/  FADD.FTZ R33, R28, R33 ;  /* 0x000000211c217221 */ /* 0x000fe20000010000 */
[----:B------:R-:W-:Y:S01]  /*20a0*/  FFMA.FTZ R32, R39, R30, R32 ;  /* 0x0000001e27207223 */ /* 0x000fe20000010020 */
[----:B------:R-:W-:Y:S01]  /*20b0*/  SHF.L.U32 R39, R108, 0x10, RZ ;  /* 0x000000106c277819 */ /* 0x000fe200000006ff */
[----:B------:R-:W-:Y:S01]  /*20c0*/  FADD.FTZ R27, -R20, R27 ;  /* 0x0000001b141b7221 */ /* 0x000fe20000010100 */
[----:B------:R-:W-:Y:S01]  /*20d0*/  FMUL.FTZ R28, R25, R26 ;  /* 0x0000001a191c7220 */ /* 0x000fe20000410000 */
[----:B------:R-:W-:Y:S01]  /*20e0*/  FADD.FTZ R29, R29, R26 ;  /* 0x0000001a1d1d7221 */ /* 0x000fe20000010000 */
[----:B------:R-:W-:Y:S01]  /*20f0*/  FFMA.FTZ R31, R26, R37, R31 ;  /* 0x000000251a1f7223 */ /* 0x000fe2000001001f */
[----:B------:R-:W-:Y:S01]  /*2100*/  FADD.FTZ R33, R33, R30 ;  /* 0x0000001e21217221 */ /* 0x000fe20000010000 */
[----:B------:R-:W-:Y:S01]  /*2110*/  SHF.L.U32 R26, R72, 0x10, RZ ;  /* 0x00000010481a7819 */ /* 0x000fe200000006ff */
[----:B------:R-:W-:Y:S01]  /*2120*/  FMUL.FTZ R27, R27, R116 ;  /* 0x000000741b1b7220 */ /* 0x000fe20000410000 */
[----:B------:R-:W-:Y:S01]  /*2130*/  FADD.FTZ R39, -R20, R39 ;  /* 0x0000002714277221 */ /* 0x000fe20000010100 */
[----:B------:R-:W-:Y:S01]  /*2140*/  FADD.FTZ R33, R28, R33 ;  /* 0x000000211c217221 */ /* 0x000fe20000010000 */
[----:B------:R-:W-:Y:S01]  /*2150*/  FFMA.FTZ R32, R37, R28, R32 ;  /* 0x0000001c25207223 */ /* 0x000fe20000010020 */
        /* <DEDUP_REMOVED lines=12> */
[----:B------:R-:W-:Y:S01]  /*2220*/  FADD.FTZ R33, R33, R26 ;  /* 0x0000001a21217221 */ /* 0x000fe20000010000 */
[----:B------:R-:W-:Y:S01]  /*2230*/  SHF.L.U32 R26, R70, 0x10, RZ ;  /* 0x00000010461a7819 */ /* 0x000fe200000006ff */
[----:B------:R-:W-:Y:S01]  /*2240*/  FMUL.FTZ R37, R37, R116 ;  /* 0x0000007425257220 */ /* 0x000fe20000410000 */
[----:B------:R-:W-:Y:S01]  /*2250*/  FFMA.FTZ R32, R39, R28, R32 ;  /* 0x0000001c27207223 */ /* 0x000fe20000010020 */
[----:B------:R-:W-:Y:S01]  /*2260*/  SHF.L.U32 R39, R69, 0x10, RZ ;  /* 0x0000001045277819 */ /* 0x000fe200000006ff */
[----:B------:R-:W-:Y:S01]  /*2270*/  FADD.FTZ R27, -R20, R27 ;  /* 0x0000001b141b7221 */ /* 0x000fe20000010100 */
[----:B------:R-:W-:Y:S01]  /*2280*/  FADD.FTZ R33, R28, R33 ;  /* 0x000000211c217221 */ /* 0x000fe20000010000 */
[----:B------:R-:W-:Y:S01]  /*2290*/  FMUL.FTZ R28, R24, R26 ;  /* 0x0000001a181c7220 */ /* 0x000fe20000410000 */
[----:B------:R-:W-:Y:S01]  /*22a0*/  FADD.FTZ R34, R34, R26 ;  /* 0x0000001a22227221 */ /* 0x000fe20000010000 */
[----:B------:R-:W-:Y:S01]  /*22b0*/  FFMA.FTZ R35, R26, R37, R35 ;  /* 0x000000251a237223 */ /* 0x000fe20000010023 */
        /* <DEDUP_REMOVED lines=97> */
[----:B------:R-:W-:Y:S01]  /*28d0*/  FADD.FTZ R33, R33, R26 ;  /* 0x0000001a21217221 */ /* 0x000fe20000010000 */
[----:B------:R-:W-:Y:S01]  /*28e0*/  SHF.L.U32 R27, R94, 0x10, RZ ;  /* 0x000000105e1b7819 */ /* 0x000fe200000006ff */
[----:B------:R-:W-:Y:S01]  /*28f0*/  FMUL.FTZ R37, R37, R116 ;  /* 0x0000007425257220 */ /* 0x000fe20000410000 */
[----:B------:R-:W-:Y:S01]  /*2900*/  SHF.L.U32 R26, R8, 0x10, RZ ;  /* 0x00000010081a7819 */ /* 0x000fe200000006ff */
[----:B------:R-:W-:Y:S01]  /*2910*/  FFMA.FTZ R32, R39, R28, R32 ;  /* 0x0000001c27207223 */ /* 0x000fe20000010020 */
[----:B------:R-:W-:Y:S01]  /*2920*/  FADD.FTZ R33, R28, R33 ;  /* 0x000000211c217221 */ /* 0x000fe20000010000 */
[----:B------:R-:W-:Y:S01]  /*2930*/  SHF.L.U32 R39, R9, 0x10, RZ ;  /* 0x0000001009277819 */ /* 0x000fe200000006ff */
[----:B------:R-:W-:Y:S01]  /*2940*/  FADD.FTZ R27, -R20, R27 ;  /* 0x0000001b141b7221 */ /* 0x000fe20000010100 */
[----:B------:R-:W-:Y:S01]  /*2950*/  FMUL.FTZ R28, R24, R26 ;  /* 0x0000001a181c7220 */ /* 0x000fe20000410000 */
        /* <DEDUP_REMOVED lines=8> */
[----:B------:R-:W-:Y:S01]  /*29e0*/  SHF.L.U32 R28, R10, 0x10, RZ ;  /* 0x000000100a1c7819 */ /* 0x000fe200000006ff */
[----:B------:R-:W-:Y:S01]  /*29f0*/  FADD.FTZ R29, R29, R26 ;  /* 0x0000001a1d1d7221 */ /* 0x000fe20000010000 */
[----:B------:R-:W-:Y:S01]  /*2a00*/  FFMA.FTZ R31, R26, R27, R31 ;  /* 0x0000001b1a1f7223 */ /* 0x000fe2000001001f */
[----:B------:R-:W-:Y:S01]  /*2a10*/  FMUL.FTZ R39, R39, R116 ;  /* 0x0000007427277220 */ /* 0x000fe20000410000 */
[----:B------:R-:W-:Y:S01]  /*2a20*/  FMUL.FTZ R26, R25, R26 ;  /* 0x0000001a191a7220 */ /* 0x000fe20000410000 */
[----:B------:R-:W-:Y:S01]  /*2a30*/  FADD.FTZ R37, -R20, R37 ;  /* 0x0000002514257221 */ /* 0x000fe20000010100 */
[----:B------:R-:W-:Y:S01]  /*2a40*/  FADD.FTZ R34, R34, R28 ;  /* 0x0000001c22227221 */ /* 0x000fe20000010000 */
[----:B------:R-:W-:Y:S01]  /*2a50*/  FFMA.FTZ R35, R28, R39, R35 ;  /* 0x000000271c237223 */ /* 0x000fe20000010023 */
[----:B------:R-:W-:Y:S01]  /*2a60*/  FADD.FTZ R33, R26, R33 ;  /* 0x000000211a217221 */ /* 0x000fe20000010000 */
[----:B------:R-:W-:Y:S01]  /*2a70*/  FFMA.FTZ R32, R27, R26, R32 ;  /* 0x0000001a1b207223 */ /* 0x000fe20000010020 */
[----:B------:R-:W-:Y:S01]  /*2a80*/  FMUL.FTZ R28, R24, R28 ;  /* 0x0000001c181c7220 */ /* 0x000fe20000410000 */
[----:B------:R-:W-:Y:S01]  /*2a90*/  SHF.L.U32 R26, R93, 0x10, RZ ;  /* 0x000000105d1a7819 */ /* 0x000fe200000006ff */
[----:B------:R-:W-:Y:S01]  /*2aa0*/  FMUL.FTZ R37, R37, R116 ;  /* 0x0000007425257220 */ /* 0x000fe20000410000 */
[----:B------:R-:W-:Y:S01]  /*2ab0*/  SHF.L.U32 R60, R18, 0x10, RZ ;  /* 0x00000010123c7819 */ /* 0x000fe200000006ff */
[----:B------:R-:W-:Y:S01]  /*2ac0*/  FFMA.FTZ R32, R39, R28, R32 ;  /* 0x0000001c27207223 */ /* 0x000fe20000010020 */
[----:B------:R-:W-:Y:S01]  /*2ad0*/  SHF.L.U32 R39, R11, 0x10, RZ ;  /* 0x000000100b277819 */ /* 0x000fe200000006ff */
[----:B------:R-:W-:Y:S01]  /*2ae0*/  FFMA.FTZ R27, R26, R37, R31 ;  /* 0x000000251a1b7223 */ /* 0x000fe2000001001f */
[----:B------:R-:W-:Y:S01]  /*2af0*/  SHF.L.U32 R31, R90, 0x10, RZ ;  /* 0x000000105a1f7819 */ /* 0x000fe200000006ff */
[----:B------:R-:W-:Y:S01]  /*2b00*/  FADD.FTZ R33, R33, R28 ;  /* 0x0000001c21217221 */ /* 0x000fe20000010000 */
[----:B------:R-:W-:Y:S01]  /*2b10*/  FMUL.FTZ R28, R25, R26 ;  /* 0x0000001a191c7220 */ /* 0x000fe20000410000 */
[----:B------:R-:W-:Y:S01]  /*2b20*/  FADD.FTZ R29, R29, R26 ;  /* 0x0000001a1d1d7221 */ /* 0x000fe20000010000 */
[----:B------:R-:W-:Y:S01]  /*2b30*/  SHF.L.U32 R26, R12, 0x10, RZ ;  /* 0x000000100c1a7819 */ /* 0x000fe200000006ff */
[C---:B------:R-:W-:Y:S01]  /*2b40*/  FADD.FTZ R39, -R20.reuse, R39 ;  /* 0x0000002714277221 */ /* 0x040fe20000010100 */
[----:B------:R-:W-:Y:S01]  /*2b50*/  FADD.FTZ R31, -R20, R31 ;  /* 0x0000001f141f7221 */ /* 0x000fe20000010100 */
[----:B------:R-:W-:Y:S01]  /*2b60*/  FADD.FTZ R33, R28, R33 ;  /* 0x000000211c217221 */ /* 0x000fe20000010000 */
[----:B------:R-:W-:Y:S01]  /*2b70*/  FFMA.FTZ R32, R37, R28, R32 ;  /* 0x0000001c25207223 */ /* 0x000fe20000010020 */
[----:B------:R-:W-:Y:S01]  /*2b80*/  SHF.L.U32 R28, R91, 0x10, RZ ;  /* 0x000000105b1c7819 */ /* 0x000fe200000006ff */
[----:B------:R-:W-:Y:S01]  /*2b90*/  FMUL.FTZ R39, R39, R116 ;  /* 0x0000007427277220 */ /* 0x000fe20000410000 */
[----:B------:R-:W-:Y:S01]  /*2ba0*/  FMUL.FTZ R30, R24, R26 ;  /* 0x0000001a181e7220 */ /* 0x000fe20000410000 */
[----:B------:R-:W-:Y:S01]  /*2bb0*/  SHF.L.U32 R37, R13, 0x10, RZ ;  /* 0x000000100d257819 */ /* 0x000fe200000006ff */
[----:B------:R-:W-:Y:S01]  /*2bc0*/  FMUL.FTZ R31, R31, R116 ;  /* 0x000000741f1f7220 */ /* 0x000fe20000410000 */
[----:B------:R-:W-:Y:S01]  /*2bd0*/  FADD.FTZ R34, R34, R26 ;  /* 0x0000001a22227221 */ /* 0x000fe20000010000 */
[----:B------:R-:W-:Y:S01]  /*2be0*/  FFMA.FTZ R35, R26, R39, R35 ;  /* 0x000000271a237223 */ /* 0x000fe20000010023 */
[----:B------:R-:W-:Y:S01]  /*2bf0*/  FADD.FTZ R33, R33, R30 ;  /* 0x0000001e21217221 */ /* 0x000fe20000010000 */
[----:B------:R-:W-:Y:S01]  /*2c00*/  FFMA.FTZ R32, R39, R30, R32 ;  /* 0x0000001e27207223 */ /* 0x000fe20000010020 */
[----:B------:R-:W-:Y:S01]  /*2c10*/  FADD.FTZ R26, R29, R28 ;  /* 0x0000001c1d1a7221 */ /* 0x000fe20000010000 */
[----:B------:R-:W-:Y:S01]  /*2c20*/  FFMA.FTZ R27, R28, R31, R27 ;  /* 0x0000001f1c1b7223 */ /* 0x000fe2000001001b */
[----:B------:R-:W-:Y:S01]  /*2c30*/  SHF.L.U32 R30, R14, 0x10, RZ ;  /* 0x000000100e1e7819 */ /* 0x000fe200000006ff */
[----:B------:R-:W-:Y:S01]  /*2c40*/  FMUL.FTZ R28, R25, R28 ;  /* 0x0000001c191c7220 */ /* 0x000fe20000410000 */
[----:B------:R-:W-:Y:S01]  /*2c50*/  FADD.FTZ R37, -R20, R37 ;  /* 0x0000002514257221 */ /* 0x000fe20000010100 */
[----:B------:R-:W-:-:S02]  /*2c60*/  SHF.L.U32 R29, R88, 0x10, RZ ;  /* 0x00000010581d7819 */ /* 0x000fc400000006ff */
[----:B------:R-:W-:Y:S01]  /*2c70*/  FADD.FTZ R33, R28, R33 ;  /* 0x000000211c217221 */ /* 0x000fe20000010000 */
[----:B------:R-:W-:Y:S01]  /*2c80*/  FFMA.FTZ R32, R31, R28, R32 ;  /* 0x0000001c1f207223 */ /* 0x000fe20000010020 */
[----:B------:R-:W-:Y:S01]  /*2c90*/  FMUL.FTZ R37, R37, R116 ;  /* 0x0000007425257220 */ /* 0x000fe20000410000 */
[----:B------:R-:W-:Y:S01]  /*2ca0*/  FMUL.FTZ R36, R24, R30 ;  /* 0x0000001e18247220 */ /* 0x000fe20000410000 */
[----:B------:R-:W-:Y:S01]  /*2cb0*/  SHF.L.U32 R28, R89, 0x10, RZ ;  /* 0x00000010591c7819 */ /* 0x000fe200000006ff */
[----:B------:R-:W-:Y:S01]  /*2cc0*/  FADD.FTZ R29, -R20, R29 ;  /* 0x0000001d141d7221 */ /* 0x000fe20000010100 */
[----:B------:R-:W-:Y:S01]  /*2cd0*/  SHF.L.U32 R31, R15, 0x10, RZ ;  /* 0x000000100f1f7819 */ /* 0x000fe200000006ff */
[----:B------:R-:W-:Y:S01]  /*2ce0*/  FADD.FTZ R33, R33, R36 ;  /* 0x0000002421217221 */ /* 0x000fe20000010000 */
[----:B------:R-:W-:Y:S01]  /*2cf0*/  FFMA.FTZ R32, R37, R36, R32 ;  /* 0x0000002425207223 */ /* 0x000fe20000010020 */
[----:B------:R-:W-:Y:S01]  /*2d00*/  FADD.FTZ R34, R34, R30 ;  /* 0x0000001e22227221 */ /* 0x000fe20000010000 */
[----:B------:R-:W-:Y:S01]  /*2d10*/  FFMA.FTZ R35, R30, R37, R35 ;  /* 0x000000251e237223 */ /* 0x000fe20000010023 */
        /* <DEDUP_REMOVED lines=14> */
[----:B------:R-:W-:Y:S01]  /*2e00*/  FMUL.FTZ R32, R25, R30 ;  /* 0x0000001e19207220 */ /* 0x000fe20000410000 */
[----:B------:R-:W-:Y:S01]  /*2e10*/  FMUL.FTZ R37, R37, R116 ;  /* 0x0000007425257220 */ /* 0x000fe20000410000 */
[----:B------:R-:W-:Y:S01]  /*2e20*/  FFMA.FTZ R27, R28, R29, R27 ;  /* 0x0000001d1c1b7223 */ /* 0x000fe2000001001b */
[----:B------:R-:W-:Y:S01]  /*2e30*/  FADD.FTZ R39, -R20, R39 ;  /* 0x0000002714277221 */ /* 0x000fe20000010100 */
[----:B------:R-:W-:Y:S01]  /*2e40*/  SHF.L.U32 R29, R21, 0x10, RZ ;  /* 0x00000010151d7819 */ /* 0x000fe200000006ff */
[----:B------:R-:W-:Y:S01]  /*2e50*/  FADD.FTZ R26, R26, R28 ;  /* 0x0000001c1a1a7221 */ /* 0x000fe20000010000 */
[----:B------:R-:W-:Y:S01]  /*2e60*/  FADD.FTZ R33, R32, R33 ;  /* 0x0000002120217221 */ /* 0x000fe20000010000 */
[----:B------:R-:W-:Y:S01]  /*2e70*/  FFMA.FTZ R38, R37, R32, R38 ;  /* 0x0000002025267223 */ /* 0x000fe20000010026 */
[----:B------:R-:W-:Y:S01]  /*2e80*/  SHF.L.U32 R28, R85, 0x10, RZ ;  /* 0x00000010551c7819 */ /* 0x000fe200000006ff */
[----:B------:R-:W-:Y:S01]  /*2e90*/  FMUL.FTZ R32, R24, R60 ;  /* 0x0000003c18207220 */ /* 0x000fe20000410000 */
[----:B------:R-:W-:Y:S01]  /*2ea0*/  FMUL.FTZ R39, R39, R116 ;  /* 0x0000007427277220 */ /* 0x000fe20000410000 */
[----:B------:R-:W-:Y:S01]  /*2eb0*/  FADD.FTZ R29, -R20, R29 ;  /* 0x0000001d141d7221 */ /* 0x000fe20000010100 */
[----:B------:R-:W-:Y:S01]  /*2ec0*/  FADD.FTZ R34, R34, R36 ;  /* 0x0000002422227221 */ /* 0x000fe20000010000 */
[----:B------:R-:W-:Y:S01]  /*2ed0*/  FADD.FTZ R33, R33, R32 ;  /* 0x0000002021217221 */ /* 0x000fe20000010000 */
[----:B------:R-:W-:Y:S01]  /*2ee0*/  FFMA.FTZ R38, R39, R32, R38 ;  /* 0x0000002027267223 */ /* 0x000fe20000010026 */
[----:B------:R-:W-:Y:S01]  /*2ef0*/  FMUL.FTZ R32, R25, R28 ;  /* 0x0000001c19207220 */ /* 0x000fe20000410000 */
[----:B------:R-:W-:Y:S01]  /*2f00*/  FFMA.FTZ R35, R36, R31, R35 ;  /* 0x0000001f24237223 */ /* 0x000fe20000010023 */
[----:B------:R-:W-:Y:S01]  /*2f10*/  FMUL.FTZ R29, R29, R116 ;  /* 0x000000741d1d7220 */ /* 0x000fe20000410000 */
[----:B------:R-:W-:Y:S01]  /*2f20*/  FADD.FTZ R26, R26, R30 ;  /* 0x0000001e1a1a7221 */ /* 0x000fe20000010000 */
[----:B------:R-:W-:Y:S01]  /*2f30*/  FFMA.FTZ R27, R30, R37, R27 ;  /* 0x000000251e1b7223 */ /* 0x000fe2000001001b */
[----:B------:R-:W-:Y:S01]  /*2f40*/  FADD.FTZ R33, R32, R33 ;  /* 0x0000002120217221 */ /* 0x000fe20000010000 */
[----:B------:R-:W-:Y:S01]  /*2f50*/  FADD.FTZ R62, R34, R60 ;  /* 0x0000003c223e7221 */ /* 0x000fe20000010000 */
[----:B------:R-:W-:Y:S01]  /*2f60*/  FFMA.FTZ R32, R29, R32, R38 ;  /* 0x000000201d207223 */ /* 0x000fe20000010026 */
[----:B------:R-:W-:Y:S01]  /*2f70*/  FFMA.FTZ R60, R60, R39, R35 ;  /* 0x000000273c3c7223 */ /* 0x000fe20000010023 */
[----:B------:R-:W-:Y:S01]  /*2f80*/  FADD.FTZ R63, R26, R28 ;  /* 0x0000001c1a3f7221 */ /* 0x000fe20000010000 */
[----:B------:R-:W-:Y:S01]  /*2f90*/  FFMA.FTZ R61, R28, R29, R27 ;  /* 0x0000001d1c3d7223 */ /* 0x000fe2000001001b */
[----:B------:R-:W-:Y:S06]  /*2fa0*/  BRA `(.L_x_132) ;  /* 0x0000002400007947 */ /* 0x000fec0003800000 */
.L_x_131:
[----:B------:R-:W-:Y:S02]  /*2fb0*/  SHF.L.U32 R27, R79, 0x10, RZ ;  /* 0x000000104f1b7819 */ /* 0x000fe400000006ff */
[----:B------:R-:W-:Y:S02]  /*2fc0*/  SHF.L.U32 R29, R114, 0x10, RZ ;  /* 0x00000010721d7819 */ /* 0x000fe400000006ff */
[----:B------:R-:W-:Y:S01]  /*2fd0*/  SHF.L.U32 R31, R77, 0x10, RZ ;  /* 0x000000104d1f7819 */ /* 0x000fe200000006ff */
[C---:B------:R-:W-:Y:S01]  /*2fe0*/  FADD.FTZ R27, -R20.reuse, R27 ;  /* 0x0000001b141b7221 */ /* 0x040fe20000010100 */
[----:B------:R-:W-:Y:S01]  /*2ff0*/  SHF.L.U32 R33, R75, 0x10, RZ ;  /* 0x000000104b217819 */ /* 0x000fe200000006ff */
[C---:B------:R-:W-:Y:S01]  /*3000*/  FADD.FTZ R29, -R20.reuse, R29 ;  /* 0x0000001d141d7221 */ /* 0x040fe20000010100 */
[----:B------:R-:W-:Y:S01]  /*3010*/  SHF.L.U32 R39, R73, 0x10, RZ ;  /* 0x0000001049277819 */ /* 0x000fe200000006ff */
[-C--:B------:R-:W-:Y:S01]  /*3020*/  FMUL.FTZ R27, R27, R116.reuse ;  /* 0x000000741b1b7220 */ /* 0x080fe20000410000 */
[----:B------:R-:W-:Y:S01]  /*3030*/  FADD.FTZ R59, -R20, R31 ;  /* 0x0000001f143b7221 */ /* 0x000fe20000010100 */
[----:B------:R-:W-:Y:S01]  /*3040*/  FMUL.FTZ R26, R29, R116 ;  /* 0x000000741d1a7220 */ /* 0x000fe20000410000 */
[----:B------:R-:W-:Y:S01]  /*3050*/  SHF.L.U32 R31, R112, 0x10, RZ ;  /* 0x00000010701f7819 */ /* 0x000fe200000006ff */
[--C-:B-----5:R-:W-:Y:S01]  /*3060*/  FFMA.FTZ R32, R24, R27, R22.reuse ;  /* 0x0000001b18207223 */ /* 0x120fe20000010016 */
[----:B------:R-:W-:Y:S01]  /*3070*/  FADD.FTZ R53, -R20, R33 ;  /* 0x0000002114357221 */ /* 0x000fe20000010100 */
[----:B------:R-:W-:Y:S01]  /*3080*/  FFMA.FTZ R42, R25, R26, R23 ;  /* 0x0000001a192a7223 */ /* 0x000fe20000010017 */
[----:B------:R-:W-:Y:S01]  /*3090*/  SHF.L.U32 R33, R110, 0x10, RZ ;  /* 0x000000106e217819 */ /* 0x000fe200000006ff */
[----:B------:R-:W-:Y:S01]  /*30a0*/  FMUL.FTZ R28, R32, -1.4426950216293334961 ;  /* 0xbfb8aa3b201c7820 */ /* 0x000fe20000410000 */
[----:B------:R-:W-:Y:S01]  /*30b0*/  FADD.FTZ R31, -R20, R31 ;  /* 0x0000001f141f7221 */ /* 0x000fe20000010100 */
[----:B------:R-:W-:Y:S01]  /*30c0*/  FMUL.FTZ R29, R42, -1.4426950216293334961 ;  /* 0xbfb8aa3b2a1d7820 */ /* 0x000fe20000410000 */
[-C--:B------:R-:W-:Y:S01]  /*30d0*/  FMUL.FTZ R59, R59, R116.reuse ;  /* 0x000000743b3b7220 */ /* 0x080fe20000410000 */
[----:B------:R0:W1:Y:S01]  /*30e0*/  MUFU.EX2 R30, R28 ;  /* 0x0000001c001e7308 */ /* 0x0000620000000800 */
[-C--:B------:R-:W-:Y:S01]  /*30f0*/  FMUL.FTZ R52, R31, R116.reuse ;  /* 0x000000741f347220 */ /* 0x080fe20000410000 */
[----:B------:R-:W-:Y:S01]  /*3100*/  FMUL.FTZ R53, R53, R116 ;  /* 0x0000007435357220 */ /* 0x000fe20000410000 */
[----:B------:R-:W-:Y:S01]  /*3110*/  FADD.FTZ R33, -R20, R33 ;  /* 0x0000002114217221 */ /* 0x000fe20000010100 */
[C-C-:B------:R-:W-:Y:S01]  /*3120*/  FFMA.FTZ R47, R24.reuse, R59, R22.reuse ;  /* 0x0000003b182f7223 */ /* 0x140fe20000010016 */
[--C-:B------:R-:W-:Y:S01]  /*3130*/  FFMA.FTZ R45, R25, R52, R23.reuse ;  /* 0x00000034192d7223 */ /* 0x100fe20000010017 */
[----:B------:R-:W-:Y:S01]  /*3140*/  FFMA.FTZ R41, R24, R53, R22 ;  /* 0x0000003518297223 */ /* 0x000fe20000010016 */
[----:B------:R-:W-:Y:S01]  /*3150*/  FMUL.FTZ R50, R33, R116 ;  /* 0x0000007421327220 */ /* 0x000fe20000410000 */
[----:B------:R2:W3:Y:S01]  /*3160*/  MUFU.EX2 R34, R29 ;  /* 0x0000001d00227308 */ /* 0x0004e20000000800 */
[----:B0-----:R-:W-:Y:S01]  /*3170*/  FMUL.FTZ R28, R45, -1.4426950216293334961 ;  /* 0xbfb8aa3b2d1c7820 */ /* 0x001fe20000410000 */
[----:B------:R-:W-:Y:S01]  /*3180*/  FMUL.FTZ R31, R47, -1.4426950216293334961 ;  /* 0xbfb8aa3b2f1f7820 */ /* 0x000fe20000410000 */
[----:B------:R-:W-:Y:S01]  /*3190*/  FMUL.FTZ R36, R41, -1.4426950216293334961 ;  /* 0xbfb8aa3b29247820 */ /* 0x000fe20000410000 */
[----:B------:R-:W-:Y:S01]  /*31a0*/  FFMA.FTZ R55, R25, R50, R23 ;  /* 0x0000003219377223 */ /* 0x000fe20000010017 */
[----:B------:R-:W-:Y:S01]  /*31b0*/  FADD.FTZ R39, -R20, R39 ;  /* 0x0000002714277221 */ /* 0x000fe20000010100 */
[----:B------:R-:W-:-:S02]  /*31c0*/  SHF.L.U32 R40, R78, 0x10, RZ ;  /* 0x000000104e287819 */ /* 0x000fc400000006ff */
[----:B------:R-:W0:Y:S01]  /*31d0*/  MUFU.EX2 R37, R28 ;  /* 0x0000001c00257308 */ /* 0x000e220000000800 */
[----:B-1----:R-:W-:Y:S01]  /*31e0*/  FADD.FTZ R33, R30, 1 ;  /* 0x3f8000001e217421 */ /* 0x002fe20000010000 */
[----:B--2---:R-:W-:Y:S01]  /*31f0*/  FMUL.FTZ R29, R55, -1.4426950216293334961 ;  /* 0xbfb8aa3b371d7820 */ /* 0x004fe20000410000 */
[----:B------:R-:W-:Y:S01]  /*3200*/  FMUL.FTZ R125, R39, R116 ;  /* 0x00000074277d7220 */ /* 0x000fe20000410000 */
[----:B------:R-:W-:Y:S02]  /*3210*/  SHF.L.U32 R39, R108, 0x10, RZ ;  /* 0x000000106c277819 */ /* 0x000fe400000006ff */
[----:B------:R-:W-:Y:S01]  /*3220*/  SHF.L.U32 R51, R115, 0x10, RZ ;  /* 0x0000001073337819 */ /* 0x000fe200000006ff */
[----:B------:R-:W-:Y:S01]  /*3230*/  FFMA.FTZ R60, R24, R125, R22 ;  /* 0x0000007d183c7223 */ /* 0x000fe20000010016 */
[----:B------:R-:W1:Y:S01]  /*3240*/  MUFU.EX2 R35, R31 ;  /* 0x0000001f00237308 */ /* 0x000e620000000800 */
[----:B---3--:R-:W-:Y:S01]  /*3250*/  FADD.FTZ R34, R34, 1 ;  /* 0x3f80000022227421 */ /* 0x008fe20000010000 */
[----:B------:R-:W-:Y:S01]  /*3260*/  FADD.FTZ R39, -R20, R39 ;  /* 0x0000002714277221 */ /* 0x000fe20000010100 */
[----:B------:R-:W-:Y:S01]  /*3270*/  FMUL.FTZ R38, R60, -1.4426950216293334961 ;  /* 0xbfb8aa3b3c267820 */ /* 0x000fe20000410000 */
[----:B------:R-:W-:-:S02]  /*3280*/  SHF.L.U32 R58, R113, 0x10, RZ ;  /* 0x00000010713a7819 */ /* 0x000fc400000006ff */
[----:B------:R-:W-:Y:S01]  /*3290*/  FMUL.FTZ R62, R39, R116 ;  /* 0x00000074273e7220 */ /* 0x000fe20000410000 */
[----:B------:R-:W-:Y:S01]  /*32a0*/  SHF.L.U32 R39, R69, 0x10, RZ ;  /* 0x0000001045277819 */ /* 0x000fe200000006ff */
[----:B------:R-:W2:Y:S01]  /*32b0*/  MUFU.RCP R33, R33 ;  /* 0x0000002100217308 */ /* 0x000ea20000001000 */
[----:B0-----:R-:W-:Y:S01]  /*32c0*/  FADD.FTZ R37, R37, 1 ;  /* 0x3f80000025257421 */ /* 0x001fe20000010000 */
[----:B------:R-:W-:Y:S01]  /*32d0*/  FFMA.FTZ R30, R25, R62, R23 ;  /* 0x0000003e191e7223 */ /* 0x000fe20000010017 */
[----:B------:R-:W-:Y:S01]  /*32e0*/  SHF.L.U32 R56, R74, 0x10, RZ ;  /* 0x000000104a387819 */ /* 0x000fe200000006ff */
[----:B------:R-:W-:Y:S01]  /*32f0*/  FADD.FTZ R39, -R20, R39 ;  /* 0x0000002714277221 */ /* 0x000fe20000010100 */
[----:B------:R-:W-:Y:S02]  /*3300*/  SHF.L.U32 R57, R104, 0x10, RZ ;  /* 0x0000001068397819 */ /* 0x000fe400000006ff */
[----:B------:R-:W-:Y:S01]  /*3310*/  SHF.L.U32 R118, R70, 0x10, RZ ;  /* 0x0000001046767819 */ /* 0x000fe200000006ff */
[----:B------:R1:W0:Y:S01]  /*3320*/  MUFU.EX2 R31, R36 ;  /* 0x00000024001f7308 */ /* 0x0002220000000800 */
[----:B------:R-:W-:Y:S01]  /*3330*/  FMUL.FTZ R39, R39, R116 ;  /* 0x0000007427277220 */ /* 0x000fe20000410000 */
[----:B------:R-:W-:Y:S01]  /*3340*/  FADD.FTZ R57, -R20, R57 ;  /* 0x0000003914397221 */ /* 0x000fe20000010100 */
[----:B------:R-:W-:-:S02]  /*3350*/  SHF.L.U32 R119, R64, 0x10, RZ ;  /* 0x0000001040777819 */ /* 0x000fc400000006ff */
[----:B------:R-:W-:-:S03]  /*3360*/  SHF.L.U32 R124, R101, 0x10, RZ ;  /* 0x00000010657c7819 */ /* 0x000fc600000006ff */
[----:B------:R-:W3:Y:S01]  /*3370*/  MUFU.RCP R34, R34 ;  /* 0x0000002200227308 */ /* 0x000ee20000001000 */
[----:B-1----:R-:W-:Y:S01]  /*3380*/  FADD.FTZ R36, R35, 1 ;  /* 0x3f80000023247421 */ /* 0x002fe20000010000 */
[----:B--2---:R-:W-:Y:S01]  /*3390*/  FADD.FTZ R35, -R33, 1 ;  /* 0x3f80000021237421 */ /* 0x004fe20000010100 */
[----:B------:R-:W-:-:S03]  /*33a0*/  FMUL.FTZ R63, R40, R33 ;  /* 0x00000021283f7220 */ /* 0x000fc60000410000 */
[----:B------:R-:W-:Y:S01]  /*33b0*/  FFMA.FTZ R32, R32, R35, 1 ;  /* 0x3f80000020207423 */ /* 0x000fe20000010023 */
[----:B------:R-:W-:Y:S01]  /*33c0*/  SHF.L.U32 R35, R76, 0x10, RZ ;  /* 0x000000104c237819 */ /* 0x000fe200000006ff */
[----:B------:R-:W1:Y:S01]  /*33d0*/  MUFU.EX2 R29, R29 ;  /* 0x0000001d001d7308 */ /* 0x000e620000000800 */
[----:B0-----:R-:W-:Y:S01]  /*33e0*/  FADD.FTZ R33, R31, 1 ;  /* 0x3f8000001f217421 */ /* 0x001fe20000010000 */
[----:B------:R-:W-:Y:S01]  /*33f0*/  FMUL.FTZ R63, R63, R32 ;  /* 0x000000203f3f7220 */ /* 0x000fe20000410000 */
[----:B------:R-:W-:-:S05]  /*3400*/  FMUL.FTZ R32, R57, R116 ;  /* 0x0000007439207220 */ /* 0x000fca0000410000 */
[----:B------:R-:W0:Y:S01]  /*3410*/  MUFU.RCP R37, R37 ;  /* 0x0000002500257308 */ /* 0x000e220000001000 */
[----:B---3--:R-:W-:Y:S01]  /*3420*/  FADD.FTZ R31, -R34, 1 ;  /* 0x3f800000221f7421 */ /* 0x008fe20000010100 */
[----:B------:R-:W-:-:S03]  /*3430*/  FMUL.FTZ R51, R51, R34 ;  /* 0x0000002233337220 */ /* 0x000fc60000410000 */
[----:B------:R-:W-:Y:S01]  /*3440*/  FFMA.FTZ R42, R42, R31, 1 ;  /* 0x3f8000002a2a7423 */ /* 0x000fe2000001001f */
[----:B------:R-:W-:Y:S02]  /*3450*/  SHF.L.U32 R31, R71, 0x10, RZ ;  /* 0x00000010471f7819 */ /* 0x000fe400000006ff */
[----:B------:R-:W2:Y:S01]  /*3460*/  MUFU.RCP R36, R36 ;  /* 0x0000002400247308 */ /* 0x000ea20000001000 */
[----:B-1----:R-:W-:Y:S01]  /*3470*/  FADD.FTZ R29, R29, 1 ;  /* 0x3f8000001d1d7421 */ /* 0x002fe20000010000 */
[----:B------:R-:W-:Y:S01]  /*3480*/  FMUL.FTZ R51, R51, R42 ;  /* 0x0000002a33337220 */ /* 0x000fe20000410000 */
[----:B------:R-:W-:Y:S01]  /*3490*/  FADD.FTZ R43, -R20, R31 ;  /* 0x0000001f142b7221 */ /* 0x000fe20000010100 */
[----:B------:R-:W-:-:S03]  /*34a0*/  SHF.L.U32 R31, R106, 0x10, RZ ;  /* 0x000000106a1f7819 */ /* 0x000fc600000006ff */
[----:B------:R-:W-:Y:S01]  /*34b0*/  FMUL.FTZ R43, R43, R116 ;  /* 0x000000742b2b7220 */ /* 0x000fe20000410000 */
[----:B------:R1:W3:Y:S01]  /*34c0*/  MUFU.EX2 R28, R38 ;  /* 0x00000026001c7308 */ /* 0x0002e20000000800 */
[----:B0-----:R-:W-:Y:S01]  /*34d0*/  FMUL.FTZ R58, R58, R37 ;  /* 0x000000253a3a7220 */ /* 0x001fe20000410000 */
[----:B------:R-:W-:Y:S01]  /*34e0*/  FADD.FTZ R34, -R37, 1 ;  /* 0x3f80000025227421 */ /* 0x000fe20000010100 */
[----:B------:R-:W-:Y:S01]  /*34f0*/  FADD.FTZ R37, -R20, R31 ;  /* 0x0000001f14257221 */ /* 0x000fe20000010100 */
[----:B------:R-:W-:Y:S02]  /*3500*/  FFMA.FTZ R31, R24, R43, R22 ;  /* 0x0000002b181f7223 */ /* 0x000fe40000010016 */
[----:B------:R-:W-:Y:S01]  /*3510*/  FFMA.FTZ R45, R45, R34, 1 ;  /* 0x3f8000002d2d7423 */ /* 0x000fe20000010022 */
[----:B------:R-:W-:Y:S01]  /*3520*/  FMUL.FTZ R34, R37, R116 ;  /* 0x0000007425227220 */ /* 0x000fe20000410000 */
[----:B------:R-:W0:Y:S01]  /*3530*/  MUFU.RCP R33, R33 ;  /* 0x0000002100217308 */ /* 0x000e220000001000 */
[----:B-1----:R-:W-:Y:S01]  /*3540*/  FMUL.FTZ R38, R30, -1.4426950216293334961 ;  /* 0xbfb8aa3b1e267820 */ /* 0x002fe20000410000 */
[----:B--2---:R-:W-:Y:S01]  /*3550*/  FMUL.FTZ R54, R35, R36 ;  /* 0x0000002423367220 */ /* 0x004fe20000410000 */
[----:B------:R-:W-:Y:S01]  /*3560*/  FADD.FTZ R36, -R36, 1 ;  /* 0x3f80000024247421 */ /* 0x000fe20000010100 */
[----:B------:R-:W-:Y:S01]  /*3570*/  FMUL.FTZ R37, R31, -1.4426950216293334961 ;  /* 0xbfb8aa3b1f257820 */ /* 0x000fe20000410000 */
[----:B------:R-:W-:-:S02]  /*3580*/  FMUL.FTZ R58, R58, R45 ;  /* 0x0000002d3a3a7220 */ /* 0x000fc40000410000 */
[----:B------:R-:W-:Y:S01]  /*3590*/  FFMA.FTZ R47, R47, R36, 1 ;  /* 0x3f8000002f2f7423 */ /* 0x000fe20000010024 */
[----:B------:R1:W2:Y:S01]  /*35a0*/  MUFU.RCP R40, R29 ;  /* 0x0000001d00287308 */ /* 0x0002a20000001000 */
[----:B---3--:R-:W-:Y:S01]  /*35b0*/  FADD.FTZ R35, R28, 1 ;  /* 0x3f8000001c237421 */ /* 0x008fe20000010000 */
[----:B------:R-:W-:Y:S01]  /*35c0*/  FFMA.FTZ R28, R25, R34, R23 ;  /* 0x00000022191c7223 */ /* 0x000fe20000010017 */
[----:B------:R-:W-:Y:S01]  /*35d0*/  FMUL.FTZ R54, R54, R47 ;  /* 0x0000002f36367220 */ /* 0x000fe20000410000 */
[----:B------:R-:W-:Y:S02]  /*35e0*/  SHF.L.U32 R47, R67, 0x10, RZ ;  /* 0x00000010432f7819 */ /* 0x000fe400000006ff */
[----:B------:R-:W-:Y:S02]  /*35f0*/  FMUL.FTZ R46, R28, -1.4426950216293334961 ;  /* 0xbfb8aa3b1c2e7820 */ /* 0x000fe40000410000 */
[----:B------:R-:W3:Y:S01]  /*3600*/  MUFU.EX2 R38, R38 ;  /* 0x0000002600267308 */ /* 0x000ee20000000800 */
[----:B0-----:R-:W-:Y:S01]  /*3610*/  FADD.FTZ R36, -R33, 1 ;  /* 0x3f80000021247421 */ /* 0x001fe20000010100 */
[----:B------:R-:W-:Y:S01]  /*3620*/  FMUL.FTZ R56, R56, R33 ;  /* 0x0000002138387220 */ /* 0x000fe20000410000 */
[----:B------:R-:W-:Y:S01]  /*3630*/  SHF.L.U32 R33, R111, 0x10, RZ ;  /* 0x000000106f217819 */ /* 0x000fe200000006ff */
[----:B------:R-:W-:Y:S01]  /*3640*/  FADD.FTZ R47, -R20, R47 ;  /* 0x0000002f142f7221 */ /* 0x000fe20000010100 */
[----:B------:R-:W-:Y:S01]  /*3650*/  FFMA.FTZ R41, R41, R36, 1 ;  /* 0x3f80000029297423 */ /* 0x000fe20000010024 */
[----:B-1----:R-:W-:-:S02]  /*3660*/  FFMA.FTZ R29, R24, R39, R22 ;  /* 0x00000027181d7223 */ /* 0x002fc40000010016 */
[----:B------:R-:W0:Y:S01]  /*3670*/  MUFU.RCP R35, R35 ;  /* 0x0000002300237308 */ /* 0x000e220000001000 */
[----:B--2---:R-:W-:Y:S01]  /*3680*/  FADD.FTZ R36, -R40, 1 ;  /* 0x3f80000028247421 */ /* 0x004fe20000010100 */
[----:B------:R-:W-:Y:S01]  /*3690*/  FMUL.FTZ R56, R56, R41 ;  /* 0x0000002938387220 */ /* 0x000fe20000410000 */
[----:B------:R-:W-:Y:S01]  /*36a0*/  FMUL.FTZ R40, R33, R40 ;  /* 0x0000002821287220 */ /* 0x000fe20000410000 */
[----:B------:R-:W-:Y:S01]  /*36b0*/  FMUL.FTZ R33, R29, -1.4426950216293334961 ;  /* 0xbfb8aa3b1d217820 */ /* 0x000fe20000410000 */
[----:B------:R-:W-:-:S03]  /*36c0*/  FFMA.FTZ R55, R55, R36, 1 ;  /* 0x3f80000037377423 */ /* 0x000fc60000010024 */
[----:B------:R-:W1:Y:S01]  /*36d0*/  MUFU.EX2 R37, R37 ;  /* 0x0000002500257308 */ /* 0x000e620000000800 */
[----:B---3--:R-:W-:Y:S01]  /*36e0*/  FADD.FTZ R44, R38, 1 ;  /* 0x3f800000262c7421 */ /* 0x008fe20000010000 */
[----:B------:R-:W-:Y:S01]  /*36f0*/  FFMA.FTZ R38, R25, R32, R23 ;  /* 0x0000002019267223 */ /* 0x000fe20000010017 */
[----:B------:R-:W-:-:S03]  /*3700*/  FMUL.FTZ R55, R40, R55 ;  /* 0x0000003728377220 */ /* 0x000fc60000410000 */
[----:B------:R-:W-:Y:S02]  /*3710*/  FMUL.FTZ R42, R38, -1.4426950216293334961 ;  /* 0xbfb8aa3b262a7820 */ /* 0x000fe40000410000 */
[----:B------:R2:W3:Y:S01]  /*3720*/  MUFU.EX2 R36, R46 ;  /* 0x0000002e00247308 */ /* 0x0004e20000000800 */
[----:B0-----:R-:W-:-:S04]  /*3730*/  FADD.FTZ R49, -R35, 1 ;  /* 0x3f80000023317421 */ /* 0x001fc80000010100 */
[----:B------:R-:W-:-:S03]  /*3740*/  FFMA.FTZ R60, R60, R49, 1 ;  /* 0x3f8000003c3c7423 */ /* 0x000fc60000010031 */
[----:B------:R-:W0:Y:S01]  /*3750*/  MUFU.RCP R44, R44 ;  /* 0x0000002c002c7308 */ /* 0x000e220000001000 */
[----:B--2---:R-:W-:-:S05]  /*3760*/  SHF.L.U32 R46, R72, 0x10, RZ ;  /* 0x00000010482e7819 */ /* 0x004fca00000006ff */
[----:B------:R-:W-:Y:S01]  /*3770*/  FMUL.FTZ R45, R46, R35 ;  /* 0x000000232e2d7220 */ /* 0x000fe20000410000 */
[----:B-1----:R-:W-:Y:S01]  /*3780*/  FADD.FTZ R46, R37, 1 ;  /* 0x3f800000252e7421 */ /* 0x002fe20000010000 */
[----:B------:R-:W-:Y:S01]  /*3790*/  FMUL.FTZ R35, R47, R116 ;  /* 0x000000742f237220 */ /* 0x000fe20000410000 */
[----:B------:R-:W-:Y:S01]  /*37a0*/  SHF.L.U32 R47, R102, 0x10, RZ ;  /* 0x00000010662f7819 */ /* 0x000fe200000006ff */
[----:B------:R-:W-:Y:S01]  /*37b0*/  FMUL.FTZ R60, R45, R60 ;  /* 0x0000003c2d3c7220 */ /* 0x000fe20000410000 */
[----:B------:R-:W1:Y:S01]  /*37c0*/  MUFU.RCP R41, R46 ;  /* 0x0000002e00297308 */ /* 0x000e620000001000 */
[----:B------:R-:W-:Y:S02]  /*37d0*/  FFMA.FTZ R37, R24, R35, R22 ;  /* 0x0000002318257223 */ /* 0x000fe40000010016 */
[----:B------:R-:W-:Y:S01]  /*37e0*/  FADD.FTZ R49, -R20, R47 ;  /* 0x0000002f14317221 */ /* 0x000fe20000010100 */
[----:B---3--:R-:W-:Y:S01]  /*37f0*/  FADD.FTZ R47, R36, 1 ;  /* 0x3f800000242f7421 */ /* 0x008fe20000010000 */
[----:B------:R-:W-:Y:S01]  /*3800*/  FMUL.FTZ R40, R37, -1.4426950216293334961 ;  /* 0xbfb8aa3b25287820 */ /* 0x000fe20000410000 */
[----:B0-----:R-:W-:-:S02]  /*3810*/  FADD.FTZ R45, -R44, 1 ;  /* 0x3f8000002c2d7421 */ /* 0x001fc40000010100 */
[----:B------:R-:W0:Y:S02]  /*3820*/  MUFU.EX2 R33, R33 ;  /* 0x0000002100217308 */ /* 0x000e240000000800 */
[----:B------:R-:W-:Y:S01]  /*3830*/  FFMA.FTZ R84, R30, R45, 1 ;  /* 0x3f8000001e547423 */ /* 0x000fe2000001002d */
[----:B------:R-:W-:Y:S01]  /*3840*/  FMUL.FTZ R30, R49, R116 ;  /* 0x00000074311e7220 */ /* 0x000fe20000410000 */
[----:B------:R-:W-:-:S03]  /*3850*/  SHF.L.U32 R45, R109, 0x10, RZ ;  /* 0x000000106d2d7819 */ /* 0x000fc600000006ff */
[----:B------:R-:W-:Y:S01]  /*3860*/  FFMA.FTZ R36, R25, R30, R23 ;  /* 0x0000001e19247223 */ /* 0x000fe20000010017 */
[----:B------:R-:W2:Y:S01]  /*3870*/  MUFU.EX2 R42, R42 ;  /* 0x0000002a002a7308 */ /* 0x000ea20000000800 */
[----:B-1----:R-:W-:Y:S01]  /*3880*/  FADD.FTZ R46, -R41, 1 ;  /* 0x3f800000292e7421 */ /* 0x002fe20000010100 */
[----:B------:R-:W-:-:S03]  /*3890*/  FMUL.FTZ R45, R45, R44 ;  /* 0x0000002c2d2d7220 */ /* 0x000fc60000410000 */
[----:B------:R-:W-:Y:S01]  /*38a0*/  FFMA.FTZ R46, R31, R46, 1 ;  /* 0x3f8000001f2e7423 */ /* 0x000fe2000001002e */
[----:B------:R-:W-:Y:S01]  /*38b0*/  FMUL.FTZ R31, R36, -1.4426950216293334961 ;  /* 0xbfb8aa3b241f7820 */ /* 0x000fe20000410000 */
[----:B------:R-:W-:Y:S01]  /*38c0*/  FMUL.FTZ R84, R45, R84 ;  /* 0x000000542d547220 */ /* 0x000fe20000410000 */
[----:B------:R-:W1:Y:S01]  /*38d0*/  MUFU.EX2 R40, R40 ;  /* 0x0000002800287308 */ /* 0x000e620000000800 */
[----:B0-----:R-:W-:Y:S01]  /*38e0*/  FADD.FTZ R48, R33, 1 ;  /* 0x3f80000021307421 */ /* 0x001fe20000010000 */
[----:B------:R-:W-:-:S04]  /*38f0*/  FMUL.FTZ R33, R118, R41 ;  /* 0x0000002976217220 */ /* 0x000fc80000410000 */
[----:B------:R-:W-:Y:S01]  /*3900*/  FMUL.FTZ R33, R33, R46 ;  /* 0x0000002e21217220 */ /* 0x000fe20000410000 */
[----:B------:R-:W-:Y:S01]  /*3910*/  SHF.L.U32 R46, R68, 0x10, RZ ;  /* 0x00000010442e7819 */ /* 0x000fe200000006ff */
[----:B------:R0:W3:Y:S01]  /*3920*/  MUFU.RCP R44, R47 ;  /* 0x0000002f002c7308 */ /* 0x0000e20000001000 */
[----:B--2---:R-:W-:-:S07]  /*3930*/  FADD.FTZ R42, R42, 1 ;  /* 0x3f8000002a2a7421 */ /* 0x004fce0000010000 */
[----:B------:R-:W2:Y:S01]  /*3940*/  MUFU.EX2 R31, R31 ;  /* 0x0000001f001f7308 */ /* 0x000ea20000000800 */
[----:B-1----:R-:W-:Y:S01]  /*3950*/  FADD.FTZ R40, R40, 1 ;  /* 0x3f80000028287421 */ /* 0x002fe20000010000 */
[----:B0-----:R-:W-:-:S06]  /*3960*/  SHF.L.U32 R47, R107, 0x10, RZ ;  /* 0x000000106b2f7819 */ /* 0x001fcc00000006ff */
[----:B------:R-:W0:Y:S01]  /*3970*/  MUFU.RCP R41, R48 ;  /* 0x0000003000297308 */ /* 0x000e220000001000 */
[----:B---3--:R-:W-:-:S04]  /*3980*/  FADD.FTZ R45, -R44, 1 ;  /* 0x3f8000002c2d7421 */ /* 0x008fc80000010100 */
[----:B------:R-:W-:Y:S01]  /*3990*/  FFMA.FTZ R45, R28, R45, 1 ;  /* 0x3f8000001c2d7423 */ /* 0x000fe2000001002d */
[----:B------:R-:W-:Y:S01]  /*39a0*/  FMUL.FTZ R28, R47, R44 ;  /* 0x0000002c2f1c7220 */ /* 0x000fe20000410000 */
[----:B------:R-:W-:Y:S01]  /*39b0*/  SHF.L.U32 R47, R65, 0x10, RZ ;  /* 0x00000010412f7819 */ /* 0x000fe200000006ff */
[----:B------:R-:W1:Y:S01]  /*39c0*/  MUFU.RCP R42, R42 ;  /* 0x0000002a002a7308 */ /* 0x000e620000001000 */
[----:B--2---:R-:W-:Y:S01]  /*39d0*/  FADD.FTZ R31, R31, 1 ;  /* 0x3f8000001f1f7421 */ /* 0x004fe20000010000 */
[----:B------:R-:W-:Y:S01]  /*39e0*/  FMUL.FTZ R28, R28, R45 ;  /* 0x0000002d1c1c7220 */ /* 0x000fe20000410000 */
[----:B------:R-:W-:Y:S01]  /*39f0*/  SHF.L.U32 R45, R105, 0x10, RZ ;  /* 0x00000010692d7819 */ /* 0x000fe200000006ff */
[----:B------:R-:W-:-:S04]  /*3a00*/  FADD.FTZ R47, -R20, R47 ;  /* 0x0000002f142f7221 */ /* 0x000fc80000010100 */
[----:B------:R-:W2:Y:S01]  /*3a10*/  MUFU.RCP R40, R40 ;  /* 0x0000002800287308 */ /* 0x000ea20000001000 */
[----:B0-----:R-:W-:Y:S01]  /*3a20*/  FADD.FTZ R44, -R41, 1 ;  /* 0x3f800000292c7421 */ /* 0x001fe20000010100 */
[----:B------:R-:W-:Y:S01]  /*3a30*/  FMUL.FTZ R49, R47, R116 ;  /* 0x000000742f317220 */ /* 0x000fe20000410000 */
[----:B------:R-:W-:Y:S02]  /*3a40*/  SHF.L.U32 R47, R100, 0x10, RZ ;  /* 0x00000010642f7819 */ /* 0x000fe400000006ff */
[----:B------:R-:W-:Y:S01]  /*3a50*/  FFMA.FTZ R29, R29, R44, 1 ;  /* 0x3f8000001d1d7423 */ /* 0x000fe2000001002c */
[----:B------:R-:W-:Y:S02]  /*3a60*/  FMUL.FTZ R44, R46, R41 ;  /* 0x000000292e2c7220 */ /* 0x000fe40000410000 */
[----:B------:R-:W0:Y:S01]  /*3a70*/  MUFU.RCP R31, R31 ;  /* 0x0000001f001f7308 */ /* 0x000e220000001000 */
[----:B-1----:R-:W-:Y:S01]  /*3a80*/  FADD.FTZ R41, -R42, 1 ;  /* 0x3f8000002a297421 */ /* 0x002fe20000010100 */
[----:B------:R-:W-:Y:S01]  /*3a90*/  FADD.FTZ R47, -R20, R47 ;  /* 0x0000002f142f7221 */ /* 0x000fe20000010100 */
[----:B------:R-:W-:-:S02]  /*3aa0*/  FMUL.FTZ R29, R44, R29 ;  /* 0x0000001d2c1d7220 */ /* 0x000fc40000410000 */
[----:B------:R-:W-:Y:S01]  /*3ab0*/  FFMA.FTZ R38, R38, R41, 1 ;  /* 0x3f80000026267423 */ /* 0x000fe20000010029 */
[----:B------:R-:W-:Y:S01]  /*3ac0*/  FMUL.FTZ R41, R45, R42 ;  /* 0x0000002a2d297220 */ /* 0x000fe20000410000 */
[----:B------:R-:W-:Y:S01]  /*3ad0*/  SHF.L.U32 R45, R66, 0x10, RZ ;  /* 0x00000010422d7819 */ /* 0x000fe200000006ff */
[----:B--2---:R-:W-:Y:S01]  /*3ae0*/  FADD.FTZ R46, -R40, 1 ;  /* 0x3f800000282e7421 */ /* 0x004fe20000010100 */
[----:B------:R-:W-:-:S03]  /*3af0*/  SHF.L.U32 R42, R103, 0x10, RZ ;  /* 0x00000010672a7819 */ /* 0x000fc600000006ff */
[----:B------:R-:W-:Y:S01]  /*3b00*/  FMUL.FTZ R40, R45, R40 ;  /* 0x000000282d287220 */ /* 0x000fe20000410000 */
[----:B------:R-:W-:Y:S01]  /*3b10*/  FFMA.FTZ R37, R37, R46, 1 ;  /* 0x3f80000025257423 */ /* 0x000fe2000001002e */
[----:B------:R-:W-:Y:S01]  /*3b20*/  FMUL.FTZ R46, R47, R116 ;  /* 0x000000742f2e7220 */ /* 0x000fe20000410000 */
[----:B0-----:R-:W-:-:S04]  /*3b30*/  FADD.FTZ R45, -R31, 1 ;  /* 0x3f8000001f2d7421 */ /* 0x001fc80000010100 */
[----:B------:R-:W-:Y:S01]  /*3b40*/  FFMA.FTZ R45, R36, R45, 1 ;  /* 0x3f800000242d7423 */ /* 0x000fe2000001002d */
[----:B------:R-:W-:Y:S01]  /*3b50*/  FMUL.FTZ R36, R42, R31 ;  /* 0x0000001f2a247220 */ /* 0x000fe20000410000 */
[----:B------:R-:W-:Y:S01]  /*3b60*/  FMUL.FTZ R42, R41, R38 ;  /* 0x00000026292a7220 */ /* 0x000fe20000410000 */
[----:B------:R-:W-:Y:S01]  /*3b70*/  FFMA.FTZ R41, R24, R49, R22 ;  /* 0x0000003118297223 */ /* 0x000fe20000010016 */
[----:B------:R-:W-:Y:S01]  /*3b80*/  FMUL.FTZ R31, R40, R37 ;  /* 0x00000025281f7220 */ /* 0x000fe20000410000 */
[----:B------:R-:W-:Y:S01]  /*3b90*/  FMUL.FTZ R40, R36, R45 ;  /* 0x0000002d24287220 */ /* 0x000fe20000410000 */
[----:B------:R-:W-:Y:S01]  /*3ba0*/  SHF.L.U32 R37, R19, 0x10, RZ ;  /* 0x0000001013257819 */ /* 0x000fe200000006ff */
[----:B------:R-:W-:Y:S01]  /*3bb0*/  FMUL.FTZ R36, R41, -1.4426950216293334961 ;  /* 0xbfb8aa3b29247820 */ /* 0x000fe20000410000 */
[----:B------:R-:W-:Y:S01]  /*3bc0*/  FFMA.FTZ R38, R25, R46, R23 ;  /* 0x0000002e19267223 */ /* 0x000fe20000010017 */
[----:B------:R-:W-:Y:S02]  /*3bd0*/  SHF.L.U32 R45, R98, 0x10, RZ ;  /* 0x00000010622d7819 */ /* 0x000fe400000006ff */
[----:B------:R-:W-:Y:S01]  /*3be0*/  FADD.FTZ R37, -R20, R37 ;  /* 0x0000002514257221 */ /* 0x000fe20000010100 */
[----:B------:R-:W-:Y:S01]  /*3bf0*/  FMUL.FTZ R57, R38, -1.4426950216293334961 ;  /* 0xbfb8aa3b26397820 */ /* 0x000fe20000410000 */
[----:B------:R-:W0:Y:S01]  /*3c00*/  MUFU.EX2 R36, R36 ;  /* 0x0000002400247308 */ /* 0x000e220000000800 */
[----:B------:R-:W-:Y:S01]  /*3c10*/  FADD.FTZ R61, -R20, R45 ;  /* 0x0000002d143d7221 */ /* 0x000fe20000010100 */
[----:B------:R-:W-:-:S03]  /*3c20*/  FMUL.FTZ R47, R37, R116 ;  /* 0x00000074252f7220 */ /* 0x000fc60000410000 */
[----:B------:R-:W-:Y:S01]  /*3c30*/  FMUL.FTZ R44, R61, R116 ;  /* 0x000000743d2c7220 */ /* 0x000fe20000410000 */
[----:B------:R-:W-:Y:S02]  /*3c40*/  FFMA.FTZ R37, R24, R47, R22 ;  /* 0x0000002f18257223 */ /* 0x000fe40000010016 */
[----:B------:R-:W1:Y:S02]  /*3c50*/  MUFU.EX2 R57, R57 ;  /* 0x0000003900397308 */ /* 0x000e640000000800 */
[----:B------:R-:W-:-:S06]  /*3c60*/  FMUL.FTZ R48, R37, -1.4426950216293334961 ;  /* 0xbfb8aa3b25307820 */ /* 0x000fcc0000410000 */
[----:B------:R-:W2:Y:S01]  /*3c70*/  MUFU.EX2 R48, R48 ;  /* 0x0000003000307308 */ /* 0x000ea20000000800 */
[----:B0-----:R-:W-:Y:S01]  /*3c80*/  FADD.FTZ R118, R36, 1 ;  /* 0x3f80000024767421 */ /* 0x001fe20000010000 */
[----:B------:R-:W-:-:S06]  /*3c90*/  FFMA.FTZ R36, R25, R44, R23 ;  /* 0x0000002c19247223 */ /* 0x000fcc0000010017 */
[----:B------:R-:W0:Y:S01]  /*3ca0*/  MUFU.RCP R118, R118 ;  /* 0x0000007600767308 */ /* 0x000e220000001000 */
[----:B-1----:R-:W-:Y:S01]  /*3cb0*/  FADD.FTZ R45, R57, 1 ;  /* 0x3f800000392d7421 */ /* 0x002fe20000010000 */
[----:B------:R-:W-:-:S06]  /*3cc0*/  FMUL.FTZ R57, R36, -1.4426950216293334961 ;  /* 0xbfb8aa3b24397820 */ /* 0x000fcc0000410000 */
[----:B------:R-:W1:Y:S01]  /*3cd0*/  MUFU.EX2 R57, R57 ;  /* 0x0000003900397308 */ /* 0x000e620000000800 */
[----:B--2---:R-:W-:-:S07]  /*3ce0*/  FADD.FTZ R61, R48, 1 ;  /* 0x3f800000303d7421 */ /* 0x004fce0000010000 */
[----:B------:R-:W2:Y:S01]  /*3cf0*/  MUFU.RCP R45, R45 ;  /* 0x0000002d002d7308 */ /* 0x000ea20000001000 */
[----:B0-----:R-:W-:-:S04]  /*3d00*/  FADD.FTZ R48, -R118, 1 ;  /* 0x3f80000076307421 */ /* 0x001fc80000010100 */
[----:B------:R-:W-:Y:S01]  /*3d10*/  FFMA.FTZ R41, R41, R48, 1 ;  /* 0x3f80000029297423 */ /* 0x000fe20000010030 */
[----:B------:R-:W-:Y:S02]  /*3d20*/  FMUL.FTZ R48, R119, R118 ;  /* 0x0000007677307220 */ /* 0x000fe40000410000 */
[----:B------:R-:W0:Y:S01]  /*3d30*/  MUFU.RCP R61, R61 ;  /* 0x0000003d003d7308 */ /* 0x000e220000001000 */
[----:B-1----:R-:W-:Y:S01]  /*3d40*/  FADD.FTZ R118, R57, 1 ;  /* 0x3f80000039767421 */ /* 0x002fe20000010000 */
[----:B------:R-:W-:Y:S01]  /*3d50*/  FMUL.FTZ R41, R48, R41 ;  /* 0x0000002930297220 */ /* 0x000fe20000410000 */
[----:B------:R-:W-:Y:S01]  /*3d60*/  FMUL.FTZ R48, R24, R63 ;  /* 0x0000003f18307220 */ /* 0x000fe20000410000 */
[----:B------:R-:W-:-:S04]  /*3d70*/  SHF.L.U32 R57, R99, 0x10, RZ ;  /* 0x0000001063397819 */ /* 0x000fc800000006ff */
[----:B------:R-:W1:Y:S01]  /*3d80*/  MUFU.RCP R118, R118 ;  /* 0x0000007600767308 */ /* 0x000e620000001000 */
[----:B--2---:R-:W-:Y:S01]  /*3d90*/  FADD.FTZ R119, -R45, 1 ;  /* 0x3f8000002d777421 */ /* 0x004fe20000010100 */
[----:B------:R-:W-:-:S03]  /*3da0*/  FMUL.FTZ R45, R124, R45 ;  /* 0x0000002d7c2d7220 */ /* 0x000fc60000410000 */
[----:B------:R-:W-:Y:S01]  /*3db0*/  FFMA.FTZ R38, R38, R119, 1 ;  /* 0x3f80000026267423 */ /* 0x000fe20000010077 */
[----:B------:R-:W-:Y:S01]  /*3dc0*/  FMUL.FTZ R119, R25, R51 ;  /* 0x0000003319777220 */ /* 0x000fe20000410000 */
[----:B0-----:R-:W-:Y:S02]  /*3dd0*/  FADD.FTZ R124, -R61, 1 ;  /* 0x3f8000003d7c7421 */ /* 0x001fe40000010100 */
[----:B------:R-:W-:Y:S01]  /*3de0*/  FMUL.FTZ R38, R45, R38 ;  /* 0x000000262d267220 */ /* 0x000fe20000410000 */
[----:B------:R-:W-:Y:S01]  /*3df0*/  SHF.L.U32 R45, R5, 0x10, RZ ;  /* 0x00000010052d7819 */ /* 0x000fe200000006ff */
[----:B------:R-:W-:Y:S01]  /*3e00*/  FFMA.FTZ R37, R37, R124, 1 ;  /* 0x3f80000025257423 */ /* 0x000fe2000001007c */
[----:B------:R-:W-:-:S03]  /*3e10*/  SHF.L.U32 R124, R4, 0x10, RZ ;  /* 0x00000010047c7819 */ /* 0x000fc600000006ff */
[----:B------:R-:W-:Y:S01]  /*3e20*/  FADD.FTZ R45, -R20, R45 ;  /* 0x0000002d142d7221 */ /* 0x000fe20000010100 */
[----:B-1----:R-:W-:Y:S01]  /*3e30*/  FMUL.FTZ R57, R57, R118 ;  /* 0x0000007639397220 */ /* 0x002fe20000410000 */
[----:B------:R-:W-:Y:S01]  /*3e40*/  FMUL.FTZ R124, R124, R61 ;  /* 0x0000003d7c7c7220 */ /* 0x000fe20000410000 */
[----:B------:R-:W-:Y:S01]  /*3e50*/  FADD.FTZ R61, -R118, 1 ;  /* 0x3f800000763d7421 */ /* 0x000fe20000010100 */
[----:B------:R-:W-:Y:S01]  /*3e60*/  FMUL.FTZ R45, R45, R116 ;  /* 0x000000742d2d7220 */ /* 0x000fe20000410000 */
[C---:B------:R-:W-:Y:S01]  /*3e70*/  FFMA.FTZ R118, R27.reuse, R63, RZ ;  /* 0x0000003f1b767223 */ /* 0x040fe200000100ff */
[----:B------:R-:W-:Y:S01]  /*3e80*/  FMUL.FTZ R37, R124, R37 ;  /* 0x000000257c257220 */ /* 0x000fe20000410000 */
[----:B------:R-:W-:Y:S01]  /*3e90*/  FFMA.FTZ R36, R36, R61, 1 ;  /* 0x3f80000024247423 */ /* 0x000fe2000001003d */
[----:B------:R-:W-:Y:S01]  /*3ea0*/  FFMA.FTZ R61, R27, R48, RZ ;  /* 0x000000301b3d7223 */ /* 0x000fe200000100ff */
[----:B------:R-:W-:Y:S01]  /*3eb0*/  FADD.FTZ R48, RZ, R48 ;  /* 0x00000030ff307221 */ /* 0x000fe20000010000 */
[----:B------:R-:W-:Y:S01]  /*3ec0*/  FADD.FTZ R63, RZ, R63 ;  /* 0x0000003fff3f7221 */ /* 0x000fe20000010000 */
[----:B------:R-:W-:Y:S01]  /*3ed0*/  FMUL.FTZ R36, R57, R36 ;  /* 0x0000002439247220 */ /* 0x000fe20000410000 */
[----:B------:R-:W-:Y:S01]  /*3ee0*/  FFMA.FTZ R61, R26, R119, R61 ;  /* 0x000000771a3d7223 */ /* 0x000fe2000001003d */
[----:B------:R-:W-:Y:S01]  /*3ef0*/  FADD.FTZ R119, R119, R48 ;  /* 0x0000003077777221 */ /* 0x000fe20000010000 */
[C---:B------:R-:W-:Y:S01]  /*3f00*/  FFMA.FTZ R48, R24.reuse, R45, R22 ;  /* 0x0000002d18307223 */ /* 0x040fe20000010016 */
[----:B------:R-:W-:Y:S01]  /*3f10*/  FADD.FTZ R63, R63, R54 ;  /* 0x000000363f3f7221 */ /* 0x000fe20000010000 */
[-C--:B------:R-:W-:Y:S01]  /*3f20*/  FFMA.FTZ R118, R59, R54.reuse, R118 ;  /* 0x000000363b767223 */ /* 0x080fe20000010076 */
[----:B------:R-:W-:Y:S01]  /*3f30*/  FMUL.FTZ R54, R24, R54 ;  /* 0x0000003618367220 */ /* 0x000fe20000410000 */
[----:B------:R-:W-:Y:S01]  /*3f40*/  FMUL.FTZ R124, R48, -1.4426950216293334961 ;  /* 0xbfb8aa3b307c7820 */ /* 0x000fe20000410000 */
[----:B------:R-:W-:-:S02]  /*3f50*/  SHF.L.U32 R27, R6, 0x10, RZ ;  /* 0x00000010061b7819 */ /* 0x000fc400000006ff */
[----:B------:R-:W-:Y:S01]  /*3f60*/  FFMA.FTZ R59, R59, R54, R61 ;  /* 0x000000363b3b7223 */ /* 0x000fe2000001003d */
[----:B------:R-:W-:Y:S02]  /*3f70*/  FADD.FTZ R119, R119, R54 ;  /* 0x0000003677777221 */ /* 0x000fe40000010000 */
[----:B------:R-:W0:Y:S02]  /*3f80*/  MUFU.EX2 R124, R124 ;  /* 0x0000007c007c7308 */ /* 0x000e240000000800 */
[----:B0-----:R-:W-:-:S06]  /*3f90*/  FADD.FTZ R57, R124, 1 ;  /* 0x3f8000007c397421 */ /* 0x001fcc0000010000 */
[----:B------:R-:W0:Y:S02]  /*3fa0*/  MUFU.RCP R57, R57 ;  /* 0x0000003900397308 */ /* 0x000e240000001000 */
[----:B0-----:R-:W-:Y:S01]  /*3fb0*/  FMUL.FTZ R27, R27, R57 ;  /* 0x000000391b1b7220 */ /* 0x001fe20000410000 */
[----:B------:R-:W-:Y:S01]  /*3fc0*/  FADD.FTZ R61, -R57, 1 ;  /* 0x3f800000393d7421 */ /* 0x000fe20000010100 */
[----:B------:R-:W-:-:S03]  /*3fd0*/  SHF.L.U32 R57, R96, 0x10, RZ ;  /* 0x0000001060397819 */ /* 0x000fc600000006ff */
[----:B------:R-:W-:Y:S01]  /*3fe0*/  FFMA.FTZ R48, R48, R61, 1 ;  /* 0x3f80000030307423 */ /* 0x000fe2000001003d */
[----:B------:R-:W-:Y:S01]  /*3ff0*/  FFMA.FTZ R61, R26, R51, RZ ;  /* 0x000000331a3d7223 */ /* 0x000fe200000100ff */
[----:B------:R-:W-:Y:S01]  /*4000*/  FADD.FTZ R57, -R20, R57 ;  /* 0x0000003914397221 */ /* 0x000fe20000010100 */
[----:B------:R-:W-:Y:S01]  /*4010*/  FADD.FTZ R51, RZ, R51 ;  /* 0x00000033ff337221 */ /* 0x000fe20000010000 */
[----:B------:R-:W-:Y:S01]  /*4020*/  FMUL.FTZ R27, R27, R48 ;  /* 0x000000301b1b7220 */ /* 0x000fe20000410000 */
[----:B------:R-:W-:Y:S01]  /*4030*/  FMUL.FTZ R26, R25, R58 ;  /* 0x0000003a191a7220 */ /* 0x000fe20000410000 */
[----:B------:R-:W-:Y:S01]  /*4040*/  FMUL.FTZ R48, R57, R116 ;  /* 0x0000007439307220 */ /* 0x000fe20000410000 */
[----:B------:R-:W-:Y:S01]  /*4050*/  FADD.FTZ R124, R51, R58 ;  /* 0x0000003a337c7221 */ /* 0x000fe20000010000 */
[C---:B------:R-:W-:Y:S01]  /*4060*/  FFMA.FTZ R51, R52.reuse, R58, R61 ;  /* 0x0000003a34337223 */ /* 0x040fe2000001003d */
[----:B------:R-:W-:Y:S01]  /*4070*/  FFMA.FTZ R59, R52, R26, R59 ;  /* 0x0000001a343b7223 */ /* 0x000fe2000001003b */
[----:B------:R-:W-:Y:S01]  /*4080*/  FFMA.FTZ R54, R25, R48, R23 ;  /* 0x0000003019367223 */ /* 0x000fe20000010017 */
[----:B------:R-:W-:Y:S01]  /*4090*/  SHF.L.U32 R52, R97, 0x10, RZ ;  /* 0x0000001061347819 */ /* 0x000fe200000006ff */
[----:B------:R-:W-:Y:S01]  /*40a0*/  FADD.FTZ R119, R26, R119 ;  /* 0x000000771a777221 */ /* 0x000fe20000010000 */
[----:B------:R-:W-:Y:S01]  /*40b0*/  FFMA.FTZ R51, R50, R55, R51 ;  /* 0x0000003732337223 */ /* 0x000fe20000010033 */
[----:B------:R-:W-:-:S03]  /*40c0*/  FMUL.FTZ R57, R54, -1.4426950216293334961 ;  /* 0xbfb8aa3b36397820 */ /* 0x000fc60000410000 */
[----:B------:R-:W-:-:S03]  /*40d0*/  FFMA.FTZ R51, R62, R84, R51 ;  /* 0x000000543e337223 */ /* 0x000fc60000010033 */
[----:B------:R-:W0:Y:S01]  /*40e0*/  MUFU.EX2 R57, R57 ;  /* 0x0000003900397308 */ /* 0x000e220000000800 */
[----:B------:R-:W-:-:S04]  /*40f0*/  FFMA.FTZ R51, R34, R28, R51 ;  /* 0x0000001c22337223 */ /* 0x000fc80000010033 */
[----:B------:R-:W-:-:S04]  /*4100*/  FFMA.FTZ R51, R32, R42, R51 ;  /* 0x0000002a20337223 */ /* 0x000fc80000010033 */
[----:B------:R-:W-:-:S04]  /*4110*/  FFMA.FTZ R51, R30, R40, R51 ;  /* 0x000000281e337223 */ /* 0x000fc80000010033 */
[----:B------:R-:W-:Y:S01]  /*4120*/  FFMA.FTZ R51, R46, R38, R51 ;  /* 0x000000262e337223 */ /* 0x000fe20000010033 */
[----:B0-----:R-:W-:-:S03]  /*4130*/  FADD.FTZ R57, R57, 1 ;  /* 0x3f80000039397421 */ /* 0x001fc60000010000 */
[----:B------:R-:W-:-:S03]  /*4140*/  FFMA.FTZ R51, R44, R36, R51 ;  /* 0x000000242c337223 */ /* 0x000fc60000010033 */
[----:B------:R-:W0:Y:S02]  /*4150*/  MUFU.RCP R57, R57 ;  /* 0x0000003900397308 */ /* 0x000e240000001000 */
[----:B0-----:R-:W-:Y:S01]  /*4160*/  FMUL.FTZ R52, R52, R57 ;  /* 0x0000003934347220 */ /* 0x001fe20000410000 */
[----:B------:R-:W-:Y:S01]  /*4170*/  FADD.FTZ R61, -R57, 1 ;  /* 0x3f800000393d7421 */ /* 0x000fe20000010100 */
[----:B------:R-:W-:-:S03]  /*4180*/  SHF.L.U32 R57, R7, 0x10, RZ ;  /* 0x0000001007397819 */ /* 0x000fc600000006ff */
[----:B------:R-:W-:Y:S01]  /*4190*/  FFMA.FTZ R61, R54, R61, 1 ;  /* 0x3f800000363d7423 */ /* 0x000fe2000001003d */
[----:B------:R-:W-:Y:S01]  /*41a0*/  FADD.FTZ R54, R63, R56 ;  /* 0x000000383f367221 */ /* 0x000fe20000010000 */
[----:B------:R-:W-:Y:S02]  /*41b0*/  FADD.FTZ R57, -R20, R57 ;  /* 0x0000003914397221 */ /* 0x000fe40000010100 */
[----:B------:R-:W-:Y:S01]  /*41c0*/  FMUL.FTZ R52, R52, R61 ;  /* 0x0000003d34347220 */ /* 0x000fe20000410000 */
[----:B------:R-:W-:Y:S01]  /*41d0*/  FADD.FTZ R54, R54, R60 ;  /* 0x0000003c36367221 */ /* 0x000fe20000010000 */
[----:B------:R-:W-:Y:S02]  /*41e0*/  FMUL.FTZ R61, R57, R116 ;  /* 0x00000074393d7220 */ /* 0x000fe40000410000 */
[----:B------:R-:W-:Y:S01]  /*41f0*/  FFMA.FTZ R51, R48, R52, R51 ;  /* 0x0000003430337223 */ /* 0x000fe20000010033 */
[----:B------:R-:W-:Y:S01]  /*4200*/  FADD.FTZ R54, R54, R33 ;  /* 0x0000002136367221 */ /* 0x000fe20000010000 */
[----:B------:R-:W-:-:S03]  /*4210*/  FFMA.FTZ R57, R24, R61, R22 ;  /* 0x0000003d18397223 */ /* 0x000fc60000010016 */
[----:B------:R-:W-:Y:S01]  /*4220*/  FADD.FTZ R54, R54, R29 ;  /* 0x0000001d36367221 */ /* 0x000fe20000010000 */
[----:B------:R-:W-:-:S03]  /*4230*/  FMUL.FTZ R26, R57, -1.4426950216293334961 ;  /* 0xbfb8aa3b391a7820 */ /* 0x000fc60000410000 */
[----:B------:R-:W-:-:S03]  /*4240*/  FADD.FTZ R54, R54, R31 ;  /* 0x0000001f36367221 */ /* 0x000fc60000010000 */
[----:B------:R-:W0:Y:S01]  /*4250*/  MUFU.EX2 R26, R26 ;  /* 0x0000001a001a7308 */ /* 0x000e220000000800 */
[----:B------:R-:W-:-:S04]  /*4260*/  FADD.FTZ R54, R54, R41 ;  /* 0x0000002936367221 */ /* 0x000fc80000010000 */
[----:B------:R-:W-:-:S04]  /*4270*/  FADD.FTZ R54, R54, R37 ;  /* 0x0000002536367221 */ /* 0x000fc80000010000 */
[----:B------:R-:W-:Y:S01]  /*4280*/  FADD.FTZ R54, R54, R27 ;  /* 0x0000001b36367221 */ /* 0x000fe20000010000 */
[----:B0-----:R-:W-:Y:S01]  /*4290*/  FADD.FTZ R58, R26, 1 ;  /* 0x3f8000001a3a7421 */ /* 0x001fe20000010000 */
[-C--:B------:R-:W-:Y:S01]  /*42a0*/  FFMA.FTZ R26, R53, R56.reuse, R118 ;  /* 0x00000038351a7223 */ /* 0x080fe20000010076 */
[----:B------:R-:W-:-:S03]  /*42b0*/  FMUL.FTZ R56, R24, R56 ;  /* 0x0000003818387220 */ /* 0x000fc60000410000 */
[----:B------:R-:W-:Y:S01]  /*42c0*/  FFMA.FTZ R26, R125, R60, R26 ;  /* 0x0000003c7d1a7223 */ /* 0x000fe2000001001a */
[----:B------:R-:W0:Y:S01]  /*42d0*/  MUFU.RCP R58, R58 ;  /* 0x0000003a003a7308 */ /* 0x000e220000001000 */
[----:B------:R-:W-:Y:S01]  /*42e0*/  FFMA.FTZ R118, R53, R56, R59 ;  /* 0x0000003835767223 */ /* 0x000fe2000001003b */
[----:B------:R-:W-:Y:S01]  /*42f0*/  SHF.L.U32 R59, R8, 0x10, RZ ;  /* 0x00000010083b7819 */ /* 0x000fe200000006ff */
[----:B------:R-:W-:Y:S01]  /*4300*/  FADD.FTZ R119, R119, R56 ;  /* 0x0000003877777221 */ /* 0x000fe20000010000 */
[C---:B------:R-:W-:Y:S01]  /*4310*/  FMUL.FTZ R60, R24.reuse, R60 ;  /* 0x0000003c183c7220 */ /* 0x040fe20000410000 */
[-C--:B------:R-:W-:Y:S01]  /*4320*/  FFMA.FTZ R26, R43, R33.reuse, R26 ;  /* 0x000000212b1a7223 */ /* 0x080fe2000001001a */
[----:B------:R-:W-:-:S03]  /*4330*/  FMUL.FTZ R33, R24, R33 ;  /* 0x0000002118217220 */ /* 0x000fc60000410000 */
[-C--:B------:R-:W-:Y:S01]  /*4340*/  FFMA.FTZ R26, R39, R29.reuse, R26 ;  /* 0x0000001d271a7223 */ /* 0x080fe2000001001a */
[----:B------:R-:W-:-:S03]  /*4350*/  FMUL.FTZ R29, R24, R29 ;  /* 0x0000001d181d7220 */ /* 0x000fc60000410000 */
[-C--:B------:R-:W-:Y:S01]  /*4360*/  FFMA.FTZ R26, R35, R31.reuse, R26 ;  /* 0x0000001f231a7223 */ /* 0x080fe2000001001a */
[----:B------:R-:W-:Y:S01]  /*4370*/  FMUL.FTZ R31, R24, R31 ;  /* 0x0000001f181f7220 */ /* 0x000fe20000410000 */
[----:B0-----:R-:W-:Y:S01]  /*4380*/  FADD.FTZ R53, -R58, 1 ;  /* 0x3f8000003a357421 */ /* 0x001fe20000010100 */
[----:B------:R-:W-:Y:S01]  /*4390*/  FMUL.FTZ R59, R59, R58 ;  /* 0x0000003a3b3b7220 */ /* 0x000fe20000410000 */
[-C--:B------:R-:W-:Y:S01]  /*43a0*/  FFMA.FTZ R26, R49, R41.reuse, R26 ;  /* 0x00000029311a7223 */ /* 0x080fe2000001001a */
[----:B------:R-:W-:Y:S01]  /*43b0*/  FMUL.FTZ R41, R24, R41 ;  /* 0x0000002918297220 */ /* 0x000fe20000410000 */
[----:B------:R-:W-:Y:S01]  /*43c0*/  FFMA.FTZ R53, R57, R53, 1 ;  /* 0x3f80000039357423 */ /* 0x000fe20000010035 */
[----:B------:R-:W-:Y:S01]  /*43d0*/  SHF.L.U32 R57, R94, 0x10, RZ ;  /* 0x000000105e397819 */ /* 0x000fe200000006ff */
[-C--:B------:R-:W-:Y:S01]  /*43e0*/  FFMA.FTZ R26, R47, R37.reuse, R26 ;  /* 0x000000252f1a7223 */ /* 0x080fe2000001001a */
[----:B------:R-:W-:Y:S01]  /*43f0*/  FMUL.FTZ R37, R24, R37 ;  /* 0x0000002518257220 */ /* 0x000fe20000410000 */
[----:B------:R-:W-:-:S02]  /*4400*/  FMUL.FTZ R59, R59, R53 ;  /* 0x000000353b3b7220 */ /* 0x000fc40000410000 */
[----:B------:R-:W-:Y:S01]  /*4410*/  FADD.FTZ R57, -R20, R57 ;  /* 0x0000003914397221 */ /* 0x000fe20000010100 */
[-C--:B------:R-:W-:Y:S01]  /*4420*/  FFMA.FTZ R26, R45, R27.reuse, R26 ;  /* 0x0000001b2d1a7223 */ /* 0x080fe2000001001a */
[----:B------:R-:W-:Y:S01]  /*4430*/  FMUL.FTZ R27, R24, R27 ;  /* 0x0000001b181b7220 */ /* 0x000fe20000410000 */
[----:B------:R-:W-:Y:S01]  /*4440*/  FADD.FTZ R54, R54, R59 ;  /* 0x0000003b36367221 */ /* 0x000fe20000010000 */
[----:B------:R-:W-:Y:S01]  /*4450*/  FMUL.FTZ R58, R57, R116 ;  /* 0x00000074393a7220 */ /* 0x000fe20000410000 */
[----:B------:R-:W-:-:S03]  /*4460*/  FFMA.FTZ R26, R61, R59, R26 ;  /* 0x0000003b3d1a7223 */ /* 0x000fc6000001001a */
[----:B------:R-:W-:-:S04]  /*4470*/  FFMA.FTZ R56, R25, R58, R23 ;  /* 0x0000003a19387223 */ /* 0x000fc80000010017 */
[----:B------:R-:W-:-:S06]  /*4480*/  FMUL.FTZ R53, R56, -1.4426950216293334961 ;  /* 0xbfb8aa3b38357820 */ /* 0x000fcc0000410000 */
[----:B------:R-:W0:Y:S02]  /*4490*/  MUFU.EX2 R53, R53 ;  /* 0x0000003500357308 */ /* 0x000e240000000800 */
[----:B0-----:R-:W-:Y:S01]  /*44a0*/  FADD.FTZ R57, R53, 1 ;  /* 0x3f80000035397421 */ /* 0x001fe20000010000 */
[----:B------:R-:W-:Y:S01]  /*44b0*/  FADD.FTZ R53, R124, R55 ;  /* 0x000000377c357221 */ /* 0x000fe20000010000 */
[----:B------:R-:W-:-:S03]  /*44c0*/  FMUL.FTZ R55, R25, R55 ;  /* 0x0000003719377220 */ /* 0x000fc60000410000 */
[----:B------:R-:W-:Y:S01]  /*44d0*/  FADD.FTZ R53, R53, R84 ;  /* 0x0000005435357221 */ /* 0x000fe20000010000 */
[----:B------:R-:W0:Y:S01]  /*44e0*/  MUFU.RCP R57, R57 ;  /* 0x0000003900397308 */ /* 0x000e220000001000 */
[----:B------:R-:W-:Y:S01]  /*44f0*/  FFMA.FTZ R63, R50, R55, R118 ;  /* 0x00000037323f7223 */ /* 0x000fe20000010076 */
[----:B------:R-:W-:Y:S01]  /*4500*/  SHF.L.U32 R50, R95, 0x10, RZ ;  /* 0x000000105f327819 */ /* 0x000fe200000006ff */
[----:B------:R-:W-:Y:S01]  /*4510*/  FADD.FTZ R119, R55, R119 ;  /* 0x0000007737777221 */ /* 0x000fe20000010000 */
[----:B------:R-:W-:Y:S01]  /*4520*/  FMUL.FTZ R84, R25, R84 ;  /* 0x0000005419547220 */ /* 0x000fe20000410000 */
[----:B------:R-:W-:Y:S01]  /*4530*/  FFMA.FTZ R125, R125, R60, R63 ;  /* 0x0000003c7d7d7223 */ /* 0x000fe2000001003f */
[----:B------:R-:W-:Y:S01]  /*4540*/  SHF.L.U32 R63, R10, 0x10, RZ ;  /* 0x000000100a3f7819 */ /* 0x000fe200000006ff */
[----:B------:R-:W-:Y:S01]  /*4550*/  FADD.FTZ R119, R119, R60 ;  /* 0x0000003c77777221 */ /* 0x000fe20000010000 */
[----:B------:R-:W-:Y:S01]  /*4560*/  FADD.FTZ R53, R53, R28 ;  /* 0x0000001c35357221 */ /* 0x000fe20000010000 */
[----:B------:R-:W-:Y:S01]  /*4570*/  FFMA.FTZ R62, R62, R84, R125 ;  /* 0x000000543e3e7223 */ /* 0x000fe2000001007d */
[----:B------:R-:W-:Y:S01]  /*4580*/  FMUL.FTZ R28, R25, R28 ;  /* 0x0000001c191c7220 */ /* 0x000fe20000410000 */
[----:B------:R-:W-:Y:S01]  /*4590*/  FADD.FTZ R119, R84, R119 ;  /* 0x0000007754777221 */ /* 0x000fe20000010000 */
[----:B------:R-:W-:Y:S01]  /*45a0*/  FADD.FTZ R53, R53, R42 ;  /* 0x0000002a35357221 */ /* 0x000fe20000010000 */
[----:B------:R-:W-:Y:S01]  /*45b0*/  FFMA.FTZ R43, R43, R33, R62 ;  /* 0x000000212b2b7223 */ /* 0x000fe2000001003e */
[----:B------:R-:W-:Y:S01]  /*45c0*/  FMUL.FTZ R42, R25, R42 ;  /* 0x0000002a192a7220 */ /* 0x000fe20000410000 */
[----:B------:R-:W-:Y:S01]  /*45d0*/  FADD.FTZ R119, R119, R33 ;  /* 0x0000002177777221 */ /* 0x000fe20000010000 */
[----:B------:R-:W-:Y:S01]  /*45e0*/  FADD.FTZ R53, R53, R40 ;  /* 0x0000002835357221 */ /* 0x000fe20000010000 */
[----:B0-----:R-:W-:Y:S01]  /*45f0*/  FADD.FTZ R118, -R57, 1 ;  /* 0x3f80000039767421 */ /* 0x001fe20000010100 */
[----:B------:R-:W-:Y:S01]  /*4600*/  FMUL.FTZ R50, R50, R57 ;  /* 0x0000003932327220 */ /* 0x000fe20000410000 */
[----:B------:R-:W-:Y:S01]  /*4610*/  FFMA.FTZ R34, R34, R28, R43 ;  /* 0x0000001c22227223 */ /* 0x000fe2000001002b */
[----:B------:R-:W-:Y:S01]  /*4620*/  SHF.L.U32 R43, R91, 0x10, RZ ;  /* 0x000000105b2b7819 */ /* 0x000fe200000006ff */
[----:B------:R-:W-:Y:S01]  /*4630*/  FFMA.FTZ R118, R56, R118, 1 ;  /* 0x3f80000038767423 */ /* 0x000fe20000010076 */
        /* <DEDUP_REMOVED lines=17> */
[----:B------:R-:W-:Y:S01]  /*4750*/  FMUL.FTZ R118, R55, -1.4426950216293334961 ;  /* 0xbfb8aa3b37767820 */ /* 0x000fe20000410000 */
[----:B------:R-:W-:Y:S01]  /*4760*/  FADD.FTZ R119, R40, R119 ;  /* 0x0000007728777221 */ /* 0x000fe20000010000 */
[----:B------:R-:W-:Y:S01]  /*4770*/  FFMA.FTZ R49, R49, R41, R30 ;  /* 0x0000002931317223 */ /* 0x000fe2000001001e */
[----:B------:R-:W-:Y:S01]  /*4780*/  FMUL.FTZ R38, R25, R38 ;  /* 0x0000002619267220 */ /* 0x000fe20000410000 */
[----:B------:R-:W-:Y:S01]  /*4790*/  FADD.FTZ R53, R53, R36 ;  /* 0x0000002435357221 */ /* 0x000fe20000010000 */
[----:B------:R-:W-:Y:S01]  /*47a0*/  FADD.FTZ R119, R119, R41 ;  /* 0x0000002977777221 */ /* 0x000fe20000010000 */
[----:B------:R-:W0:Y:S01]  /*47b0*/  MUFU.EX2 R118, R118 ;  /* 0x0000007600767308 */ /* 0x000e220000000800 */
[----:B------:R-:W-:Y:S01]  /*47c0*/  FFMA.FTZ R46, R46, R38, R49 ;  /* 0x000000262e2e7223 */ /* 0x000fe20000010031 */
[----:B------:R-:W-:Y:S01]  /*47d0*/  FADD.FTZ R53, R53, R52 ;  /* 0x0000003435357221 */ /* 0x000fe20000010000 */
[----:B------:R-:W-:Y:S01]  /*47e0*/  FADD.FTZ R38, R38, R119 ;  /* 0x0000007726267221 */ /* 0x000fe20000010000 */
[----:B------:R-:W-:Y:S01]  /*47f0*/  FFMA.FTZ R51, R58, R50, R51 ;  /* 0x000000323a337223 */ /* 0x000fe20000010033 */
[----:B------:R-:W-:Y:S01]  /*4800*/  FFMA.FTZ R46, R47, R37, R46 ;  /* 0x000000252f2e7223 */ /* 0x000fe2000001002e */
[C---:B------:R-:W-:Y:S01]  /*4810*/  FMUL.FTZ R47, R25.reuse, R36 ;  /* 0x00000024192f7220 */ /* 0x040fe20000410000 */
[----:B------:R-:W-:Y:S01]  /*4820*/  FADD.FTZ R38, R38, R37 ;  /* 0x0000002526267221 */ /* 0x000fe20000010000 */
[----:B------:R-:W-:Y:S01]  /*4830*/  FMUL.FTZ R37, R25, R52 ;  /* 0x0000003419257220 */ /* 0x000fe20000410000 */
[----:B------:R-:W-:Y:S01]  /*4840*/  FADD.FTZ R53, R53, R50 ;  /* 0x0000003235357221 */ /* 0x000fe20000010000 */
[----:B------:R-:W-:Y:S01]  /*4850*/  FFMA.FTZ R46, R44, R47, R46 ;  /* 0x0000002f2c2e7223 */ /* 0x000fe2000001002e */
[----:B------:R-:W-:Y:S01]  /*4860*/  FADD.FTZ R38, R47, R38 ;  /* 0x000000262f267221 */ /* 0x000fe20000010000 */
[----:B------:R-:W-:-:S02]  /*4870*/  SHF.L.U32 R49, R85, 0x10, RZ ;  /* 0x0000001055317819 */ /* 0x000fc400000006ff */
[----:B------:R-:W-:Y:S01]  /*4880*/  FFMA.FTZ R46, R45, R27, R46 ;  /* 0x0000001b2d2e7223 */ /* 0x000fe2000001002e */
[----:B------:R-:W-:Y:S01]  /*4890*/  FADD.FTZ R38, R38, R27 ;  /* 0x0000001b26267221 */ /* 0x000fe20000010000 */
[----:B------:R-:W-:Y:S01]  /*48a0*/  FMUL.FTZ R27, R24, R59 ;  /* 0x0000003b181b7220 */ /* 0x000fe20000410000 */
[----:B0-----:R-:W-:Y:S01]  /*48b0*/  FADD.FTZ R56, R118, 1 ;  /* 0x3f80000076387421 */ /* 0x001fe20000010000 */
[----:B------:R-:W-:Y:S01]  /*48c0*/  FFMA.FTZ R46, R48, R37, R46 ;  /* 0x00000025302e7223 */ /* 0x000fe2000001002e */
[----:B------:R-:W-:Y:S01]  /*48d0*/  FADD.FTZ R38, R37, R38 ;  /* 0x0000002625267221 */ /* 0x000fe20000010000 */
[----:B------:R-:W-:Y:S02]  /*48e0*/  FMUL.FTZ R37, R25, R50 ;  /* 0x0000003219257220 */ /* 0x000fe40000410000 */
[----:B------:R-:W-:Y:S01]  /*48f0*/  FFMA.FTZ R46, R61, R27, R46 ;  /* 0x0000001b3d2e7223 */ /* 0x000fe2000001002e */
[----:B------:R-:W0:Y:S01]  /*4900*/  MUFU.RCP R56, R56 ;  /* 0x0000003800387308 */ /* 0x000e220000001000 */
[----:B------:R-:W-:-:S02]  /*4910*/  FADD.FTZ R38, R38, R27 ;  /* 0x0000001b26267221 */ /* 0x000fc40000010000 */
[----:B------:R-:W-:Y:S02]  /*4920*/  FFMA.FTZ R46, R58, R37, R46 ;  /* 0x000000253a2e7223 */ /* 0x000fe4000001002e */
[----:B------:R-:W-:Y:S01]  /*4930*/  FADD.FTZ R38, R37, R38 ;  /* 0x0000002625267221 */ /* 0x000fe20000010000 */
[----:B0-----:R-:W-:Y:S01]  /*4940*/  FADD.FTZ R124, -R56, 1 ;  /* 0x3f800000387c7421 */ /* 0x001fe20000010100 */
[----:B------:R-:W-:-:S03]  /*4950*/  FMUL.FTZ R63, R63, R56 ;  /* 0x000000383f3f7220 */ /* 0x000fc60000410000 */
[----:B------:R-:W-:Y:S01]  /*4960*/  FFMA.FTZ R124, R55, R124, 1 ;  /* 0x3f800000377c7423 */ /* 0x000fe2000001007c */
[----:B------:R-:W-:-:S05]  /*4970*/  SHF.L.U32 R55, R92, 0x10, RZ ;  /* 0x000000105c377819 */ /* 0x000fca00000006ff */
[----:B------:R-:W-:Y:S01]  /*4980*/  FADD.FTZ R118, -R20, R55 ;  /* 0x0000003714767221 */ /* 0x000fe20000010100 */
[----:B------:R-:W-:-:S03]  /*4990*/  FMUL.FTZ R55, R63, R124 ;  /* 0x0000007c3f377220 */ /* 0x000fc60000410000 */
[----:B------:R-:W-:Y:S01]  /*49a0*/  FMUL.FTZ R56, R118, R116 ;  /* 0x0000007476387220 */ /* 0x000fe20000410000 */
[----:B------:R-:W-:Y:S01]  /*49b0*/  SHF.L.U32 R118, R93, 0x10, RZ ;  /* 0x000000105d767819 */ /* 0x000fe200000006ff */
[-C--:B------:R-:W-:Y:S01]  /*49c0*/  FMUL.FTZ R27, R24, R55.reuse ;  /* 0x00000037181b7220 */ /* 0x080fe20000410000 */
[----:B------:R-:W-:Y:S01]  /*49d0*/  FFMA.FTZ R26, R57, R55, R26 ;  /* 0x00000037391a7223 */ /* 0x000fe2000001001a */
[----:B------:R-:W-:Y:S01]  /*49e0*/  FFMA.FTZ R60, R25, R56, R23 ;  /* 0x00000038193c7223 */ /* 0x000fe20000010017 */
[----:B------:R-:W-:Y:S01]  /*49f0*/  FADD.FTZ R55, R54, R55 ;  /* 0x0000003736377221 */ /* 0x000fe20000010000 */
[----:B------:R-:W-:Y:S01]  /*4a00*/  FFMA.FTZ R46, R57, R27, R46 ;  /* 0x0000001b392e7223 */ /* 0x000fe2000001002e */
[----:B------:R-:W-:Y:S01]  /*4a10*/  FADD.FTZ R38, R38, R27 ;  /* 0x0000001b26267221 */ /* 0x000fe20000010000 */
[----:B------:R-:W-:-:S06]  /*4a20*/  FMUL.FTZ R124, R60, -1.4426950216293334961 ;  /* 0xbfb8aa3b3c7c7820 */ /* 0x000fcc0000410000 */
[----:B------:R-:W0:Y:S02]  /*4a30*/  MUFU.EX2 R124, R124 ;  /* 0x0000007c007c7308 */ /* 0x000e240000000800 */
[----:B0-----:R-:W-:-:S06]  /*4a40*/  FADD.FTZ R63, R124, 1 ;  /* 0x3f8000007c3f7421 */ /* 0x001fcc0000010000 */
[----:B------:R-:W0:Y:S02]  /*4a50*/  MUFU.RCP R63, R63 ;  /* 0x0000003f003f7308 */ /* 0x000e240000001000 */
[----:B0-----:R-:W-:Y:S01]  /*4a60*/  FADD.FTZ R125, -R63, 1 ;  /* 0x3f8000003f7d7421 */ /* 0x001fe20000010100 */
[----:B------:R-:W-:-:S03]  /*4a70*/  FMUL.FTZ R118, R118, R63 ;  /* 0x0000003f76767220 */ /* 0x000fc60000410000 */
[----:B------:R-:W-:Y:S01]  /*4a80*/  FFMA.FTZ R125, R60, R125, 1 ;  /* 0x3f8000003c7d7423 */ /* 0x000fe2000001007d */
[----:B------:R-:W-:-:S05]  /*4a90*/  SHF.L.U32 R60, R11, 0x10, RZ ;  /* 0x000000100b3c7819 */ /* 0x000fca00000006ff */
[----:B------:R-:W-:Y:S01]  /*4aa0*/  FADD.FTZ R124, -R20, R60 ;  /* 0x0000003c147c7221 */ /* 0x000fe20000010100 */
[----:B------:R-:W-:Y:S01]  /*4ab0*/  FMUL.FTZ R60, R118, R125 ;  /* 0x0000007d763c7220 */ /* 0x000fe20000410000 */
[----:B------:R-:W-:Y:S02]  /*4ac0*/  SHF.L.U32 R125, R12, 0x10, RZ ;  /* 0x000000100c7d7819 */ /* 0x000fe400000006ff */
[----:B------:R-:W-:Y:S01]  /*4ad0*/  FMUL.FTZ R63, R124, R116 ;  /* 0x000000747c3f7220 */ /* 0x000fe20000410000 */
[-C--:B------:R-:W-:Y:S01]  /*4ae0*/  FMUL.FTZ R37, R25, R60.reuse ;  /* 0x0000003c19257220 */ /* 0x080fe20000410000 */
[----:B------:R-:W-:Y:S01]  /*4af0*/  FFMA.FTZ R51, R56, R60, R51 ;  /* 0x0000003c38337223 */ /* 0x000fe20000010033 */
[----:B------:R-:W-:Y:S01]  /*4b00*/  FADD.FTZ R60, R53, R60 ;  /* 0x0000003c353c7221 */ /* 0x000fe20000010000 */
[----:B------:R-:W-:Y:S01]  /*4b10*/  FFMA.FTZ R84, R24, R63, R22 ;  /* 0x0000003f18547223 */ /* 0x000fe20000010016 */
[----:B------:R-:W-:Y:S01]  /*4b20*/  FFMA.FTZ R46, R56, R37, R46 ;  /* 0x00000025382e7223 */ /* 0x000fe2000001002e */
[----:B------:R-:W-:-:S02]  /*4b30*/  FADD.FTZ R38, R37, R38 ;  /* 0x0000002625267221 */ /* 0x000fc40000010000 */
[----:B------:R-:W-:-:S06]  /*4b40*/  FMUL.FTZ R124, R84, -1.4426950216293334961 ;  /* 0xbfb8aa3b547c7820 */ /* 0x000fcc0000410000 */
[----:B------:R-:W0:Y:S02]  /*4b50*/  MUFU.EX2 R124, R124 ;  /* 0x0000007c007c7308 */ /* 0x000e240000000800 */
[----:B0-----:R-:W-:-:S06]  /*4b60*/  FADD.FTZ R118, R124, 1 ;  /* 0x3f8000007c767421 */ /* 0x001fcc0000010000 */
[----:B------:R-:W0:Y:S02]  /*4b70*/  MUFU.RCP R118, R118 ;  /* 0x0000007600767308 */ /* 0x000e240000001000 */
[----:B0-----:R-:W-:Y:S01]  /*4b80*/  FMUL.FTZ R62, R125, R118 ;  /* 0x000000767d3e7220 */ /* 0x001fe20000410000 */
[----:B------:R-:W-:-:S04]  /*4b90*/  FADD.FTZ R125, -R118, 1 ;  /* 0x3f800000767d7421 */ /* 0x000fc80000010100 */
[----:B------:R-:W-:Y:S01]  /*4ba0*/  FFMA.FTZ R125, R84, R125, 1 ;  /* 0x3f800000547d7423 */ /* 0x000fe2000001007d */
[----:B------:R-:W-:-:S03]  /*4bb0*/  SHF.L.U32 R84, R90, 0x10, RZ ;  /* 0x000000105a547819 */ /* 0x000fc600000006ff */
[----:B------:R-:W-:Y:S02]  /*4bc0*/  FMUL.FTZ R62, R62, R125 ;  /* 0x0000007d3e3e7220 */ /* 0x000fe40000410000 */
[----:B------:R-:W-:Y:S02]  /*4bd0*/  FADD.FTZ R84, -R20, R84 ;  /* 0x0000005414547221 */ /* 0x000fe40000010100 */
[-C--:B------:R-:W-:Y:S01]  /*4be0*/  FMUL.FTZ R27, R24, R62.reuse ;  /* 0x0000003e181b7220 */ /* 0x080fe20000410000 */
[----:B------:R-:W-:Y:S01]  /*4bf0*/  FFMA.FTZ R26, R63, R62, R26 ;  /* 0x0000003e3f1a7223 */ /* 0x000fe2000001001a */
[----:B------:R-:W-:Y:S01]  /*4c00*/  FMUL.FTZ R84, R84, R116 ;  /* 0x0000007454547220 */ /* 0x000fe20000410000 */
[----:B------:R-:W-:Y:S01]  /*4c10*/  FADD.FTZ R55, R55, R62 ;  /* 0x0000003e37377221 */ /* 0x000fe20000010000 */
[----:B------:R-:W-:Y:S01]  /*4c20*/  FFMA.FTZ R46, R63, R27, R46 ;  /* 0x0000001b3f2e7223 */ /* 0x000fe2000001002e */
[----:B------:R-:W-:Y:S01]  /*4c30*/  FADD.FTZ R38, R38, R27 ;  /* 0x0000001b26267221 */ /* 0x000fe20000010000 */
[----:B------:R-:W-:-:S04]  /*4c40*/  FFMA.FTZ R118, R25, R84, R23 ;  /* 0x0000005419767223 */ /* 0x000fc80000010017 */
[----:B------:R-:W-:-:S06]  /*4c50*/  FMUL.FTZ R124, R118, -1.4426950216293334961 ;  /* 0xbfb8aa3b767c7820 */ /* 0x000fcc0000410000 */
[----:B------:R-:W0:Y:S02]  /*4c60*/  MUFU.EX2 R124, R124 ;  /* 0x0000007c007c7308 */ /* 0x000e240000000800 */
[----:B0-----:R-:W-:-:S06]  /*4c70*/  FADD.FTZ R33, R124, 1 ;  /* 0x3f8000007c217421 */ /* 0x001fcc0000010000 */
[----:B------:R-:W0:Y:S02]  /*4c80*/  MUFU.RCP R33, R33 ;  /* 0x0000002100217308 */ /* 0x000e240000001000 */
[----:B0-----:R-:W-:Y:S01]  /*4c90*/  FADD.FTZ R125, -R33, 1 ;  /* 0x3f800000217d7421 */ /* 0x001fe20000010100 */
[----:B------:R-:W-:-:S03]  /*4ca0*/  FMUL.FTZ R43, R43, R33 ;  /* 0x000000212b2b7220 */ /* 0x000fc60000410000 */
[----:B------:R-:W-:Y:S01]  /*4cb0*/  FFMA.FTZ R118, R118, R125, 1 ;  /* 0x3f80000076767423 */ /* 0x000fe2000001007d */
[----:B------:R-:W-:-:S03]  /*4cc0*/  SHF.L.U32 R125, R13, 0x10, RZ ;  /* 0x000000100d7d7819 */ /* 0x000fc600000006ff */
[----:B------:R-:W-:Y:S02]  /*4cd0*/  FMUL.FTZ R33, R43, R118 ;  /* 0x000000762b217220 */ /* 0x000fe40000410000 */
[----:B------:R-:W-:Y:S02]  /*4ce0*/  FADD.FTZ R125, -R20, R125 ;  /* 0x0000007d147d7221 */ /* 0x000fe40000010100 */
[-C--:B------:R-:W-:Y:S01]  /*4cf0*/  FMUL.FTZ R37, R25, R33.reuse ;  /* 0x0000002119257220 */ /* 0x080fe20000410000 */
[----:B------:R-:W-:Y:S01]  /*4d00*/  FFMA.FTZ R51, R84, R33, R51 ;  /* 0x0000002154337223 */ /* 0x000fe20000010033 */
[----:B------:R-:W-:Y:S01]  /*4d10*/  FMUL.FTZ R43, R125, R116 ;  /* 0x000000747d2b7220 */ /* 0x000fe20000410000 */
[----:B------:R-:W-:Y:S01]  /*4d20*/  SHF.L.U32 R125, R14, 0x10, RZ ;  /* 0x000000100e7d7819 */ /* 0x000fe200000006ff */
[----:B------:R-:W-:Y:S01]  /*4d30*/  FFMA.FTZ R46, R84, R37, R46 ;  /* 0x00000025542e7223 */ /* 0x000fe2000001002e */
[----:B------:R-:W-:Y:S01]  /*4d40*/  FADD.FTZ R38, R37, R38 ;  /* 0x0000002625267221 */ /* 0x000fe20000010000 */
[----:B------:R-:W-:Y:S01]  /*4d50*/  FFMA.FTZ R118, R24, R43, R22 ;  /* 0x0000002b18767223 */ /* 0x000fe20000010016 */
[----:B------:R-:W-:-:S03]  /*4d60*/  FADD.FTZ R60, R60, R33 ;  /* 0x000000213c3c7221 */ /* 0x000fc60000010000 */
        /* <DEDUP_REMOVED lines=68> */
[----:B------:R-:W-:-:S04]  /*51b0*/  FFMA.FTZ R118, R24, R35, R22 ;  /* 0x0000002318767223 */ /* 0x000fc80000010016 */
        /* <DEDUP_REMOVED lines=10> */
[----:B------:R-:W-:Y:S01]  /*5260*/  FMUL.FTZ R27, R24, R40 ;  /* 0x00000028181b7220 */ /* 0x000fe20000410000 */
[----:B------:R-:W-:Y:S01]  /*5270*/  FADD.FTZ R62, R55, R40 ;  /* 0x00000028373e7221 */ /* 0x000fe20000010000 */
[----:B------:R-:W-:Y:S02]  /*5280*/  FMUL.FTZ R30, R118, R116 ;  /* 0x00000074761e7220 */ /* 0x000fe40000410000 */
[----:B------:R-:W-:Y:S01]  /*5290*/  FFMA.FTZ R29, R35, R27, R26 ;  /* 0x0000001b231d7223 */ /* 0x000fe2000001001a */
[----:B------:R-:W-:Y:S01]  /*52a0*/  FADD.FTZ R38, R38, R27 ;  /* 0x0000001b26267221 */ /* 0x000fe20000010000 */
[----:B------:R-:W-:Y:S01]  /*52b0*/  FFMA.FTZ R41, R25, R30, R23 ;  /* 0x0000001e19297223 */ /* 0x000fe20000010017 */
[----:B------:R-:W-:Y:S01]  /*52c0*/  FADD.FTZ R26, R60, R31 ;  /* 0x0000001f3c1a7221 */ /* 0x000fe20000010000 */
[----:B------:R-:W-:-:S02]  /*52d0*/  FFMA.FTZ R60, R35, R40, R28 ;  /* 0x00000028233c7223 */ /* 0x000fc4000001001c */
[----:B------:R-:W-:-:S06]  /*52e0*/  FMUL.FTZ R124, R41, -1.4426950216293334961 ;  /* 0xbfb8aa3b297c7820 */ /* 0x000fcc0000410000 */
[----:B------:R-:W0:Y:S02]  /*52f0*/  MUFU.EX2 R124, R124 ;  /* 0x0000007c007c7308 */ /* 0x000e240000000800 */
[----:B0-----:R-:W-:-:S06]  /*5300*/  FADD.FTZ R118, R124, 1 ;  /* 0x3f8000007c767421 */ /* 0x001fcc0000010000 */
[----:B------:R-:W0:Y:S02]  /*5310*/  MUFU.RCP R118, R118 ;  /* 0x0000007600767308 */ /* 0x000e240000001000 */
[----:B0-----:R-:W-:Y:S01]  /*5320*/  FADD.FTZ R125, -R118, 1 ;  /* 0x3f800000767d7421 */ /* 0x001fe20000010100 */
[----:B------:R-:W-:-:S03]  /*5330*/  FMUL.FTZ R49, R49, R118 ;  /* 0x0000007631317220 */ /* 0x000fc60000410000 */
[----:B------:R-:W-:-:S04]  /*5340*/  FFMA.FTZ R41, R41, R125, 1 ;  /* 0x3f80000029297423 */ /* 0x000fc8000001007d */
[----:B------:R-:W-:-:S04]  /*5350*/  FMUL.FTZ R41, R49, R41 ;  /* 0x0000002931297220 */ /* 0x000fc80000410000 */
[-C--:B------:R-:W-:Y:S01]  /*5360*/  FMUL.FTZ R33, R25, R41.reuse ;  /* 0x0000002919217220 */ /* 0x080fe20000410000 */
[----:B------:R-:W-:Y:S01]  /*5370*/  FFMA.FTZ R61, R30, R41, R51 ;  /* 0x000000291e3d7223 */ /* 0x000fe20000010033 */
[----:B------:R-:W-:Y:S02]  /*5380*/  FADD.FTZ R63, R26, R41 ;  /* 0x000000291a3f7221 */ /* 0x000fe40000010000 */
[----:B------:R-:W-:Y:S01]  /*5390*/  FFMA.FTZ R32, R30, R33, R29 ;  /* 0x000000211e207223 */ /* 0x000fe2000001001d */
[----:B------:R-:W-:-:S07]  /*53a0*/  FADD.FTZ R33, R33, R38 ;  /* 0x0000002621217221 */ /* 0x000fce0000010000 */
.L_x_132:
        /* <DEDUP_REMOVED lines=8> */
[----:B------:R-:W3:Y:S02]  /*5430*/  S2R R28, SR_TID.X ;  /* 0x00000000001c7919 */ /* 0x000ee40000002100 */
[----:B------:R-:W4:Y:S04]  /*5440*/  LDC R84, c[0x0][0x374] ;  /* 0x0000dd00ff547b82 */ /* 0x000f280000000800 */
[----:B0-----:R-:W-:Y:S01]  /*5450*/  @!P0 FADD.FTZ R32, R26, R32 ;  /* 0x000000201a208221 */ /* 0x001fe20000010000 */
[----:B-1----:R-:W-:Y:S01]  /*5460*/  ULEA UR4, UR8, UR4, 0x18 ;  /* 0x0000000408047291 */ /* 0x002fe2000f8ec0ff */
[----:B--2---:R-:W-:-:S03]  /*5470*/  @!P0 FADD.FTZ R33, R27, R33 ;  /* 0x000000211b218221 */ /* 0x004fc60000010000 */
[----:B------:R-:W0:Y:S01]  /*5480*/  SHFL.DOWN PT, R26, R32, 0x2, 0x1f ;  /* 0x08401f00201a7f89 */ /* 0x000e2200000e0000 */
[----:B------:R-:W-:-:S03]  /*5490*/  ISETP.GT.AND P0, PT, R0, 0x1d, PT ;  /* 0x0000001d0000780c */ /* 0x000fc60003f04270 */
[----:B------:R-:W1:Y:S01]  /*54a0*/  SHFL.DOWN PT, R27, R33, 0x2, 0x1f ;  /* 0x08401f00211b7f89 */ /* 0x000e6200000e0000 */
[C---:B---3--:R-:W-:Y:S01]  /*54b0*/  LEA R118, R28.reuse, UR4, 0x4 ;  /* 0x000000041c767c11 */ /* 0x048fe2000f8e20ff */
[----:B------:R-:W-:Y:S01]  /*54c0*/  IMAD R117, R117, 0xf, R28 ;  /* 0x0000000f75757824 */ /* 0x000fe200078e021c */
        /* <DEDUP_REMOVED lines=19> */
[----:B----4-:R-:W-:Y:S05]  /*5600*/  @P2 BRA `(.L_x_134) ;  /* 0x0000000000202947 */ /* 0x010fea0003800000 */
        /* <DEDUP_REMOVED lines=8> */
.L_x_134:
[----:B------:R-:W-:Y:S05]  /*5690*/  BSYNC.RECONVERGENT B0 ;  /* 0x0000000000007941 */ /* 0x000fea0003800200 */
.L_x_133:
[----:B------:R-:W-:Y:S06]  /*56a0*/  BAR.SYNC.DEFER_BLOCKING 0x0 ;  /* 0x0000000000007b1d */ /* 0x000fec0000010000 */
[----:B------:R-:W-:Y:S04]  /*56b0*/  BSSY.RECONVERGENT B0, `(.L_x_135) ;  /* 0x0000027000007945 */ /* 0x000fe80003800200 */
[----:B------:R-:W-:Y:S05]  /*56c0*/  @P1 BRA `(.L_x_136) ;  /* 0x0000000000941947 */ /* 0x000fea0003800000 */
[----:B------:R-:W-:-:S09]  /*56d0*/  ULEA UR4, UR8, UR5, 0x18 ;  /* 0x0000000508047291 */ /* 0x000fd2000f8ec0ff */
[----:B------:R-:W4:Y:S04]  /*56e0*/  LDS.64 R48, [UR4+0x18] ;  /* 0x00001804ff307984 */ /* 0x000f280008000a00 */
[----:B--23--:R-:W2:Y:S04]  /*56f0*/  LDS.128 R28, [UR4+0x20] ;  /* 0x00002004ff1c7984 */ /* 0x00cea80008000c00 */
[----:B-1----:R-:W1:Y:S04]  /*5700*/  LDS.128 R32, [UR4+0x30] ;  /* 0x00003004ff207984 */ /* 0x002e680008000c00 */
[----:B------:R-:W3:Y:S04]  /*5710*/  LDS.128 R44, [UR4+0x40] ;  /* 0x00004004ff2c7984 */ /* 0x000ee80008000c00 */
[----:B------:R-:W5:Y:S04]  /*5720*/  LDS.128 R40, [UR4+0x50] ;  /* 0x00005004ff287984 */ /* 0x000f680008000c00 */
[----:B------:R-:W5:Y:S01]  /*5730*/  LDS.128 R36, [UR4+0x60] ;  /* 0x00006004ff247984 */ /* 0x000f620008000c00 */
[----:B----4-:R-:W-:Y:S01]  /*5740*/  FADD.FTZ R51, R26, R48 ;  /* 0x000000301a337221 */ /* 0x010fe20000010000 */
[----:B0-----:R-:W-:-:S03]  /*5750*/  FADD.FTZ R26, R27, R49 ;  /* 0x000000311b1a7221 */ /* 0x001fc60000010000 */
[----:B--2---:R-:W-:Y:S01]  /*5760*/  FADD.FTZ R27, R51, R28 ;  /* 0x0000001c331b7221 */ /* 0x004fe20000010000 */
[----:B------:R-:W-:Y:S01]  /*5770*/  FADD.FTZ R26, R26, R29 ;  /* 0x0000001d1a1a7221 */ /* 0x000fe20000010000 */
[----:B------:R-:W0:Y:S02]  /*5780*/  LDS.128 R48, [UR4+0x70] ;  /* 0x00007004ff307984 */ /* 0x000e240008000c00 */
[----:B------:R-:W-:Y:S01]  /*5790*/  FADD.FTZ R27, R27, R30 ;  /* 0x0000001e1b1b7221 */ /* 0x000fe20000010000 */
[----:B------:R-:W-:-:S03]  /*57a0*/  FADD.FTZ R28, R26, R31 ;  /* 0x0000001f1a1c7221 */ /* 0x000fc60000010000 */
[----:B-1----:R-:W-:Y:S01]  /*57b0*/  FADD.FTZ R29, R27, R32 ;  /* 0x000000201b1d7221 */ /* 0x002fe20000010000 */
[----:B------:R-:W-:Y:S01]  /*57c0*/  FADD.FTZ R28, R28, R33 ;  /* 0x000000211c1c7221 */ /* 0x000fe20000010000 */
[----:B------:R-:W1:Y:S02]  /*57d0*/  LDS.64 R26, [UR4+0x80] ;  /* 0x00008004ff1a7984 */ /* 0x000e640008000a00 */
[----:B------:R-:W-:Y:S01]  /*57e0*/  FADD.FTZ R29, R29, R34 ;  /* 0x000000221d1d7221 */ /* 0x000fe20000010000 */
[----:B------:R-:W-:-:S03]  /*57f0*/  FADD.FTZ R28, R28, R35 ;  /* 0x000000231c1c7221 */ /* 0x000fc60000010000 */
[----:B---3--:R-:W-:Y:S01]  /*5800*/  FADD.FTZ R29, R29, R44 ;  /* 0x0000002c1d1d7221 */ /* 0x008fe20000010000 */
[----:B------:R-:W-:-:S03]  /*5810*/  FADD.FTZ R28, R28, R45 ;  /* 0x0000002d1c1c7221 */ /* 0x000fc60000010000 */
        /* <DEDUP_REMOVED lines=16> */
.L_x_136:
[----:B------:R-:W-:Y:S05]  /*5920*/  BSYNC.RECONVERGENT B0 ;  /* 0x0000000000007941 */ /* 0x000fea0003800200 */
.L_x_135:
[----:B------:R-:W-:Y:S06]  /*5930*/  BAR.SYNC.DEFER_BLOCKING 0x0 ;  /* 0x0000000000007b1d */ /* 0x000fec0000010000 */
[----:B------:R-:W-:Y:S04]  /*5940*/  BSSY.RECONVERGENT B0, `(.L_x_137) ;  /* 0x000009d000007945 */ /* 0x000fe80003800200 */
[----:B------:R-:W-:Y:S05]  /*5950*/  @P3 BRA `(.L_x_138) ;  /* 0x00000008006c3947 */ /* 0x000fea0003800000 */
[----:B--23--:R-:W2:Y:S04]  /*5960*/  LDS.128 R28, [R118+0xf0] ;  /* 0x0000f000761c7984 */ /* 0x00cea80000000c00 */
[----:B------:R-:W3:Y:S04]  /*5970*/  LDS.128 R48, [R118+0x1e0] ;  /* 0x0001e00076307984 */ /* 0x000ee80000000c00 */
[----:B------:R-:W4:Y:S04]  /*5980*/  LDS.128 R44, [R118+0x2d0] ;  /* 0x0002d000762c7984 */ /* 0x000f280000000c00 */
[----:B------:R-:W5:Y:S04]  /*5990*/  LDS.128 R52, [R118+0x3c0] ;  /* 0x0003c00076347984 */ /* 0x000f680000000c00 */
[----:B------:R-:W0:Y:S04]  /*59a0*/  LDS.128 R36, [R118+0x4b0] ;  /* 0x0004b00076247984 */ /* 0x000e280000000c00 */
[----:B------:R-:W0:Y:S04]  /*59b0*/  LDS.128 R40, [R118+0x5a0] ;  /* 0x0005a00076287984 */ /* 0x000e280000000c00 */
[----:B-1----:R-:W1:Y:S01]  /*59c0*/  LDS.128 R32, [R118+0x690] ;  /* 0x0006900076207984 */ /* 0x002e620000000c00 */
        /* <DEDUP_REMOVED lines=14> */
[----:B-----5:R-:W-:Y:S01]  /*5ab0*/  FADD.FTZ R57, R57, R52 ;  /* 0x0000003439397221 */ /* 0x020fe20000010000 */
        /* <DEDUP_REMOVED lines=8> */
[----:B------:R-:W-:Y:S01]  /*5b40*/  FADD.FTZ R45, R45, R40 ;  /* 0x000000282d2d7221 */ /* 0x000fe20000010000 */
[----:B------:R-:W4:Y:S01]  /*5b50*/  LDS.128 R56, [R118+0xa50] ;  /* 0x000a500076387984 */ /* 0x000f220000000c00 */
[----:B------:R-:W-:Y:S01]  /*5b60*/  FADD.FTZ R40, R36, R41 ;  /* 0x0000002924287221 */ /* 0x000fe20000010000 */
[----:B------:R-:W-:Y:S01]  /*5b70*/  FADD.FTZ R41, R37, R42 ;  /* 0x0000002a25297221 */ /* 0x000fe20000010000 */
[----:B-1----:R-:W-:Y:S01]  /*5b80*/  FADD.FTZ R45, R45, R32 ;  /* 0x000000202d2d7221 */ /* 0x002fe20000010000 */
[----:B------:R-:W1:Y:S01]  /*5b90*/  LDS.128 R36, [R118+0xb40] ;  /* 0x000b400076247984 */ /* 0x000e620000000c00 */
[----:B------:R-:W-:Y:S01]  /*5ba0*/  FADD.FTZ R44, R44, R43 ;  /* 0x0000002b2c2c7221 */ /* 0x000fe20000010000 */
[----:B------:R-:W-:Y:S01]  /*5bb0*/  FADD.FTZ R32, R40, R33 ;  /* 0x0000002128207221 */ /* 0x000fe20000010000 */
[----:B------:R-:W-:-:S02]  /*5bc0*/  FADD.FTZ R33, R41, R34 ;  /* 0x0000002229217221 */ /* 0x000fc40000010000 */
[----:B------:R-:W5:Y:S01]  /*5bd0*/  LDS.128 R40, [R118+0xc30] ;  /* 0x000c300076287984 */ /* 0x000f620000000c00 */
[----:B------:R-:W-:Y:S01]  /*5be0*/  FADD.FTZ R34, R44, R35 ;  /* 0x000000232c227221 */ /* 0x000fe20000010000 */
[----:B--2---:R-:W-:Y:S01]  /*5bf0*/  FADD.FTZ R35, R45, R28 ;  /* 0x0000001c2d237221 */ /* 0x004fe20000010000 */
[----:B------:R-:W-:Y:S01]  /*5c00*/  FADD.FTZ R32, R32, R29 ;  /* 0x0000001d20207221 */ /* 0x000fe20000010000 */
[----:B------:R-:W2:Y:S01]  /*5c10*/  LDS.128 R44, [R118+0xd20] ;  /* 0x000d2000762c7984 */ /* 0x000ea20000000c00 */
[----:B------:R-:W-:Y:S01]  /*5c20*/  FADD.FTZ R33, R33, R30 ;  /* 0x0000001e21217221 */ /* 0x000fe20000010000 */
[----:B------:R-:W-:Y:S01]  /*5c30*/  FADD.FTZ R60, R34, R31 ;  /* 0x0000001f223c7221 */ /* 0x000fe20000010000 */
[----:B---3--:R-:W-:Y:S01]  /*5c40*/  FADD.FTZ R61, R35, R48 ;  /* 0x00000030233d7221 */ /* 0x008fe20000010000 */
[----:B------:R-:W3:Y:S01]  /*5c50*/  LDS.128 R28, [R118+0xe10] ;  /* 0x000e1000761c7984 */ /* 0x000ee20000000c00 */
[----:B------:R-:W-:Y:S01]  /*5c60*/  FADD.FTZ R48, R32, R49 ;  /* 0x0000003120307221 */ /* 0x000fe20000010000 */
[----:B------:R-:W-:Y:S01]  /*5c70*/  FADD.FTZ R49, R33, R50 ;  /* 0x0000003221317221 */ /* 0x000fe20000010000 */
[----:B------:R-:W-:Y:S01]  /*5c80*/  FADD.FTZ R60, R60, R51 ;  /* 0x000000333c3c7221 */ /* 0x000fe20000010000 */
[----:B------:R-:W3:Y:S01]  /*5c90*/  LDS.128 R32, [R118+0xf00] ;  /* 0x000f000076207984 */ /* 0x000ee20000000c00 */
[----:B0-----:R-:W-:Y:S01]  /*5ca0*/  FADD.FTZ R48, R48, R53 ;  /* 0x0000003530307221 */ /* 0x001fe20000010000 */
[----:B------:R-:W-:Y:S01]  /*5cb0*/  FADD.FTZ R49, R49, R54 ;  /* 0x0000003631317221 */ /* 0x000fe20000010000 */
[----:B------:R-:W-:Y:S01]  /*5cc0*/  FADD.FTZ R61, R61, R52 ;  /* 0x000000343d3d7221 */ /* 0x000fe20000010000 */
[----:B------:R-:W-:Y:S01]  /*5cd0*/  FADD.FTZ R60, R60, R55 ;  /* 0x000000373c3c7221 */ /* 0x000fe20000010000 */
[----:B----4-:R-:W-:Y:S01]  /*5ce0*/  FADD.FTZ R52, R48, R57 ;  /* 0x0000003930347221 */ /* 0x010fe20000010000 */
[----:B------:R-:W-:Y:S01]  /*5cf0*/  FADD.FTZ R53, R49, R58 ;  /* 0x0000003a31357221 */ /* 0x000fe20000010000 */
[----:B------:R-:W-:Y:S01]  /*5d00*/  FADD.FTZ R61, R61, R56 ;  /* 0x000000383d3d7221 */ /* 0x000fe20000010000 */
[----:B------:R-:W0:Y:S01]  /*5d10*/  LDS.128 R48, [R118+0xff0] ;  /* 0x000ff00076307984 */ /* 0x000e220000000c00 */
[----:B------:R-:W-:Y:S01]  /*5d20*/  FADD.FTZ R60, R60, R59 ;  /* 0x0000003b3c3c7221 */ /* 0x000fe20000010000 */
[----:B-1----:R-:W-:Y:S01]  /*5d30*/  FADD.FTZ R52, R52, R37 ;  /* 0x0000002534347221 */ /* 0x002fe20000010000 */
[----:B------:R-:W-:Y:S01]  /*5d40*/  FADD.FTZ R61, R61, R36 ;  /* 0x000000243d3d7221 */ /* 0x000fe20000010000 */
[----:B------:R-:W1:Y:S01]  /*5d50*/  LDS.128 R56, [R118+0x10e0] ;  /* 0x0010e00076387984 */ /* 0x000e620000000c00 */
[----:B------:R-:W-:Y:S01]  /*5d60*/  FADD.FTZ R53, R53, R38 ;  /* 0x0000002635357221 */ /* 0x000fe20000010000 */
[----:B------:R-:W-:Y:S01]  /*5d70*/  FADD.FTZ R60, R60, R39 ;  /* 0x000000273c3c7221 */ /* 0x000fe20000010000 */
[----:B-----5:R-:W-:Y:S01]  /*5d80*/  FADD.FTZ R61, R61, R40 ;  /* 0x000000283d3d7221 */ /* 0x020fe20000010000 */
[----:B------:R-:W4:Y:S01]  /*5d90*/  LDS.128 R36, [R118+0x11d0] ;  /* 0x0011d00076247984 */ /* 0x000f220000000c00 */
[----:B------:R-:W-:Y:S01]  /*5da0*/  FADD.FTZ R52, R52, R41 ;  /* 0x0000002934347221 */ /* 0x000fe20000010000 */
[----:B------:R-:W-:Y:S01]  /*5db0*/  FADD.FTZ R53, R53, R42 ;  /* 0x0000002a35357221 */ /* 0x000fe20000010000 */
[----:B------:R-:W-:-:S02]  /*5dc0*/  FADD.FTZ R60, R60, R43 ;  /* 0x0000002b3c3c7221 */ /* 0x000fc40000010000 */
[----:B------:R-:W5:Y:S01]  /*5dd0*/  LDS.128 R40, [R118+0x12c0] ;  /* 0x0012c00076287984 */ /* 0x000f620000000c00 */
[----:B--2---:R-:W-:Y:S01]  /*5de0*/  FADD.FTZ R61, R61, R44 ;  /* 0x0000002c3d3d7221 */ /* 0x004fe20000010000 */
[----:B------:R-:W-:Y:S01]  /*5df0*/  FADD.FTZ R52, R52, R45 ;  /* 0x0000002d34347221 */ /* 0x000fe20000010000 */
[----:B------:R-:W-:Y:S01]  /*5e00*/  FADD.FTZ R53, R53, R46 ;  /* 0x0000002e35357221 */ /* 0x000fe20000010000 */
[----:B------:R-:W-:Y:S01]  /*5e10*/  FADD.FTZ R60, R60, R47 ;  /* 0x0000002f3c3c7221 */ /* 0x000fe20000010000 */
[----:B---3--:R-:W-:Y:S01]  /*5e20*/  FADD.FTZ R61, R61, R28 ;  /* 0x0000001c3d3d7221 */ /* 0x008fe20000010000 */
[----:B------:R-:W-:Y:S01]  /*5e30*/  FADD.FTZ R52, R52, R29 ;  /* 0x0000001d34347221 */ /* 0x000fe20000010000 */
[----:B------:R-:W2:Y:S01]  /*5e40*/  LDS.128 R44, [R118+0x13b0] ;  /* 0x0013b000762c7984 */ /* 0x000ea20000000c00 */
[----:B------:R-:W-:Y:S01]  /*5e50*/  FADD.FTZ R29, R53, R30 ;  /* 0x0000001e351d7221 */ /* 0x000fe20000010000 */
[----:B------:R-:W-:Y:S01]  /*5e60*/  FADD.FTZ R61, R61, R32 ;  /* 0x000000203d3d7221 */ /* 0x000fe20000010000 */
[----:B------:R-:W-:Y:S01]  /*5e70*/  FADD.FTZ R32, R52, R33 ;  /* 0x0000002134207221 */ /* 0x000fe20000010000 */
[----:B------:R-:W-:Y:S01]  /*5e80*/  FADD.FTZ R60, R60, R31 ;  /* 0x0000001f3c3c7221 */ /* 0x000fe20000010000 */
[----:B------:R-:W3:Y:S01]  /*5e90*/  LDS.128 R52, [R118+0x14a0] ;  /* 0x0014a00076347984 */ /* 0x000ee20000000c00 */
[----:B------:R-:W-:-:S02]  /*5ea0*/  FADD.FTZ R33, R29, R34 ;  /* 0x000000221d217221 */ /* 0x000fc40000010000 */
[----:B------:R-:W-:Y:S01]  /*5eb0*/  FADD.FTZ R60, R60, R35 ;  /* 0x000000233c3c7221 */ /* 0x000fe20000010000 */
[----:B------:R-:W3:Y:S01]  /*5ec0*/  LDS.128 R28, [R118+0x1590] ;  /* 0x00159000761c7984 */ /* 0x000ee20000000c00 */
[----:B0-----:R-:W-:Y:S01]  /*5ed0*/  FADD.FTZ R61, R61, R48 ;  /* 0x000000303d3d7221 */ /* 0x001fe20000010000 */
[----:B------:R-:W-:Y:S01]  /*5ee0*/  FADD.FTZ R32, R32, R49 ;  /* 0x0000003120207221 */ /* 0x000fe20000010000 */
[----:B------:R-:W-:Y:S01]  /*5ef0*/  FADD.FTZ R33, R33, R50 ;  /* 0x0000003221217221 */ /* 0x000fe20000010000 */
[----:B------:R-:W-:Y:S01]  /*5f00*/  FADD.FTZ R60, R60, R51 ;  /* 0x000000333c3c7221 */ /* 0x000fe20000010000 */
[----:B-1----:R-:W-:Y:S01]  /*5f10*/  FADD.FTZ R61, R61, R56 ;  /* 0x000000383d3d7221 */ /* 0x002fe20000010000 */
[----:B------:R-:W-:Y:S01]  /*5f20*/  FADD.FTZ R32, R32, R57 ;  /* 0x0000003920207221 */ /* 0x000fe20000010000 */
[----:B------:R-:W-:Y:S01]  /*5f30*/  FADD.FTZ R33, R33, R58 ;  /* 0x0000003a21217221 */ /* 0x000fe20000010000 */
[----:B------:R-:W-:Y:S01]  /*5f40*/  FADD.FTZ R60, R60, R59 ;  /* 0x0000003b3c3c7221 */ /* 0x000fe20000010000 */
[----:B----4-:R-:W-:Y:S01]  /*5f50*/  FADD.FTZ R61, R61, R36 ;  /* 0x000000243d3d7221 */ /* 0x010fe20000010000 */
[----:B------:R-:W-:Y:S01]  /*5f60*/  FADD.FTZ R36, R32, R37 ;  /* 0x0000002520247221 */ /* 0x000fe20000010000 */
[----:B------:R-:W-:Y:S01]  /*5f70*/  FADD.FTZ R49, R33, R38 ;  /* 0x0000002621317221 */ /* 0x000fe20000010000 */
[----:B------:R-:W-:Y:S01]  /*5f80*/  FADD.FTZ R60, R60, R39 ;  /* 0x000000273c3c7221 */ /* 0x000fe20000010000 */
[----:B------:R-:W0:Y:S01]  /*5f90*/  LDS.128 R32, [R118+0x1680] ;  /* 0x0016800076207984 */ /* 0x000e220000000c00 */
[----:B-----5:R-:W-:Y:S01]  /*5fa0*/  FADD.FTZ R48, R36, R41 ;  /* 0x0000002924307221 */ /* 0x020fe20000010000 */
[----:B------:R-:W-:Y:S01]  /*5fb0*/  FADD.FTZ R61, R61, R40 ;  /* 0x000000283d3d7221 */ /* 0x000fe20000010000 */
[----:B------:R-:W-:Y:S01]  /*5fc0*/  FADD.FTZ R49, R49, R42 ;  /* 0x0000002a31317221 */ /* 0x000fe20000010000 */
[----:B------:R-:W1:Y:S01]  /*5fd0*/  LDS.128 R36, [R118+0x1770] ;  /* 0x0017700076247984 */ /* 0x000e620000000c00 */
[----:B------:R-:W-:-:S03]  /*5fe0*/  FADD.FTZ R60, R60, R43 ;  /* 0x0000002b3c3c7221 */ /* 0x000fc60000010000 */
[----:B------:R-:W4:Y:S04]  /*5ff0*/  LDS.128 R40, [R118+0x1860] ;  /* 0x0018600076287984 */ /* 0x000f280000000c00 */
[----:B------:R-:W-:Y:S01]  /*6000*/  LDS.128 R56, [R118+0x1c20] ;  /* 0x001c200076387984 */ /* 0x000fe20000000c00 */
[----:B--2---:R-:W-:Y:S01]  /*6010*/  FADD.FTZ R61, R61, R44 ;  /* 0x0000002c3d3d7221 */ /* 0x004fe20000010000 */
[----:B------:R-:W-:Y:S01]  /*6020*/  FADD.FTZ R48, R48, R45 ;  /* 0x0000002d30307221 */ /* 0x000fe20000010000 */
[----:B------:R-:W-:Y:S01]  /*6030*/  FADD.FTZ R49, R49, R46 ;  /* 0x0000002e31317221 */ /* 0x000fe20000010000 */
[----:B------:R-:W-:Y:S02]  /*6040*/  FADD.FTZ R60, R60, R47 ;  /* 0x0000002f3c3c7221 */ /* 0x000fe40000010000 */
[----:B------:R-:W2:Y:S01]  /*6050*/  LDS.128 R44, [R118+0x1950] ;  /* 0x00195000762c7984 */ /* 0x000ea20000000c00 */
[----:B---3--:R-:W-:Y:S01]  /*6060*/  FADD.FTZ R61, R61, R52 ;  /* 0x000000343d3d7221 */ /* 0x008fe20000010000 */
[----:B------:R-:W-:Y:S01]  /*6070*/  FADD.FTZ R52, R48, R53 ;  /* 0x0000003530347221 */ /* 0x000fe20000010000 */
[----:B------:R-:W-:Y:S01]  /*6080*/  FADD.FTZ R119, R49, R54 ;  /* 0x0000003631777221 */ /* 0x000fe20000010000 */
[----:B------:R-:W-:Y:S01]  /*6090*/  FADD.FTZ R124, R60, R55 ;  /* 0x000000373c7c7221 */ /* 0x000fe20000010000 */
[----:B------:R-:W3:Y:S01]  /*60a0*/  LDS.128 R48, [R118+0x1a40] ;  /* 0x001a400076307984 */ /* 0x000ee20000000c00 */
[----:B------:R-:W-:Y:S01]  /*60b0*/  FADD.FTZ R125, R61, R28 ;  /* 0x0000001c3d7d7221 */ /* 0x000fe20000010000 */
[----:B------:R-:W-:Y:S01]  /*60c0*/  FADD.FTZ R28, R52, R29 ;  /* 0x0000001d341c7221 */ /* 0x000fe20000010000 */
[----:B------:R-:W-:Y:S01]  /*60d0*/  FADD.FTZ R119, R119, R30 ;  /* 0x0000001e77777221 */ /* 0x000fe20000010000 */
[----:B------:R-:W5:Y:S01]  /*60e0*/  LDS.128 R52, [R118+0x1b30] ;  /* 0x001b300076347984 */ /* 0x000f620000000c00 */
[----:B------:R-:W-:-:S03]  /*60f0*/  FADD.FTZ R124, R124, R31 ;  /* 0x0000001f7c7c7221 */ /* 0x000fc60000010000 */
[----:B------:R-:W5:Y:S01]  /*6100*/  LDS.128 R60, [R118+0x1d10] ;  /* 0x001d1000763c7984 */ /* 0x000f620000000c00 */
        /* <DEDUP_REMOVED lines=20> */
[----:B-----5:R-:W-:Y:S01]  /*6250*/  FADD.FTZ R125, R125, R52 ;  /* 0x000000347d7d7221 */ /* 0x020fe20000010000 */
[----:B------:R-:W-:Y:S01]  /*6260*/  FADD.FTZ R28, R28, R53 ;  /* 0x000000351c1c7221 */ /* 0x000fe20000010000 */
        /* <DEDUP_REMOVED lines=9> */
[----:B------:R-:W-:-:S07]  /*6300*/  FADD.FTZ R63, R124, R63 ;  /* 0x0000003f7c3f7221 */ /* 0x000fce0000010000 */
.L_x_138:
[----:B------:R-:W-:Y:S05]  /*6310*/  BSYNC.RECONVERGENT B0 ;  /* 0x0000000000007941 */ /* 0x000fea0003800200 */
.L_x_137:
[----:B------:R-:W-:Y:S04]  /*6320*/  BSSY.RECONVERGENT B0, `(.L_x_139) ;  /* 0x000001c000007945 */ /* 0x000fe80003800200 */
[----:B------:R-:W-:Y:S05]  /*6330*/  @P3 BRA `(.L_x_140) ;  /* 0x0000000000683947 */ /* 0x000fea0003800000 */
[----:B---3--:R-:W1:Y:S08]  /*6340*/  LDC.64 R28, c[0x0][0x3f8] ;  /* 0x0000fe00ff1c7b82 */ /* 0x008e700000000a00 */
[----:B--2---:R-:W2:Y:S01]  /*6350*/  LDC.64 R30, c[0x0][0x3d8] ;  /* 0x0000f600ff1e7b82 */ /* 0x004ea20000000a00 */
[----:B-1----:R-:W-:Y:S01]  /*6360*/  IMAD.WIDE.U32 R32, R28, 0x3, RZ ;  /* 0x000000031c207825 */ /* 0x002fe200078e00ff */
[----:B------:R-:W-:-:S02]  /*6370*/  LEA R37, R29, R29, 0x1 ;  /* 0x0000001d1d257211 */ /* 0x000fc400078e08ff */
[----:B------:R-:W-:Y:S02]  /*6380*/  LEA.HI R39, P0, R29, R28, RZ, 0x1 ;  /* 0x0000001c1d277211 */ /* 0x000fe400078108ff */
[----:B------:R-:W-:Y:S02]  /*6390*/  IADD3 R37, PT, PT, R33, R37, RZ ;  /* 0x0000002521257210 */ /* 0x000fe40007ffe0ff */
[----:B------:R-:W-:Y:S01]  /*63a0*/  IADD3.X R34, PT, PT, RZ, R29, RZ, P0, !PT ;  /* 0x0000001dff227210 */ /* 0x000fe200007fe4ff */
[----:B--2---:R-:W-:Y:S01]  /*63b0*/  IMAD.WIDE R30, R117, 0x4, R30 ;  /* 0x00000004751e7825 */ /* 0x004fe200078e021e */
[----:B------:R-:W-:Y:S02]  /*63c0*/  LEA.HI R36, P0, R37, R32, RZ, 0x1 ;  /* 0x0000002025247211 */ /* 0x000fe400078108ff */
[----:B------:R-:W-:Y:S02]  /*63d0*/  SHF.L.U32 R33, R39, 0x1, RZ ;  /* 0x0000000127217819 */ /* 0x000fe400000006ff */
[----:B------:R-:W-:Y:S01]  /*63e0*/  SHF.L.U32 R35, R36, 0x1, RZ ;  /* 0x0000000124237819 */ /* 0x000fe200000006ff */
[----:B------:R4:W-:Y:S01]  /*63f0*/  REDG.E.ADD.F32.FTZ.RN.STRONG.GPU desc[UR6][R30.64], R60 ;  /* 0x0000003c1e0079a6 */ /* 0x0009e2000c12f306 */
[----:B------:R-:W-:-:S02]  /*6400*/  LOP3.LUT R33, R33, 0xfffffffc, RZ, 0xc0, !PT ;  /* 0xfffffffc21217812 */ /* 0x000fc400078ec0ff */
[----:B------:R-:W-:Y:S02]  /*6410*/  LEA R32, P2, R28, R30, 0x2 ;  /* 0x0000001e1c207211 */ /* 0x000fe400078410ff */
[----:B------:R-:W-:Y:S02]  /*6420*/  IADD3.X R37, PT, PT, RZ, R37, RZ, P0, !PT ;  /* 0x00000025ff257210 */ /* 0x000fe400007fe4ff */
[----:B------:R-:W-:Y:S02]  /*6430*/  LOP3.LUT R35, R35, 0xfffffffc, RZ, 0xc0, !PT ;  /* 0xfffffffc23237812 */ /* 0x000fe400078ec0ff */
[----:B------:R-:W-:Y:S02]  /*6440*/  SHF.L.U64.HI R39, R39, 0x1, R34 ;  /* 0x0000000127277819 */ /* 0x000fe40000010222 */
[----:B------:R-:W-:Y:S02]  /*6450*/  IADD3 R34, P0, PT, R30, R33, RZ ;  /* 0x000000211e227210 */ /* 0x000fe40007f1e0ff */
[----:B------:R-:W-:-:S02]  /*6460*/  LEA.HI.X R33, R28, R31, R29, 0x2, P2 ;  /* 0x0000001f1c217211 */ /* 0x000fc400010f141d */
[----:B------:R-:W-:Y:S02]  /*6470*/  SHF.L.U64.HI R29, R36, 0x1, R37 ;  /* 0x00000001241d7819 */ /* 0x000fe40000010225 */
[----:B------:R-:W-:Y:S02]  /*6480*/  IADD3 R28, P2, PT, R30, R35, RZ ;  /* 0x000000231e1c7210 */ /* 0x000fe40007f5e0ff */
[C---:B------:R-:W-:Y:S02]  /*6490*/  IADD3.X R35, PT, PT, R31.reuse, R39, RZ, P0, !PT ;  /* 0x000000271f237210 */ /* 0x040fe400007fe4ff */
[----:B------:R-:W-:-:S03]  /*64a0*/  IADD3.X R29, PT, PT, R31, R29, RZ, P2, !PT ;  /* 0x0000001d1f1d7210 */ /* 0x000fc600017fe4ff */
[----:B------:R4:W-:Y:S04]  /*64b0*/  REDG.E.ADD.F32.FTZ.RN.STRONG.GPU desc[UR6][R34.64], R61 ;  /* 0x0000003d220079a6 */ /* 0x0009e8000c12f306 */
[----:B------:R4:W-:Y:S04]  /*64c0*/  REDG.E.ADD.F32.FTZ.RN.STRONG.GPU desc[UR6][R32.64], R62 ;  /* 0x0000003e200079a6 */ /* 0x0009e8000c12f306 */
[----:B------:R4:W-:Y:S02]  /*64d0*/  REDG.E.ADD.F32.FTZ.RN.STRONG.GPU desc[UR6][R28.64], R63 ;  /* 0x0000003f1c0079a6 */ /* 0x0009e4000c12f306 */
.L_x_140:
[----:B------:R-:W-:Y:S05]  /*64e0*/  BSYNC.RECONVERGENT B0 ;  /* 0x0000000000007941 */ /* 0x000fea0003800200 */
.L_x_139:
[----:B------:R-:W5:Y:S02]  /*64f0*/  LDCU UR4, c[0x0][0x370] ;  /* 0x00006e00ff0477ac */ /* 0x000f640008000800 */
[----:B-----5:R-:W-:-:S09]  /*6500*/  UISETP.GE.U32.AND UP0, UPT, UR4, 0x2, UPT ;  /* 0x000000020400788c */ /* 0x020fd2000bf06070 */
[----:B------:R-:W-:Y:S05]  /*6510*/  BRA.U !UP0, `(.L_x_141) ;  /* 0x0000000908b07547 */ /* 0x000fea000b800000 */
[----:B---34-:R-:W3:Y:S01]  /*6520*/  LDC R28, c[0x0][0x370] ;  /* 0x0000dc00ff1c7b82 */ /* 0x018ee20000000800 */
[----:B------:R-:W4:Y:S01]  /*6530*/  S2R R45, SR_CTAID.Y ;  /* 0x00000000002d7919 */ /* 0x000f220000002600 */
[----:B------:R-:W-:-:S05]  /*6540*/  LOP3.LUT R29, R80, 0x1, RZ, 0xc0, !PT ;  /* 0x00000001501d7812 */ /* 0x000fca00078ec0ff */
[----:B--2---:R-:W-:Y:S01]  /*6550*/  IMAD R31, R29, R84, RZ ;  /* 0x000000541d1f7224 */ /* 0x004fe200078e02ff */
[----:B------:R-:W2:Y:S03]  /*6560*/  LDC.64 R40, c[0x0][0x3d0] ;  /* 0x0000f400ff287b82 */ /* 0x000ea60000000a00 */
[----:B---3--:R-:W-:-:S05]  /*6570*/  IMAD R28, R31, R28, RZ ;  /* 0x0000001c1f1c7224 */ /* 0x008fca00078e02ff */
[----:B------:R-:W-:-:S05]  /*6580*/  SHF.L.U32 R29, R28, 0x1, RZ ;  /* 0x000000011c1d7819 */ /* 0x000fca00000006ff */
[----:B--2---:R-:W-:Y:S01]  /*6590*/  IMAD.WIDE R40, R29, 0x4, R40 ;  /* 0x000000041d287825 */ /* 0x004fe200078e0228 */
[----:B----4-:R-:W-:Y:S06]  /*65a0*/  @P1 BRA `(.L_x_142) ;  /* 0x0000000000541947 */ /* 0x010fec0003800000 */
[----:B------:R-:W2:Y:S01]  /*65b0*/  LDC.64 R28, c[0x0][0x3c8] ;  /* 0x0000f200ff1c7b82 */ /* 0x000ea20000000a00 */
[----:B------:R-:W-:Y:S01]  /*65c0*/  IADD3 R31, PT, PT, R31, R45, RZ ;  /* 0x0000002d1f1f7210 */ /* 0x000fe20007ffe0ff */
[----:B------:R-:W-:Y:S01]  /*65d0*/  IMAD R33, R3, R84, R45 ;  /* 0x0000005403217224 */ /* 0x000fe200078e022d */
[----:B-1----:R-:W-:-:S03]  /*65e0*/  LOP3.LUT P0, R32, R80, 0x2, RZ, 0xc0, !PT ;  /* 0x0000000250207812 */ /* 0x002fc6000780c0ff */
[----:B--2---:R-:W-:-:S04]  /*65f0*/  IMAD.WIDE.U32 R28, R31, 0x4, R28 ;  /* 0x000000041f1c7825 */ /* 0x004fc800078e001c */
[----:B------:R-:W-:Y:S01]  /*6600*/  IMAD.WIDE.U32 R30, R33, 0x8, R40 ;  /* 0x00000008211e7825 */ /* 0x000fe200078e0028 */
[----:B------:R-:W-:Y:S02]  /*6610*/  IADD3 R33, PT, PT, -R32, 0x1, RZ ;  /* 0x0000000120217810 */ /* 0x000fe40007ffe1ff */
[----:B------:R-:W1:Y:S02]  /*6620*/  LDC R32, c[0x0][0x370] ;  /* 0x0000dc00ff207b82 */ /* 0x000e640000000800 */
[----:B------:R2:W-:Y:S01]  /*6630*/  STG.E.64 desc[UR6][R30.64], R26 ;  /* 0x0000001a1e007986 */ /* 0x0005e2000c101b06 */
[----:B------:R-:W-:Y:S06]  /*6640*/  MEMBAR.ALL.GPU ;  /* 0x0000000000007992 */ /* 0x000fec000000a000 */
[----:B------:R-:W-:-:S00]  /*6650*/  ERRBAR ;  /* 0x00000000000079ab */ /* 0x000fc00000000000 */
[----:B------:R-:W-:Y:S06]  /*6660*/  CGAERRBAR ;  /* 0x00000000000075ab */ /* 0x000fec0000000000 */
[----:B------:R2:W-:Y:S01]  /*6670*/  REDG.E.ADD.S32.STRONG.GPU desc[UR6][R28.64], R33 ;  /* 0x000000211c00798e */ /* 0x0005e2000c12e306 */
[----:B-1----:R-:W-:-:S04]  /*6680*/  SEL R35, R32, RZ, !P0 ;  /* 0x000000ff20237207 */ /* 0x002fc80004000000 */
[----:B------:R-:W-:-:S13]  /*6690*/  ISETP.NE.AND P0, PT, R35, -0x1, PT ;  /* 0xffffffff2300780c */ /* 0x000fda0003f05270 */
[----:B--2---:R-:W-:Y:S05]  /*66a0*/  @!P0 BRA `(.L_x_142) ;  /* 0x0000000000148947 */ /* 0x004fea0003800000 */
.L_x_143:
[----:B------:R-:W2:Y:S04]  /*66b0*/  LDG.E.STRONG.GPU R30, desc[UR6][R28.64] ;  /* 0x000000061c1e7981 */ /* 0x000ea8000c1ef900 */
[----:B--2---:R-:W-:Y:S01]  /*66c0*/  CCTL.IVALL ;  /* 0x00000000ff00798f */ /* 0x004fe20002000000 */
[----:B------:R-:W-:Y:S05]  /*66d0*/  YIELD ;  /* 0x0000000000007946 */ /* 0x000fea0003800000 */
[----:B------:R-:W-:-:S13]  /*66e0*/  ISETP.NE.AND P0, PT, R30, R35, PT ;  /* 0x000000231e00720c */ /* 0x000fda0003f05270 */
[----:B------:R-:W-:Y:S05]  /*66f0*/  @P0 BRA `(.L_x_143) ;  /* 0xfffffffc00ec0947 */ /* 0x000fea000383ffff */
.L_x_142:
[----:B------:R-:W2:Y:S01]  /*6700*/  LDC R28, c[0x0][0x370] ;  /* 0x0000dc00ff1c7b82 */ /* 0x000ea20000000800 */
[----:B------:R-:W-:Y:S05]  /*6710*/  WARPSYNC.ALL ;  /* 0x0000000000007948 */ /* 0x000fea0003800000 */
[----:B--2---:R-:W-:Y:S02]  /*6720*/  ISETP.GE.U32.AND P0, PT, R28, 0x8, PT ;  /* 0x000000081c00780c */ /* 0x004fe40003f06070 */
[----:B------:R-:W-:Y:S01]  /*6730*/  BAR.SYNC.DEFER_BLOCKING 0x0 ;  /* 0x0000000000007b1d */ /* 0x000fe20000010000 */
[----:B------:R-:W-:-:S10]  /*6740*/  MOV R36, RZ ;  /* 0x000000ff00247202 */ /* 0x000fd40000000f00 */
        /* <DEDUP_REMOVED lines=8> */
[----:B------:R-:W-:Y:S01]  /*67d0*/  IADD3 R44, PT, PT, -R3, RZ, RZ ;  /* 0x000000ff032c7210 */ /* 0x000fe20007ffe1ff */
[----:B------:R-:W-:Y:S01]  /*67e0*/  UMOV UR4, URZ ;  /* 0x000000ff00047c82 */ /* 0x000fe20008000000 */
[----:B------:R-:W-:-:S07]  /*67f0*/  MOV R59, R45 ;  /* 0x0000002d003b7202 */ /* 0x000fce0000000f00 */
.L_x_145:
[----:B------:R-:W-:Y:S01]  /*6800*/  ISETP.EQ.OR P5, PT, R44, RZ, P1 ;  /* 0x000000ff2c00720c */ /* 0x000fe20000fa2670 */
[----:B------:R-:W-:-:S06]  /*6810*/  UIADD3 UR5, UPT, UPT, UR4, 0x1, URZ ;  /* 0x0000000104057890 */ /* 0x000fcc000fffe0ff */
[----:B------:R-:W-:-:S06]  /*6820*/  ISETP.EQ.OR P0, PT, R3, UR5, P1 ;  /* 0x0000000503007c0c */ /* 0x000fcc0008f02670 */
[----:B------:R-:W-:-:S06]  /*6830*/  @!P5 IMAD.WIDE.U32 R28, R59, 0x8, R40 ;  /* 0x000000083b1cd825 */ /* 0x000fcc00078e0028 */
[----:B------:R-:W0:Y:S01]  /*6840*/  @!P5 LDG.E.64 R28, desc[UR6][R28.64] ;  /* 0x000000061c1cd981 */ /* 0x000e22000c1e1b00 */
[----:B------:R-:W-:-:S06]  /*6850*/  @!P0 IMAD.WIDE.U32 R30, R61, 0x8, R40 ;  /* 0x000000083d1e8825 */ /* 0x000fcc00078e0028 */
[----:B------:R-:W2:Y:S01]  /*6860*/  @!P0 LDG.E.64 R30, desc[UR6][R30.64] ;  /* 0x000000061e1e8981 */ /* 0x000ea2000c1e1b00 */
[----:B------:R-:W-:Y:S02]  /*6870*/  UIADD3 UR5, UPT, UPT, UR4, 0x2, URZ ;  /* 0x0000000204057890 */ /* 0x000fe4000fffe0ff */
[----:B------:R-:W-:-:S04]  /*6880*/  UIADD3 UR8, UPT, UPT, UR4, 0x3, URZ ;  /* 0x0000000304087890 */ /* 0x000fc8000fffe0ff */
[C---:B------:R-:W-:Y:S01]  /*6890*/  ISETP.EQ.OR P2, PT, R3.reuse, UR5, P1 ;  /* 0x0000000503007c0c */ /* 0x040fe20008f42670 */
[----:B------:R-:W-:Y:S01]  /*68a0*/  UIADD3 UR5, UPT, UPT, UR4, 0x4, URZ ;  /* 0x0000000404057890 */ /* 0x000fe2000fffe0ff */
[----:B------:R-:W-:Y:S01]  /*68b0*/  ISETP.EQ.OR P3, PT, R3, UR8, P1 ;  /* 0x0000000803007c0c */ /* 0x000fe20008f62670 */
[----:B------:R-:W-:-:S04]  /*68c0*/  UIADD3 UR8, UPT, UPT, UR4, 0x5, URZ ;  /* 0x0000000504087890 */ /* 0x000fc8000fffe0ff */
[C---:B------:R-:W-:Y:S01]  /*68d0*/  ISETP.EQ.OR P4, PT, R3.reuse, UR5, P1 ;  /* 0x0000000503007c0c */ /* 0x040fe20008f82670 */
[----:B------:R-:W-:Y:S01]  /*68e0*/  UIADD3 UR5, UPT, UPT, UR4, 0x6, URZ ;  /* 0x0000000604057890 */ /* 0x000fe2000fffe0ff */
[----:B------:R-:W-:Y:S01]  /*68f0*/  ISETP.EQ.OR P6, PT, R3, UR8, P1 ;  /* 0x0000000803007c0c */ /* 0x000fe20008fc2670 */
[----:B------:R-:W-:-:S05]  /*6900*/  UIADD3 UR8, UPT, UPT, UR4, 0x7, URZ ;  /* 0x0000000704087890 */ /* 0x000fca000fffe0ff */
[----:B------:R-:W-:-:S05]  /*6910*/  @!P3 IMAD.WIDE.U32 R42, R49, 0x8, R40 ;  /* 0x00000008312ab825 */ /* 0x000fca00078e0028 */
[----:B-1----:R-:W-:-:S04]  /*6920*/  @!P4 IMAD.WIDE.U32 R32, R47, 0x8, R40 ;  /* 0x000000082f20c825 */ /* 0x002fc800078e0028 */
[----:B------:R-:W-:Y:S02]  /*6930*/  @!P6 IMAD.WIDE.U32 R34, R55, 0x8, R40 ;  /* 0x000000083722e825 */ /* 0x000fe400078e0028 */
[----:B------:R-:W3:Y:S04]  /*6940*/  @!P4 LDG.E.64 R32, desc[UR6][R32.64] ;  /* 0x000000062020c981 */ /* 0x000ee8000c1e1b00 */
[----:B------:R-:W4:Y:S01]  /*6950*/  @!P6 LDG.E.64 R34, desc[UR6][R34.64] ;  /* 0x000000062222e981 */ /* 0x000f22000c1e1b00 */
[----:B0-----:R-:W-:Y:S01]  /*6960*/  @!P5 FADD.FTZ R26, R26, R28 ;  /* 0x0000001c1a1ad221 */ /* 0x001fe20000010000 */
[----:B------:R-:W-:Y:S01]  /*6970*/  @!P5 FADD.FTZ R27, R27, R29 ;  /* 0x0000001d1b1bd221 */ /* 0x000fe20000010000 */
[----:B------:R-:W-:Y:S01]  /*6980*/  @!P2 IMAD.WIDE.U32 R28, R57, 0x8, R40 ;  /* 0x00000008391ca825 */ /* 0x000fe200078e0028 */
[----:B------:R-:W-:-:S03]  /*6990*/  ISETP.EQ.OR P5, PT, R3, UR5, P1 ;  /* 0x0000000503007c0c */ /* 0x000fc60008fa2670 */
[----:B--2---:R-:W-:Y:S02]  /*69a0*/  @!P0 FADD.FTZ R26, R26, R30 ;  /* 0x0000001e1a1a8221 */ /* 0x004fe40000010000 */
[----:B------:R-:W2:Y:S01]  /*69b0*/  @!P2 LDG.E.64 R28, desc[UR6][R28.64] ;  /* 0x000000061c1ca981 */ /* 0x000ea2000c1e1b00 */
[----:B------:R-:W-:Y:S01]  /*69c0*/  @!P0 FADD.FTZ R27, R27, R31 ;  /* 0x0000001f1b1b8221 */ /* 0x000fe20000010000 */
[----:B------:R-:W-:Y:S02]  /*69d0*/  ISETP.EQ.OR P0, PT, R3, UR8, P1 ;  /* 0x0000000803007c0c */ /* 0x000fe40008f02670 */
[----:B------:R-:W5:Y:S04]  /*69e0*/  @!P3 LDG.E.64 R30, desc[UR6][R42.64] ;  /* 0x000000062a1eb981 */ /* 0x000f68000c1e1b00 */
[----:B------:R-:W-:-:S06]  /*69f0*/  @!P5 IMAD.WIDE.U32 R36, R51, 0x8, R40 ;  /* 0x000000083324d825 */ /* 0x000fcc00078e0028 */
[----:B------:R-:W4:Y:S01]  /*6a00*/  @!P5 LDG.E.64 R36, desc[UR6][R36.64] ;  /* 0x000000062424d981 */ /* 0x000f22000c1e1b00 */
[----:B------:R-:W-:-:S06]  /*6a10*/  @!P0 IMAD.WIDE.U32 R38, R53, 0x8, R40 ;  /* 0x0000000835268825 */ /* 0x000fcc00078e0028 */
[----:B------:R-:W4:Y:S01]  /*6a20*/  @!P0 LDG.E.64 R38, desc[UR6][R38.64] ;  /* 0x0000000626268981 */ /* 0x000f22000c1e1b00 */
[----:B------:R-:W0:Y:S01]  /*6a30*/  LDC R46, c[0x0][0x370] ;  /* 0x0000dc00ff2e7b82 */ /* 0x000e220000000800 */
[----:B------:R-:W-:Y:S01]  /*6a40*/  UIADD3 UR4, UPT, UPT, UR4, 0x8, URZ ;  /* 0x0000000804047890 */ /* 0x000fe2000fffe0ff */
[----:B------:R-:W-:Y:S02]  /*6a50*/  IADD3 R44, PT, PT, R44, 0x8, RZ ;  /* 0x000000082c2c7810 */ /* 0x000fe40007ffe0ff */
[C---:B------:R-:W-:Y:S02]  /*6a60*/  LEA R59, R84.reuse, R59, 0x3 ;  /* 0x0000003b543b7211 */ /* 0x040fe400078e18ff */
[C---:B------:R-:W-:Y:S02]  /*6a70*/  LEA R61, R84.reuse, R61, 0x3 ;  /* 0x0000003d543d7211 */ /* 0x040fe400078e18ff */
[C---:B------:R-:W-:Y:S02]  /*6a80*/  LEA R57, R84.reuse, R57, 0x3 ;  /* 0x0000003954397211 */ /* 0x040fe400078e18ff */
[----:B------:R-:W-:-:S02]  /*6a90*/  LEA R49, R84, R49, 0x3 ;  /* 0x0000003154317211 */ /* 0x000fc400078e18ff */
[C---:B------:R-:W-:Y:S02]  /*6aa0*/  LEA R47, R84.reuse, R47, 0x3 ;  /* 0x0000002f542f7211 */ /* 0x040fe400078e18ff */
[C---:B------:R-:W-:Y:S02]  /*6ab0*/  LEA R55, R84.reuse, R55, 0x3 ;  /* 0x0000003754377211 */ /* 0x040fe400078e18ff */
[C---:B------:R-:W-:Y:S02]  /*6ac0*/  LEA R51, R84.reuse, R51, 0x3 ;  /* 0x0000003354337211 */ /* 0x040fe400078e18ff */
[----:B------:R-:W-:Y:S01]  /*6ad0*/  LEA R53, R84, R53, 0x3 ;  /* 0x0000003554357211 */ /* 0x000fe200078e18ff */
[----:B--2---:R-:W-:Y:S01]  /*6ae0*/  @!P2 FADD.FTZ R26, R26, R28 ;  /* 0x0000001c1a1aa221 */ /* 0x004fe20000010000 */
[----:B------:R-:W-:-:S03]  /*6af0*/  @!P2 FADD.FTZ R27, R27, R29 ;  /* 0x0000001d1b1ba221 */ /* 0x000fc60000010000 */
[----:B-----5:R-:W-:Y:S01]  /*6b00*/  @!P3 FADD.FTZ R26, R26, R30 ;  /* 0x0000001e1a1ab221 */ /* 0x020fe20000010000 */
[----:B------:R-:W-:-:S03]  /*6b10*/  @!P3 FADD.FTZ R27, R27, R31 ;  /* 0x0000001f1b1bb221 */ /* 0x000fc60000010000 */
[----:B---3--:R-:W-:Y:S01]  /*6b20*/  @!P4 FADD.FTZ R26, R26, R32 ;  /* 0x000000201a1ac221 */ /* 0x008fe20000010000 */
[----:B------:R-:W-:-:S03]  /*6b30*/  @!P4 FADD.FTZ R27, R27, R33 ;  /* 0x000000211b1bc221 */ /* 0x000fc60000010000 */
[----:B----4-:R-:W-:Y:S01]  /*6b40*/  @!P6 FADD.FTZ R26, R26, R34 ;  /* 0x000000221a1ae221 */ /* 0x010fe20000010000 */
[----:B------:R-:W-:-:S03]  /*6b50*/  @!P6 FADD.FTZ R27, R27, R35 ;  /* 0x000000231b1be221 */ /* 0x000fc60000010000 */
[----:B------:R-:W-:Y:S01]  /*6b60*/  @!P5 FADD.FTZ R26, R26, R36 ;  /* 0x000000241a1ad221 */ /* 0x000fe20000010000 */
[----:B------:R-:W-:Y:S01]  /*6b70*/  @!P5 FADD.FTZ R27, R27, R37 ;  /* 0x000000251b1bd221 */ /* 0x000fe20000010000 */
[----:B0-----:R-:W-:Y:S02]  /*6b80*/  LOP3.LUT R36, R46, 0x7ffffff8, RZ, 0xc0, !PT ;  /* 0x7ffffff82e247812 */ /* 0x001fe400078ec0ff */
[----:B------:R-:W-:Y:S01]  /*6b90*/  @!P0 FADD.FTZ R26, R26, R38 ;  /* 0x000000261a1a8221 */ /* 0x000fe20000010000 */
[----:B------:R-:W-:Y:S01]  /*6ba0*/  @!P0 FADD.FTZ R27, R27, R39 ;  /* 0x000000271b1b8221 */ /* 0x000fe20000010000 */
[----:B------:R-:W-:-:S13]  /*6bb0*/  ISETP.NE.AND P0, PT, R36, UR4, PT ;  /* 0x0000000424007c0c */ /* 0x000fda000bf05270 */
[----:B------:R-:W-:Y:S05]  /*6bc0*/  @P0 BRA `(.L_x_145) ;  /* 0xfffffffc000c0947 */ /* 0x000fea000383ffff */
.L_x_144:
[----:B------:R-:W2:Y:S02]  /*6bd0*/  LDCU UR4, c[0x0][0x370] ;  /* 0x00006e00ff0477ac */ /* 0x000ea40008000800 */
[----:B--2---:R-:W-:-:S09]  /*6be0*/  ULOP3.LUT UP0, UR4, UR4, 0x7, URZ, 0xc0, !UPT ;  /* 0x0000000704047892 */ /* 0x004fd2000f80c0ff */
[----:B------:R-:W-:Y:S05]  /*6bf0*/  BRA.U !UP0, `(.L_x_141) ;  /* 0x0000000108f87547 */ /* 0x000fea000b800000 */
[----:B------:R-:W2:Y:S01]  /*6c00*/  LDCU UR5, c[0x0][0x370] ;  /* 0x00006e00ff0577ac */ /* 0x000ea20008000800 */
[----:B------:R-:W-:-:S04]  /*6c10*/  UIADD3 UR4, UPT, UPT, UR4, -0x1, URZ ;  /* 0xffffffff04047890 */ /* 0x000fc8000fffe0ff */
[----:B------:R-:W-:Y:S02]  /*6c20*/  UISETP.GE.U32.AND UP0, UPT, UR4, 0x3, UPT ;  /* 0x000000030400788c */ /* 0x000fe4000bf06070 */
[----:B--2---:R-:W-:-:S07]  /*6c30*/  ULOP3.LUT UP1, UR5, UR5, 0x3, URZ, 0xc0, !UPT ;  /* 0x0000000305057892 */ /* 0x004fce000f82c0ff */
[----:B------:R-:W-:Y:S05]  /*6c40*/  BRA.U !UP0, `(.L_x_146) ;  /* 0x0000000108707547 */ /* 0x000fea000b800000 */
[C---:B------:R-:W-:Y:S02]  /*6c50*/  IADD3 R28, PT, PT, R36.reuse, 0x1, RZ ;  /* 0x00000001241c7810 */ /* 0x040fe40007ffe0ff */
[CC--:B------:R-:W-:Y:S02]  /*6c60*/  ISETP.EQ.OR P0, PT, R36.reuse, R3.reuse, P1 ;  /* 0x000000032400720c */ /* 0x0c0fe40000f02670 */
[----:B------:R-:W-:Y:S02]  /*6c70*/  IADD3 R30, PT, PT, R36, 0x2, RZ ;  /* 0x00000002241e7810 */ /* 0x000fe40007ffe0ff */
[-C--:B------:R-:W-:Y:S02]  /*6c80*/  ISETP.EQ.OR P2, PT, R28, R3.reuse, P1 ;  /* 0x000000031c00720c */ /* 0x080fe40000f42670 */
[----:B-1----:R-:W-:Y:S02]  /*6c90*/  IADD3 R32, PT, PT, R36, 0x3, RZ ;  /* 0x0000000324207810 */ /* 0x002fe40007ffe0ff */
[----:B------:R-:W-:-:S02]  /*6ca0*/  ISETP.EQ.OR P3, PT, R30, R3, P1 ;  /* 0x000000031e00720c */ /* 0x000fc40000f62670 */
[----:B------:R-:W-:-:S03]  /*6cb0*/  ISETP.EQ.OR P4, PT, R32, R3, P1 ;  /* 0x000000032000720c */ /* 0x000fc60000f82670 */
[----:B------:R-:W-:-:S04]  /*6cc0*/  @!P0 IMAD R29, R36, R84, R45 ;  /* 0x00000054241d8224 */ /* 0x000fc800078e022d */
[----:B------:R-:W-:Y:S02]  /*6cd0*/  @!P2 IMAD R31, R28, R84, R45 ;  /* 0x000000541c1fa224 */ /* 0x000fe400078e022d */
[----:B------:R-:W-:-:S04]  /*6ce0*/  @!P0 IMAD.WIDE.U32 R28, R29, 0x8, R40 ;  /* 0x000000081d1c8825 */ /* 0x000fc800078e0028 */
[-C--:B------:R-:W-:Y:S02]  /*6cf0*/  @!P3 IMAD R33, R30, R84.reuse, R45 ;  /* 0x000000541e21b224 */ /* 0x080fe400078e022d */
[----:B------:R-:W-:Y:S01]  /*6d00*/  @!P2 IMAD.WIDE.U32 R30, R31, 0x8, R40 ;  /* 0x000000081f1ea825 */ /* 0x000fe200078e0028 */
[----:B------:R-:W0:Y:S03]  /*6d10*/  @!P0 LDG.E.64 R28, desc[UR6][R28.64] ;  /* 0x000000061c1c8981 */ /* 0x000e26000c1e1b00 */
[----:B------:R-:W-:Y:S02]  /*6d20*/  @!P4 IMAD R35, R32, R84, R45 ;  /* 0x000000542023c224 */ /* 0x000fe400078e022d */
[--C-:B------:R-:W-:Y:S01]  /*6d30*/  @!P3 IMAD.WIDE.U32 R32, R33, 0x8, R40.reuse ;  /* 0x000000082120b825 */ /* 0x100fe200078e0028 */
[----:B------:R-:W2:Y:S03]  /*6d40*/  @!P2 LDG.E.64 R30, desc[UR6][R30.64] ;  /* 0x000000061e1ea981 */ /* 0x000ea6000c1e1b00 */
[----:B------:R-:W-:-:S02]  /*6d50*/  @!P4 IMAD.WIDE.U32 R34, R35, 0x8, R40 ;  /* 0x000000082322c825 */ /* 0x000fc400078e0028 */
[----:B------:R-:W3:Y:S04]  /*6d60*/  @!P3 LDG.E.64 R32, desc[UR6][R32.64] ;  /* 0x000000062020b981 */ /* 0x000ee8000c1e1b00 */
[----:B------:R-:W4:Y:S01]  /*6d70*/  @!P4 LDG.E.64 R34, desc[UR6][R34.64] ;  /* 0x000000062222c981 */ /* 0x000f22000c1e1b00 */
[----:B------:R-:W-:Y:S01]  /*6d80*/  IADD3 R36, PT, PT, R36, 0x4, RZ ;  /* 0x0000000424247810 */ /* 0x000fe20007ffe0ff */
[----:B0-----:R-:W-:Y:S01]  /*6d90*/  @!P0 FADD.FTZ R26, R26, R28 ;  /* 0x0000001c1a1a8221 */ /* 0x001fe20000010000 */
[----:B------:R-:W-:-:S03]  /*6da0*/  @!P0 FADD.FTZ R27, R27, R29 ;  /* 0x0000001d1b1b8221 */ /* 0x000fc60000010000 */
[----:B--2---:R-:W-:Y:S01]  /*6db0*/  @!P2 FADD.FTZ R26, R26, R30 ;  /* 0x0000001e1a1aa221 */ /* 0x004fe20000010000 */
[----:B------:R-:W-:-:S03]  /*6dc0*/  @!P2 FADD.FTZ R27, R27, R31 ;  /* 0x0000001f1b1ba221 */ /* 0x000fc60000010000 */
[----:B---3--:R-:W-:Y:S01]  /*6dd0*/  @!P3 FADD.FTZ R26, R26, R32 ;  /* 0x000000201a1ab221 */ /* 0x008fe20000010000 */
[----:B------:R-:W-:-:S03]  /*6de0*/  @!P3 FADD.FTZ R27, R27, R33 ;  /* 0x000000211b1bb221 */ /* 0x000fc60000010000 */
[----:B----4-:R-:W-:Y:S01]  /*6df0*/  @!P4 FADD.FTZ R26, R26, R34 ;  /* 0x000000221a1ac221 */ /* 0x010fe20000010000 */
[----:B------:R-:W-:-:S07]  /*6e00*/  @!P4 FADD.FTZ R27, R27, R35 ;  /* 0x000000231b1bc221 */ /* 0x000fce0000010000 */
.L_x_146:
[----:B------:R-:W-:Y:S05]  /*6e10*/  BRA.U !UP1, `(.L_x_141) ;  /* 0x0000000109707547 */ /* 0x000fea000b800000 */
[----:B-1----:R-:W1:Y:S01]  /*6e20*/  LDC R32, c[0x0][0x370] ;  /* 0x0000dc00ff207b82 */ /* 0x002e620000000800 */
[----:B------:R-:W-:Y:S01]  /*6e30*/  UISETP.NE.AND UP0, UPT, UR5, 0x1, UPT ;  /* 0x000000010500788c */ /* 0x000fe2000bf05270 */
[----:B-1----:R-:W-:-:S08]  /*6e40*/  LOP3.LUT R32, R32, 0x1, RZ, 0xc0, !PT ;  /* 0x0000000120207812 */ /* 0x002fd000078ec0ff */
[----:B------:R-:W-:Y:S05]  /*6e50*/  BRA.U !UP0, `(.L_x_147) ;  /* 0x0000000108387547 */ /* 0x000fea000b800000 */
[C---:B------:R-:W-:Y:S02]  /*6e60*/  IADD3 R28, PT, PT, R36.reuse, 0x1, RZ ;  /* 0x00000001241c7810 */ /* 0x040fe40007ffe0ff */
[-C--:B------:R-:W-:Y:S02]  /*6e70*/  ISETP.EQ.OR P2, PT, R36, R3.reuse, P1 ;  /* 0x000000032400720c */ /* 0x080fe40000f42670 */
[----:B------:R-:W-:-:S11]  /*6e80*/  ISETP.EQ.OR P0, PT, R28, R3, P1 ;  /* 0x000000031c00720c */ /* 0x000fd60000f02670 */
        /* <DEDUP_REMOVED lines=11> */
.L_x_147:
[----:B------:R-:W-:Y:S01]  /*6f40*/  ISETP.EQ.OR P0, PT, R36, R3, P1 ;  /* 0x000000032400720c */ /* 0x000fe20000f02670 */
        /* <DEDUP_REMOVED lines=8> */
.L_x_148:
[----:B------:R-:W-:Y:S05]  /*6fd0*/  BSYNC.RECONVERGENT B0 ;  /* 0x0000000000007941 */ /* 0x000fea0003800200 */
.L_x_141:
[----:B------:R-:W5:Y:S01]  /*6fe0*/  S2UR UR5, SR_CgaCtaId ;  /* 0x00000000000579c3 */ /* 0x000f620000008800 */
[----:B------:R-:W-:Y:S01]  /*6ff0*/  UMOV UR4, 0x400 ;  /* 0x0000040000047882 */ /* 0x000fe20000000000 */
[----:B------:R-:W-:Y:S02]  /*7000*/  SHF.L.U32 R79, R79, 0x10, RZ ;  /* 0x000000104f4f7819 */ /* 0x000fe400000006ff */
[----:B----4-:R-:W-:-:S03]  /*7010*/  SHF.L.U32 R33, R114, 0x10, RZ ;  /* 0x0000001072217819 */ /* 0x010fc600000006ff */
[C---:B------:R-:W-:Y:S02]  /*7020*/  FADD.FTZ R79, -R20.reuse, R79 ;  /* 0x0000004f144f7221 */ /* 0x040fe40000010100 */
[----:B------:R-:W-:Y:S02]  /*7030*/  FADD.FTZ R33, -R20, R33 ;  /* 0x0000002114217221 */ /* 0x000fe40000010100 */
[-C--:B------:R-:W-:Y:S02]  /*7040*/  FMUL.FTZ R79, R79, R116.reuse ;  /* 0x000000744f4f7220 */ /* 0x080fe40000410000 */
[----:B------:R-:W-:Y:S01]  /*7050*/  FMUL.FTZ R40, R33, R116 ;  /* 0x0000007421287220 */ /* 0x000fe20000410000 */
[----:B-----5:R-:W-:Y:S01]  /*7060*/  ULEA UR4, UR5, UR4, 0x18 ;  /* 0x0000000405047291 */ /* 0x020fe2000f8ec0ff */
[----:B------:R-:W4:Y:S08]  /*7070*/  LDCU.U8 UR5, c[0x0][0x414] ;  /* 0x00008280ff0577ac */ /* 0x000f300008000000 */
[----:B------:R0:W-:Y:S01]  /*7080*/  @!P1 STS.64 [UR4+0x90], R26 ;  /* 0x0000901aff009988 */ /* 0x0001e20008000a04 */
[----:B------:R-:W-:Y:S01]  /*7090*/  BAR.SYNC.DEFER_BLOCKING 0x0 ;  /* 0x0000000000007b1d */ /* 0x000fe20000010000 */
[----:B0--3--:R-:W-:Y:S01]  /*70a0*/  SHF.L.U32 R27, R78, 0x10, RZ ;  /* 0x000000104e1b7819 */ /* 0x009fe200000006ff */
[----:B----4-:R-:W-:Y:S01]  /*70b0*/  UISETP.NE.AND UP0, UPT, UR5, URZ, UPT ;  /* 0x000000ff0500728c */ /* 0x010fe2000bf05270 */
[----:B------:R-:W-:-:S03]  /*70c0*/  SHF.L.U32 R26, R115, 0x10, RZ ;  /* 0x00000010731a7819 */ /* 0x000fc600000006ff */
[----:B------:R-:W0:Y:S01]  /*70d0*/  LDS.64 R28, [UR4+0x90] ;  /* 0x00009004ff1c7984 */ /* 0x000e220008000a00 */
[----:B------:R-:W0:Y:S02]  /*70e0*/  LDCU UR4, c[0x0][0x42c] ;  /* 0x00008580ff0477ac */ /* 0x000e240008000800 */
[----:B0-----:R-:W-:Y:S01]  /*70f0*/  FMUL.FTZ R30, R28, UR4 ;  /* 0x000000041c1e7c20 */ /* 0x001fe20008410000 */
[----:B--2---:R-:W-:Y:S01]  /*7100*/  FMUL.FTZ R31, R29, UR4 ;  /* 0x000000041d1f7c20 */ /* 0x004fe20008410000 */
[----:B------:R-:W-:Y:S06]  /*7110*/  BRA.U !UP0, `(.L_x_149) ;  /* 0x0000000108487547 */ /* 0x000fec000b800000 */
[----:B------:R-:W-:Y:S01]  /*7120*/  FFMA.FTZ R28, R24, R79, R22 ;  /* 0x0000004f181c7223 */ /* 0x000fe20000010016 */
[----:B------:R-:W-:-:S03]  /*7130*/  FFMA.FTZ R29, R25, R40, R23 ;  /* 0x00000028191d7223 */ /* 0x000fc60000010017 */
[----:B-1----:R-:W-:Y:S01]  /*7140*/  FMUL.FTZ R32, R28, -1.4426950216293334961 ;  /* 0xbfb8aa3b1c207820 */ /* 0x002fe20000410000 */
        /* <DEDUP_REMOVED lines=15> */
.L_x_149:
[----:B------:R-:W0:Y:S01]  /*7240*/  LDCU UR4, c[0x0][0x41c] ;  /* 0x00008380ff0477ac */ /* 0x000e220008000800 */
[----:B------:R-:W-:Y:S01]  /*7250*/  SHF.L.U32 R77, R77, 0x10, RZ ;  /* 0x000000104d4d7819 */ /* 0x000fe200000006ff */
[C-C-:B------:R-:W-:Y:S01]  /*7260*/  FFMA.FTZ R29, R30.reuse, R79, R31.reuse ;  /* 0x0000004f1e1d7223 */ /* 0x140fe2000001001f */
[----:B------:R-:W-:Y:S01]  /*7270*/  FFMA.FTZ R28, R30, R40, R31 ;  /* 0x000000281e1c7223 */ /* 0x000fe2000001001f */
[----:B------:R-:W2:Y:S01]  /*7280*/  LDCU.64 UR8, c[0x0][0x400] ;  /* 0x00008000ff0877ac */ /* 0x000ea20008000a00 */
[----:B------:R-:W-:Y:S01]  /*7290*/  BSSY.RECONVERGENT B0, `(.L_x_150) ;  /* 0x000001c000007945 */ /* 0x000fe20003800200 */
[----:B------:R-:W-:Y:S01]  /*72a0*/  FFMA.FTZ R29, R24, R27, -R29 ;  /* 0x0000001b181d7223 */ /* 0x000fe2000001081d */
[----:B------:R-:W-:Y:S01]  /*72b0*/  SHF.L.U32 R41, R112, 0x10, RZ ;  /* 0x0000001070297819 */ /* 0x000fe200000006ff */
[----:B------:R-:W-:Y:S01]  /*72c0*/  FADD.FTZ R77, -R20, R77 ;  /* 0x0000004d144d7221 */ /* 0x000fe20000010100 */
[----:B------:R-:W-:Y:S01]  /*72d0*/  FFMA.FTZ R37, R25, R26, -R28 ;  /* 0x0000001a19257223 */ /* 0x000fe2000001081c */
[----:B0-----:R-:W-:-:S05]  /*72e0*/  IMAD R3, R3, UR4, R82 ;  /* 0x0000000403037c24 */ /* 0x001fca000f8e0252 */
[C---:B--2---:R-:W-:Y:S02]  /*72f0*/  ISETP.GE.U32.AND P0, PT, R3.reuse, UR8, PT ;  /* 0x0000000803007c0c */ /* 0x044fe4000bf06070 */
[----:B------:R-:W-:Y:S02]  /*7300*/  SHF.R.S32.HI R34, RZ, 0x1f, R3 ;  /* 0x0000001fff227819 */ /* 0x000fe40000011403 */
[----:B------:R-:W-:Y:S02]  /*7310*/  IADD3 R33, PT, PT, R3, 0x20, RZ ;  /* 0x0000002003217810 */ /* 0x000fe40007ffe0ff */
[----:B------:R-:W-:Y:S02]  /*7320*/  ISETP.GE.AND.EX P0, PT, R34, UR9, PT, P0 ;  /* 0x0000000922007c0c */ /* 0x000fe4000bf06300 */
[----:B------:R-:W-:Y:S02]  /*7330*/  ISETP.GE.U32.AND P1, PT, R33, UR8, PT ;  /* 0x0000000821007c0c */ /* 0x000fe4000bf26070 */
[----:B-1----:R-:W-:-:S04]  /*7340*/  SHF.R.S32.HI R32, RZ, 0x1f, R33 ;  /* 0x0000001fff207819 */ /* 0x002fc80000011421 */
[----:B------:R-:W-:-:S05]  /*7350*/  ISETP.GE.AND.EX P1, PT, R32, UR9, PT, P1 ;  /* 0x0000000920007c0c */ /* 0x000fca000bf26310 */
[----:B------:R-:W-:Y:S08]  /*7360*/  @P0 BRA `(.L_x_151) ;  /* 0x0000000000380947 */ /* 0x000ff00003800000 */
        /* <DEDUP_REMOVED lines=14> */
.L_x_151:
[----:B------:R-:W-:Y:S05]  /*7450*/  BSYNC.RECONVERGENT B0 ;  /* 0x0000000000007941 */ /* 0x000fea0003800200 */
.L_x_150:
[-C--:B------:R-:W-:Y:S01]  /*7460*/  FMUL.FTZ R77, R77, R116.reuse ;  /* 0x000000744d4d7220 */ /* 0x080fe20000410000 */
[----:B------:R-:W-:Y:S01]  /*7470*/  FADD.FTZ R41, -R20, R41 ;  /* 0x0000002914297221 */ /* 0x000fe20000010100 */
[----:B0-----:R-:W-:Y:S02]  /*7480*/  SHF.L.U32 R27, R76, 0x10, RZ ;  /* 0x000000104c1b7819 */ /* 0x001fe400000006ff */
[----:B------:R-:W-:Y:S01]  /*7490*/  SHF.L.U32 R26, R113, 0x10, RZ ;  /* 0x00000010711a7819 */ /* 0x000fe200000006ff */
[----:B------:R-:W-:Y:S01]  /*74a0*/  FFMA.FTZ R43, R30, R77, R31 ;  /* 0x0000004d1e2b7223 */ /* 0x000fe2000001001f */
[----:B------:R-:W-:Y:S01]  /*74b0*/  FMUL.FTZ R42, R41, R116 ;  /* 0x00000074292a7220 */ /* 0x000fe20000410000 */
        /* <DEDUP_REMOVED lines=19> */
.L_x_152:
[----:B------:R-:W-:Y:S01]  /*75f0*/  FFMA.FTZ R28, R30, R42, R31 ;  /* 0x0000002a1e1c7223 */ /* 0x000fe2000001001f */
[----:B------:R-:W-:Y:S01]  /*7600*/  BSSY.RECONVERGENT B0, `(.L_x_153) ;  /* 0x0000014000007945 */ /* 0x000fe20003800200 */
[----:B------:R-:W-:Y:S01]  /*7610*/  FFMA.FTZ R43, R24, R27, -R43 ;  /* 0x0000001b182b7223 */ /* 0x000fe2000001082b */
[----:B------:R-:W-:Y:S01]  /*7620*/  SHF.L.U32 R75, R75, 0x10, RZ ;  /* 0x000000104b4b7819 */ /* 0x000fe200000006ff */
[----:B------:R-:W-:Y:S01]  /*7630*/  FFMA.FTZ R29, R25, R26, -R28 ;  /* 0x0000001a191d7223 */ /* 0x000fe2000001081c */
[----:B------:R-:W-:Y:S01]  /*7640*/  SHF.L.U32 R35, R110, 0x10, RZ ;  /* 0x000000106e237819 */ /* 0x000fe200000006ff */
[----:B------:R-:W-:Y:S06]  /*7650*/  @P1 BRA `(.L_x_154) ;  /* 0x0000000000381947 */ /* 0x000fec0003800000 */
        /* <DEDUP_REMOVED lines=14> */
.L_x_154:
[----:B------:R-:W-:Y:S05]  /*7740*/  BSYNC.RECONVERGENT B0 ;  /* 0x0000000000007941 */ /* 0x000fea0003800200 */
.L_x_153:
[----:B------:R-:W-:Y:S01]  /*7750*/  SHF.L.U32 R45, R19, 0x10, RZ ;  /* 0x00000010132d7819 */ /* 0x000fe200000006ff */
[C---:B------:R-:W-:Y:S01]  /*7760*/  FADD.FTZ R75, -R20.reuse, R75 ;  /* 0x0000004b144b7221 */ /* 0x040fe20000010100 */
[----:B------:R-:W-:Y:S01]  /*7770*/  SHF.L.U32 R19, R7, 0x10, RZ ;  /* 0x0000001007137819 */ /* 0x000fe200000006ff */
[C---:B------:R-:W-:Y:S01]  /*7780*/  FADD.FTZ R7, -R20.reuse, R35 ;  /* 0x0000002314077221 */ /* 0x040fe20000010100 */
[----:B------:R-:W-:Y:S01]  /*7790*/  SHF.L.U32 R39, R9, 0x10, RZ ;  /* 0x0000001009277819 */ /* 0x000fe200000006ff */
[----:B------:R-:W-:Y:S01]  /*77a0*/  FADD.FTZ R45, -R20, R45 ;  /* 0x0000002d142d7221 */ /* 0x000fe20000010100 */
[----:B------:R-:W-:Y:S01]  /*77b0*/  SHF.L.U32 R9, R90, 0x10, RZ ;  /* 0x000000105a097819 */ /* 0x000fe200000006ff */
[----:B------:R-:W-:Y:S01]  /*77c0*/  FADD.FTZ R35, -R20, R19 ;  /* 0x0000001314237221 */ /* 0x000fe20000010100 */
[----:B------:R-:W-:Y:S01]  /*77d0*/  SHF.L.U32 R57, R88, 0x10, RZ ;  /* 0x0000001058397819 */ /* 0x000fe200000006ff */
[----:B------:R-:W-:Y:S01]  /*77e0*/  FMUL.FTZ R50, R7, R116 ;  /* 0x0000007407327220 */ /* 0x000fe20000410000 */
[----:B------:R-:W-:Y:S01]  /*77f0*/  SHF.L.U32 R61, R15, 0x10, RZ ;  /* 0x000000100f3d7819 */ /* 0x000fe200000006ff */
[C---:B------:R-:W-:Y:S01]  /*7800*/  FADD.FTZ R19, -R20.reuse, R9 ;  /* 0x0000000914137221 */ /* 0x040fe20000010100 */
[----:B------:R-:W-:Y:S01]  /*7810*/  SHF.L.U32 R59, R69, 0x10, RZ ;  /* 0x00000010453b7819 */ /* 0x000fe200000006ff */
[C---:B------:R-:W-:Y:S01]  /*7820*/  FADD.FTZ R15, -R20.reuse, R57 ;  /* 0x00000039140f7221 */ /* 0x040fe20000010100 */
[----:B------:R-:W-:Y:S01]  /*7830*/  SHF.L.U32 R11, R11, 0x10, RZ ;  /* 0x000000100b0b7819 */ /* 0x000fe200000006ff */
[----:B------:R-:W-:Y:S01]  /*7840*/  FADD.FTZ R9, -R20, R61 ;  /* 0x0000003d14097221 */ /* 0x000fe20000010100 */
[----:B------:R-:W-:Y:S01]  /*7850*/  SHF.L.U32 R69, R86, 0x10, RZ ;  /* 0x0000001056457819 */ /* 0x000fe200000006ff */
[C---:B------:R-:W-:Y:S01]  /*7860*/  FADD.FTZ R59, -R20.reuse, R59 ;  /* 0x0000003b143b7221 */ /* 0x040fe20000010100 */
[----:B------:R-:W-:Y:S01]  /*7870*/  SHF.L.U32 R63, R71, 0x10, RZ ;  /* 0x00000010473f7819 */ /* 0x000fe200000006ff */
[----:B------:R-:W-:Y:S01]  /*7880*/  FADD.FTZ R39, -R20, R39 ;  /* 0x0000002714277221 */ /* 0x000fe20000010100 */
[----:B0-----:R-:W-:Y:S01]  /*7890*/  SHF.L.U32 R29, R106, 0x10, RZ ;  /* 0x000000106a1d7819 */ /* 0x001fe200000006ff */
[----:B------:R-:W-:Y:S01]  /*78a0*/  FFMA.FTZ R60, R30, R50, R31 ;  /* 0x000000321e3c7223 */ /* 0x000fe2000001001f */
[C---:B------:R-:W-:Y:S01]  /*78b0*/  IADD3 R77, PT, PT, R3.reuse, 0x40, RZ ;  /* 0x00000040034d7810 */ /* 0x040fe20007ffe0ff */
[----:B------:R-:W-:Y:S01]  /*78c0*/  FADD.FTZ R63, -R20, R63 ;  /* 0x0000003f143f7221 */ /* 0x000fe20000010100 */
[----:B------:R-:W-:-:S02]  /*78d0*/  IADD3 R61, PT, PT, R3, 0x60, RZ ;  /* 0x00000060033d7810 */ /* 0x000fc40007ffe0ff */
[C---:B------:R-:W-:Y:S02]  /*78e0*/  IADD3 R57, PT, PT, R3.reuse, 0x80, RZ ;  /* 0x0000008003397810 */ /* 0x040fe40007ffe0ff */
[C---:B------:R-:W-:Y:S02]  /*78f0*/  IADD3 R42, PT, PT, R3.reuse, 0xa0, RZ ;  /* 0x000000a0032a7810 */ /* 0x040fe40007ffe0ff */
[C---:B------:R-:W-:Y:S02]  /*7900*/  IADD3 R38, PT, PT, R3.reuse, 0xc0, RZ ;  /* 0x000000c003267810 */ /* 0x040fe40007ffe0ff */
[C---:B------:R-:W-:Y:S02]  /*7910*/  IADD3 R34, PT, PT, R3.reuse, 0xe0, RZ ;  /* 0x000000e003227810 */ /* 0x040fe40007ffe0ff */
[----:B------:R-:W-:Y:S02]  /*7920*/  IADD3 R28, PT, PT, R3, 0x100, RZ ;  /* 0x00000100031c7810 */ /* 0x000fe40007ffe0ff */
[----:B------:R-:W-:-:S02]  /*7930*/  SHF.L.U32 R5, R5, 0x10, RZ ;  /* 0x0000001005057819 */ /* 0x000fc400000006ff */
[----:B------:R-:W-:Y:S01]  /*7940*/  SHF.L.U32 R71, R17, 0x10, RZ ;  /* 0x0000001011477819 */ /* 0x000fe200000006ff */
[C---:B------:R-:W-:Y:S01]  /*7950*/  FADD.FTZ R17, -R20.reuse, R11 ;  /* 0x0000000b14117221 */ /* 0x040fe20000010100 */
[----:B------:R-:W-:Y:S01]  /*7960*/  SHF.L.U32 R73, R73, 0x10, RZ ;  /* 0x0000001049497819 */ /* 0x000fe200000006ff */
[----:B------:R-:W-:Y:S01]  /*7970*/  FADD.FTZ R11, -R20, R69 ;  /* 0x00000045140b7221 */ /* 0x000fe20000010100 */
[----:B------:R-:W-:Y:S01]  /*7980*/  SHF.L.U32 R27, R108, 0x10, RZ ;  /* 0x000000106c1b7819 */ /* 0x000fe200000006ff */
[----:B------:R-:W-:Y:S01]  /*7990*/  FMUL.FTZ R69, R75, R116 ;  /* 0x000000744b457220 */ /* 0x000fe20000410000 */
[----:B------:R-:W-:Y:S02]  /*79a0*/  SHF.L.U32 R51, R104, 0x10, RZ ;  /* 0x0000001068337819 */ /* 0x000fe400000006ff */
[----:B------:R-:W-:Y:S01]  /*79b0*/  SHF.L.U32 R53, R67, 0x10, RZ ;  /* 0x0000001043357819 */ /* 0x000fe200000006ff */
[----:B------:R-:W-:Y:S01]  /*79c0*/  FADD.FTZ R67, -R20, R27 ;  /* 0x0000001b14437221 */ /* 0x000fe20000010100 */
[----:B------:R-:W-:Y:S01]  /*79d0*/  SHF.L.U32 R55, R102, 0x10, RZ ;  /* 0x0000001066377819 */ /* 0x000fe200000006ff */
[C---:B------:R-:W-:Y:S01]  /*79e0*/  FADD.FTZ R51, -R20.reuse, R51 ;  /* 0x0000003314337221 */ /* 0x040fe20000010100 */
        /* <DEDUP_REMOVED lines=11> */
[C---:B------:R-:W-:Y:S01]  /*7aa0*/  FADD.FTZ R43, -R20.reuse, R43 ;  /* 0x0000002b142b7221 */ /* 0x040fe20000010100 */
[----:B------:R-:W-:Y:S01]  /*7ab0*/  SHF.L.U32 R13, R13, 0x10, RZ ;  /* 0x000000100d0d7819 */ /* 0x000fe200000006ff */
[C---:B------:R-:W-:Y:S01]  /*7ac0*/  FADD.FTZ R47, -R20.reuse, R47 ;  /* 0x0000002f142f7221 */ /* 0x040fe20000010100 */
[----:B------:R-:W-:Y:S01]  /*7ad0*/  SHF.L.U32 R79, R21, 0x10, RZ ;  /* 0x00000010154f7819 */ /* 0x000fe200000006ff */
[C---:B------:R-:W-:Y:S01]  /*7ae0*/  FADD.FTZ R21, -R20.reuse, R73 ;  /* 0x0000004914157221 */ /* 0x040fe20000010100 */
[----:B------:R-:W-:Y:S01]  /*7af0*/  ISETP.GE.U32.AND P2, PT, R77, UR8, PT ;  /* 0x000000084d007c0c */ /* 0x000fe2000bf46070 */
[C---:B------:R-:W-:Y:S01]  /*7b00*/  FADD.FTZ R33, -R20.reuse, R33 ;  /* 0x0000002114217221 */ /* 0x040fe20000010100 */
[----:B------:R-:W-:Y:S01]  /*7b10*/  ISETP.GE.U32.AND P1, PT, R61, UR8, PT ;  /* 0x000000083d007c0c */ /* 0x000fe2000bf26070 */
[C---:B------:R-:W-:Y:S01]  /*7b20*/  FADD.FTZ R37, -R20.reuse, R37 ;  /* 0x0000002514257221 */ /* 0x040fe20000010100 */
[----:B------:R-:W-:Y:S01]  /*7b30*/  ISETP.GE.U32.AND P0, PT, R57, UR8, PT ;  /* 0x0000000839007c0c */ /* 0x000fe2000bf06070 */
[----:B------:R-:W-:Y:S01]  /*7b40*/  FADD.FTZ R41, -R20, R41 ;  /* 0x0000002914297221 */ /* 0x000fe20000010100 */
[----:B------:R-:W-:Y:S01]  /*7b50*/  ISETP.GE.U32.AND P6, PT, R42, UR8, PT ;  /* 0x000000082a007c0c */ /* 0x000fe2000bfc6070 */
[----:B------:R-:W-:Y:S01]  /*7b60*/  FADD.FTZ R13, -R20, R13 ;  /* 0x0000000d140d7221 */ /* 0x000fe20000010100 */
[----:B------:R-:W-:Y:S01]  /*7b70*/  ISETP.GE.U32.AND P3, PT, R38, UR8, PT ;  /* 0x0000000826007c0c */ /* 0x000fe2000bf66070 */
[----:B------:R-:W-:Y:S01]  /*7b80*/  FADD.FTZ R5, -R20, R71 ;  /* 0x0000004714057221 */ /* 0x000fe20000010100 */
[----:B------:R-:W-:Y:S01]  /*7b90*/  ISETP.GE.U32.AND P4, PT, R34, UR8, PT ;  /* 0x0000000822007c0c */ /* 0x000fe2000bf86070 */
[----:B------:R-:W-:Y:S01]  /*7ba0*/  FADD.FTZ R7, -R20, R79 ;  /* 0x0000004f14077221 */ /* 0x000fe20000010100 */
[----:B------:R-:W-:Y:S01]  /*7bb0*/  ISETP.GE.U32.AND P5, PT, R28, UR8, PT ;  /* 0x000000081c007c0c */ /* 0x000fe2000bfa6070 */
[----:B------:R-:W-:Y:S01]  /*7bc0*/  FFMA.FTZ R75, R30, R69, R31 ;  /* 0x000000451e4b7223 */ /* 0x000fe2000001001f */
[----:B------:R-:W-:-:S02]  /*7bd0*/  SHF.R.S32.HI R62, RZ, 0x1f, R77 ;  /* 0x0000001fff3e7819 */ /* 0x000fc4000001144d */
[----:B------:R-:W-:Y:S02]  /*7be0*/  SHF.R.S32.HI R48, RZ, 0x1f, R61 ;  /* 0x0000001fff307819 */ /* 0x000fe4000001143d */
[----:B------:R-:W-:Y:S02]  /*7bf0*/  SHF.R.S32.HI R46, RZ, 0x1f, R57 ;  /* 0x0000001fff2e7819 */ /* 0x000fe40000011439 */
[----:B------:R-:W-:Y:S02]  /*7c00*/  SHF.R.S32.HI R44, RZ, 0x1f, R42 ;  /* 0x0000001fff2c7819 */ /* 0x000fe4000001142a */
[----:B------:R-:W-:Y:S02]  /*7c10*/  SHF.R.S32.HI R40, RZ, 0x1f, R38 ;  /* 0x0000001fff287819 */ /* 0x000fe40000011426 */
[----:B------:R-:W-:Y:S02]  /*7c20*/  SHF.R.S32.HI R36, RZ, 0x1f, R34 ;  /* 0x0000001fff247819 */ /* 0x000fe40000011422 */
[----:B------:R-:W-:-:S02]  /*7c30*/  SHF.R.S32.HI R32, RZ, 0x1f, R28 ;  /* 0x0000001fff207819 */ /* 0x000fc4000001141c */
[----:B------:R-:W-:Y:S02]  /*7c40*/  ISETP.GE.AND.EX P2, PT, R62, UR9, PT, P2 ;  /* 0x000000093e007c0c */ /* 0x000fe4000bf46320 */
[----:B------:R-:W-:Y:S02]  /*7c50*/  ISETP.GE.AND.EX P1, PT, R48, UR9, PT, P1 ;  /* 0x0000000930007c0c */ /* 0x000fe4000bf26310 */
[----:B------:R-:W-:Y:S02]  /*7c60*/  ISETP.GE.AND.EX P0, PT, R46, UR9, PT, P0 ;  /* 0x000000092e007c0c */ /* 0x000fe4000bf06300 */
[----:B------:R-:W-:Y:S02]  /*7c70*/  ISETP.GE.AND.EX P6, PT, R44, UR9, PT, P6 ;  /* 0x000000092c007c0c */ /* 0x000fe4000bfc6360 */
[----:B------:R-:W-:Y:S02]  /*7c80*/  ISETP.GE.AND.EX P3, PT, R40, UR9, PT, P3 ;  /* 0x0000000928007c0c */ /* 0x000fe4000bf66330 */
[----:B------:R-:W-:-:S02]  /*7c90*/  ISETP.GE.AND.EX P4, PT, R36, UR9, PT, P4 ;  /* 0x0000000924007c0c */ /* 0x000fc4000bf86340 */
        /* <DEDUP_REMOVED lines=22> */
.L_x_155:
[----:B------:R-:W-:Y:S01]  /*7e00*/  BSSY.RECONVERGENT B0, `(.L_x_156) ;  /* 0x0000013000007945 */ /* 0x000fe20003800200 */
[----:B------:R-:W-:Y:S01]  /*7e10*/  FFMA.FTZ R75, R24, R27, -R75 ;  /* 0x0000001b184b7223 */ /* 0x000fe2000001084b */
[----:B------:R-:W-:Y:S01]  /*7e20*/  FMUL.FTZ R69, R21, R116 ;  /* 0x0000007415457220 */ /* 0x000fe20000410000 */
[----:B------:R-:W-:Y:S01]  /*7e30*/  FFMA.FTZ R27, R25, R20, -R60 ;  /* 0x00000014191b7223 */ /* 0x000fe2000001083c */
[----:B------:R-:W-:Y:S06]  /*7e40*/  @P2 BRA `(.L_x_157) ;  /* 0x0000000000382947 */ /* 0x000fec0003800000 */
[----:B------:R-:W0:Y:S01]  /*7e50*/  LDCU.64 UR4, c[0x0][0x3f8] ;  /* 0x00007f00ff0477ac */ /* 0x000e220008000a00 */
[----:B------:R-:W-:Y:S01]  /*7e60*/  MOV R20, R120 ;  /* 0x0000007800147202 */ /* 0x000fe20000000f00 */
[-C--:B------:R-:W-:Y:S01]  /*7e70*/  FMUL.FTZ R75, R75, R116.reuse ;  /* 0x000000744b4b7220 */ /* 0x080fe20000410000 */
[----:B------:R-:W-:Y:S01]  /*7e80*/  MOV R21, R123 ;  /* 0x0000007b00157202 */ /* 0x000fe20000000f00 */
[----:B------:R-:W1:Y:S01]  /*7e90*/  LDCU.64 UR10, c[0x0][0x380] ;  /* 0x00007000ff0a77ac */ /* 0x000e620008000a00 */
[----:B------:R-:W-:Y:S01]  /*7ea0*/  FMUL.FTZ R50, R27, R116 ;  /* 0x000000741b327220 */ /* 0x000fe20000410000 */
[----:B0-----:R-:W-:Y:S02]  /*7eb0*/  IMAD R62, R62, UR4, RZ ;  /* 0x000000043e3e7c24 */ /* 0x001fe4000f8e02ff */
[----:B------:R-:W-:-:S04]  /*7ec0*/  IMAD.WIDE.U32 R20, R77, UR4, R20 ;  /* 0x000000044d147c25 */ /* 0x000fc8000f8e0014 */
[----:B------:R-:W-:Y:S01]  /*7ed0*/  IMAD R77, R77, UR5, R62 ;  /* 0x000000054d4d7c24 */ /* 0x000fe2000f8e023e */
[----:B-1----:R-:W-:-:S04]  /*7ee0*/  LEA R26, P2, R20, UR10, 0x1 ;  /* 0x0000000a141a7c11 */ /* 0x002fc8000f8408ff */
[----:B------:R-:W-:Y:S02]  /*7ef0*/  IADD3 R77, PT, PT, R21, R77, RZ ;  /* 0x0000004d154d7210 */ /* 0x000fe40007ffe0ff */
[----:B------:R-:W-:Y:S02]  /*7f00*/  F2FP.BF16.F32.PACK_AB R21, R50, R75 ;  /* 0x0000004b3215723e */ /* 0x000fe400000010ff */
[----:B------:R-:W-:-:S05]  /*7f10*/  LEA.HI.X R27, R20, UR11, R77, 0x1, P2 ;  /* 0x0000000b141b7c11 */ /* 0x000fca00090f0c4d */
[----:B------:R0:W-:Y:S02]  /*7f20*/  STG.E desc[UR6][R26.64], R21 ;  /* 0x000000151a007986 */ /* 0x0001e4000c101906 */
.L_x_157:
[----:B------:R-:W-:Y:S05]  /*7f30*/  BSYNC.RECONVERGENT B0 ;  /* 0x0000000000007941 */ /* 0x000fea0003800200 */
.L_x_156:
[----:B0-----:R-:W-:Y:S01]  /*7f40*/  SHF.L.U32 R21, R72, 0x10, RZ ;  /* 0x0000001048157819 */ /* 0x001fe200000006ff */
[----:B------:R-:W-:Y:S01]  /*7f50*/  FFMA.FTZ R71, R30, R69, R31 ;  /* 0x000000451e477223 */ /* 0x000fe2000001001f */
[----:B------:R-:W-:Y:S01]  /*7f60*/  SHF.L.U32 R20, R109, 0x10, RZ ;  /* 0x000000106d147819 */ /* 0x000fe200000006ff */
        /* <DEDUP_REMOVED lines=20> */
.L_x_158:
[----:B------:R-:W-:Y:S01]  /*80b0*/  FFMA.FTZ R26, R30, R60, R31 ;  /* 0x0000003c1e1a7223 */ /* 0x000fe2000001001f */
[----:B------:R-:W-:Y:S01]  /*80c0*/  BSSY.RECONVERGENT B0, `(.L_x_159) ;  /* 0x0000014000007945 */ /* 0x000fe20003800200 */
[----:B------:R-:W-:Y:S01]  /*80d0*/  FFMA.FTZ R71, R24, R21, -R71 ;  /* 0x0000001518477223 */ /* 0x000fe20000010847 */
[-C--:B------:R-:W-:Y:S01]  /*80e0*/  FMUL.FTZ R63, R63, R116.reuse ;  /* 0x000000743f3f7220 */ /* 0x080fe20000410000 */
[----:B------:R-:W-:Y:S01]  /*80f0*/  FMUL.FTZ R50, R65, R116 ;  /* 0x0000007441327220 */ /* 0x000fe20000410000 */
[----:B------:R-:W-:Y:S01]  /*8100*/  FFMA.FTZ R27, R25, R20, -R26 ;  /* 0x00000014191b7223 */ /* 0x000fe2000001081a */
        /* <DEDUP_REMOVED lines=15> */
.L_x_160:
[----:B------:R-:W-:Y:S05]  /*8200*/  BSYNC.RECONVERGENT B0 ;  /* 0x0000000000007941 */ /* 0x000fea0003800200 */
.L_x_159:
[----:B0-----:R-:W-:Y:S01]  /*8210*/  SHF.L.U32 R21, R70, 0x10, RZ ;  /* 0x0000001046157819 */ /* 0x001fe200000006ff */
[C-C-:B------:R-:W-:Y:S01]  /*8220*/  FFMA.FTZ R65, R30.reuse, R63, R31.reuse ;  /* 0x0000003f1e417223 */ /* 0x140fe2000001001f */
[----:B------:R-:W-:Y:S01]  /*8230*/  FFMA.FTZ R58, R30, R50, R31 ;  /* 0x000000321e3a7223 */ /* 0x000fe2000001001f */
        /* <DEDUP_REMOVED lines=20> */
.L_x_161:
[----:B------:R-:W-:Y:S01]  /*8380*/  BSSY.RECONVERGENT B0, `(.L_x_162) ;  /* 0x0000013000007945 */ /* 0x000fe20003800200 */
[----:B------:R-:W-:Y:S01]  /*8390*/  FFMA.FTZ R65, R24, R21, -R65 ;  /* 0x0000001518417223 */ /* 0x000fe20000010841 */
        /* <DEDUP_REMOVED lines=17> */
.L_x_163:
[----:B------:R-:W-:Y:S05]  /*84b0*/  BSYNC.RECONVERGENT B0 ;  /* 0x0000000000007941 */ /* 0x000fea0003800200 */
.L_x_162:
        /* <DEDUP_REMOVED lines=23> */
.L_x_164:
        /* <DEDUP_REMOVED lines=21> */
.L_x_166:
[----:B------:R-:W-:Y:S05]  /*8780*/  BSYNC.RECONVERGENT B0 ;  /* 0x0000000000007941 */ /* 0x000fea0003800200 */
.L_x_165:
        /* <DEDUP_REMOVED lines=23> */
.L_x_167:
        /* <DEDUP_REMOVED lines=19> */
.L_x_169:
[----:B------:R-:W-:Y:S05]  /*8a30*/  BSYNC.RECONVERGENT B0 ;  /* 0x0000000000007941 */ /* 0x000fea0003800200 */
.L_x_168:
        /* <DEDUP_REMOVED lines=23> */
.L_x_170:
        /* <DEDUP_REMOVED lines=21> */
.L_x_172:
[----:B------:R-:W-:Y:S05]  /*8d00*/  BSYNC.RECONVERGENT B0 ;  /* 0x0000000000007941 */ /* 0x000fea0003800200 */
.L_x_171:
        /* <DEDUP_REMOVED lines=23> */
.L_x_173:
        /* <DEDUP_REMOVED lines=18> */
.L_x_175:
[----:B------:R-:W-:Y:S05]  /*8fa0*/  BSYNC.RECONVERGENT B0 ;  /* 0x0000000000007941 */ /* 0x000fea0003800200 */
.L_x_174:
[-C--:B0-----:R-:W-:Y:S01]  /*8fb0*/  FMUL.FTZ R21, R17, R116.reuse ;  /* 0x0000007411157220 */ /* 0x081fe20000410000 */
[-C--:B------:R-:W-:Y:S01]  /*8fc0*/  FMUL.FTZ R17, R13, R116.reuse ;  /* 0x000000740d117220 */ /* 0x080fe20000410000 */
[-C--:B------:R-:W-:Y:S01]  /*8fd0*/  FMUL.FTZ R48, R33, R116.reuse ;  /* 0x0000007421307220 */ /* 0x080fe20000410000 */
[-C--:B------:R-:W-:Y:S01]  /*8fe0*/  FMUL.FTZ R32, R19, R116.reuse ;  /* 0x0000007413207220 */ /* 0x080fe20000410000 */
[-C--:B------:R-:W-:Y:S01]  /*8ff0*/  FMUL.FTZ R13, R9, R116.reuse ;  /* 0x00000074090d7220 */ /* 0x080fe20000410000 */
[----:B------:R-:W-:Y:S01]  /*9000*/  IADD3 R59, PT, PT, R3, 0x120, RZ ;  /* 0x00000120033b7810 */ /* 0x000fe20007ffe0ff */
        /* <DEDUP_REMOVED lines=11> */
[-C--:B------:R-:W-:Y:S01]  /*90c0*/  FMUL.FTZ R20, R11, R116.reuse ;  /* 0x000000740b147220 */ /* 0x080fe20000410000 */
[-C--:B------:R-:W-:Y:S01]  /*90d0*/  FMUL.FTZ R5, R5, R116.reuse ;  /* 0x0000007405057220 */ /* 0x080fe20000410000 */
[----:B------:R-:W-:Y:S01]  /*90e0*/  FMUL.FTZ R4, R7, R116 ;  /* 0x0000007407047220 */ /* 0x000fe20000410000 */
[----:B------:R-:W-:Y:S01]  /*90f0*/  IADD3 R3, PT, PT, R3, 0x1e0, RZ ;  /* 0x000001e003037810 */ /* 0x000fe20007ffe0ff */
[C-C-:B------:R-:W-:Y:S01]  /*9100*/  FFMA.FTZ R55, R30.reuse, R45, R31.reuse ;  /* 0x0000002d1e377223 */ /* 0x140fe2000001001f */
[----:B------:R-:W-:Y:S01]  /*9110*/  ISETP.GE.U32.AND P2, PT, R59, UR8, PT ;  /* 0x000000083b007c0c */ /* 0x000fe2000bf46070 */
[--C-:B------:R-:W-:Y:S01]  /*9120*/  FFMA.FTZ R54, R30, R48, R31.reuse ;  /* 0x000000301e367223 */ /* 0x100fe2000001001f */
[----:B------:R-:W-:Y:S01]  /*9130*/  ISETP.GE.U32.AND P1, PT, R46, UR8, PT ;  /* 0x000000082e007c0c */ /* 0x000fe2000bf26070 */
[--C-:B------:R-:W-:Y:S01]  /*9140*/  FFMA.FTZ R57, R30, R60, R31.reuse ;  /* 0x0000003c1e397223 */ /* 0x100fe2000001001f */
[----:B------:R-:W-:Y:S01]  /*9150*/  ISETP.GE.U32.AND P0, PT, R40, UR8, PT ;  /* 0x0000000828007c0c */ /* 0x000fe2000bf06070 */
[C-C-:B------:R-:W-:Y:S01]  /*9160*/  FFMA.FTZ R56, R30.reuse, R62, R31.reuse ;  /* 0x0000003e1e387223 */ /* 0x140fe2000001001f */
[----:B------:R-:W-:Y:S01]  /*9170*/  ISETP.GE.U32.AND P6, PT, R33, UR8, PT ;  /* 0x0000000821007c0c */ /* 0x000fe2000bfc6070 */
[C-C-:B------:R-:W-:Y:S01]  /*9180*/  FFMA.FTZ R41, R30.reuse, R39, R31.reuse ;  /* 0x000000271e297223 */ /* 0x140fe2000001001f */
[----:B------:R-:W-:Y:S01]  /*9190*/  ISETP.GE.U32.AND P4, PT, R19, UR8, PT ;  /* 0x0000000813007c0c */ /* 0x000fe2000bf86070 */
[C-C-:B------:R-:W-:Y:S01]  /*91a0*/  FFMA.FTZ R42, R30.reuse, R36, R31.reuse ;  /* 0x000000241e2a7223 */ /* 0x140fe2000001001f */
[----:B------:R-:W-:Y:S01]  /*91b0*/  ISETP.GE.U32.AND P5, PT, R9, UR8, PT ;  /* 0x0000000809007c0c */ /* 0x000fe2000bfa6070 */
[C---:B------:R-:W-:Y:S01]  /*91c0*/  FFMA.FTZ R35, R30.reuse, R21, R31 ;  /* 0x000000151e237223 */ /* 0x040fe2000001001f */
[----:B------:R-:W-:Y:S01]  /*91d0*/  SHF.R.S32.HI R58, RZ, 0x1f, R59 ;  /* 0x0000001fff3a7819 */ /* 0x000fe2000001143b */
[C-C-:B------:R-:W-:Y:S01]  /*91e0*/  FFMA.FTZ R38, R30.reuse, R32, R31.reuse ;  /* 0x000000201e267223 */ /* 0x140fe2000001001f */
[----:B------:R-:W-:Y:S01]  /*91f0*/  SHF.R.S32.HI R61, RZ, 0x1f, R46 ;  /* 0x0000001fff3d7819 */ /* 0x000fe2000001142e */
[C-C-:B------:R-:W-:Y:S01]  /*9200*/  FFMA.FTZ R27, R30.reuse, R17, R31.reuse ;  /* 0x000000111e1b7223 */ /* 0x140fe2000001001f */
[----:B------:R-:W-:Y:S01]  /*9210*/  SHF.R.S32.HI R43, RZ, 0x1f, R40 ;  /* 0x0000001fff2b7819 */ /* 0x000fe20000011428 */
[C---:B------:R-:W-:Y:S01]  /*9220*/  FFMA.FTZ R34, R30.reuse, R28, R31 ;  /* 0x0000001c1e227223 */ /* 0x040fe2000001001f */
[----:B------:R-:W-:Y:S01]  /*9230*/  SHF.R.S32.HI R37, RZ, 0x1f, R33 ;  /* 0x0000001fff257819 */ /* 0x000fe20000011421 */
[C---:B------:R-:W-:Y:S01]  /*9240*/  FFMA.FTZ R15, R30.reuse, R13, R31 ;  /* 0x0000000d1e0f7223 */ /* 0x040fe2000001001f */
[----:B------:R-:W-:Y:S01]  /*9250*/  SHF.R.S32.HI R29, RZ, 0x1f, R19 ;  /* 0x0000001fff1d7819 */ /* 0x000fe20000011413 */
[C---:B------:R-:W-:Y:S01]  /*9260*/  FFMA.FTZ R26, R30.reuse, R20, R31 ;  /* 0x000000141e1a7223 */ /* 0x040fe2000001001f */
[----:B------:R-:W-:Y:S01]  /*9270*/  SHF.R.S32.HI R11, RZ, 0x1f, R9 ;  /* 0x0000001fff0b7819 */ /* 0x000fe20000011409 */
[C-C-:B------:R-:W-:Y:S01]  /*9280*/  FFMA.FTZ R7, R30.reuse, R5, R31.reuse ;  /* 0x000000051e077223 */ /* 0x140fe2000001001f */
[----:B------:R-:W-:Y:S01]  /*9290*/  FFMA.FTZ R30, R30, R4, R31 ;  /* 0x000000041e1e7223 */ /* 0x000fe2000001001f */
[----:B------:R-:W-:-:S02]  /*92a0*/  SHF.L.U32 R31, R6, 0x10, RZ ;  /* 0x00000010061f7819 */ /* 0x000fc400000006ff */
[----:B------:R-:W-:Y:S02]  /*92b0*/  ISETP.GE.U32.AND P3, PT, R3, UR8, PT ;  /* 0x0000000803007c0c */ /* 0x000fe4000bf66070 */
[----:B------:R-:W-:Y:S02]  /*92c0*/  ISETP.GE.AND.EX P2, PT, R58, UR9, PT, P2 ;  /* 0x000000093a007c0c */ /* 0x000fe4000bf46320 */
[----:B------:R-:W-:Y:S02]  /*92d0*/  ISETP.GE.AND.EX P1, PT, R61, UR9, PT, P1 ;  /* 0x000000093d007c0c */ /* 0x000fe4000bf26310 */
[----:B------:R-:W-:Y:S02]  /*92e0*/  ISETP.GE.AND.EX P0, PT, R43, UR9, PT, P0 ;  /* 0x000000092b007c0c */ /* 0x000fe4000bf06300 */
[----:B------:R-:W-:Y:S02]  /*92f0*/  ISETP.GE.AND.EX P6, PT, R37, UR9, PT, P6 ;  /* 0x0000000925007c0c */ /* 0x000fe4000bfc6360 */
[----:B------:R-:W-:-:S02]  /*9300*/  ISETP.GE.AND.EX P4, PT, R29, UR9, PT, P4 ;  /* 0x000000091d007c0c */ /* 0x000fc4000bf86340 */
[----:B------:R-:W-:Y:S02]  /*9310*/  ISETP.GE.AND.EX P5, PT, R11, UR9, PT, P5 ;  /* 0x000000090b007c0c */ /* 0x000fe4000bfa6350 */
[----:B------:R-:W-:Y:S01]  /*9320*/  SHF.L.U32 R6, R97, 0x10, RZ ;  /* 0x0000001061067819 */ /* 0x000fe200000006ff */
[----:B------:R-:W-:Y:S10]  /*9330*/  BRA.U !UP0, `(.L_x_176) ;  /* 0x0000000108487547 */ /* 0x000ff4000b800000 */
        /* <DEDUP_REMOVED lines=18> */
.L_x_176:
        /* <DEDUP_REMOVED lines=18> */
.L_x_178:
[----:B------:R-:W-:Y:S05]  /*9580*/  BSYNC.RECONVERGENT B0 ;  /* 0x0000000000007941 */ /* 0x000fea0003800200 */
.L_x_177:
        /* <DEDUP_REMOVED lines=21> */
.L_x_179:
        /* <DEDUP_REMOVED lines=18> */
.L_x_181:
[----:B------:R-:W-:Y:S05]  /*9800*/  BSYNC.RECONVERGENT B0 ;  /* 0x0000000000007941 */ /* 0x000fea0003800200 */
.L_x_180:
        /* <DEDUP_REMOVED lines=21> */
.L_x_182:
[----:B------:R-:W-:Y:S01]  /*9960*/  BSSY.RECONVERGENT B0, `(.L_x_183) ;  /* 0x0000012000007945 */ /* 0x000fe20003800200 */
[----:B------:R-:W-:Y:S01]  /*9970*/  FFMA.FTZ R41, R24, R10, -R41 ;  /* 0x0000000a18297223 */ /* 0x000fe20000010829 */
[----:B------:R-:W-:Y:S02]  /*9980*/  FFMA.FTZ R93, R25, R93, -R42 ;  /* 0x0000005d195d7223 */ /* 0x000fe4000001082a */
[----:B------:R-:W-:Y:S05]  /*9990*/  @P0 BRA `(.L_x_184) ;  /* 0x0000000000380947 */ /* 0x000fea0003800000 */
[----:B------:R-:W0:Y:S01]  /*99a0*/  LDCU.64 UR4, c[0x0][0x3f8] ;  /* 0x00007f00ff0477ac */ /* 0x000e220008000a00 */
[----:B------:R-:W-:Y:S01]  /*99b0*/  MOV R42, R120 ;  /* 0x00000078002a7202 */ /* 0x000fe20000000f00 */
[----:B------:R-:W-:Y:S01]  /*99c0*/  FMUL.FTZ R6, R93, R116 ;  /* 0x000000745d067220 */ /* 0x000fe20000410000 */
[----:B------:R-:W1:Y:S01]  /*99d0*/  LDCU.64 UR10, c[0x0][0x380] ;  /* 0x00007000ff0a77ac */ /* 0x000e620008000a00 */
[----:B0-----:R-:W-:Y:S01]  /*99e0*/  IMAD R31, R43, UR4, RZ ;  /* 0x000000042b1f7c24 */ /* 0x001fe2000f8e02ff */
[----:B------:R-:W-:-:S03]  /*99f0*/  MOV R43, R123 ;  /* 0x0000007b002b7202 */ /* 0x000fc60000000f00 */
[C---:B------:R-:W-:Y:S02]  /*9a00*/  IMAD R39, R40.reuse, UR5, R31 ;  /* 0x0000000528277c24 */ /* 0x040fe4000f8e021f */
[----:B------:R-:W-:Y:S01]  /*9a10*/  FMUL.FTZ R31, R41, R116 ;  /* 0x00000074291f7220 */ /* 0x000fe20000410000 */
[----:B------:R-:W-:-:S04]  /*9a20*/  IMAD.WIDE.U32 R42, R40, UR4, R42 ;  /* 0x00000004282a7c25 */ /* 0x000fc8000f8e002a */
[----:B------:R-:W-:Y:S02]  /*9a30*/  F2FP.BF16.F32.PACK_AB R31, R6, R31 ;  /* 0x0000001f061f723e */ /* 0x000fe400000010ff */
[----:B-1----:R-:W-:Y:S02]  /*9a40*/  LEA R40, P0, R42, UR10, 0x1 ;  /* 0x0000000a2a287c11 */ /* 0x002fe4000f8008ff */
[----:B------:R-:W-:-:S04]  /*9a50*/  IADD3 R39, PT, PT, R43, R39, RZ ;  /* 0x000000272b277210 */ /* 0x000fc80007ffe0ff */
[----:B------:R-:W-:-:S05]  /*9a60*/  LEA.HI.X R41, R42, UR11, R39, 0x1, P0 ;  /* 0x0000000b2a297c11 */ /* 0x000fca00080f0c27 */
[----:B------:R1:W-:Y:S02]  /*9a70*/  STG.E desc[UR6][R40.64], R31 ;  /* 0x0000001f28007986 */ /* 0x0003e4000c101906 */
.L_x_184:
[----:B------:R-:W-:Y:S05]  /*9a80*/  BSYNC.RECONVERGENT B0 ;  /* 0x0000000000007941 */ /* 0x000fea0003800200 */
.L_x_183:
        /* <DEDUP_REMOVED lines=21> */
.L_x_185:
[----:B------:R-:W-:Y:S01]  /*9be0*/  BSSY.RECONVERGENT B0, `(.L_x_186) ;  /* 0x0000012000007945 */ /* 0x000fe20003800200 */
[----:B------:R-:W-:Y:S01]  /*9bf0*/  FFMA.FTZ R35, R24, R12, -R35 ;  /* 0x0000000c18237223 */ /* 0x000fe20000010823 */
[----:B------:R-:W-:Y:S02]  /*9c00*/  FFMA.FTZ R91, R25, R91, -R38 ;  /* 0x0000005b195b7223 */ /* 0x000fe40000010826 */
[----:B------:R-:W-:Y:S05]  /*9c10*/  @P6 BRA `(.L_x_187) ;  /* 0x0000000000386947 */ /* 0x000fea0003800000 */
[----:B------:R-:W2:Y:S01]  /*9c20*/  LDCU.64 UR4, c[0x0][0x3f8] ;  /* 0x00007f00ff0477ac */ /* 0x000ea20008000a00 */
[----:B------:R-:W-:Y:S01]  /*9c30*/  MOV R36, R120 ;  /* 0x0000007800247202 */ /* 0x000fe20000000f00 */
[----:B------:R-:W-:Y:S01]  /*9c40*/  FMUL.FTZ R21, R35, R116 ;  /* 0x0000007423157220 */ /* 0x000fe20000410000 */
[----:B------:R-:W3:Y:S01]  /*9c50*/  LDCU.64 UR10, c[0x0][0x380] ;  /* 0x00007000ff0a77ac */ /* 0x000ee20008000a00 */
[----:B--2---:R-:W-:Y:S01]  /*9c60*/  IMAD R6, R37, UR4, RZ ;  /* 0x0000000425067c24 */ /* 0x004fe2000f8e02ff */
[----:B------:R-:W-:-:S03]  /*9c70*/  MOV R37, R123 ;  /* 0x0000007b00257202 */ /* 0x000fc60000000f00 */
[----:B------:R-:W-:-:S04]  /*9c80*/  IMAD.WIDE.U32 R36, R33, UR4, R36 ;  /* 0x0000000421247c25 */ /* 0x000fc8000f8e0024 */
[----:B------:R-:W-:Y:S02]  /*9c90*/  IMAD R33, R33, UR5, R6 ;  /* 0x0000000521217c24 */ /* 0x000fe4000f8e0206 */
[----:B------:R-:W-:Y:S01]  /*9ca0*/  FMUL.FTZ R6, R91, R116 ;  /* 0x000000745b067220 */ /* 0x000fe20000410000 */
[----:B---3--:R-:W-:Y:S02]  /*9cb0*/  LEA R32, P0, R36, UR10, 0x1 ;  /* 0x0000000a24207c11 */ /* 0x008fe4000f8008ff */
[----:B------:R-:W-:Y:S02]  /*9cc0*/  IADD3 R33, PT, PT, R37, R33, RZ ;  /* 0x0000002125217210 */ /* 0x000fe40007ffe0ff */
[----:B------:R-:W-:Y:S02]  /*9cd0*/  F2FP.BF16.F32.PACK_AB R21, R6, R21 ;  /* 0x000000150615723e */ /* 0x000fe400000010ff */
[----:B------:R-:W-:-:S05]  /*9ce0*/  LEA.HI.X R33, R36, UR11, R33, 0x1, P0 ;  /* 0x0000000b24217c11 */ /* 0x000fca00080f0c21 */
[----:B------:R2:W-:Y:S02]  /*9cf0*/  STG.E desc[UR6][R32.64], R21 ;  /* 0x0000001520007986 */ /* 0x0005e4000c101906 */
.L_x_187:
[----:B------:R-:W-:Y:S05]  /*9d00*/  BSYNC.RECONVERGENT B0 ;  /* 0x0000000000007941 */ /* 0x000fea0003800200 */
.L_x_186:
        /* <DEDUP_REMOVED lines=10> */
[----:B------:R-:W0:Y:S01]  /*9db0*/  MUFU.RCP R12, R12 ;  /* 0x0000000c000c7308 */ /* 0x000e220000001000 */
[----:B----4-:R-:W-:-:S07]  /*9dc0*/  FADD.FTZ R8, R6, 1 ;  /* 0x3f80000006087421 */ /* 0x010fce0000010000 */
[----:B--2---:R-:W2:Y:S01]  /*9dd0*/  MUFU.RCP R21, R8 ;  /* 0x0000000800157308 */ /* 0x004ea20000001000 */
[----:B01----:R-:W-:Y:S01]  /*9de0*/  FADD.FTZ R31, -R12, 1 ;  /* 0x3f8000000c1f7421 */ /* 0x003fe20000010100 */
[----:B------:R-:W-:-:S03]  /*9df0*/  FMUL.FTZ R89, R89, R12 ;  /* 0x0000000c59597220 */ /* 0x000fc60000410000 */
[----:B------:R-:W-:Y:S01]  /*9e00*/  FFMA.FTZ R28, R28, R31, 1 ;  /* 0x3f8000001c1c7423 */ /* 0x000fe2000001001f */
[----:B--2---:R-:W-:Y:S01]  /*9e10*/  FADD.FTZ R32, -R21, 1 ;  /* 0x3f80000015207421 */ /* 0x004fe20000010100 */
[----:B------:R-:W-:Y:S02]  /*9e20*/  FMUL.FTZ R14, R14, R21 ;  /* 0x000000150e0e7220 */ /* 0x000fe40000410000 */
[----:B------:R-:W-:Y:S01]  /*9e30*/  FMUL.FTZ R89, R89, R28 ;  /* 0x0000001c59597220 */ /* 0x000fe20000410000 */
[----:B------:R-:W-:-:S04]  /*9e40*/  FFMA.FTZ R17, R17, R32, 1 ;  /* 0x3f80000011117423 */ /* 0x000fc80000010020 */
[----:B------:R-:W-:-:S07]  /*9e50*/  FMUL.FTZ R14, R14, R17 ;  /* 0x000000110e0e7220 */ /* 0x000fce0000410000 */
.L_x_188:
[----:B------:R-:W-:Y:S01]  /*9e60*/  BSSY.RECONVERGENT B0, `(.L_x_189) ;  /* 0x0000012000007945 */ /* 0x000fe20003800200 */
[----:B------:R-:W-:Y:S01]  /*9e70*/  FFMA.FTZ R27, R24, R14, -R27 ;  /* 0x0000000e181b7223 */ /* 0x000fe2000001081b */
[----:B------:R-:W-:Y:S02]  /*9e80*/  FFMA.FTZ R89, R25, R89, -R34 ;  /* 0x0000005919597223 */ /* 0x000fe40000010822 */
[----:B------:R-:W-:Y:S05]  /*9e90*/  @P4 BRA `(.L_x_190) ;  /* 0x0000000000384947 */ /* 0x000fea0003800000 */
[----:B------:R-:W3:Y:S01]  /*9ea0*/  LDCU.64 UR4, c[0x0][0x3f8] ;  /* 0x00007f00ff0477ac */ /* 0x000ee20008000a00 */
[----:B------:R-:W-:Y:S01]  /*9eb0*/  MOV R28, R120 ;  /* 0x00000078001c7202 */ /* 0x000fe20000000f00 */
[----:B------:R-:W-:Y:S01]  /*9ec0*/  FMUL.FTZ R17, R27, R116 ;  /* 0x000000741b117220 */ /* 0x000fe20000410000 */
[----:B------:R-:W4:Y:S01]  /*9ed0*/  LDCU.64 UR10, c[0x0][0x380] ;  /* 0x00007000ff0a77ac */ /* 0x000f220008000a00 */
[----:B---3--:R-:W-:Y:S01]  /*9ee0*/  IMAD R6, R29, UR4, RZ ;  /* 0x000000041d067c24 */ /* 0x008fe2000f8e02ff */
[----:B------:R-:W-:-:S03]  /*9ef0*/  MOV R29, R123 ;  /* 0x0000007b001d7202 */ /* 0x000fc60000000f00 */
[----:B--2---:R-:W-:-:S04]  /*9f00*/  IMAD.WIDE.U32 R32, R19, UR4, R28 ;  /* 0x0000000413207c25 */ /* 0x004fc8000f8e001c */
[----:B------:R-:W-:Y:S02]  /*9f10*/  IMAD R19, R19, UR5, R6 ;  /* 0x0000000513137c24 */ /* 0x000fe4000f8e0206 */
[----:B------:R-:W-:Y:S01]  /*9f20*/  FMUL.FTZ R6, R89, R116 ;  /* 0x0000007459067220 */ /* 0x000fe20000410000 */
[----:B----4-:R-:W-:Y:S02]  /*9f30*/  LEA R28, P0, R32, UR10, 0x1 ;  /* 0x0000000a201c7c11 */ /* 0x010fe4000f8008ff */
[----:B------:R-:W-:Y:S02]  /*9f40*/  IADD3 R19, PT, PT, R33, R19, RZ ;  /* 0x0000001321137210 */ /* 0x000fe40007ffe0ff */
[----:B------:R-:W-:Y:S02]  /*9f50*/  F2FP.BF16.F32.PACK_AB R17, R6, R17 ;  /* 0x000000110611723e */ /* 0x000fe400000010ff */
[----:B------:R-:W-:-:S05]  /*9f60*/  LEA.HI.X R29, R32, UR11, R19, 0x1, P0 ;  /* 0x0000000b201d7c11 */ /* 0x000fca00080f0c13 */
[----:B------:R3:W-:Y:S02]  /*9f70*/  STG.E desc[UR6][R28.64], R17 ;  /* 0x000000111c007986 */ /* 0x0007e4000c101906 */
.L_x_190:
[----:B------:R-:W-:Y:S05]  /*9f80*/  BSYNC.RECONVERGENT B0 ;  /* 0x0000000000007941 */ /* 0x000fea0003800200 */
.L_x_189:
[----:B------:R-:W-:Y:S02]  /*9f90*/  SHF.L.U32 R16, R16, 0x10, RZ ;  /* 0x0000001010107819 */ /* 0x000fe400000006ff */
[----:B------:R-:W-:Y:S01]  /*9fa0*/  SHF.L.U32 R87, R87, 0x10, RZ ;  /* 0x0000001057577819 */ /* 0x000fe200000006ff */
[----:B------:R-:W-:Y:S06]  /*9fb0*/  BRA.U !UP0, `(.L_x_191) ;  /* 0x0000000108487547 */ /* 0x000fec000b800000 */
[----:B------:R-:W-:Y:S01]  /*9fc0*/  FFMA.FTZ R20, R25, R20, R23 ;  /* 0x0000001419147223 */ /* 0x000fe20000010017 */
[----:B------:R-:W-:-:S03]  /*9fd0*/  FFMA.FTZ R13, R24, R13, R22 ;  /* 0x0000000d180d7223 */ /* 0x000fc60000010016 */
[----:B------:R-:W-:Y:S01]  /*9fe0*/  FMUL.FTZ R10, R20, -1.4426950216293334961 ;  /* 0xbfb8aa3b140a7820 */ /* 0x000fe20000410000 */
[----:B------:R-:W-:-:S05]  /*9ff0*/  FMUL.FTZ R6, R13, -1.4426950216293334961 ;  /* 0xbfb8aa3b0d067820 */ /* 0x000fca0000410000 */
[----:B------:R-:W4:Y:S08]  /*a000*/  MUFU.EX2 R10, R10 ;  /* 0x0000000a000a7308 */ /* 0x000f300000000800 */
[----:B------:R-:W5:Y:S01]  /*a010*/  MUFU.EX2 R6, R6 ;  /* 0x0000000600067308 */ /* 0x000f620000000800 */
[----:B----4-:R-:W-:-:S07]  /*a020*/  FADD.FTZ R12, R10, 1 ;  /* 0x3f8000000a0c7421 */ /* 0x010fce0000010000 */
[----:B------:R-:W4:Y:S01]  /*a030*/  MUFU.RCP R12, R12 ;  /* 0x0000000c000c7308 */ /* 0x000f220000001000 */
[----:B-----5:R-:W-:-:S07]  /*a040*/  FADD.FTZ R8, R6, 1 ;  /* 0x3f80000006087421 */ /* 0x020fce0000010000 */
[----:B---3--:R-:W3:Y:S01]  /*a050*/  MUFU.RCP R17, R8 ;  /* 0x0000000800117308 */ /* 0x008ee20000001000 */
[----:B----4-:R-:W-:Y:S01]  /*a060*/  FADD.FTZ R19, -R12, 1 ;  /* 0x3f8000000c137421 */ /* 0x010fe20000010100 */
[----:B------:R-:W-:-:S03]  /*a070*/  FMUL.FTZ R87, R87, R12 ;  /* 0x0000000c57577220 */ /* 0x000fc60000410000 */
[----:B------:R-:W-:Y:S01]  /*a080*/  FFMA.FTZ R20, R20, R19, 1 ;  /* 0x3f80000014147423 */ /* 0x000fe20000010013 */
[----:B---3--:R-:W-:Y:S01]  /*a090*/  FADD.FTZ R14, -R17, 1 ;  /* 0x3f800000110e7421 */ /* 0x008fe20000010100 */
[----:B------:R-:W-:Y:S02]  /*a0a0*/  FMUL.FTZ R16, R16, R17 ;  /* 0x0000001110107220 */ /* 0x000fe40000410000 */
[----:B------:R-:W-:Y:S01]  /*a0b0*/  FMUL.FTZ R87, R87, R20 ;  /* 0x0000001457577220 */ /* 0x000fe20000410000 */
[----:B------:R-:W-:-:S04]  /*a0c0*/  FFMA.FTZ R13, R13, R14, 1 ;  /* 0x3f8000000d0d7423 */ /* 0x000fc8000001000e */
[----:B------:R-:W-:-:S07]  /*a0d0*/  FMUL.FTZ R16, R16, R13 ;  /* 0x0000000d10107220 */ /* 0x000fce0000410000 */
.L_x_191:
[----:B------:R-:W-:Y:S01]  /*a0e0*/  BSSY.RECONVERGENT B0, `(.L_x_192) ;  /* 0x0000012000007945 */ /* 0x000fe20003800200 */
[----:B------:R-:W-:Y:S01]  /*a0f0*/  FFMA.FTZ R15, R24, R16, -R15 ;  /* 0x00000010180f7223 */ /* 0x000fe2000001080f */
[----:B------:R-:W-:Y:S02]  /*a100*/  FFMA.FTZ R87, R25, R87, -R26 ;  /* 0x0000005719577223 */ /* 0x000fe4000001081a */
[----:B------:R-:W-:Y:S05]  /*a110*/  @P5 BRA `(.L_x_193) ;  /* 0x0000000000385947 */ /* 0x000fea0003800000 */
[----:B------:R-:W4:Y:S01]  /*a120*/  LDCU.64 UR4, c[0x0][0x3f8] ;  /* 0x00007f00ff0477ac */ /* 0x000f220008000a00 */
[----:B------:R-:W-:Y:S01]  /*a130*/  MOV R10, R120 ;  /* 0x00000078000a7202 */ /* 0x000fe20000000f00 */
[----:B------:R-:W-:Y:S01]  /*a140*/  FMUL.FTZ R15, R15, R116 ;  /* 0x000000740f0f7220 */ /* 0x000fe20000410000 */
[----:B------:R-:W5:Y:S01]  /*a150*/  LDCU.64 UR10, c[0x0][0x380] ;  /* 0x00007000ff0a77ac */ /* 0x000f620008000a00 */
[----:B----4-:R-:W-:Y:S01]  /*a160*/  IMAD R6, R11, UR4, RZ ;  /* 0x000000040b067c24 */ /* 0x010fe2000f8e02ff */
[----:B------:R-:W-:-:S03]  /*a170*/  MOV R11, R123 ;  /* 0x0000007b000b7202 */ /* 0x000fc60000000f00 */
[----:B------:R-:W-:-:S04]  /*a180*/  IMAD.WIDE.U32 R10, R9, UR4, R10 ;  /* 0x00000004090a7c25 */ /* 0x000fc8000f8e000a */
[----:B------:R-:W-:Y:S02]  /*a190*/  IMAD R9, R9, UR5, R6 ;  /* 0x0000000509097c24 */ /* 0x000fe4000f8e0206 */
[----:B------:R-:W-:Y:S01]  /*a1a0*/  FMUL.FTZ R6, R87, R116 ;  /* 0x0000007457067220 */ /* 0x000fe20000410000 */
[----:B-----5:R-:W-:Y:S02]  /*a1b0*/  LEA R8, P0, R10, UR10, 0x1 ;  /* 0x0000000a0a087c11 */ /* 0x020fe4000f8008ff */
[----:B------:R-:W-:Y:S02]  /*a1c0*/  IADD3 R9, PT, PT, R11, R9, RZ ;  /* 0x000000090b097210 */ /* 0x000fe40007ffe0ff */
[----:B------:R-:W-:Y:S02]  /*a1d0*/  F2FP.BF16.F32.PACK_AB R11, R6, R15 ;  /* 0x0000000f060b723e */ /* 0x000fe400000010ff */
[----:B------:R-:W-:-:S05]  /*a1e0*/  LEA.HI.X R9, R10, UR11, R9, 0x1, P0 ;  /* 0x0000000b0a097c11 */ /* 0x000fca00080f0c09 */
[----:B------:R4:W-:Y:S02]  /*a1f0*/  STG.E desc[UR6][R8.64], R11 ;  /* 0x0000000b08007986 */ /* 0x0009e4000c101906 */
.L_x_193:
[----:B------:R-:W-:Y:S05]  /*a200*/  BSYNC.RECONVERGENT B0 ;  /* 0x0000000000007941 */ /* 0x000fea0003800200 */
.L_x_192:
[----:B------:R-:W-:Y:S02]  /*a210*/  SHF.L.U32 R18, R18, 0x10, RZ ;  /* 0x0000001012127819 */ /* 0x000fe400000006ff */
[----:B------:R-:W-:Y:S02]  /*a220*/  SHF.R.S32.HI R15, RZ, 0x1f, R3 ;  /* 0x0000001fff0f7819 */ /* 0x000fe40000011403 */
        /* <DEDUP_REMOVED lines=11> */
[----:B------:R-:W5:Y:S01]  /*a2e0*/  MUFU.RCP R12, R11 ;  /* 0x0000000b000c7308 */ /* 0x000f620000001000 */
[----:B----4-:R-:W-:Y:S01]  /*a2f0*/  FADD.FTZ R14, -R9, 1 ;  /* 0x3f800000090e7421 */ /* 0x010fe20000010100 */
[----:B------:R-:W-:-:S03]  /*a300*/  FMUL.FTZ R18, R18, R9 ;  /* 0x0000000912127220 */ /* 0x000fc60000410000 */
[----:B------:R-:W-:Y:S01]  /*a310*/  FFMA.FTZ R5, R5, R14, 1 ;  /* 0x3f80000005057423 */ /* 0x000fe2000001000e */
[----:B-----5:R-:W-:Y:S01]  /*a320*/  FADD.FTZ R13, -R12, 1 ;  /* 0x3f8000000c0d7421 */ /* 0x020fe20000010100 */
[----:B------:R-:W-:Y:S02]  /*a330*/  FMUL.FTZ R85, R85, R12 ;  /* 0x0000000c55557220 */ /* 0x000fe40000410000 */
[----:B------:R-:W-:Y:S01]  /*a340*/  FMUL.FTZ R18, R18, R5 ;  /* 0x0000000512127220 */ /* 0x000fe20000410000 */
[----:B------:R-:W-:-:S04]  /*a350*/  FFMA.FTZ R4, R4, R13, 1 ;  /* 0x3f80000004047423 */ /* 0x000fc8000001000d */
[----:B------:R-:W-:-:S07]  /*a360*/  FMUL.FTZ R85, R85, R4 ;  /* 0x0000000455557220 */ /* 0x000fce0000410000 */
.L_x_194:
[----:B------:R-:W-:Y:S01]  /*a370*/  ISETP.GE.AND.EX P3, PT, R15, UR9, PT, P3 ;  /* 0x000000090f007c0c */ /* 0x000fe2000bf66330 */
[----:B------:R-:W-:Y:S01]  /*a380*/  FFMA.FTZ R7, R24, R18, -R7 ;  /* 0x0000001218077223 */ /* 0x000fe20000010807 */
[----:B------:R-:W-:Y:S01]  /*a390*/  FFMA.FTZ R25, R25, R85, -R30 ;  /* 0x0000005519197223 */ /* 0x000fe2000001081e */
[----:B------:R-:W-:Y:S02]  /*a3a0*/  BSSY.RECONVERGENT B0, `(.L_x_195) ;  /* 0x000000f000007945 */ /* 0x000fe40003800200 */
[-C--:B------:R-:W-:Y:S01]  /*a3b0*/  FMUL.FTZ R7, R7, R116.reuse ;  /* 0x0000007407077220 */ /* 0x080fe20000410000 */
[----:B------:R-:W-:-:S07]  /*a3c0*/  FMUL.FTZ R116, R25, R116 ;  /* 0x0000007419747220 */ /* 0x000fce0000410000 */
[----:B------:R-:W-:Y:S05]  /*a3d0*/  @P3 BRA `(.L_x_196) ;  /* 0x00000000002c3947 */ /* 0x000fea0003800000 */
[----:B------:R-:W5:Y:S01]  /*a3e0*/  LDCU.64 UR4, c[0x0][0x3f8] ;  /* 0x00007f00ff0477ac */ /* 0x000f620008000a00 */
[----:B------:R-:W-:Y:S01]  /*a3f0*/  MOV R121, R123 ;  /* 0x0000007b00797202 */ /* 0x000fe20000000f00 */
[----:B------:R-:W0:Y:S01]  /*a400*/  LDCU.64 UR8, c[0x0][0x380] ;  /* 0x00007000ff0877ac */ /* 0x000e220008000a00 */
[----:B-----5:R-:W-:Y:S02]  /*a410*/  IMAD R4, R15, UR4, RZ ;  /* 0x000000040f047c24 */ /* 0x020fe4000f8e02ff */
[----:B------:R-:W-:-:S04]  /*a420*/  IMAD.WIDE.U32 R120, R3, UR4, R120 ;  /* 0x0000000403787c25 */ /* 0x000fc8000f8e0078 */
[----:B------:R-:W-:Y:S01]  /*a430*/  IMAD R3, R3, UR5, R4 ;  /* 0x0000000503037c24 */ /* 0x000fe2000f8e0204 */
[----:B0-----:R-:W-:-:S04]  /*a440*/  LEA R4, P0, R120, UR8, 0x1 ;  /* 0x0000000878047c11 */ /* 0x001fc8000f8008ff */
[----:B------:R-:W-:-:S04]  /*a450*/  IADD3 R3, PT, PT, R121, R3, RZ ;  /* 0x0000000379037210 */ /* 0x000fc80007ffe0ff */
[----:B------:R-:W-:Y:S02]  /*a460*/  LEA.HI.X R5, R120, UR9, R3, 0x1, P0 ;  /* 0x0000000978057c11 */ /* 0x000fe400080f0c03 */
[----:B------:R-:W-:-:S05]  /*a470*/  F2FP.BF16.F32.PACK_AB R3, R116, R7 ;  /* 0x000000077403723e */ /* 0x000fca00000010ff */
[----:B------:R0:W-:Y:S02]  /*a480*/  STG.E desc[UR6][R4.64], R3 ;  /* 0x0000000304007986 */ /* 0x0001e4000c101906 */
.L_x_196:
[----:B------:R-:W-:Y:S05]  /*a490*/  BSYNC.RECONVERGENT B0 ;  /* 0x0000000000007941 */ /* 0x000fea0003800200 */
.L_x_195:
[----:B------:R-:W5:Y:S01]  /*a4a0*/  LDCU UR4, c[0x0][0x410] ;  /* 0x00008200ff0477ac */ /* 0x000f620008000800 */
[----:B------:R-:W-:Y:S02]  /*a4b0*/  IADD3 R83, PT, PT, R84, R83, RZ ;  /* 0x0000005354537210 */ /* 0x000fe40007ffe0ff */
[----:B------:R-:W-:Y:S01]  /*a4c0*/  IADD3 R80, PT, PT, R80, 0x1, RZ ;  /* 0x0000000150507810 */ /* 0x000fe20007ffe0ff */
[----:B------:R-:W5:Y:S02]  /*a4d0*/  LDCU UR5, c[0x0][0x3e0] ;  /* 0x00007c00ff0577ac */ /* 0x000f640008000800 */
[----:B-----5:R-:W-:-:S06]  /*a4e0*/  UIMAD UR4, UR4, UR5, URZ ;  /* 0x00000005040472a4 */ /* 0x020fcc000f8e02ff */
[----:B------:R-:W-:-:S13]  /*a4f0*/  ISETP.GE.AND P0, PT, R83, UR4, PT ;  /* 0x0000000453007c0c */ /* 0x000fda000bf06270 */
[----:B------:R-:W-:Y:S05]  /*a500*/  @!P0 BRA `(.L_x_197) ;  /* 0xffffff5c00148947 */ /* 0x000fea000383ffff */
.L_x_130:
[----:B----4-:R-:W4:Y:S01]  /*a510*/  S2R R9, SR_TID.X ;  /* 0x0000000000097919 */ /* 0x010f220000002100 */
[----:B0-----:R-:W0:Y:S01]  /*a520*/  LDC R4, c[0x0][0x370] ;  /* 0x0000dc00ff047b82 */ /* 0x001e220000000800 */
[----:B------:R-:W-:Y:S07]  /*a530*/  BSSY.RECONVERGENT B0, `(.L_x_198) ;  /* 0x000000e000007945 */ /* 0x000fee0003800200 */
[----:B------:R-:W5:Y:S08]  /*a540*/  LDC R7, c[0x0][0x374] ;  /* 0x0000dd00ff077b82 */ /* 0x000f700000000800 */
[----:B------:R-:W1:Y:S01]  /*a550*/  LDC.64 R2, c[0x0][0x3c8] ;  /* 0x0000f200ff027b82 */ /* 0x000e620000000a00 */
[----:B0-----:R-:W-:-:S02]  /*a560*/  ISETP.NE.AND P0, PT, R4, 0x1, PT ;  /* 0x000000010400780c */ /* 0x001fc40003f05270 */
[----:B----4-:R-:W-:Y:S02]  /*a570*/  ISETP.NE.AND P1, PT, R9, RZ, PT ;  /* 0x000000ff0900720c */ /* 0x010fe40003f25270 */
[----:B-----5:R-:W-:-:S04]  /*a580*/  SHF.L.U32 R0, R7, 0x1, RZ ;  /* 0x0000000107007819 */ /* 0x020fc800000006ff */
[----:B------:R-:W-:-:S05]  /*a590*/  SEL R5, R0, RZ, P0 ;  /* 0x000000ff00057207 */ /* 0x000fca0000000000 */
[----:B-1----:R-:W-:Y:S02]  /*a5a0*/  IMAD.WIDE.U32 R2, R5, 0x4, R2 ;  /* 0x0000000405027825 */ /* 0x002fe400078e0002 */
[----:B------:R-:W-:Y:S05]  /*a5b0*/  @P1 BRA `(.L_x_199) ;  /* 0x0000000000141947 */ /* 0x000fea0003800000 */
[----:B------:R-:W-:Y:S01]  /*a5c0*/  HFMA2 R5, -RZ, RZ, 0, 5.9604644775390625e-08 ;  /* 0x00000001ff057431 */ /* 0x000fe200000001ff */
[----:B------:R-:W-:Y:S06]  /*a5d0*/  MEMBAR.ALL.GPU ;  /* 0x0000000000007992 */ /* 0x000fec000000a000 */
[----:B------:R-:W-:-:S00]  /*a5e0*/  ERRBAR ;  /* 0x00000000000079ab */ /* 0x000fc00000000000 */
[----:B------:R-:W-:Y:S06]  /*a5f0*/  CGAERRBAR ;  /* 0x00000000000075ab */ /* 0x000fec0000000000 */
[----:B------:R0:W-:Y:S02]  /*a600*/  REDG.E.ADD.S32.STRONG.GPU desc[UR6][R2.64], R5 ;  /* 0x000000050200798e */ /* 0x0001e4000c12e306 */
.L_x_199:
[----:B------:R-:W-:Y:S05]  /*a610*/  BSYNC.RECONVERGENT B0 ;  /* 0x0000000000007941 */ /* 0x000fea0003800200 */
.L_x_198:
        /* <DEDUP_REMOVED lines=11> */
.L_x_201:
[----:B------:R-:W4:Y:S04]  /*a6d0*/  LDG.E.STRONG.GPU R5, desc[UR6][R2.64] ;  /* 0x0000000602057981 */ /* 0x000f28000c1ef900 */
[----:B----4-:R-:W-:Y:S01]  /*a6e0*/  CCTL.IVALL ;  /* 0x00000000ff00798f */ /* 0x010fe20002000000 */
[----:B------:R-:W-:Y:S05]  /*a6f0*/  YIELD ;  /* 0x0000000000007946 */ /* 0x000fea0003800000 */
[----:B------:R-:W-:-:S13]  /*a700*/  ISETP.NE.AND P0, PT, R5, R0, PT ;  /* 0x000000000500720c */ /* 0x000fda0003f05270 */
[----:B------:R-:W-:Y:S05]  /*a710*/  @P0 BRA `(.L_x_201) ;  /* 0xfffffffc00ec0947 */ /* 0x000fea000383ffff */
.L_x_200:
        /* <DEDUP_REMOVED lines=47> */
[----:B--2---:R-:W-:-:S05]  /*aa10*/  SHF.R.S32.HI R33, RZ, 0x1, R9 ;  /* 0x00000001ff217819 */ /* 0x004fca0000011409 */
[----:B------:R-:W-:Y:S05]  /*aa20*/  @!P1 BRA `(.L_x_203) ;  /* 0x0000000000dc9947 */ /* 0x000fea0003800000 */
        /* <DEDUP_REMOVED lines=8> */
[----:B------:R-:W-:Y:S01]  /*aab0*/  SHF.L.U64.HI R21, R2, 0x3, R35 ;  /* 0x0000000302157819 */ /* 0x000fe20000010223 */
[----:B------:R-:W-:Y:S01]  /*aac0*/  IMAD.WIDE.U32 R4, R7, 0x1e0, R4 ;  /* 0x000001e007047825 */ /* 0x000fe200078e0004 */
[----:B---3--:R-:W-:-:S02]  /*aad0*/  SHF.L.U32 R29, R37, 0x2, RZ ;  /* 0x00000002251d7819 */ /* 0x008fc400000006ff */
[----:B------:R-:W-:Y:S02]  /*aae0*/  SHF.L.U64.HI R31, R0, 0x2, R3 ;  /* 0x00000002001f7819 */ /* 0x000fe40000010203 */
[----:B------:R-:W-:Y:S02]  /*aaf0*/  SHF.L.U64.HI R27, R26, 0x2, R33 ;  /* 0x000000021a1b7819 */ /* 0x000fe40000010221 */
[----:B0-----:R-:W-:Y:S01]  /*ab00*/  LEA R25, P1, R2, UR4, 0x2 ;  /* 0x0000000402197c11 */ /* 0x001fe2000f8210ff */
        /* <DEDUP_REMOVED lines=12> */
.L_x_204:
        /* <DEDUP_REMOVED lines=29> */
.L_x_203:
[----:B------:R-:W-:Y:S05]  /*ada0*/  BSYNC.RECONVERGENT B0 ;  /* 0x0000000000007941 */ /* 0x000fea0003800200 */
.L_x_202:
[----:B------:R-:W-:Y:S05]  /*adb0*/  @!P0 EXIT ;  /* 0x000000000000894d */ /* 0x000fea0003800000 */
[----:B------:R-:W-:Y:S01]  /*adc0*/  SHF.L.U64.HI R31, R36, 0x2, R37 ;  /* 0x00000002241f7819 */ /* 0x000fe20000010225 */
[----:B------:R-:W1:Y:S01]  /*add0*/  LDCU.64 UR4, c[0x0][0x3d8] ;  /* 0x00007b00ff0477ac */ /* 0x000e620008000a00 */
[----:B------:R-:W-:Y:S02]  /*ade0*/  SHF.L.U64.HI R39, R26, 0x2, R33 ;  /* 0x000000021a277819 */ /* 0x000fe40000010221 */
[----:B---3--:R-:W-:Y:S01]  /*adf0*/  SHF.L.U32 R29, R36, 0x2, RZ ;  /* 0x00000002241d7819 */ /* 0x008fe200000006ff */
[----:B------:R-:W2:Y:S01]  /*ae00*/  LDCU.64 UR8, c[0x0][0x388] ;  /* 0x00007100ff0877ac */ /* 0x000ea20008000a00 */
[----:B------:R-:W-:Y:S02]  /*ae10*/  SHF.L.U32 R41, R26, 0x2, RZ ;  /* 0x000000021a297819 */ /* 0x000fe400000006ff */
[C---:B------:R-:W-:Y:S01]  /*ae20*/  SHF.L.U64.HI R33, R0.reuse, 0x2, R3 ;  /* 0x0000000200217819 */ /* 0x040fe20000010203 */
[----:B------:R-:W3:Y:S01]  /*ae30*/  LDCU.64 UR10, c[0x0][0x390] ;  /* 0x00007200ff0a77ac */ /* 0x000ee20008000a00 */
[----:B------:R-:W-:-:S07]  /*ae40*/  SHF.L.U32 R37, R0, 0x2, RZ ;  /* 0x0000000200257819 */ /* 0x000fce00000006ff */
.L_x_205:
[C---:B0-----:R-:W-:Y:S02]  /*ae50*/  SHF.L.U32 R16, R2.reuse, 0x2, RZ ;  /* 0x0000000202107819 */ /* 0x041fe400000006ff */
[----:B----4-:R-:W-:Y:S02]  /*ae60*/  SHF.L.U64.HI R13, R2, 0x2, R35 ;  /* 0x00000002020d7819 */ /* 0x010fe40000010223 */
[----:B-1----:R-:W-:-:S04]  /*ae70*/  IADD3 R4, P0, PT, R16, UR4, RZ ;  /* 0x0000000410047c10 */ /* 0x002fc8000ff1e0ff */
[----:B------:R-:W-:Y:S02]  /*ae80*/  IADD3.X R5, PT, PT, R13, UR5, RZ, P0, !PT ;  /* 0x000000050d057c10 */ /* 0x000fe400087fe4ff */
[C---:B------:R-:W-:Y:S02]  /*ae90*/  IADD3 R6, P0, PT, R4.reuse, R37, RZ ;  /* 0x0000002504067210 */ /* 0x040fe40007f1e0ff */
[C---:B------:R-:W-:Y:S01]  /*aea0*/  IADD3 R10, P1, PT, R4.reuse, R41, RZ ;  /* 0x00000029040a7210 */ /* 0x040fe20007f3e0ff */
[----:B------:R0:W4:Y:S01]  /*aeb0*/  LDG.E R18, desc[UR6][R4.64] ;  /* 0x0000000604127981 */ /* 0x000122000c1e1900 */
[C---:B------:R-:W-:Y:S02]  /*aec0*/  IADD3.X R7, PT, PT, R5.reuse, R33, RZ, P0, !PT ;  /* 0x0000002105077210 */ /* 0x040fe400007fe4ff */
[----:B------:R-:W-:Y:S02]  /*aed0*/  IADD3 R8, P0, PT, R4, R29, RZ ;  /* 0x0000001d04087210 */ /* 0x000fe40007f1e0ff */
[C---:B------:R-:W-:Y:S01]  /*aee0*/  IADD3.X R11, PT, PT, R5.reuse, R39, RZ, P1, !PT ;  /* 0x00000027050b7210 */ /* 0x040fe20000ffe4ff */
[----:B------:R1:W4:Y:S01]  /*aef0*/  LDG.E R19, desc[UR6][R6.64] ;  /* 0x0000000606137981 */ /* 0x000322000c1e1900 */
        /* <DEDUP_REMOVED lines=11> */
[----:B---3--:R-:W-:Y:S02]  /*afb0*/  IADD3 R14, P1, PT, R14, UR10, RZ ;  /* 0x0000000a0e0e7c10 */ /* 0x008fe4000ff3e0ff */
        /* <DEDUP_REMOVED lines=9> */
[----:B----4-:R0:W-:Y:S04]  /*b050*/  STG.E.64 desc[UR6][R12.64], R18 ;  /* 0x000000120c007986 */ /* 0x0101e8000c101b06 */
        /* <DEDUP_REMOVED lines=49> */
.L_x_206:
        /* <DEDUP_REMOVED lines=9> */
.L_x_3410:


//--------------------- .text._Z35group_norm_nhwc_bwd_one_pass_kernelI11Bf16IOBf16WLi64ELi30ELi480EEv26Group_norm_nhwc_bwd_params --------------------------
	.section	.text._Z35group_norm_nhwc_bwd_one_pass_kernelI11Bf16IOBf16WLi64ELi30ELi480EEv26Group_norm_nhwc_bwd_params,"ax",@progbits
	.align	128
        .global         _Z35group_norm_nhwc_bwd_one_pass_kernelI11Bf16IOBf16WLi64ELi30ELi480EEv26Group_norm_nhwc_bwd_params
        .type           _Z35group_norm_nhwc_bwd_one_pass_kernelI11Bf16IOBf16WLi64ELi30ELi480EEv26Group_norm_nhwc_bwd_params,@function
        .size           _Z35group_norm_nhwc_bwd_one_pass_kernelI11Bf16IOBf16WLi64ELi30ELi480EEv26Group_norm_nhwc_bwd_params,(.L_x_3411 - _Z35group_norm_nhwc_bwd_one_pass_kernelI11Bf16IOBf16WLi64ELi30ELi480EEv26Group_norm_nhwc_bwd_params)
        .other          _Z35group_norm_nhwc_bwd_one_pass_kernelI11Bf16IOBf16WLi64ELi30ELi480EEv26Group_norm_nhwc_bwd_params,@"STO_CUDA_ENTRY STV_DEFAULT"
_Z35group_norm_nhwc_bwd_one_pass_kernelI11Bf16IOBf16WLi64ELi30ELi480EEv26Group_norm_nhwc_bwd_params:
.text._Z35group_norm_nhwc_bwd_one_pass_kernelI11Bf16IOBf16WLi64ELi30ELi480EEv26Group_norm_nhwc_bwd_params:
        /* <DEDUP_REMOVED lines=23> */
[----:B------:R-:W-:Y:S01]  /*0170*/  UIADD3 UR4, UPT, UPT, UR9, 0xa0, URZ ;  /* 0x000000a009047890 */ /* 0x000fe2000fffe0ff */
[----:B------:R-:W-:-:S03]  /*0180*/  UMOV UR12, UR5 ;  /* 0x00000005000c7c82 */ /* 0x000fc60008000000 */
[----:B------:R-:W-:Y:S01]  /*0190*/  IMAD R0, R0, 0xf, RZ ;  /* 0x0000000f00007824 */ /* 0x000fe200078e02ff */
[----:B--2---:R-:W-:Y:S02]  /*01a0*/  UIMAD UR22, UR18, UR19, UR5 ;  /* 0x00000013121672a4 */ /* 0x004fe4000f8e0205 */
[----:B------:R-:W-:Y:S02]  /*01b0*/  UIMAD UR10, UR19, 0x7, UR5 ;  /* 0x00000007130a78a4 */ /* 0x000fe4000f8e0205 */
[----:B------:R-:W-:Y:S01]  /*01c0*/  IADD3 R0, PT, PT, RZ, -R0, RZ ;  /* 0x80000000ff007210 */ /* 0x000fe20007ffe0ff */
[----:B0-----:R-:W-:Y:S01]  /*01d0*/  IMAD R54, R3, UR18, R54 ;  /* 0x0000001203367c24 */ /* 0x001fe2000f8e0236 */
[----:B------:R-:W-:Y:S02]  /*01e0*/  UIMAD UR11, UR19, 0x6, UR5 ;  /* 0x00000006130b78a4 */ /* 0x000fe4000f8e0205 */
[----:B------:R-:W-:Y:S01]  /*01f0*/  PRMT R0, R0, 0x7710, RZ ;  /* 0x0000771000007816 */ /* 0x000fe200000000ff */
[----:B---3--:R-:W-:Y:S01]  /*0200*/  ULOP3.LUT UR23, UR20, 0x7, URZ, 0xc0, !UPT ;  /* 0x0000000714177892 */ /* 0x008fe2000f8ec0ff */
[----:B------:R-:W-:Y:S01]  /*0210*/  IADD3 R51, PT, PT, R54, 0x20, RZ ;  /* 0x0000002036337810 */ /* 0x000fe20007ffe0ff */
[----:B------:R-:W-:Y:S01]  /*0220*/  ULOP3.LUT UR24, UR20, 0x7ffffff8, URZ, 0xc0, !UPT ;  /* 0x7ffffff814187892 */ /* 0x000fe2000f8ec0ff */
[----:B------:R-:W-:Y:S01]  /*0230*/  IADD3 R0, PT, PT, R0, R41, RZ ;  /* 0x0000002900007210 */ /* 0x000fe20007ffe0ff */
[----:B----4-:R-:W-:Y:S01]  /*0240*/  ULEA UR4, UR6, UR4, 0x18 ;  /* 0x0000000406047291 */ /* 0x010fe2000f8ec0ff */
[----:B------:R-:W-:Y:S01]  /*0250*/  SHF.R.S32.HI R3, RZ, 0x1f, R54 ;  /* 0x0000001fff037819 */ /* 0x000fe20000011436 */
[----:B------:R-:W-:Y:S01]  /*0260*/  ULEA UR9, UR6, UR9, 0x18 ;  /* 0x0000000906097291 */ /* 0x000fe2000f8ec0ff */
[----:B------:R-:W-:-:S02]  /*0270*/  SHF.L.U32 R0, R0, 0x1, RZ ;  /* 0x0000000100007819 */ /* 0x000fc400000006ff */
[----:B------:R-:W-:Y:S02]  /*0280*/  SHF.R.S32.HI R5, RZ, 0x1f, R51 ;  /* 0x0000001fff057819 */ /* 0x000fe40000011433 */
[----:B------:R-:W-:Y:S02]  /*0290*/  LOP3.LUT R0, R0, 0xffff, RZ, 0xc0, !PT ;  /* 0x0000ffff00007812 */ /* 0x000fe400078ec0ff */
[----:B------:R-:W-:Y:S01]  /*02a0*/  LEA R53, R41, UR4, 0x4 ;  /* 0x0000000429357c11 */ /* 0x000fe2000f8e20ff */
[----:B-1----:R-:W-:-:S06]  /*02b0*/  UMOV UR4, URZ ;  /* 0x000000ff00047c82 */ /* 0x002fcc0008000000 */
.L_x_232:
[----:B0-----:R-:W0:Y:S01]  /*02c0*/  LDC R10, c[0x0][0x410] ;  /* 0x00010400ff0a7b82 */ /* 0x001e220000000800 */
[----:B------:R-:W-:Y:S01]  /*02d0*/  IABS R6, UR12 ;  /* 0x0000000c00067c13 */ /* 0x000fe20008000000 */
[----:B------:R-:W1:Y:S01]  /*02e0*/  LDCU.64 UR6, c[0x0][0x3b8] ;  /* 0x00007700ff0677ac */ /* 0x000e620008000a00 */
[----:B------:R-:W-:Y:S01]  /*02f0*/  ISETP.LE.AND P1, PT, RZ, UR12, PT ;  /* 0x0000000cff007c0c */ /* 0x000fe2000bf23270 */
[----:B------:R-:W2:Y:S01]  /*0300*/  LDCU.128 UR28, c[0x0][0x400] ;  /* 0x00008000ff1c77ac */ /* 0x000ea20008000c00 */
[----:B-1----:R-:W-:Y:S01]  /*0310*/  UIMAD.WIDE UR6, UR12, 0x8, UR6 ;  /* 0x000000080c0678a5 */ /* 0x002fe2000f8e0206 */
[----:B0-----:R-:W-:Y:S02]  /*0320*/  IABS R11, R10 ;  /* 0x0000000a000b7213 */ /* 0x001fe40000000000 */
[----:B--2---:R-:W-:Y:S02]  /*0330*/  ISETP.GE.U32.AND P0, PT, R54, UR28, PT ;  /* 0x0000001c36007c0c */ /* 0x004fe4000bf06070 */
[----:B------:R-:W0:Y:S02]  /*0340*/  I2F.RP R2, R11 ;  /* 0x0000000b00027306 */ /* 0x000e240000209400 */
[----:B------:R-:W-:-:S06]  /*0350*/  ISETP.GE.AND.EX P0, PT, R3, UR29, PT, P0 ;  /* 0x0000001d03007c0c */ /* 0x000fcc000bf06300 */
[----:B0-----:R-:W0:Y:S07]  /*0360*/  MUFU.RCP R2, R2 ;  /* 0x0000000200027308 */ /* 0x001e2e0000001000 */
[----:B------:R-:W1:Y:S08]  /*0370*/  @!P0 LDC.64 R16, c[0x0][0x3f8] ;  /* 0x0000fe00ff108b82 */ /* 0x000e700000000a00 */
[----:B------:R-:W2:Y:S01]  /*0380*/  @!P0 LDC.64 R22, c[0x0][0x3a0] ;  /* 0x0000e800ff168b82 */ /* 0x000ea20000000a00 */
[----:B0-----:R-:W-:-:S07]  /*0390*/  IADD3 R8, PT, PT, R2, 0xffffffe, RZ ;  /* 0x0ffffffe02087810 */ /* 0x001fce0007ffe0ff */
[----:B------:R-:W0:Y:S01]  /*03a0*/  @!P0 LDC.64 R20, c[0x0][0x398] ;  /* 0x0000e600ff148b82 */ /* 0x000e220000000a00 */
[----:B------:R3:W4:Y:S02]  /*03b0*/  F2I.FTZ.U32.TRUNC.NTZ R9, R8 ;  /* 0x0000000800097305 */ /* 0x000724000021f000 */
[----:B---3--:R-:W-:Y:S01]  /*03c0*/  HFMA2 R8, -RZ, RZ, 0, 0 ;  /* 0x00000000ff087431 */ /* 0x008fe200000001ff */
[----:B----4-:R-:W-:-:S05]  /*03d0*/  IADD3 R4, PT, PT, RZ, -R9, RZ ;  /* 0x80000009ff047210 */ /* 0x010fca0007ffe0ff */
[----:B------:R-:W-:-:S04]  /*03e0*/  IMAD R13, R4, R11, RZ ;  /* 0x0000000b040d7224 */ /* 0x000fc800078e02ff */
[----:B------:R-:W-:Y:S01]  /*03f0*/  IMAD.HI.U32 R9, R9, R13, R8 ;  /* 0x0000000d09097227 */ /* 0x000fe200078e0008 */
[----:B------:R-:W-:-:S05]  /*0400*/  MOV R8, UR6 ;  /* 0x0000000600087c02 */ /* 0x000fca0008000f00 */
[----:B------:R-:W-:Y:S01]  /*0410*/  IMAD.HI.U32 R4, R9, R6, RZ ;  /* 0x0000000609047227 */ /* 0x000fe200078e00ff */
[----:B------:R-:W-:-:S04]  /*0420*/  MOV R9, UR7 ;  /* 0x0000000700097c02 */ /* 0x000fc80008000f00 */
[----:B------:R-:W-:Y:S02]  /*0430*/  IADD3 R2, PT, PT, -R4, RZ, RZ ;  /* 0x000000ff04027210 */ /* 0x000fe40007ffe1ff */
[----:B------:R-:W3:Y:S03]  /*0440*/  LDG.E.64 R8, desc[UR16][R8.64] ;  /* 0x0000001008087981 */ /* 0x000ee6000c1e1b00 */
[----:B------:R-:W-:Y:S01]  /*0450*/  IMAD R2, R11, R2, R6 ;  /* 0x000000020b027224 */ /* 0x000fe200078e0206 */
[----:B------:R-:W-:-:S04]  /*0460*/  LOP3.LUT R6, R10, UR12, RZ, 0x3c, !PT ;  /* 0x0000000c0a067c12 */ /* 0x000fc8000f8e3cff */
[----:B------:R-:W-:Y:S02]  /*0470*/  ISETP.GT.U32.AND P4, PT, R11, R2, PT ;  /* 0x000000020b00720c */ /* 0x000fe40003f84070 */
[----:B------:R-:W-:-:S11]  /*0480*/  ISETP.GE.AND P2, PT, R6, RZ, PT ;  /* 0x000000ff0600720c */ /* 0x000fd60003f46270 */
[----:B------:R-:W-:-:S04]  /*0490*/  @!P4 IADD3 R2, PT, PT, R2, -R11, RZ ;  /* 0x8000000b0202c210 */ /* 0x000fc80007ffe0ff */
[-C--:B------:R-:W-:Y:S02]  /*04a0*/  ISETP.GE.U32.AND P3, PT, R2, R11.reuse, PT ;  /* 0x0000000b0200720c */ /* 0x080fe40003f66070 */
[----:B------:R-:W-:Y:S02]  /*04b0*/  @!P4 IADD3 R4, PT, PT, R4, 0x1, RZ ;  /* 0x000000010404c810 */ /* 0x000fe40007ffe0ff */
[----:B------:R-:W-:Y:S02]  /*04c0*/  ISETP.GT.U32.AND P4, PT, R11, R2, PT ;  /* 0x000000020b00720c */ /* 0x000fe40003f84070 */
[----:B------:R-:W-:-:S04]  /*04d0*/  IADD3 R11, PT, PT, R2, -R11, RZ ;  /* 0x8000000b020b7210 */ /* 0x000fc80007ffe0ff */
[----:B------:R-:W-:Y:S02]  /*04e0*/  SEL R2, R11, R2, !P4 ;  /* 0x000000020b027207 */ /* 0x000fe40006000000 */
[----:B------:R-:W-:Y:S02]  /*04f0*/  LOP3.LUT R11, RZ, R10, RZ, 0x33, !PT ;  /* 0x0000000aff0b7212 */ /* 0x000fe400078e33ff */
[----:B------:R-:W-:Y:S02]  /*0500*/  @P3 IADD3 R4, PT, PT, R4, 0x1, RZ ;  /* 0x0000000104043810 */ /* 0x000fe40007ffe0ff */
[----:B------:R-:W-:Y:S02]  /*0510*/  ISETP.NE.AND P3, PT, R10, RZ, PT ;  /* 0x000000ff0a00720c */ /* 0x000fe40003f65270 */
[----:B------:R-:W-:Y:S02]  /*0520*/  @!P1 IADD3 R2, PT, PT, -R2, RZ, RZ ;  /* 0x000000ff02029210 */ /* 0x000fe40007ffe1ff */
[----:B------:R-:W-:-:S02]  /*0530*/  @!P2 IADD3 R4, PT, PT, -R4, RZ, RZ ;  /* 0x000000ff0404a210 */ /* 0x000fc40007ffe1ff */
[----:B------:R-:W-:Y:S02]  /*0540*/  SEL R2, R11, R2, !P3 ;  /* 0x000000020b027207 */ /* 0x000fe40005800000 */
[----:B------:R-:W-:Y:S02]  /*0550*/  ISETP.GE.U32.AND P1, PT, R51, UR28, PT ;  /* 0x0000001c33007c0c */ /* 0x000fe4000bf26070 */
[----:B------:R-:W-:Y:S01]  /*0560*/  SEL R11, R11, R4, !P3 ;  /* 0x000000040b0b7207 */ /* 0x000fe20005800000 */
[----:B------:R-:W-:Y:S01]  /*0570*/  IMAD R31, R2, 0x1e, RZ ;  /* 0x0000001e021f7824 */ /* 0x000fe200078e02ff */
[----:B------:R-:W-:Y:S02]  /*0580*/  ISETP.GE.AND.EX P1, PT, R5, UR29, PT, P1 ;  /* 0x0000001d05007c0c */ /* 0x000fe4000bf26310 */
[----:B------:R-:W-:Y:S02]  /*0590*/  SHF.R.S32.HI R4, RZ, 0x1f, R11 ;  /* 0x0000001fff047819 */ /* 0x000fe4000001140b */
[----:B------:R-:W-:-:S03]  /*05a0*/  IADD3 R56, P2, PT, R31, R0, RZ ;  /* 0x000000001f387210 */ /* 0x000fc60007f5e0ff */
[----:B------:R-:W-:Y:S01]  /*05b0*/  IMAD R4, R4, UR30, RZ ;  /* 0x0000001e04047c24 */ /* 0x000fe2000f8e02ff */
[----:B------:R-:W-:-:S03]  /*05c0*/  LEA.HI.X.SX32 R57, R31, RZ, 0x1, P2 ;  /* 0x000000ff1f397211 */ /* 0x000fc600010f0eff */
[C---:B------:R-:W-:Y:S02]  /*05d0*/  IMAD R59, R11.reuse, UR31, R4 ;  /* 0x0000001f0b3b7c24 */ /* 0x040fe4000f8e0204 */
[----:B------:R-:W-:Y:S01]  /*05e0*/  IMAD.WIDE.U32 R56, R11, UR30, R56 ;  /* 0x0000001e0b387c25 */ /* 0x000fe2000f8e0038 */
[----:B------:R-:W4:Y:S03]  /*05f0*/  @!P1 LDC.64 R18, c[0x0][0x3f8] ;  /* 0x0000fe00ff129b82 */ /* 0x000f260000000a00 */
[----:B-1----:R-:W-:Y:S01]  /*0600*/  @!P0 IMAD R4, R3, R16, RZ ;  /* 0x0000001003048224 */ /* 0x002fe200078e02ff */
[----:B------:R-:W-:Y:S02]  /*0610*/  IADD3 R59, PT, PT, R57, R59, RZ ;  /* 0x0000003b393b7210 */ /* 0x000fe40007ffe0ff */
[----:B------:R-:W-:Y:S01]  /*0620*/  @!P0 MOV R58, R56 ;  /* 0x00000038003a8202 */ /* 0x000fe20000000f00 */
[C---:B------:R-:W-:Y:S01]  /*0630*/  @!P0 IMAD R11, R54.reuse, R17, R4 ;  /* 0x00000011360b8224 */ /* 0x040fe200078e0204 */
[----:B------:R-:W-:Y:S01]  /*0640*/  ISETP.NE.AND P2, PT, RZ, UR21, PT ;  /* 0x00000015ff007c0c */ /* 0x000fe2000bf45270 */
[----:B------:R-:W1:Y:S02]  /*0650*/  @!P1 LDC.64 R12, c[0x0][0x3a0] ;  /* 0x0000e800ff0c9b82 */ /* 0x000e640000000a00 */
[----:B------:R-:W-:-:S05]  /*0660*/  @!P0 IMAD.WIDE.U32 R16, R54, R16, R58 ;  /* 0x0000001036108225 */ /* 0x000fca00078e003a */
[----:B------:R-:W-:Y:S02]  /*0670*/  @!P0 IADD3 R17, PT, PT, R17, R11, RZ ;  /* 0x0000000b11118210 */ /* 0x000fe40007ffe0ff */
[----:B------:R-:W5:Y:S01]  /*0680*/  @!P1 LDC.64 R10, c[0x0][0x398] ;  /* 0x0000e600ff0a9b82 */ /* 0x000f620000000a00 */
[C---:B------:R-:W-:Y:S02]  /*0690*/  @!P0 SHF.L.U32 R27, R16.reuse, 0x1, RZ ;  /* 0x00000001101b8819 */ /* 0x040fe400000006ff */
[----:B------:R-:W-:-:S05]  /*06a0*/  @!P0 SHF.L.U64.HI R4, R16, 0x1, R17 ;  /* 0x0000000110048819 */ /* 0x000fca0000010211 */
[----:B------:R-:W5:Y:S01]  /*06b0*/  @P2 LDC.64 R14, c[0x0][0x3b0] ;  /* 0x0000ec00ff0e2b82 */ /* 0x000f620000000a00 */
[----:B----4-:R-:W-:Y:S01]  /*06c0*/  @!P1 IMAD R6, R5, R18, RZ ;  /* 0x0000001205069224 */ /* 0x010fe200078e02ff */
[----:B------:R-:W-:-:S06]  /*06d0*/  @!P1 MOV R24, R56 ;  /* 0x0000003800189202 */ /* 0x000fcc0000000f00 */
[----:B------:R-:W4:Y:S01]  /*06e0*/  LDC.64 R16, c[0x0][0x3a8] ;  /* 0x0000ea00ff107b82 */ /* 0x000f220000000a00 */
[----:B------:R-:W-:Y:S01]  /*06f0*/  @!P1 MOV R25, R59 ;  /* 0x0000003b00199202 */ /* 0x000fe20000000f00 */
[----:B------:R-:W-:Y:S01]  /*0700*/  @!P1 IMAD R29, R51, R19, R6 ;  /* 0x00000013331d9224 */ /* 0x000fe200078e0206 */
[----:B--2---:R-:W-:Y:S01]  /*0710*/  @!P0 IADD3 R22, P3, PT, R27, R22, RZ ;  /* 0x000000161b168210 */ /* 0x004fe20007f7e0ff */
[----:B------:R-:W-:-:S03]  /*0720*/  @!P1 IMAD.WIDE.U32 R18, R51, R18, R24 ;  /* 0x0000001233129225 */ /* 0x000fc600078e0018 */
[----:B------:R-:W-:Y:S02]  /*0730*/  @!P0 IADD3.X R23, PT, PT, R4, R23, RZ, P3, !PT ;  /* 0x0000001704178210 */ /* 0x000fe40001ffe4ff */
[----:B0-----:R-:W-:Y:S02]  /*0740*/  @!P0 IADD3 R20, P3, PT, R27, R20, RZ ;  /* 0x000000141b148210 */ /* 0x001fe40007f7e0ff */
[----:B------:R-:W-:Y:S02]  /*0750*/  @!P1 IADD3 R25, PT, PT, R19, R29, RZ ;  /* 0x0000001d13199210 */ /* 0x000fe40007ffe0ff */
[----:B------:R-:W-:Y:S01]  /*0760*/  @!P1 SHF.L.U32 R19, R18, 0x1, RZ ;  /* 0x0000000112139819 */ /* 0x000fe200000006ff */
[----:B------:R-:W-:Y:S01]  /*0770*/  HFMA2 R50, -RZ, RZ, 0, 0 ;  /* 0x00000000ff327431 */ /* 0x000fe200000001ff */
[----:B------:R-:W-:Y:S01]  /*0780*/  @!P0 IADD3.X R21, PT, PT, R4, R21, RZ, P3, !PT ;  /* 0x0000001504158210 */ /* 0x000fe20001ffe4ff */
[----:B------:R-:W-:Y:S01]  /*0790*/  HFMA2 R49, -RZ, RZ, 0, 0 ;  /* 0x00000000ff317431 */ /* 0x000fe200000001ff */
[----:B------:R-:W-:-:S02]  /*07a0*/  IADD3 R31, PT, PT, R31, R0, RZ ;  /* 0x000000001f1f7210 */ /* 0x000fc40007ffe0ff */
[----:B------:R-:W-:Y:S02]  /*07b0*/  @!P1 SHF.L.U64.HI R18, R18, 0x1, R25 ;  /* 0x0000000112129819 */ /* 0x000fe40000010219 */
[C---:B-1----:R-:W-:Y:S02]  /*07c0*/  @!P1 IADD3 R12, P3, PT, R19.reuse, R12, RZ ;  /* 0x0000000c130c9210 */ /* 0x042fe40007f7e0ff */
[----:B-----5:R-:W-:Y:S02]  /*07d0*/  @!P1 IADD3 R10, P4, PT, R19, R10, RZ ;  /* 0x0000000a130a9210 */ /* 0x020fe40007f9e0ff */
[----:B------:R-:W-:Y:S02]  /*07e0*/  CS2R R44, SRZ ;  /* 0x00000000002c7805 */ /* 0x000fe4000001ff00 */
[----:B------:R-:W-:Y:S01]  /*07f0*/  MOV R46, RZ ;  /* 0x000000ff002e7202 */ /* 0x000fe20000000f00 */
[C---:B------:R-:W-:Y:S01]  /*0800*/  @P2 IMAD.WIDE R14, R31.reuse, 0x2, R14 ;  /* 0x000000021f0e2825 */ /* 0x040fe200078e020e */
[C---:B------:R-:W-:Y:S01]  /*0810*/  @!P1 IADD3.X R13, PT, PT, R18.reuse, R13, RZ, P3, !PT ;  /* 0x0000000d120d9210 */ /* 0x040fe20001ffe4ff */
[----:B------:R-:W2:Y:S01]  /*0820*/  @!P0 LDG.E R50, desc[UR16][R22.64] ;  /* 0x0000001016328981 */ /* 0x000ea2000c1e1900 */
[----:B------:R-:W-:Y:S01]  /*0830*/  @!P1 IADD3.X R11, PT, PT, R18, R11, RZ, P4, !PT ;  /* 0x0000000b120b9210 */ /* 0x000fe200027fe4ff */
[----:B----4-:R-:W-:-:S02]  /*0840*/  IMAD.WIDE R16, R31, 0x2, R16 ;  /* 0x000000021f107825 */ /* 0x010fc400078e0210 */
[----:B------:R-:W4:Y:S04]  /*0850*/  @!P0 LDG.E R49, desc[UR16][R20.64] ;  /* 0x0000001014318981 */ /* 0x000f28000c1e1900 */
[----:B------:R-:W5:Y:S04]  /*0860*/  @P2 LDG.E.U16 R18, desc[UR16][R14.64] ;  /* 0x000000100e122981 */ /* 0x000f68000c1e1500 */
[----:B------:R-:W5:Y:S04]  /*0870*/  @P2 LDG.E.U16 R19, desc[UR16][R14.64+0x2] ;  /* 0x000002100e132981 */ /* 0x000f68000c1e1500 */
[----:B------:R-:W5:Y:S04]  /*0880*/  LDG.E.U16 R4, desc[UR16][R16.64] ;  /* 0x0000001010047981 */ /* 0x000f68000c1e1500 */
[----:B------:R-:W5:Y:S04]  /*0890*/  LDG.E.U16 R6, desc[UR16][R16.64+0x2] ;  /* 0x0000021010067981 */ /* 0x000f68000c1e1500 */
[----:B------:R-:W5:Y:S04]  /*08a0*/  @!P1 LDG.E R46, desc[UR16][R12.64] ;  /* 0x000000100c2e9981 */ /* 0x000f68000c1e1900 */
[----:B------:R-:W5:Y:S01]  /*08b0*/  @!P1 LDG.E R44, desc[UR16][R10.64] ;  /* 0x000000100a2c9981 */ /* 0x000f62000c1e1900 */
[----:B------:R-:W-:Y:S01]  /*08c0*/  UISETP.NE.AND UP1, UPT, UR21, URZ, UPT ;  /* 0x000000ff1500728c */ /* 0x000fe2000bf25270 */
[----:B------:R-:W-:Y:S01]  /*08d0*/  HFMA2 R43, -RZ, RZ, 0, 0 ;  /* 0x00000000ff2b7431 */ /* 0x000fe200000001ff */
[----:B------:R-:W-:Y:S01]  /*08e0*/  UMOV UR25, 0x3f800000 ;  /* 0x3f80000000197882 */ /* 0x000fe20000000000 */
[----:B---3--:R-:W-:-:S13]  /*08f0*/  R2UR UR36, R8 ;  /* 0x00000000082472ca */ /* 0x008fda00000e0000 */
[----:B------:R-:W-:-:S05]  /*0900*/  MOV R8, UR36 ;  /* 0x0000002400087c02 */ /* 0x000fca0008000f00 */
[----:B------:R-:W-:-:S05]  /*0910*/  FFMA.FTZ R9, -R8, UR36, R9 ;  /* 0x0000002408097c23 */ /* 0x000fca0008010109 */
[----:B------:R-:W-:-:S13]  /*0920*/  FSETP.GTU.FTZ.AND P1, PT, R9, RZ, PT ;  /* 0x000000ff0900720b */ /* 0x000fda0003f3c000 */
[----:B------:R-:W-:-:S05]  /*0930*/  VOTEU.ANY UP0, P1 ;  /* 0x0000000000ff7886 */ /* 0x000fca0000800100 */
[----:B------:R-:W0:Y:S01]  /*0940*/  @UP0 LDCU UR6, c[0x0][0x3c0] ;  /* 0x00007800ff0607ac */ /* 0x000e220008000800 */
[----:B------:R-:W-:-:S13]  /*0950*/  PLOP3.LUT P1, PT, PT, PT, UP0, 0x80, 0x8 ;  /* 0x000000000008781c */ /* 0x000fda0003f2f008 */
[----:B0-----:R-:W-:-:S06]  /*0960*/  @P1 FADD.FTZ R8, R9, UR6 ;  /* 0x0000000609081e21 */ /* 0x001fcc0008010000 */
[----:B------:R-:W0:Y:S02]  /*0970*/  @P1 MUFU.RSQ R8, R8 ;  /* 0x0000000800081308 */ /* 0x000e240000001400 */
[----:B0-----:R-:W-:-:S13]  /*0980*/  @P1 R2UR UR6, R8 ;  /* 0x00000000080612ca */ /* 0x001fda00000e0000 */
[----:B------:R-:W-:Y:S01]  /*0990*/  @UP0 UMOV UR25, UR6 ;  /* 0x0000000600190c82 */ /* 0x000fe20008000000 */
[----:B--2---:R-:W-:Y:S02]  /*09a0*/  PRMT R47, R50, 0x7632, R47 ;  /* 0x00007632322f7816 */ /* 0x004fe4000000002f */
[----:B----4-:R-:W-:Y:S02]  /*09b0*/  PRMT R48, R49, 0x7632, R48 ;  /* 0x0000763231307816 */ /* 0x010fe40000000030 */
[----:B-----5:R-:W-:Y:S02]  /*09c0*/  @P2 SHF.L.U32 R45, R18, 0x10, RZ ;  /* 0x00000010122d2819 */ /* 0x020fe400000006ff */
[----:B------:R-:W-:Y:S02]  /*09d0*/  @P2 SHF.L.U32 R43, R19, 0x10, RZ ;  /* 0x00000010132b2819 */ /* 0x000fe400000006ff */
[----:B------:R-:W-:Y:S02]  /*09e0*/  SHF.L.U32 R4, R4, 0x10, RZ ;  /* 0x0000001004047819 */ /* 0x000fe400000006ff */
[----:B------:R-:W-:-:S02]  /*09f0*/  SHF.L.U32 R6, R6, 0x10, RZ ;  /* 0x0000001006067819 */ /* 0x000fc400000006ff */
[----:B------:R-:W-:Y:S02]  /*0a00*/  PRMT R40, R46, 0x7632, R40 ;  /* 0x000076322e287816 */ /* 0x000fe40000000028 */
[----:B------:R-:W-:Y:S01]  /*0a10*/  PRMT R42, R44, 0x7632, R42 ;  /* 0x000076322c2a7816 */ /* 0x000fe2000000002a */
[----:B------:R-:W-:Y:S06]  /*0a20*/  BRA.U UP1, `(.L_x_208) ;  /* 0x0000000101947547 */ /* 0x000fec000b800000 */
[----:B------:R-:W-:Y:S02]  /*0a30*/  SHF.L.U32 R8, R50, 0x10, RZ ;  /* 0x0000001032087819 */ /* 0x000fe400000006ff */
[----:B------:R-:W-:Y:S02]  /*0a40*/  SHF.L.U32 R9, R49, 0x10, RZ ;  /* 0x0000001031097819 */ /* 0x000fe400000006ff */
[----:B------:R-:W-:Y:S01]  /*0a50*/  SHF.L.U32 R10, R47, 0x10, RZ ;  /* 0x000000102f0a7819 */ /* 0x000fe200000006ff */
[----:B------:R-:W-:Y:S01]  /*0a60*/  FADD.FTZ R8, R8, -UR36 ;  /* 0x8000002408087e21 */ /* 0x000fe20008010000 */
[----:B------:R-:W-:Y:S01]  /*0a70*/  SHF.L.U32 R11, R48, 0x10, RZ ;  /* 0x00000010300b7819 */ /* 0x000fe200000006ff */
[----:B------:R-:W-:Y:S01]  /*0a80*/  FMUL.FTZ R13, R4, R9 ;  /* 0x00000009040d7220 */ /* 0x000fe20000410000 */
[----:B------:R-:W-:Y:S01]  /*0a90*/  SHF.L.U32 R14, R46, 0x10, RZ ;  /* 0x000000102e0e7819 */ /* 0x000fe200000006ff */
[----:B------:R-:W-:Y:S01]  /*0aa0*/  FADD.FTZ R10, R10, -UR36 ;  /* 0x800000240a0a7e21 */ /* 0x000fe20008010000 */
[----:B------:R-:W-:Y:S01]  /*0ab0*/  FMUL.FTZ R8, R8, UR25 ;  /* 0x0000001908087c20 */ /* 0x000fe20008410000 */
[----:B------:R-:W-:Y:S01]  /*0ac0*/  FADD.FTZ R12, RZ, R13 ;  /* 0x0000000dff0c7221 */ /* 0x000fe20000010000 */
[----:B------:R-:W-:Y:S01]  /*0ad0*/  FMUL.FTZ R15, R6, R11 ;  /* 0x0000000b060f7220 */ /* 0x000fe20000410000 */
[----:B------:R-:W-:Y:S01]  /*0ae0*/  FMUL.FTZ R10, R10, UR25 ;  /* 0x000000190a0a7c20 */ /* 0x000fe20008410000 */
[----:B------:R-:W-:Y:S01]  /*0af0*/  FFMA.FTZ R13, R8, R13, RZ ;  /* 0x0000000d080d7223 */ /* 0x000fe200000100ff */
[----:B------:R-:W-:Y:S01]  /*0b00*/  SHF.L.U32 R17, R44, 0x10, RZ ;  /* 0x000000102c117819 */ /* 0x000fe200000006ff */
[----:B------:R-:W-:Y:S01]  /*0b10*/  FADD.FTZ R16, R14, -UR36 ;  /* 0x800000240e107e21 */ /* 0x000fe20008010000 */
[----:B------:R-:W-:Y:S01]  /*0b20*/  SHF.L.U32 R14, R40, 0x10, RZ ;  /* 0x00000010280e7819 */ /* 0x000fe200000006ff */
[----:B------:R-:W-:Y:S01]  /*0b30*/  FADD.FTZ R12, R15, R12 ;  /* 0x0000000c0f0c7221 */ /* 0x000fe20000010000 */
[----:B------:R-:W-:Y:S01]  /*0b40*/  FFMA.FTZ R13, R10, R15, R13 ;  /* 0x0000000f0a0d7223 */ /* 0x000fe2000001000d */
[----:B------:R-:W-:Y:S01]  /*0b50*/  FMUL.FTZ R15, R4, R17 ;  /* 0x00000011040f7220 */ /* 0x000fe20000410000 */
[----:B------:R-:W-:Y:S01]  /*0b60*/  SHF.L.U32 R21, R42, 0x10, RZ ;  /* 0x000000102a157819 */ /* 0x000fe200000006ff */
[----:B------:R-:W-:Y:S01]  /*0b70*/  FMUL.FTZ R16, R16, UR25 ;  /* 0x0000001910107c20 */ /* 0x000fe20008410000 */
[----:B------:R-:W-:Y:S01]  /*0b80*/  FADD.FTZ R14, R14, -UR36 ;  /* 0x800000240e0e7e21 */ /* 0x000fe20008010000 */
[----:B------:R-:W-:Y:S01]  /*0b90*/  FADD.FTZ R18, R12, R15 ;  /* 0x0000000f0c127221 */ /* 0x000fe20000010000 */
[----:B------:R-:W-:Y:S01]  /*0ba0*/  FFMA.FTZ R8, R9, R8, RZ ;  /* 0x0000000809087223 */ /* 0x000fe200000100ff */
[----:B------:R-:W-:Y:S01]  /*0bb0*/  FADD.FTZ R22, RZ, R9 ;  /* 0x00000009ff167221 */ /* 0x000fe20000010000 */
[----:B------:R-:W-:Y:S01]  /*0bc0*/  FMUL.FTZ R9, R6, R21 ;  /* 0x0000001506097220 */ /* 0x000fe20000410000 */
[----:B------:R-:W-:Y:S01]  /*0bd0*/  FADD.FTZ R12, RZ, R11 ;  /* 0x0000000bff0c7221 */ /* 0x000fe20000010000 */
[----:B------:R-:W-:Y:S01]  /*0be0*/  FFMA.FTZ R13, R16, R15, R13 ;  /* 0x0000000f100d7223 */ /* 0x000fe2000001000d */
[----:B------:R-:W-:Y:S01]  /*0bf0*/  FMUL.FTZ R14, R14, UR25 ;  /* 0x000000190e0e7c20 */ /* 0x000fe20008410000 */
[----:B------:R-:W-:Y:S01]  /*0c00*/  FFMA.FTZ R10, R11, R10, RZ ;  /* 0x0000000a0b0a7223 */ /* 0x000fe200000100ff */
[----:B------:R-:W-:Y:S01]  /*0c10*/  FADD.FTZ R18, R9, R18 ;  /* 0x0000001209127221 */ /* 0x000fe20000010000 */
[----:B------:R-:W-:Y:S01]  /*0c20*/  FADD.FTZ R23, R21, R12 ;  /* 0x0000000c15177221 */ /* 0x000fe20000010000 */
[----:B------:R-:W-:Y:S01]  /*0c30*/  FFMA.FTZ R9, R14, R9, R13 ;  /* 0x000000090e097223 */ /* 0x000fe2000001000d */
[C---:B------:R-:W-:Y:S01]  /*0c40*/  FADD.FTZ R22, R17.reuse, R22 ;  /* 0x0000001611167221 */ /* 0x040fe20000010000 */
[----:B------:R-:W-:Y:S01]  /*0c50*/  FFMA.FTZ R20, R17, R16, R8 ;  /* 0x0000001011147223 */ /* 0x000fe20000010008 */
[----:B------:R-:W-:Y:S01]  /*0c60*/  FFMA.FTZ R21, R21, R14, R10 ;  /* 0x0000000e15157223 */ /* 0x000fe2000001000a */
[----:B------:R-:W-:Y:S06]  /*0c70*/  BRA `(.L_x_209) ;  /* 0x0000000400207947 */ /* 0x000fec0003800000 */
.L_x_208:
        /* <DEDUP_REMOVED lines=8> */
[----:B------:R-:W-:Y:S01]  /*0d00*/  FADD.FTZ R21, R11, -UR36 ;  /* 0x800000240b157e21 */ /* 0x000fe20008010000 */
[----:B------:R-:W-:Y:S01]  /*0d10*/  FADD.FTZ R8, R8, -UR36 ;  /* 0x8000002408087e21 */ /* 0x000fe20008010000 */
[----:B------:R-:W-:Y:S01]  /*0d20*/  FMUL.FTZ R20, R10, UR25 ;  /* 0x000000190a147c20 */ /* 0x000fe20008410000 */
[--C-:B------:R-:W-:Y:S01]  /*0d30*/  FFMA.FTZ R12, R4, R9, R45.reuse ;  /* 0x00000009040c7223 */ /* 0x100fe2000001002d */
[----:B------:R-:W-:Y:S01]  /*0d40*/  FMUL.FTZ R21, R21, UR25 ;  /* 0x0000001915157c20 */ /* 0x000fe20008410000 */
[----:B------:R-:W-:Y:S01]  /*0d50*/  FMUL.FTZ R8, R8, UR25 ;  /* 0x0000001908087c20 */ /* 0x000fe20008410000 */
[----:B------:R-:W-:Y:S01]  /*0d60*/  FFMA.FTZ R11, R4, R20, R45 ;  /* 0x00000014040b7223 */ /* 0x000fe2000001002d */
[----:B------:R-:W-:Y:S01]  /*0d70*/  FMUL.FTZ R14, R12, -1.4426950216293334961 ;  /* 0xbfb8aa3b0c0e7820 */ /* 0x000fe20000410000 */
[C-C-:B------:R-:W-:Y:S01]  /*0d80*/  FFMA.FTZ R10, R6.reuse, R21, R43.reuse ;  /* 0x00000015060a7223 */ /* 0x140fe2000001002b */
[----:B------:R-:W-:Y:S01]  /*0d90*/  FFMA.FTZ R13, R6, R8, R43 ;  /* 0x00000008060d7223 */ /* 0x000fe2000001002b */
[----:B------:R-:W-:-:S02]  /*0da0*/  FMUL.FTZ R17, R11, -1.4426950216293334961 ;  /* 0xbfb8aa3b0b117820 */ /* 0x000fc40000410000 */
[----:B------:R-:W-:Y:S01]  /*0db0*/  FMUL.FTZ R19, R10, -1.4426950216293334961 ;  /* 0xbfb8aa3b0a137820 */ /* 0x000fe20000410000 */
[----:B------:R-:W-:Y:S01]  /*0dc0*/  FMUL.FTZ R15, R13, -1.4426950216293334961 ;  /* 0xbfb8aa3b0d0f7820 */ /* 0x000fe20000410000 */
[----:B------:R-:W0:Y:S08]  /*0dd0*/  MUFU.EX2 R14, R14 ;  /* 0x0000000e000e7308 */ /* 0x000e300000000800 */
        /* <DEDUP_REMOVED lines=12> */
[----:B-1----:R-:W-:Y:S01]  /*0ea0*/  FADD.FTZ R17, -R14, 1 ;  /* 0x3f8000000e117421 */ /* 0x002fe20000010100 */
[----:B------:R-:W-:-:S03]  /*0eb0*/  FMUL.FTZ R15, R15, R14 ;  /* 0x0000000e0f0f7220 */ /* 0x000fc60000410000 */
[----:B------:R-:W-:-:S03]  /*0ec0*/  FFMA.FTZ R12, R12, R17, 1 ;  /* 0x3f8000000c0c7423 */ /* 0x000fc60000010011 */
[----:B------:R-:W1:Y:S01]  /*0ed0*/  MUFU.RCP R22, R22 ;  /* 0x0000001600167308 */ /* 0x000e620000001000 */
[----:B--2---:R-:W-:Y:S01]  /*0ee0*/  FADD.FTZ R14, -R16, 1 ;  /* 0x3f800000100e7421 */ /* 0x004fe20000010100 */
[----:B------:R-:W-:Y:S01]  /*0ef0*/  FMUL.FTZ R16, R23, R16 ;  /* 0x0000001017107220 */ /* 0x000fe20000410000 */
[----:B------:R-:W-:Y:S01]  /*0f00*/  FMUL.FTZ R12, R15, R12 ;  /* 0x0000000c0f0c7220 */ /* 0x000fe20000410000 */
[----:B------:R-:W-:Y:S01]  /*0f10*/  SHF.L.U32 R23, R42, 0x10, RZ ;  /* 0x000000102a177819 */ /* 0x000fe200000006ff */
[----:B------:R-:W-:Y:S02]  /*0f20*/  FFMA.FTZ R13, R13, R14, 1 ;  /* 0x3f8000000d0d7423 */ /* 0x000fe4000001000e */
[----:B------:R-:W-:Y:S01]  /*0f30*/  FMUL.FTZ R14, R4, R12 ;  /* 0x0000000c040e7220 */ /* 0x000fe20000410000 */
[----:B0-----:R-:W-:Y:S01]  /*0f40*/  FMUL.FTZ R17, R19, R18 ;  /* 0x0000001213117220 */ /* 0x001fe20000410000 */
[----:B------:R-:W-:Y:S01]  /*0f50*/  FADD.FTZ R18, -R18, 1 ;  /* 0x3f80000012127421 */ /* 0x000fe20000010100 */
[----:B------:R-:W-:-:S03]  /*0f60*/  FMUL.FTZ R13, R16, R13 ;  /* 0x0000000d100d7220 */ /* 0x000fc60000410000 */
[----:B------:R-:W-:Y:S01]  /*0f70*/  FFMA.FTZ R18, R11, R18, 1 ;  /* 0x3f8000000b127423 */ /* 0x000fe20000010012 */
[----:B------:R-:W-:Y:S01]  /*0f80*/  FMUL.FTZ R11, R6, R13 ;  /* 0x0000000d060b7220 */ /* 0x000fe20000410000 */
[----:B-1----:R-:W-:Y:S01]  /*0f90*/  FADD.FTZ R15, -R22, 1 ;  /* 0x3f800000160f7421 */ /* 0x002fe20000010100 */
[----:B------:R-:W-:Y:S01]  /*0fa0*/  FMUL.FTZ R19, R23, R22 ;  /* 0x0000001617137220 */ /* 0x000fe20000410000 */
[----:B------:R-:W-:Y:S02]  /*0fb0*/  FMUL.FTZ R17, R17, R18 ;  /* 0x0000001211117220 */ /* 0x000fe40000410000 */
[----:B------:R-:W-:Y:S01]  /*0fc0*/  FFMA.FTZ R10, R10, R15, 1 ;  /* 0x3f8000000a0a7423 */ /* 0x000fe2000001000f */
[----:B------:R-:W-:Y:S01]  /*0fd0*/  FFMA.FTZ R15, R9, R14, RZ ;  /* 0x0000000e090f7223 */ /* 0x000fe200000100ff */
[----:B------:R-:W-:Y:S02]  /*0fe0*/  FADD.FTZ R14, RZ, R14 ;  /* 0x0000000eff0e7221 */ /* 0x000fe40000010000 */
[----:B------:R-:W-:Y:S01]  /*0ff0*/  FMUL.FTZ R10, R19, R10 ;  /* 0x0000000a130a7220 */ /* 0x000fe20000410000 */
[----:B------:R-:W-:Y:S01]  /*1000*/  FMUL.FTZ R19, R4, R17 ;  /* 0x0000001104137220 */ /* 0x000fe20000410000 */
[----:B------:R-:W-:Y:S01]  /*1010*/  FFMA.FTZ R15, R8, R11, R15 ;  /* 0x0000000b080f7223 */ /* 0x000fe2000001000f */
[----:B------:R-:W-:Y:S01]  /*1020*/  FADD.FTZ R14, R11, R14 ;  /* 0x0000000e0b0e7221 */ /* 0x000fe20000010000 */
[----:B------:R-:W-:Y:S01]  /*1030*/  FMUL.FTZ R18, R6, R10 ;  /* 0x0000000a06127220 */ /* 0x000fe20000410000 */
[----:B------:R-:W-:Y:S01]  /*1040*/  FFMA.FTZ R11, R9, R12, RZ ;  /* 0x0000000c090b7223 */ /* 0x000fe200000100ff */
[----:B------:R-:W-:Y:S01]  /*1050*/  FFMA.FTZ R16, R20, R19, R15 ;  /* 0x0000001314107223 */ /* 0x000fe2000001000f */
[----:B------:R-:W-:Y:S01]  /*1060*/  FFMA.FTZ R8, R8, R13, RZ ;  /* 0x0000000d08087223 */ /* 0x000fe200000100ff */
[----:B------:R-:W-:Y:S01]  /*1070*/  FADD.FTZ R19, R14, R19 ;  /* 0x000000130e137221 */ /* 0x000fe20000010000 */
[----:B------:R-:W-:Y:S01]  /*1080*/  FADD.FTZ R12, RZ, R12 ;  /* 0x0000000cff0c7221 */ /* 0x000fe20000010000 */
[----:B------:R-:W-:Y:S01]  /*1090*/  FADD.FTZ R13, RZ, R13 ;  /* 0x0000000dff0d7221 */ /* 0x000fe20000010000 */
[C---:B------:R-:W-:Y:S01]  /*10a0*/  FFMA.FTZ R9, R21.reuse, R18, R16 ;  /* 0x0000001215097223 */ /* 0x040fe20000010010 */
[----:B------:R-:W-:Y:S01]  /*10b0*/  FADD.FTZ R18, R18, R19 ;  /* 0x0000001312127221 */ /* 0x000fe20000010000 */
[----:B------:R-:W-:Y:S01]  /*10c0*/  FFMA.FTZ R20, R20, R17, R11 ;  /* 0x0000001114147223 */ /* 0x000fe2000001000b */
[----:B------:R-:W-:Y:S01]  /*10d0*/  FADD.FTZ R22, R12, R17 ;  /* 0x000000110c167221 */ /* 0x000fe20000010000 */
[----:B------:R-:W-:Y:S01]  /*10e0*/  FFMA.FTZ R21, R21, R10, R8 ;  /* 0x0000000a15157223 */ /* 0x000fe20000010008 */
[----:B------:R-:W-:-:S07]  /*10f0*/  FADD.FTZ R23, R13, R10 ;  /* 0x0000000a0d177221 */ /* 0x000fce0000010000 */
.L_x_209:
[----:B------:R-:W-:Y:S01]  /*1100*/  MOV R11, R9 ;  /* 0x00000009000b7202 */ /* 0x000fe20000000f00 */
[----:B------:R-:W-:Y:S01]  /*1110*/  STS.128 [R53], R20 ;  /* 0x0000001435007388 */ /* 0x000fe20000000c00 */
[C---:B------:R-:W-:Y:S01]  /*1120*/  ISETP.GT.AND P1, PT, R7.reuse, 0x1e, PT ;  /* 0x0000001e0700780c */ /* 0x040fe20003f24270 */
[----:B------:R-:W-:Y:S01]  /*1130*/  BSSY.RECONVERGENT B0, `(.L_x_210) ;  /* 0x0000020000007945 */ /* 0x000fe20003800200 */
[----:B------:R-:W-:Y:S01]  /*1140*/  ISETP.GT.AND P4, PT, R7, 0xf, PT ;  /* 0x0000000f0700780c */ /* 0x000fe20003f84270 */
[----:B------:R-:W0:Y:S01]  /*1150*/  SHFL.DOWN PT, R8, R11, 0x1, 0x1f ;  /* 0x08201f000b087f89 */ /* 0x000e2200000e0000 */
[C---:B------:R-:W-:Y:S02]  /*1160*/  ISETP.NE.AND P3, PT, R41.reuse, RZ, PT ;  /* 0x000000ff2900720c */ /* 0x040fe40003f65270 */
[----:B------:R-:W-:Y:S01]  /*1170*/  ISETP.GT.U32.AND P5, PT, R41, 0xe, PT ;  /* 0x0000000e2900780c */ /* 0x000fe20003fa4070 */
[----:B------:R-:W1:Y:S06]  /*1180*/  SHFL.DOWN PT, R9, R18, 0x1, 0x1f ;  /* 0x08201f0012097f89 */ /* 0x000e6c00000e0000 */
        /* <DEDUP_REMOVED lines=26> */
.L_x_211:
[----:B------:R-:W-:Y:S05]  /*1330*/  BSYNC.RECONVERGENT B0 ;  /* 0x0000000000007941 */ /* 0x000fea0003800200 */
.L_x_210:
[----:B------:R-:W-:Y:S06]  /*1340*/  BAR.SYNC.DEFER_BLOCKING 0x0 ;  /* 0x0000000000007b1d */ /* 0x000fec0000010000 */
[----:B------:R-:W-:Y:S04]  /*1350*/  BSSY.RECONVERGENT B0, `(.L_x_212) ;  /* 0x0000029000007945 */ /* 0x000fe80003800200 */
[----:B------:R-:W-:Y:S05]  /*1360*/  @P3 BRA `(.L_x_213) ;  /* 0x00000000009c3947 */ /* 0x000fea0003800000 */
[----:B------:R-:W4:Y:S01]  /*1370*/  S2UR UR7, SR_CgaCtaId ;  /* 0x00000000000779c3 */ /* 0x000f220000008800 */
[----:B------:R-:W-:Y:S02]  /*1380*/  UMOV UR6, 0x400 ;  /* 0x0000040000067882 */ /* 0x000fe40000000000 */
[----:B----4-:R-:W-:-:S09]  /*1390*/  ULEA UR6, UR7, UR6, 0x18 ;  /* 0x0000000607067291 */ /* 0x010fd2000f8ec0ff */
[----:B-1----:R-:W1:Y:S04]  /*13a0*/  LDS.64 R10, [UR6+0x18] ;  /* 0x00001806ff0a7984 */ /* 0x002e680008000a00 */
[----:B--2---:R-:W2:Y:S04]  /*13b0*/  LDS.128 R12, [UR6+0x20] ;  /* 0x00002006ff0c7984 */ /* 0x004ea80008000c00 */
[----:B------:R-:W4:Y:S04]  /*13c0*/  LDS.128 R16, [UR6+0x30] ;  /* 0x00003006ff107984 */ /* 0x000f280008000c00 */
[----:B------:R-:W5:Y:S04]  /*13d0*/  LDS.128 R32, [UR6+0x40] ;  /* 0x00004006ff207984 */ /* 0x000f680008000c00 */
[----:B------:R-:W5:Y:S04]  /*13e0*/  LDS.128 R28, [UR6+0x50] ;  /* 0x00005006ff1c7984 */ /* 0x000f680008000c00 */
[----:B------:R-:W5:Y:S01]  /*13f0*/  LDS.128 R24, [UR6+0x60] ;  /* 0x00006006ff187984 */ /* 0x000f620008000c00 */
[----:B-1----:R-:W-:Y:S01]  /*1400*/  FADD.FTZ R37, R8, R10 ;  /* 0x0000000a08257221 */ /* 0x002fe20000010000 */
[----:B------:R-:W-:-:S02]  /*1410*/  FADD.FTZ R36, R9, R11 ;  /* 0x0000000b09247221 */ /* 0x000fc40000010000 */
[----:B0--3--:R-:W0:Y:S01]  /*1420*/  LDS.128 R8, [UR6+0x70] ;  /* 0x00007006ff087984 */ /* 0x009e220008000c00 */
[----:B--2---:R-:W-:Y:S01]  /*1430*/  FADD.FTZ R37, R37, R12 ;  /* 0x0000000c25257221 */ /* 0x004fe20000010000 */
[----:B------:R-:W-:Y:S02]  /*1440*/  FADD.FTZ R36, R36, R13 ;  /* 0x0000000d24247221 */ /* 0x000fe40000010000 */
[----:B------:R-:W1:Y:S01]  /*1450*/  LDS.64 R12, [UR6+0x80] ;  /* 0x00008006ff0c7984 */ /* 0x000e620008000a00 */
[----:B------:R-:W-:Y:S01]  /*1460*/  FADD.FTZ R37, R37, R14 ;  /* 0x0000000e25257221 */ /* 0x000fe20000010000 */
[----:B------:R-:W-:-:S03]  /*1470*/  FADD.FTZ R36, R36, R15 ;  /* 0x0000000f24247221 */ /* 0x000fc60000010000 */
[----:B----4-:R-:W-:Y:S01]  /*1480*/  FADD.FTZ R37, R37, R16 ;  /* 0x0000001025257221 */ /* 0x010fe20000010000 */
        /* <DEDUP_REMOVED lines=21> */
.L_x_213:
[----:B------:R-:W-:Y:S05]  /*15e0*/  BSYNC.RECONVERGENT B0 ;  /* 0x0000000000007941 */ /* 0x000fea0003800200 */
.L_x_212:
[----:B------:R-:W-:Y:S06]  /*15f0*/  BAR.SYNC.DEFER_BLOCKING 0x0 ;  /* 0x0000000000007b1d */ /* 0x000fec0000010000 */
[----:B------:R-:W-:Y:S04]  /*1600*/  BSSY.RECONVERGENT B0, `(.L_x_214) ;  /* 0x000009d000007945 */ /* 0x000fe80003800200 */
[----:B------:R-:W-:Y:S05]  /*1610*/  @P5 BRA `(.L_x_215) ;  /* 0x00000008006c5947 */ /* 0x000fea0003800000 */
[----:B------:R-:W1:Y:S04]  /*1620*/  LDS.128 R36, [R53+0xf0] ;  /* 0x0000f00035247984 */ /* 0x000e680000000c00 */
[----:B------:R-:W4:Y:S04]  /*1630*/  LDS.128 R32, [R53+0x1e0] ;  /* 0x0001e00035207984 */ /* 0x000f280000000c00 */
[----:B------:R-:W5:Y:S04]  /*1640*/  LDS.128 R24, [R53+0x2d0] ;  /* 0x0002d00035187984 */ /* 0x000f680000000c00 */
[----:B------:R-:W0:Y:S04]  /*1650*/  LDS.128 R28, [R53+0x3c0] ;  /* 0x0003c000351c7984 */ /* 0x000e280000000c00 */
[----:B--2---:R-:W2:Y:S04]  /*1660*/  LDS.128 R12, [R53+0x4b0] ;  /* 0x0004b000350c7984 */ /* 0x004ea80000000c00 */
[----:B------:R-:W3:Y:S01]  /*1670*/  LDS.128 R16, [R53+0x5a0] ;  /* 0x0005a00035107984 */ /* 0x000ee20000000c00 */
[----:B-1----:R-:W-:Y:S01]  /*1680*/  FADD.FTZ R11, R20, R36 ;  /* 0x00000024140b7221 */ /* 0x002fe20000010000 */
[----:B------:R-:W-:Y:S01]  /*1690*/  FADD.FTZ R10, R21, R37 ;  /* 0x00000025150a7221 */ /* 0x000fe20000010000 */
[----:B------:R-:W-:Y:S01]  /*16a0*/  FADD.FTZ R37, R22, R38 ;  /* 0x0000002616257221 */ /* 0x000fe20000010000 */
[----:B------:R-:W-:Y:S01]  /*16b0*/  FADD.FTZ R36, R23, R39 ;  /* 0x0000002717247221 */ /* 0x000fe20000010000 */
[----:B----4-:R-:W-:Y:S01]  /*16c0*/  FADD.FTZ R11, R11, R32 ;  /* 0x000000200b0b7221 */ /* 0x010fe20000010000 */
[----:B------:R-:W1:Y:S01]  /*16d0*/  LDS.128 R20, [R53+0x690] ;  /* 0x0006900035147984 */ /* 0x000e620000000c00 */
        /* <DEDUP_REMOVED lines=13> */
[----:B--2---:R-:W-:Y:S01]  /*17b0*/  FADD.FTZ R11, R11, R12 ;  /* 0x0000000c0b0b7221 */ /* 0x004fe20000010000 */
[----:B------:R-:W2:Y:S01]  /*17c0*/  LDS.128 R28, [R53+0x960] ;  /* 0x00096000351c7984 */ /* 0x000ea20000000c00 */
[----:B------:R-:W-:Y:S01]  /*17d0*/  FADD.FTZ R12, R34, R13 ;  /* 0x0000000d220c7221 */ /* 0x000fe20000010000 */
[----:B------:R-:W-:Y:S01]  /*17e0*/  FADD.FTZ R13, R33, R14 ;  /* 0x0000000e210d7221 */ /* 0x000fe20000010000 */
[----:B---3--:R-:W-:Y:S01]  /*17f0*/  FADD.FTZ R11, R11, R16 ;  /* 0x000000100b0b7221 */ /* 0x008fe20000010000 */
[----:B------:R-:W3:Y:S01]  /*1800*/  LDS.128 R32, [R53+0xa50] ;  /* 0x000a500035207984 */ /* 0x000ee20000000c00 */
[----:B------:R-:W-:Y:S01]  /*1810*/  FADD.FTZ R16, R12, R17 ;  /* 0x000000110c107221 */ /* 0x000fe20000010000 */
[----:B------:R-:W-:Y:S01]  /*1820*/  FADD.FTZ R10, R10, R15 ;  /* 0x0000000f0a0a7221 */ /* 0x000fe20000010000 */
[----:B------:R-:W-:-:S02]  /*1830*/  FADD.FTZ R17, R13, R18 ;  /* 0x000000120d117221 */ /* 0x000fc40000010000 */
[----:B------:R-:W5:Y:S01]  /*1840*/  LDS.128 R12, [R53+0xb40] ;  /* 0x000b4000350c7984 */ /* 0x000f620000000c00 */
[----:B------:R-:W-:Y:S01]  /*1850*/  FADD.FTZ R10, R10, R19 ;  /* 0x000000130a0a7221 */ /* 0x000fe20000010000 */
[----:B-1----:R-:W-:Y:S01]  /*1860*/  FADD.FTZ R11, R11, R20 ;  /* 0x000000140b0b7221 */ /* 0x002fe20000010000 */
[----:B------:R-:W-:Y:S01]  /*1870*/  FADD.FTZ R20, R16, R21 ;  /* 0x0000001510147221 */ /* 0x000fe20000010000 */
[----:B------:R-:W-:Y:S01]  /*1880*/  FADD.FTZ R21, R17, R22 ;  /* 0x0000001611157221 */ /* 0x000fe20000010000 */
[----:B------:R-:W-:Y:S01]  /*1890*/  FADD.FTZ R10, R10, R23 ;  /* 0x000000170a0a7221 */ /* 0x000fe20000010000 */
[----:B------:R-:W1:Y:S01]  /*18a0*/  LDS.128 R16, [R53+0xc30] ;  /* 0x000c300035107984 */ /* 0x000e620000000c00 */
        /* <DEDUP_REMOVED lines=8> */
[----:B------:R-:W-:-:S02]  /*1930*/  FADD.FTZ R10, R10, R27 ;  /* 0x0000001b0a0a7221 */ /* 0x000fc40000010000 */
[----:B------:R-:W0:Y:S01]  /*1940*/  LDS.128 R24, [R53+0xe10] ;  /* 0x000e100035187984 */ /* 0x000e220000000c00 */
        /* <DEDUP_REMOVED lines=9> */
[----:B-----5:R-:W-:Y:S01]  /*19e0*/  FADD.FTZ R55, R37, R12 ;  /* 0x0000000c25377221 */ /* 0x020fe20000010000 */
[----:B------:R-:W3:Y:S01]  /*19f0*/  LDS.128 R32, [R53+0xff0] ;  /* 0x000ff00035207984 */ /* 0x000ee20000000c00 */
[----:B------:R-:W-:Y:S01]  /*1a00*/  FADD.FTZ R12, R36, R13 ;  /* 0x0000000d240c7221 */ /* 0x000fe20000010000 */
[----:B------:R-:W-:Y:S01]  /*1a10*/  FADD.FTZ R11, R11, R14 ;  /* 0x0000000e0b0b7221 */ /* 0x000fe20000010000 */
[----:B------:R-:W-:Y:S01]  /*1a20*/  FADD.FTZ R10, R10, R15 ;  /* 0x0000000f0a0a7221 */ /* 0x000fe20000010000 */
[----:B------:R-:W5:Y:S01]  /*1a30*/  LDS.128 R36, [R53+0x10e0] ;  /* 0x0010e00035247984 */ /* 0x000f620000000c00 */
        /* <DEDUP_REMOVED lines=15> */
[----:B--2---:R-:W-:Y:S01]  /*1b30*/  FADD.FTZ R11, R11, R28 ;  /* 0x0000001c0b0b7221 */ /* 0x004fe20000010000 */
        /* <DEDUP_REMOVED lines=13> */
[----:B------:R-:W5:Y:S04]  /*1c10*/  LDS.128 R28, [R53+0x1680] ;  /* 0x00168000351c7984 */ /* 0x000f680000000c00 */
[----:B------:R-:W5:Y:S01]  /*1c20*/  LDS.128 R36, [R53+0x1770] ;  /* 0x0017700035247984 */ /* 0x000f620000000c00 */
        /* <DEDUP_REMOVED lines=8> */
[----:B------:R-:W1:Y:S01]  /*1cb0*/  LDS.128 R12, [R53+0x1860] ;  /* 0x00186000350c7984 */ /* 0x000e620000000c00 */
        /* <DEDUP_REMOVED lines=29> */
[----:B0-----:R-:W-:Y:S01]  /*1e90*/  FADD.FTZ R55, R55, R16 ;  /* 0x0000001037377221 */ /* 0x001fe20000010000 */
        /* <DEDUP_REMOVED lines=19> */
.L_x_215:
[----:B------:R-:W-:Y:S05]  /*1fd0*/  BSYNC.RECONVERGENT B0 ;  /* 0x0000000000007941 */ /* 0x000fea0003800200 */
.L_x_214:
[----:B------:R-:W-:Y:S04]  /*1fe0*/  BSSY.RECONVERGENT B0, `(.L_x_216) ;  /* 0x000001d000007945 */ /* 0x000fe80003800200 */
[----:B------:R-:W-:Y:S05]  /*1ff0*/  @P5 BRA `(.L_x_217) ;  /* 0x00000000006c5947 */ /* 0x000fea0003800000 */
[----:B-1----:R-:W1:Y:S01]  /*2000*/  LDC.64 R10, c[0x0][0x3f8] ;  /* 0x0000fe00ff0a7b82 */ /* 0x002e620000000a00 */
[----:B------:R-:W-:-:S07]  /*2010*/  IMAD R17, R2, 0xf, R41 ;  /* 0x0000000f02117824 */ /* 0x000fce00078e0229 */
[----:B--2---:R-:W2:Y:S01]  /*2020*/  LDC.64 R12, c[0x0][0x3d8] ;  /* 0x0000f600ff0c7b82 */ /* 0x004ea20000000a00 */
[C---:B-1----:R-:W-:Y:S01]  /*2030*/  IMAD R19, R11.reuse, 0x3, RZ ;  /* 0x000000030b137824 */ /* 0x042fe200078e02ff */
[----:B------:R-:W-:Y:S01]  /*2040*/  LEA.HI R25, P1, R11, R10, RZ, 0x1 ;  /* 0x0000000a0b197211 */ /* 0x000fe200078308ff */
[----:B------:R-:W-:-:S03]  /*2050*/  IMAD.WIDE.U32 R14, R10, 0x3, RZ ;  /* 0x000000030a0e7825 */ /* 0x000fc600078e00ff */
[----:B------:R-:W-:Y:S02]  /*2060*/  IADD3.X R16, PT, PT, RZ, R11, RZ, P1, !PT ;  /* 0x0000000bff107210 */ /* 0x000fe40000ffe4ff */
[----:B------:R-:W-:Y:S01]  /*2070*/  IADD3 R19, PT, PT, R15, R19, RZ ;  /* 0x000000130f137210 */ /* 0x000fe20007ffe0ff */
[----:B--2---:R-:W-:Y:S01]  /*2080*/  IMAD.WIDE R12, R17, 0x4, R12 ;  /* 0x00000004110c7825 */ /* 0x004fe200078e020c */
[----:B------:R-:W-:Y:S02]  /*2090*/  SHF.L.U32 R15, R25, 0x1, RZ ;  /* 0x00000001190f7819 */ /* 0x000fe400000006ff */
[----:B------:R-:W-:Y:S02]  /*20a0*/  LEA.HI R2, P1, R19, R14, RZ, 0x1 ;  /* 0x0000000e13027211 */ /* 0x000fe400078308ff */
[----:B------:R-:W-:Y:S01]  /*20b0*/  LOP3.LUT R15, R15, 0xfffffffc, RZ, 0xc0, !PT ;  /* 0xfffffffc0f0f7812 */ /* 0x000fe200078ec0ff */
[----:B------:R4:W-:Y:S01]  /*20c0*/  REDG.E.ADD.F32.FTZ.RN.STRONG.GPU desc[UR16][R12.64], R20 ;  /* 0x000000140c0079a6 */ /* 0x0009e2000c12f310 */
[----:B------:R-:W-:-:S02]  /*20d0*/  SHF.L.U32 R17, R2, 0x1, RZ ;  /* 0x0000000102117819 */ /* 0x000fc400000006ff */
        /* <DEDUP_REMOVED lines=13> */
.L_x_217:
[----:B------:R-:W-:Y:S05]  /*21b0*/  BSYNC.RECONVERGENT B0 ;  /* 0x0000000000007941 */ /* 0x000fea0003800200 */
.L_x_216:
        /* <DEDUP_REMOVED lines=11> */
[----:B-1--4-:R-:W1:Y:S01]  /*2270*/  LDC.64 R10, c[0x0][0x3c8] ;  /* 0x0000f200ff0a7b82 */ /* 0x012e620000000a00 */
[----:B------:R-:W-:Y:S01]  /*2280*/  MOV R2, UR4 ;  /* 0x0000000400027c02 */ /* 0x000fe20008000f00 */
[----:B------:R-:W-:Y:S02]  /*2290*/  UIADD3 UR13, UPT, UPT, UR14, UR5, URZ ;  /* 0x000000050e0d7290 */ /* 0x000fe4000fffe0ff */
[----:B------:R-:W-:Y:S01]  /*22a0*/  UIMAD.WIDE.U32 UR26, UR22, 0x8, UR6 ;  /* 0x00000008161a78a5 */ /* 0x000fe2000f8e0006 */
[----:B------:R-:W-:-:S03]  /*22b0*/  LOP3.LUT P1, R2, R2, 0x2, RZ, 0xc0, !PT ;  /* 0x0000000202027812 */ /* 0x000fc6000782c0ff */
[----:B------:R-:W-:Y:S02]  /*22c0*/  MOV R15, UR13 ;  /* 0x0000000d000f7c02 */ /* 0x000fe40008000f00 */
[----:B------:R-:W-:Y:S02]  /*22d0*/  SEL R17, RZ, UR20, P1 ;  /* 0x00000014ff117c07 */ /* 0x000fe40008800000 */
[----:B--2---:R-:W-:Y:S02]  /*22e0*/  MOV R12, UR26 ;  /* 0x0000001a000c7c02 */ /* 0x004fe40008000f00 */
[----:B------:R-:W-:Y:S02]  /*22f0*/  ISETP.NE.AND P1, PT, R17, -0x1, PT ;  /* 0xffffffff1100780c */ /* 0x000fe40003f25270 */
[----:B------:R-:W-:-:S05]  /*2300*/  MOV R13, UR27 ;  /* 0x0000001b000d7c02 */ /* 0x000fca0008000f00 */
[----:B------:R2:W-:Y:S01]  /*2310*/  STG.E.64 desc[UR16][R12.64], R8 ;  /* 0x000000080c007986 */ /* 0x0005e2000c101b10 */
[----:B-1----:R-:W-:Y:S01]  /*2320*/  IMAD.WIDE.U32 R10, R15, 0x4, R10 ;  /* 0x000000040f0a7825 */ /* 0x002fe200078e000a */
[----:B------:R-:W-:Y:S01]  /*2330*/  IADD3 R15, PT, PT, -R2, 0x1, RZ ;  /* 0x00000001020f7810 */ /* 0x000fe20007ffe1ff */
[----:B------:R-:W-:Y:S06]  /*2340*/  MEMBAR.ALL.GPU ;  /* 0x0000000000007992 */ /* 0x000fec000000a000 */
[----:B------:R-:W-:-:S00]  /*2350*/  ERRBAR ;  /* 0x00000000000079ab */ /* 0x000fc00000000000 */
[----:B------:R-:W-:Y:S06]  /*2360*/  CGAERRBAR ;  /* 0x00000000000075ab */ /* 0x000fec0000000000 */
[----:B------:R2:W-:Y:S01]  /*2370*/  REDG.E.ADD.S32.STRONG.GPU desc[UR16][R10.64], R15 ;  /* 0x0000000f0a00798e */ /* 0x0005e2000c12e310 */
[----:B------:R-:W-:Y:S05]  /*2380*/  @!P1 BRA `(.L_x_219) ;  /* 0x0000000000149947 */ /* 0x000fea0003800000 */
.L_x_220:
[----:B------:R-:W4:Y:S04]  /*2390*/  LDG.E.STRONG.GPU R2, desc[UR16][R10.64] ;  /* 0x000000100a027981 */ /* 0x000f28000c1ef900 */
[----:B----4-:R-:W-:Y:S01]  /*23a0*/  CCTL.IVALL ;  /* 0x00000000ff00798f */ /* 0x010fe20002000000 */
[----:B------:R-:W-:Y:S05]  /*23b0*/  YIELD ;  /* 0x0000000000007946 */ /* 0x000fea0003800000 */
[----:B------:R-:W-:-:S13]  /*23c0*/  ISETP.NE.AND P1, PT, R2, R17, PT ;  /* 0x000000110200720c */ /* 0x000fda0003f25270 */
[----:B------:R-:W-:Y:S05]  /*23d0*/  @P1 BRA `(.L_x_220) ;  /* 0xfffffffc00ec1947 */ /* 0x000fea000383ffff */
.L_x_219:
[----:B------:R-:W-:Y:S05]  /*23e0*/  WARPSYNC.ALL ;  /* 0x0000000000007948 */ /* 0x000fea0003800000 */
[----:B------:R-:W-:Y:S01]  /*23f0*/  BAR.SYNC.DEFER_BLOCKING 0x0 ;  /* 0x0000000000007b1d */ /* 0x000fe20000010000 */
[----:B------:R-:W-:-:S05]  /*2400*/  HFMA2 R2, -RZ, RZ, 0, 0 ;  /* 0x00000000ff027431 */ /* 0x000fca00000001ff */
[----:B------:R-:W-:Y:S05]  /*2410*/  @!P4 BRA `(.L_x_221) ;  /* 0x000000040078c947 */ /* 0x000fea0003800000 */
[----:B------:R-:W-:Y:S01]  /*2420*/  MOV R18, RZ ;  /* 0x000000ff00127202 */ /* 0x000fe20000000f00 */
        /* <DEDUP_REMOVED lines=9> */
.L_x_222:
        /* <DEDUP_REMOVED lines=12> */
[----:B--2-4-:R-:W-:Y:S02]  /*2580*/  MOV R10, UR32 ;  /* 0x00000020000a7c02 */ /* 0x014fe40008000f00 */
[----:B-1----:R-:W-:Y:S01]  /*2590*/  MOV R11, UR33 ;  /* 0x00000021000b7c02 */ /* 0x002fe20008000f00 */
[----:B------:R-:W-:Y:S01]  /*25a0*/  @!UP1 UIMAD.WIDE.U32 UR32, UR27, 0x8, UR6 ;  /* 0x000000081b2098a5 */ /* 0x000fe2000f8e0006 */
[----:B------:R-:W-:Y:S01]  /*25b0*/  MOV R12, UR34 ;  /* 0x00000022000c7c02 */ /* 0x000fe20008000f00 */
[----:B------:R-:W-:Y:S01]  /*25c0*/  VOTEU.ALL UP0, P5 ;  /* 0x0000000000ff7886 */ /* 0x000fe20002800000 */
[----:B------:R-:W-:Y:S02]  /*25d0*/  MOV R13, UR35 ;  /* 0x00000023000d7c02 */ /* 0x000fe40008000f00 */
        /* <DEDUP_REMOVED lines=66> */
.L_x_221:
[----:B------:R-:W-:-:S09]  /*2a00*/  UISETP.NE.AND UP0, UPT, UR23, URZ, UPT ;  /* 0x000000ff1700728c */ /* 0x000fd2000bf05270 */
[----:B------:R-:W-:Y:S05]  /*2a10*/  BRA.U !UP0, `(.L_x_218) ;  /* 0x00000005082c7547 */ /* 0x000fea000b800000 */
[----:B------:R-:W-:Y:S02]  /*2a20*/  UIADD3 UR13, UPT, UPT, UR23, -0x1, URZ ;  /* 0xffffffff170d7890 */ /* 0x000fe4000fffe0ff */
[----:B------:R-:W-:Y:S02]  /*2a30*/  ULOP3.LUT UP1, UR14, UR20, 0x3, URZ, 0xc0, !UPT ;  /* 0x00000003140e7892 */ /* 0x000fe4000f82c0ff */
[----:B------:R-:W-:-:S09]  /*2a40*/  UISETP.GE.U32.AND UP0, UPT, UR13, 0x3, UPT ;  /* 0x000000030d00788c */ /* 0x000fd2000bf06070 */
[----:B------:R-:W-:Y:S05]  /*2a50*/  BRA.U !UP0, `(.L_x_223) ;  /* 0x0000000108907547 */ /* 0x000fea000b800000 */
[C---:B--2-4-:R-:W-:Y:S02]  /*2a60*/  IADD3 R12, PT, PT, R2.reuse, 0x1, RZ ;  /* 0x00000001020c7810 */ /* 0x054fe40007ffe0ff */
[----:B------:R-:W-:Y:S02]  /*2a70*/  ISETP.EQ.OR P1, PT, R2, UR18, P3 ;  /* 0x0000001202007c0c */ /* 0x000fe40009f22670 */
[----:B------:R-:W-:Y:S02]  /*2a80*/  ISETP.EQ.OR P4, PT, R12, UR18, P3 ;  /* 0x000000120c007c0c */ /* 0x000fe40009f82670 */
[C---:B------:R-:W-:Y:S02]  /*2a90*/  IADD3 R16, PT, PT, R2.reuse, 0x3, RZ ;  /* 0x0000000302107810 */ /* 0x040fe40007ffe0ff */
[----:B------:R-:W-:Y:S02]  /*2aa0*/  IADD3 R14, PT, PT, R2, 0x2, RZ ;  /* 0x00000002020e7810 */ /* 0x000fe40007ffe0ff */
[----:B------:R-:W-:-:S02]  /*2ab0*/  MOV R15, UR19 ;  /* 0x00000013000f7c02 */ /* 0x000fc40008000f00 */
[----:B------:R-:W-:Y:S02]  /*2ac0*/  ISETP.EQ.OR P6, PT, R16, UR18, P3 ;  /* 0x0000001210007c0c */ /* 0x000fe40009fc2670 */
[----:B------:R-:W-:Y:S02]  /*2ad0*/  ISETP.EQ.OR P5, PT, R14, UR18, P3 ;  /* 0x000000120e007c0c */ /* 0x000fe40009fa2670 */
[----:B-1----:R-:W-:Y:S01]  /*2ae0*/  MOV R11, UR19 ;  /* 0x00000013000b7c02 */ /* 0x002fe20008000f00 */
[----:B------:R-:W-:Y:S02]  /*2af0*/  @!P4 IMAD R12, R12, R15, UR5 ;  /* 0x000000050c0cce24 */ /* 0x000fe4000f8e020f */
[----:B------:R-:W-:Y:S01]  /*2b00*/  HFMA2 R15, -RZ, RZ, 0, 4.76837158203125e-07 ;  /* 0x00000008ff0f7431 */ /* 0x000fe200000001ff */
[----:B------:R-:W-:Y:S01]  /*2b10*/  MOV R13, 0x8 ;  /* 0x00000008000d7802 */ /* 0x000fe20000000f00 */
        /* <DEDUP_REMOVED lines=24> */
.L_x_223:
[----:B------:R-:W-:Y:S05]  /*2ca0*/  BRA.U !UP1, `(.L_x_218) ;  /* 0x0000000109887547 */ /* 0x000fea000b800000 */
[----:B------:R-:W-:Y:S02]  /*2cb0*/  UISETP.NE.AND UP0, UPT, UR14, 0x1, UPT ;  /* 0x000000010e00788c */ /* 0x000fe4000bf05270 */
[----:B------:R-:W-:-:S06]  /*2cc0*/  ULOP3.LUT UR13, UR20, 0x1, URZ, 0xc0, !UPT ;  /* 0x00000001140d7892 */ /* 0x000fcc000f8ec0ff */
[----:B----4-:R-:W-:Y:S01]  /*2cd0*/  MOV R14, UR13 ;  /* 0x0000000d000e7c02 */ /* 0x010fe20008000f00 */
[----:B------:R-:W-:Y:S06]  /*2ce0*/  BRA.U !UP0, `(.L_x_224) ;  /* 0x0000000108487547 */ /* 0x000fec000b800000 */
[C---:B------:R-:W-:Y:S02]  /*2cf0*/  ISETP.EQ.OR P4, PT, R2.reuse, UR18, P3 ;  /* 0x0000001202007c0c */ /* 0x040fe40009f82670 */
[----:B--2---:R-:W-:Y:S02]  /*2d00*/  IADD3 R10, PT, PT, R2, 0x1, RZ ;  /* 0x00000001020a7810 */ /* 0x004fe40007ffe0ff */
[----:B-1----:R-:W-:Y:S02]  /*2d10*/  MOV R11, UR19 ;  /* 0x00000013000b7c02 */ /* 0x002fe40008000f00 */
[----:B------:R-:W-:Y:S02]  /*2d20*/  ISETP.EQ.OR P1, PT, R10, UR18, P3 ;  /* 0x000000120a007c0c */ /* 0x000fe40009f22670 */
[----:B------:R-:W-:Y:S02]  /*2d30*/  MOV R15, UR19 ;  /* 0x00000013000f7c02 */ /* 0x000fe40008000f00 */
[----:B------:R-:W-:-:S03]  /*2d40*/  MOV R13, 0x8 ;  /* 0x00000008000d7802 */ /* 0x000fc60000000f00 */
        /* <DEDUP_REMOVED lines=12> */
.L_x_224:
[----:B------:R-:W-:Y:S01]  /*2e10*/  ISETP.EQ.OR P1, PT, R2, UR18, P3 ;  /* 0x0000001202007c0c */ /* 0x000fe20009f22670 */
[----:B------:R-:W-:Y:S03]  /*2e20*/  BSSY.RECONVERGENT B0, `(.L_x_218) ;  /* 0x000000a000007945 */ /* 0x000fe60003800200 */
[----:B------:R-:W-:-:S13]  /*2e30*/  ISETP.NE.U32.OR P1, PT, R14, 0x1, P1 ;  /* 0x000000010e00780c */ /* 0x000fda0000f25470 */
[----:B------:R-:W-:Y:S05]  /*2e40*/  @P1 BRA `(.L_x_225) ;  /* 0x00000000001c1947 */ /* 0x000fea0003800000 */
[----:B-12---:R-:W-:Y:S02]  /*2e50*/  MOV R11, UR19 ;  /* 0x00000013000b7c02 */ /* 0x006fe40008000f00 */
[----:B------:R-:W-:-:S03]  /*2e60*/  MOV R13, 0x8 ;  /* 0x00000008000d7802 */ /* 0x000fc60000000f00 */
[----:B------:R-:W-:-:S04]  /*2e70*/  IMAD R10, R2, R11, UR5 ;  /* 0x00000005020a7e24 */ /* 0x000fc8000f8e020b */
[----:B------:R-:W-:-:S06]  /*2e80*/  IMAD.WIDE.U32 R10, R10, R13, UR6 ;  /* 0x000000060a0a7e25 */ /* 0x000fcc000f8e000d */
[----:B------:R-:W0:Y:S02]  /*2e90*/  LDG.E.64 R10, desc[UR16][R10.64] ;  /* 0x000000100a0a7981 */ /* 0x000e24000c1e1b00 */
[----:B0--3--:R-:W-:Y:S01]  /*2ea0*/  FADD.FTZ R8, R8, R10 ;  /* 0x0000000a08087221 */ /* 0x009fe20000010000 */
[----:B------:R-:W-:-:S07]  /*2eb0*/  FADD.FTZ R9, R9, R11 ;  /* 0x0000000b09097221 */ /* 0x000fce0000010000 */
.L_x_225:
[----:B------:R-:W-:Y:S05]  /*2ec0*/  BSYNC.RECONVERGENT B0 ;  /* 0x0000000000007941 */ /* 0x000fea0003800200 */
.L_x_218:
        /* <DEDUP_REMOVED lines=10> */
[----:B--2-4-:R-:W-:Y:S01]  /*2f70*/  SHF.L.U32 R13, R48, 0x10, RZ ;  /* 0x00000010300d7819 */ /* 0x014fe200000006ff */
[----:B------:R-:W-:Y:S01]  /*2f80*/  FMUL.FTZ R20, R47, UR25 ;  /* 0x000000192f147c20 */ /* 0x000fe20008410000 */
[----:B-----5:R-:W-:-:S09]  /*2f90*/  ULEA UR6, UR7, UR6, 0x18 ;  /* 0x0000000607067291 */ /* 0x020fd2000f8ec0ff */
[----:B------:R0:W-:Y:S01]  /*2fa0*/  @!P3 STS.64 [UR6+0x90], R8 ;  /* 0x00009008ff00b988 */ /* 0x0001e20008000a06 */
[----:B------:R-:W-:Y:S01]  /*2fb0*/  BAR.SYNC.DEFER_BLOCKING 0x0 ;  /* 0x0000000000007b1d */ /* 0x000fe20000010000 */
[----:B0--3--:R-:W-:Y:S01]  /*2fc0*/  FADD.FTZ R8, R46, -UR36 ;  /* 0x800000242e087e21 */ /* 0x009fe20008010000 */
[----:B------:R-:W-:-:S04]  /*2fd0*/  FADD.FTZ R9, R40, -UR36 ;  /* 0x8000002428097e21 */ /* 0x000fc80008010000 */
[----:B-1----:R-:W0:Y:S01]  /*2fe0*/  LDS.64 R10, [UR6+0x90] ;  /* 0x00009006ff0a7984 */ /* 0x002e220008000a00 */
[----:B------:R-:W0:Y:S02]  /*2ff0*/  LDCU UR6, c[0x0][0x42c] ;  /* 0x00008580ff0677ac */ /* 0x000e240008000800 */
[----:B0-----:R-:W-:Y:S01]  /*3000*/  FMUL.FTZ R2, R10, UR6 ;  /* 0x000000060a027c20 */ /* 0x001fe20008410000 */
[----:B------:R-:W-:Y:S01]  /*3010*/  FMUL.FTZ R11, R11, UR6 ;  /* 0x000000060b0b7c20 */ /* 0x000fe20008410000 */
        /* <DEDUP_REMOVED lines=19> */
.L_x_226:
[----:B------:R-:W-:Y:S04]  /*3150*/  BSSY.RECONVERGENT B0, `(.L_x_227) ;  /* 0x0000014000007945 */ /* 0x000fe80003800200 */
[----:B------:R-:W-:Y:S05]  /*3160*/  @P0 BRA `(.L_x_228) ;  /* 0x0000000000480947 */ /* 0x000fea0003800000 */
[----:B------:R-:W0:Y:S01]  /*3170*/  LDCU.64 UR14, c[0x0][0x3f8] ;  /* 0x00007f00ff0e77ac */ /* 0x000e220008000a00 */
[C-C-:B------:R-:W-:Y:S01]  /*3180*/  FFMA.FTZ R17, R2.reuse, R20, R11.reuse ;  /* 0x0000001402117223 */ /* 0x140fe2000001000b */
[----:B------:R-:W-:Y:S01]  /*3190*/  FFMA.FTZ R15, R2, R50, R11 ;  /* 0x00000032020f7223 */ /* 0x000fe2000001000b */
[----:B------:R-:W-:Y:S01]  /*31a0*/  MOV R12, R56 ;  /* 0x00000038000c7202 */ /* 0x000fe20000000f00 */
        /* <DEDUP_REMOVED lines=14> */
.L_x_228:
[----:B------:R-:W-:Y:S05]  /*3290*/  BSYNC.RECONVERGENT B0 ;  /* 0x0000000000007941 */ /* 0x000fea0003800200 */
.L_x_227:
[----:B------:R-:W-:Y:S01]  /*32a0*/  UISETP.NE.AND UP0, UPT, UR21, URZ, UPT ;  /* 0x000000ff1500728c */ /* 0x000fe2000bf05270 */
[----:B0-----:R-:W-:Y:S01]  /*32b0*/  SHF.L.U32 R13, R44, 0x10, RZ ;  /* 0x000000102c0d7819 */ /* 0x001fe200000006ff */
[----:B------:R-:W-:Y:S01]  /*32c0*/  FMUL.FTZ R17, R8, UR25 ;  /* 0x0000001908117c20 */ /* 0x000fe20008410000 */
[----:B------:R-:W-:Y:S01]  /*32d0*/  SHF.L.U32 R15, R42, 0x10, RZ ;  /* 0x000000102a0f7819 */ /* 0x000fe200000006ff */
[----:B------:R-:W-:-:S05]  /*32e0*/  FMUL.FTZ R20, R9, UR25 ;  /* 0x0000001909147c20 */ /* 0x000fca0008410000 */
[----:B------:R-:W-:Y:S05]  /*32f0*/  BRA.U !UP0, `(.L_x_229) ;  /* 0x0000000108487547 */ /* 0x000fea000b800000 */
        /* <DEDUP_REMOVED lines=18> */
.L_x_229:
[----:B------:R-:W0:Y:S01]  /*3420*/  LDCU.64 UR6, c[0x0][0x400] ;  /* 0x00008000ff0677ac */ /* 0x000e220008000a00 */
[C-C-:B------:R-:W-:Y:S01]  /*3430*/  FFMA.FTZ R9, R2.reuse, R17, R11.reuse ;  /* 0x0000001102097223 */ /* 0x140fe2000001000b */
[----:B------:R-:W-:Y:S01]  /*3440*/  FFMA.FTZ R11, R2, R20, R11 ;  /* 0x00000014020b7223 */ /* 0x000fe2000001000b */
[----:B------:R-:W-:Y:S02]  /*3450*/  BSSY.RECONVERGENT B0, `(.L_x_230) ;  /* 0x0000013000007945 */ /* 0x000fe40003800200 */
[----:B------:R-:W-:Y:S01]  /*3460*/  FFMA.FTZ R9, R4, R13, -R9 ;  /* 0x0000000d04097223 */ /* 0x000fe20000010809 */
[----:B------:R-:W-:-:S03]  /*3470*/  FFMA.FTZ R11, R6, R15, -R11 ;  /* 0x0000000f060b7223 */ /* 0x000fc6000001080b */
[----:B------:R-:W-:Y:S01]  /*3480*/  FMUL.FTZ R2, R9, UR25 ;  /* 0x0000001909027c20 */ /* 0x000fe20008410000 */
[----:B------:R-:W-:Y:S01]  /*3490*/  FMUL.FTZ R11, R11, UR25 ;  /* 0x000000190b0b7c20 */ /* 0x000fe20008410000 */
[----:B0-----:R-:W-:-:S04]  /*34a0*/  ISETP.GE.U32.AND P0, PT, R51, UR6, PT ;  /* 0x0000000633007c0c */ /* 0x001fc8000bf06070 */
[----:B------:R-:W-:-:S13]  /*34b0*/  ISETP.GE.AND.EX P0, PT, R5, UR7, PT, P0 ;  /* 0x0000000705007c0c */ /* 0x000fda000bf06300 */
[----:B------:R-:W-:Y:S05]  /*34c0*/  @P0 BRA `(.L_x_231) ;  /* 0x00000000002c0947 */ /* 0x000fea0003800000 */
[----:B------:R-:W0:Y:S01]  /*34d0*/  LDCU.64 UR6, c[0x0][0x3f8] ;  /* 0x00007f00ff0677ac */ /* 0x000e220008000a00 */
[----:B------:R-:W-:Y:S02]  /*34e0*/  MOV R57, R59 ;  /* 0x0000003b00397202 */ /* 0x000fe40000000f00 */
[----:B------:R-:W-:Y:S01]  /*34f0*/  F2FP.BF16.F32.PACK_AB R11, R11, R2 ;  /* 0x000000020b0b723e */ /* 0x000fe200000010ff */
[----:B------:R-:W1:Y:S01]  /*3500*/  LDCU.64 UR14, c[0x0][0x380] ;  /* 0x00007000ff0e77ac */ /* 0x000e620008000a00 */
[----:B0-----:R-:W-:Y:S02]  /*3510*/  IMAD R4, R5, UR6, RZ ;  /* 0x0000000605047c24 */ /* 0x001fe4000f8e02ff */
[----:B------:R-:W-:-:S04]  /*3520*/  IMAD.WIDE.U32 R56, R51, UR6, R56 ;  /* 0x0000000633387c25 */ /* 0x000fc8000f8e0038 */
[----:B------:R-:W-:Y:S01]  /*3530*/  IMAD R9, R51, UR7, R4 ;  /* 0x0000000733097c24 */ /* 0x000fe2000f8e0204 */
[----:B-1----:R-:W-:-:S04]  /*3540*/  LEA R8, P0, R56, UR14, 0x1 ;  /* 0x0000000e38087c11 */ /* 0x002fc8000f8008ff */
[----:B------:R-:W-:-:S04]  /*3550*/  IADD3 R9, PT, PT, R57, R9, RZ ;  /* 0x0000000939097210 */ /* 0x000fc80007ffe0ff */
[----:B------:R-:W-:-:S05]  /*3560*/  LEA.HI.X R9, R56, UR15, R9, 0x1, P0 ;  /* 0x0000000f38097c11 */ /* 0x000fca00080f0c09 */
[----:B------:R0:W-:Y:S02]  /*3570*/  STG.E desc[UR16][R8.64], R11 ;  /* 0x0000000b08007986 */ /* 0x0001e4000c101910 */
.L_x_231:
[----:B------:R-:W-:Y:S05]  /*3580*/  BSYNC.RECONVERGENT B0 ;  /* 0x0000000000007941 */ /* 0x000fea0003800200 */
.L_x_230:
[----:B------:R-:W-:Y:S02]  /*3590*/  UIADD3 UR12, UPT, UPT, UR19, UR12, URZ ;  /* 0x0000000c130c7290 */ /* 0x000fe4000fffe0ff */
[----:B------:R-:W-:Y:S02]  /*35a0*/  UIADD3 UR4, UPT, UPT, UR4, 0x1, URZ ;  /* 0x0000000104047890 */ /* 0x000fe4000fffe0ff */
[----:B------:R-:W-:-:S09]  /*35b0*/  UISETP.GE.AND UP0, UPT, UR12, UR8, UPT ;  /* 0x000000080c00728c */ /* 0x000fd2000bf06270 */
[----:B------:R-:W-:Y:S05]  /*35c0*/  BRA.U !UP0, `(.L_x_232) ;  /* 0xffffffcd083c7547 */ /* 0x000fea000b83ffff */
.L_x_207:
[----:B------:R-:W1:Y:S01]  /*35d0*/  LDC R4, c[0x0][0x370] ;  /* 0x0000dc00ff047b82 */ /* 0x000e620000000800 */
[----:B------:R-:W-:Y:S01]  /*35e0*/  ISETP.NE.AND P2, PT, R41, RZ, PT ;  /* 0x000000ff2900720c */ /* 0x000fe20003f45270 */
[----:B------:R-:W-:Y:S06]  /*35f0*/  BSSY.RECONVERGENT B0, `(.L_x_233) ;  /* 0x0000011000007945 */ /* 0x000fec0003800200 */
[----:B------:R-:W2:Y:S08]  /*3600*/  LDC R7, c[0x0][0x374] ;  /* 0x0000dd00ff077b82 */ /* 0x000eb00000000800 */
[----:B------:R-:W3:Y:S01]  /*3610*/  LDC.64 R2, c[0x0][0x3c8] ;  /* 0x0000f200ff027b82 */ /* 0x000ee20000000a00 */
[----:B-1----:R-:W-:-:S02]  /*3620*/  IADD3 R5, PT, PT, R4, -0x1, RZ ;  /* 0xffffffff04057810 */ /* 0x002fc40007ffe0ff */
[----:B------:R-:W-:Y:S02]  /*3630*/  ISETP.NE.AND P1, PT, R4, 0x1, PT ;  /* 0x000000010400780c */ /* 0x000fe40003f25270 */
[----:B--2---:R-:W-:-:S04]  /*3640*/  IADD3 R0, PT, PT, R7, -0x1, RZ ;  /* 0xffffffff07007810 */ /* 0x004fc80007ffe0ff */
[----:B------:R-:W-:Y:S02]  /*3650*/  ISETP.NE.AND P0, PT, R0, UR5, PT ;  /* 0x0000000500007c0c */ /* 0x000fe4000bf05270 */
[----:B------:R-:W-:Y:S02]  /*3660*/  SHF.L.U32 R0, R7, 0x1, RZ ;  /* 0x0000000107007819 */ /* 0x000fe400000006ff */
[----:B------:R-:W-:Y:S02]  /*3670*/  ISETP.NE.OR P0, PT, R5, UR18, P0 ;  /* 0x0000001205007c0c */ /* 0x000fe40008705670 */
[----:B------:R-:W-:-:S05]  /*3680*/  SEL R5, R0, RZ, P1 ;  /* 0x000000ff00057207 */ /* 0x000fca0000800000 */
[----:B---3--:R-:W-:Y:S01]  /*3690*/  IMAD.WIDE.U32 R2, R5, 0x4, R2 ;  /* 0x0000000405027825 */ /* 0x008fe200078e0002 */
[----:B------:R-:W-:Y:S06]  /*36a0*/  @P2 BRA `(.L_x_234) ;  /* 0x0000000000142947 */ /* 0x000fec0003800000 */
[----:B------:R-:W-:Y:S01]  /*36b0*/  HFMA2 R5, -RZ, RZ, 0, 5.9604644775390625e-08 ;  /* 0x00000001ff057431 */ /* 0x000fe200000001ff */
[----:B------:R-:W-:Y:S06]  /*36c0*/  MEMBAR.ALL.GPU ;  /* 0x0000000000007992 */ /* 0x000fec000000a000 */
[----:B------:R-:W-:-:S00]  /*36d0*/  ERRBAR ;  /* 0x00000000000079ab */ /* 0x000fc00000000000 */
[----:B------:R-:W-:Y:S06]  /*36e0*/  CGAERRBAR ;  /* 0x00000000000075ab */ /* 0x000fec0000000000 */
[----:B------:R1:W-:Y:S02]  /*36f0*/  REDG.E.ADD.S32.STRONG.GPU desc[UR16][R2.64], R5 ;  /* 0x000000050200798e */ /* 0x0003e4000c12e310 */
.L_x_234:
[----:B------:R-:W-:Y:S05]  /*3700*/  BSYNC.RECONVERGENT B0 ;  /* 0x0000000000007941 */ /* 0x000fea0003800200 */
.L_x_233:
[----:B------:R-:W-:Y:S05]  /*3710*/  @P0 EXIT ;  /* 0x000000000000094d */ /* 0x000fea0003800000 */
[----:B------:R-:W-:Y:S05]  /*3720*/  @P2 BRA `(.L_x_235) ;  /* 0x0000000000202947 */ /* 0x000fea0003800000 */
[----:B------:R-:W-:-:S05]  /*3730*/  IMAD R0, R4, R7, RZ ;  /* 0x0000000704007224 */ /* 0x000fca00078e02ff */
[----:B------:R-:W-:-:S13]  /*3740*/  ISETP.NE.AND P0, PT, R0, -0x1, PT ;  /* 0xffffffff0000780c */ /* 0x000fda0003f05270 */
[----:B------:R-:W-:Y:S05]  /*3750*/  @!P0 BRA `(.L_x_235) ;  /* 0x0000000000148947 */ /* 0x000fea0003800000 */
.L_x_236:
[----:B-1----:R-:W2:Y:S04]  /*3760*/  LDG.E.STRONG.GPU R5, desc[UR16][R2.64] ;  /* 0x0000001002057981 */ /* 0x002ea8000c1ef900 */
[----:B--2---:R-:W-:Y:S01]  /*3770*/  CCTL.IVALL ;  /* 0x00000000ff00798f */ /* 0x004fe20002000000 */
[----:B------:R-:W-:Y:S05]  /*3780*/  YIELD ;  /* 0x0000000000007946 */ /* 0x000fea0003800000 */
[----:B------:R-:W-:-:S13]  /*3790*/  ISETP.NE.AND P0, PT, R5, R0, PT ;  /* 0x000000000500720c */ /* 0x000fda0003f05270 */
[----:B------:R-:W-:Y:S05]  /*37a0*/  @P0 BRA `(.L_x_236) ;  /* 0xfffffffc00ec0947 */ /* 0x000fea000383ffff */
.L_x_235:
[----:B------:R-:W-:Y:S05]  /*37b0*/  WARPSYNC.ALL ;  /* 0x0000000000007948 */ /* 0x000fea0003800000 */
[----:B------:R-:W2:Y:S08]  /*37c0*/  LDC.64 R12, c[0x0][0x3f8] ;  /* 0x0000fe00ff0c7b82 */ /* 0x000eb00000000a00 */
[----:B------:R-:W-:Y:S01]  /*37d0*/  BAR.SYNC.DEFER_BLOCKING 0x0 ;  /* 0x0000000000007b1d */ /* 0x000fe20000010000 */
[----:B--2---:R-:W-:-:S04]  /*37e0*/  LEA.HI R0, P0, R13, R12, RZ, 0x1 ;  /* 0x0000000c0d007211 */ /* 0x004fc800078108ff */
        /* <DEDUP_REMOVED lines=22> */
[----:B0-----:R-:W-:-:S04]  /*3950*/  IMAD.WIDE.U32 R8, P0, R5, -0x77777778, R6 ;  /* 0x8888888805087825 */ /* 0x001fc80007800006 */
[----:B------:R-:W-:Y:S01]  /*3960*/  IMAD.WIDE.U32 R6, R5, -0x77777777, RZ ;  /* 0x8888888905067825 */ /* 0x000fe200078e00ff */
[----:B------:R-:W-:Y:S02]  /*3970*/  IADD3.X R11, PT, PT, RZ, RZ, RZ, P0, !PT ;  /* 0x000000ffff0b7210 */ /* 0x000fe400007fe4ff */
[----:B------:R-:W-:Y:S01]  /*3980*/  MOV R10, R9 ;  /* 0x00000009000a7202 */ /* 0x000fe20000000f00 */
[----:B------:R-:W-:Y:S01]  /*3990*/  IMAD R5, R13, 0x3, RZ ;  /* 0x000000030d057824 */ /* 0x000fe200078e02ff */
[----:B------:R-:W-:Y:S01]  /*39a0*/  IADD3 RZ, P0, PT, R7, R8, RZ ;  /* 0x0000000807ff7210 */ /* 0x000fe20007f1e0ff */
[----:B------:R-:W-:-:S04]  /*39b0*/  IMAD.WIDE.U32 R8, R12, 0x3, RZ ;  /* 0x000000030c087825 */ /* 0x000fc800078e00ff */
[----:B------:R-:W-:Y:S01]  /*39c0*/  IMAD.WIDE.U32.X R6, R15, -0x77777778, R10, P0 ;  /* 0x888888880f067825 */ /* 0x000fe200000e040a */
[----:B------:R-:W-:-:S04]  /*39d0*/  IADD3 R5, PT, PT, R9, R5, RZ ;  /* 0x0000000509057210 */ /* 0x000fc80007ffe0ff */
[----:B------:R-:W-:Y:S02]  /*39e0*/  SHF.R.U64 R2, R6, 0x8, R7 ;  /* 0x0000000806027819 */ /* 0x000fe40000001207 */
[----:B------:R-:W-:Y:S02]  /*39f0*/  LEA.HI R28, P2, R5, R8, RZ, 0x1 ;  /* 0x00000008051c7211 */ /* 0x000fe400078508ff */
[----:B------:R-:W-:Y:S02]  /*3a00*/  IADD3 R2, P0, PT, R2, R14, RZ ;  /* 0x0000000e02027210 */ /* 0x000fe40007f1e0ff */
[----:B------:R-:W-:Y:S02]  /*3a10*/  IADD3.X R5, PT, PT, RZ, R5, RZ, P2, !PT ;  /* 0x00000005ff057210 */ /* 0x000fe400017fe4ff */
[----:B------:R-:W-:Y:S02]  /*3a20*/  LOP3.LUT R10, R2, 0x3, RZ, 0xc0, !PT ;  /* 0x00000003020a7812 */ /* 0x000fe400078ec0ff */
[----:B------:R-:W-:-:S02]  /*3a30*/  LEA.HI.X R6, R7, RZ, RZ, 0x18, P0 ;  /* 0x000000ff07067211 */ /* 0x000fc400000fc4ff */
[----:B------:R-:W-:Y:S02]  /*3a40*/  ISETP.NE.U32.AND P1, PT, R10, 0x3, PT ;  /* 0x000000030a00780c */ /* 0x000fe40003f25070 */
[----:B------:R-:W-:Y:S02]  /*3a50*/  ISETP.GE.U32.AND P0, PT, R2, 0x3, PT ;  /* 0x000000030200780c */ /* 0x000fe40003f06070 */
[----:B------:R-:W-:Y:S02]  /*3a60*/  ISETP.NE.AND.EX P1, PT, RZ, RZ, PT, P1 ;  /* 0x000000ffff00720c */ /* 0x000fe40003f25310 */
[----:B------:R-:W-:Y:S02]  /*3a70*/  ISETP.GE.U32.AND.EX P0, PT, R6, RZ, PT, P0 ;  /* 0x000000ff0600720c */ /* 0x000fe40003f06100 */
[--C-:B------:R-:W-:Y:S02]  /*3a80*/  SHF.R.S64 R28, R28, 0x1, R5.reuse ;  /* 0x000000011c1c7819 */ /* 0x100fe40000001005 */
[----:B------:R-:W-:-:S07]  /*3a90*/  SHF.R.S32.HI R33, RZ, 0x1, R5 ;  /* 0x00000001ff217819 */ /* 0x000fce0000011405 */
        /* <DEDUP_REMOVED lines=11> */
[----:B------:R-:W-:Y:S01]  /*3b50*/  UMOV UR4, URZ ;  /* 0x000000ff00047c82 */ /* 0x000fe20008000000 */
[----:B------:R-:W-:-:S02]  /*3b60*/  SHF.L.U32 R29, R13, 0x2, RZ ;  /* 0x000000020d1d7819 */ /* 0x000fc400000006ff */
[----:B------:R-:W-:Y:S02]  /*3b70*/  SHF.L.U64.HI R31, R0, 0x2, R3 ;  /* 0x00000002001f7819 */ /* 0x000fe40000010203 */
[----:B0-----:R-:W-:Y:S02]  /*3b80*/  IADD3 R25, P1, PT, R21, UR6, RZ ;  /* 0x0000000615197c10 */ /* 0x001fe4000ff3e0ff */
[----:B------:R-:W-:Y:S02]  /*3b90*/  IADD3 R4, PT, PT, R7, UR4, RZ ;  /* 0x0000000407047c10 */ /* 0x000fe4000fffe0ff */
[----:B-1----:R-:W-:Y:S02]  /*3ba0*/  IADD3 R23, P2, PT, R21, UR8, RZ ;  /* 0x0000000815177c10 */ /* 0x002fe4000ff5e0ff */
[----:B------:R-:W-:Y:S01]  /*3bb0*/  MOV R41, R6 ;  /* 0x0000000600297202 */ /* 0x000fe20000000f00 */
[----:B------:R-:W-:Y:S01]  /*3bc0*/  IMAD.WIDE.U32 R6, R12, 0x4, RZ ;  /* 0x000000040c067825 */ /* 0x000fe200078e00ff */
[----:B------:R-:W-:-:S02]  /*3bd0*/  IADD3.X R26, PT, PT, R22, UR7, RZ, P1, !PT ;  /* 0x00000007161a7c10 */ /* 0x000fc40008ffe4ff */
[C---:B------:R-:W-:Y:S02]  /*3be0*/  IADD3.X R24, PT, PT, R22.reuse, UR9, RZ, P2, !PT ;  /* 0x0000000916187c10 */ /* 0x040fe400097fe4ff */
[----:B--2---:R-:W-:Y:S02]  /*3bf0*/  IADD3 R21, P1, PT, R21, UR10, RZ ;  /* 0x0000000a15157c10 */ /* 0x004fe4000ff3e0ff */
[----:B------:R-:W-:Y:S02]  /*3c00*/  IADD3 R18, P2, PT, RZ, -R5, RZ ;  /* 0x80000005ff127210 */ /* 0x000fe40007f5e0ff */
[----:B------:R-:W-:Y:S02]  /*3c10*/  IADD3.X R22, PT, PT, R22, UR11, RZ, P1, !PT ;  /* 0x0000000b16167c10 */ /* 0x000fe40008ffe4ff */
[----:B------:R-:W-:Y:S02]  /*3c20*/  SHF.L.U64.HI R27, R28, 0x2, R33 ;  /* 0x000000021c1b7819 */ /* 0x000fe40000010221 */
[----:B------:R-:W-:-:S02]  /*3c30*/  IADD3 R29, PT, PT, R7, R29, RZ ;  /* 0x0000001d071d7210 */ /* 0x000fc40007ffe0ff */
[----:B------:R-:W-:-:S07]  /*3c40*/  IADD3.X R20, PT, PT, RZ, -0x1, RZ, P2, !PT ;  /* 0xffffffffff147810 */ /* 0x000fce00017fe4ff */
.L_x_239:
[-C--:B0-----:R-:W-:Y:S02]  /*3c50*/  LEA R10, P1, R0, R25.reuse, 0x2 ;  /* 0x00000019000a7211 */ /* 0x081fe400078210ff */
[----:B------:R-:W-:Y:S02]  /*3c60*/  LEA R16, P3, R28, R25, 0x2 ;  /* 0x000000191c107211 */ /* 0x000fe400078610ff */
[----:B------:R-:W-:Y:S02]  /*3c70*/  IADD3 R14, P2, PT, R25, R6, RZ ;  /* 0x00000006190e7210 */ /* 0x000fe40007f5e0ff */
[----:B------:R-:W-:Y:S02]  /*3c80*/  IADD3.X R11, PT, PT, R26, R31, RZ, P1, !PT ;  /* 0x0000001f1a0b7210 */ /* 0x000fe40000ffe4ff */
[----:B------:R-:W-:Y:S02]  /*3c90*/  MOV R8, R25 ;  /* 0x0000001900087202 */ /* 0x000fe40000000f00 */
[----:B------:R-:W-:-:S02]  /*3ca0*/  MOV R9, R26 ;  /* 0x0000001a00097202 */ /* 0x000fc40000000f00 */
[C---:B------:R-:W-:Y:S01]  /*3cb0*/  IADD3.X R17, PT, PT, R26.reuse, R27, RZ, P3, !PT ;  /* 0x0000001b1a117210 */ /* 0x040fe20001ffe4ff */
[----:B------:R0:W2:Y:S01]  /*3cc0*/  LDG.E R11, desc[UR16][R10.64] ;  /* 0x000000100a0b7981 */ /* 0x0000a2000c1e1900 */
[----:B------:R-:W-:-:S03]  /*3cd0*/  IADD3.X R15, PT, PT, R26, R29, RZ, P2, !PT ;  /* 0x0000001d1a0f7210 */ /* 0x000fc600017fe4ff */
[----:B------:R1:W2:Y:S04]  /*3ce0*/  LDG.E R2, desc[UR16][R8.64] ;  /* 0x0000001008027981 */ /* 0x0002a8000c1e1900 */
[----:B------:R-:W3:Y:S04]  /*3cf0*/  LDG.E R14, desc[UR16][R14.64] ;  /* 0x000000100e0e7981 */ /* 0x000ee8000c1e1900 */
[----:B------:R-:W3:Y:S01]  /*3d00*/  LDG.E R17, desc[UR16][R16.64] ;  /* 0x0000001010117981 */ /* 0x000ee2000c1e1900 */
[----:B0-----:R-:W-:Y:S02]  /*3d10*/  MOV R10, R23 ;  /* 0x00000017000a7202 */ /* 0x001fe40000000f00 */
[----:B-1----:R-:W-:-:S02]  /*3d20*/  MOV R8, R21 ;  /* 0x0000001500087202 */ /* 0x002fc40000000f00 */
        /* <DEDUP_REMOVED lines=10> */
[----:B--2---:R-:W-:Y:S02]  /*3dd0*/  F2FP.BF16.F32.PACK_AB R5, R11, R2 ;  /* 0x000000020b05723e */ /* 0x004fe400000010ff */
[----:B------:R-:W-:Y:S02]  /*3de0*/  MOV R11, R24 ;  /* 0x00000018000b7202 */ /* 0x000fe40000000f00 */
[----:B---3--:R-:W-:Y:S01]  /*3df0*/  F2FP.BF16.F32.PACK_AB R19, R17, R14 ;  /* 0x0000000e1113723e */ /* 0x008fe200000010ff */
[----:B------:R0:W-:Y:S04]  /*3e00*/  STG.E desc[UR16][R8.64], R5 ;  /* 0x0000000508007986 */ /* 0x0001e8000c101910 */
[----:B------:R0:W-:Y:S01]  /*3e10*/  STG.E desc[UR16][R10.64], R19 ;  /* 0x000000130a007986 */ /* 0x0001e2000c101910 */
[----:B------:R-:W-:Y:S01]  /*3e20*/  IADD3.X R24, PT, PT, RZ, R24, RZ, P3, !PT ;  /* 0x00000018ff187210 */ /* 0x000fe20001ffe4ff */
[----:B------:R-:W-:Y:S06]  /*3e30*/  @P1 BRA `(.L_x_239) ;  /* 0xfffffffc00841947 */ /* 0x000fec000383ffff */
.L_x_238:
[----:B------:R-:W-:Y:S05]  /*3e40*/  BSYNC.RECONVERGENT B0 ;  /* 0x0000000000007941 */ /* 0x000fea0003800200 */
.L_x_237:
[----:B------:R-:W-:Y:S05]  /*3e50*/  @!P0 EXIT ;  /* 0x000000000000894d */ /* 0x000fea0003800000 */
[C---:B------:R-:W-:Y:S01]  /*3e60*/  SHF.L.U64.HI R13, R12.reuse, 0x2, R13 ;  /* 0x000000020c0d7819 */ /* 0x040fe2000001020d */
[----:B------:R-:W1:Y:S01]  /*3e70*/  LDCU.64 UR4, c[0x0][0x3d8] ;  /* 0x00007b00ff0477ac */ /* 0x000e620008000a00 */
[----:B0-----:R-:W-:Y:S02]  /*3e80*/  SHF.L.U32 R19, R12, 0x2, RZ ;  /* 0x000000020c137819 */ /* 0x001fe400000006ff */
[C---:B------:R-:W-:Y:S01]  /*3e90*/  SHF.L.U64.HI R21, R28.reuse, 0x2, R33 ;  /* 0x000000021c157819 */ /* 0x040fe20000010221 */
[----:B------:R-:W0:Y:S01]  /*3ea0*/  LDCU.64 UR6, c[0x0][0x388] ;  /* 0x00007100ff0677ac */ /* 0x000e220008000a00 */
[----:B------:R-:W-:Y:S02]  /*3eb0*/  SHF.L.U32 R23, R28, 0x2, RZ ;  /* 0x000000021c177819 */ /* 0x000fe400000006ff */
[C---:B------:R-:W-:Y:S01]  /*3ec0*/  SHF.L.U64.HI R15, R0.reuse, 0x2, R3 ;  /* 0x00000002000f7819 */ /* 0x040fe20000010203 */
[----:B------:R-:W2:Y:S01]  /*3ed0*/  LDCU.64 UR8, c[0x0][0x390] ;  /* 0x00007200ff0877ac */ /* 0x000ea20008000a00 */
[----:B------:R-:W-:-:S07]  /*3ee0*/  SHF.L.U32 R17, R0, 0x2, RZ ;  /* 0x0000000200117819 */ /* 0x000fce00000006ff */
.L_x_240:
[C---:B------:R-:W-:Y:S02]  /*3ef0*/  SHF.L.U32 R2, R41.reuse, 0x2, RZ ;  /* 0x0000000229027819 */ /* 0x040fe400000006ff */
[----:B------:R-:W-:Y:S02]  /*3f00*/  SHF.L.U64.HI R12, R41, 0x2, R4 ;  /* 0x00000002290c7819 */ /* 0x000fe40000010204 */
[----:B-1----:R-:W-:-:S04]  /*3f10*/  IADD3 R4, P0, PT, R2, UR4, RZ ;  /* 0x0000000402047c10 */ /* 0x002fc8000ff1e0ff */
[----:B---3--:R-:W-:Y:S02]  /*3f20*/  IADD3.X R5, PT, PT, R12, UR5, RZ, P0, !PT ;  /* 0x000000050c057c10 */ /* 0x008fe400087fe4ff */
[C---:B------:R-:W-:Y:S02]  /*3f30*/  IADD3 R6, P0, PT, R4.reuse, R17, RZ ;  /* 0x0000001104067210 */ /* 0x040fe40007f1e0ff */
[C---:B------:R-:W-:Y:S02]  /*3f40*/  IADD3 R10, P2, PT, R4.reuse, R23, RZ ;  /* 0x00000017040a7210 */ /* 0x040fe40007f5e0ff */
[C---:B------:R-:W-:Y:S02]  /*3f50*/  IADD3.X R7, PT, PT, R5.reuse, R15, RZ, P0, !PT ;  /* 0x0000000f05077210 */ /* 0x040fe400007fe4ff */
[----:B------:R-:W-:Y:S02]  /*3f60*/  IADD3 R8, P1, PT, R4, R19, RZ ;  /* 0x0000001304087210 */ /* 0x000fe40007f3e0ff */
[C---:B------:R-:W-:Y:S01]  /*3f70*/  IADD3.X R11, PT, PT, R5.reuse, R21, RZ, P2, !PT ;  /* 0x00000015050b7210 */ /* 0x040fe200017fe4ff */
[----:B------:R1:W3:Y:S01]  /*3f80*/  LDG.E R4, desc[UR16][R4.64] ;  /* 0x0000001004047981 */ /* 0x0002e2000c1e1900 */
[----:B------:R-:W-:-:S03]  /*3f90*/  IADD3.X R9, PT, PT, R5, R13, RZ, P1, !PT ;  /* 0x0000000d05097210 */ /* 0x000fc60000ffe4ff */
[----:B------:R-:W3:Y:S04]  /*3fa0*/  LDG.E R7, desc[UR16][R6.64] ;  /* 0x0000001006077981 */ /* 0x000ee8000c1e1900 */
[----:B------:R-:W4:Y:S04]  /*3fb0*/  LDG.E R8, desc[UR16][R8.64] ;  /* 0x0000001008087981 */ /* 0x000f28000c1e1900 */
[----:B------:R-:W4:Y:S01]  /*3fc0*/  LDG.E R11, desc[UR16][R10.64] ;  /* 0x000000100a0b7981 */ /* 0x000f22000c1e1900 */
[----:B------:R-:W-:Y:S02]  /*3fd0*/  LOP3.LUT R14, R2, 0xfffffffc, RZ, 0xc0, !PT ;  /* 0xfffffffc020e7812 */ /* 0x000fe400078ec0ff */
[----:B------:R-:W-:-:S02]  /*3fe0*/  LOP3.LUT R16, R12, 0x1, RZ, 0xc0, !PT ;  /* 0x000000010c107812 */ /* 0x000fc400078ec0ff */
[----:B0-----:R-:W-:Y:S02]  /*3ff0*/  IADD3 R24, P0, PT, R14, UR6, RZ ;  /* 0x000000060e187c10 */ /* 0x001fe4000ff1e0ff */
[----:B-1----:R-:W-:Y:S02]  /*4000*/  LOP3.LUT R5, R12, 0x3, RZ, 0xc0, !PT ;  /* 0x000000030c057812 */ /* 0x002fe400078ec0ff */
[----:B------:R-:W-:Y:S02]  /*4010*/  IADD3.X R25, PT, PT, R16, UR7, RZ, P0, !PT ;  /* 0x0000000710197c10 */ /* 0x000fe400087fe4ff */
[----:B--2---:R-:W-:-:S04]  /*4020*/  IADD3 R26, P0, PT, R14, UR8, RZ ;  /* 0x000000080e1a7c10 */ /* 0x004fc8000ff1e0ff */
[----:B------:R-:W-:Y:S02]  /*4030*/  IADD3.X R27, PT, PT, R16, UR9, RZ, P0, !PT ;  /* 0x00000009101b7c10 */ /* 0x000fe400087fe4ff */
[----:B---3--:R-:W-:Y:S02]  /*4040*/  F2FP.BF16.F32.PACK_AB R29, R7, R4 ;  /* 0x00000004071d723e */ /* 0x008fe400000010ff */
[----:B------:R-:W-:-:S04]  /*4050*/  IADD3 R4, P1, PT, R14, UR4, RZ ;  /* 0x000000040e047c10 */ /* 0x000fc8000ff3e0ff */
[----:B------:R-:W-:Y:S02]  /*4060*/  IADD3.X R5, PT, PT, R5, UR5, RZ, P1, !PT ;  /* 0x0000000505057c10 */ /* 0x000fe40008ffe4ff */
[----:B----4-:R-:W-:Y:S02]  /*4070*/  F2FP.BF16.F32.PACK_AB R31, R11, R8 ;  /* 0x000000080b1f723e */ /* 0x010fe400000010ff */
[C---:B------:R-:W-:Y:S02]  /*4080*/  IADD3 R10, P0, PT, R4.reuse, R17, RZ ;  /* 0x00000011040a7210 */ /* 0x040fe40007f1e0ff */
[C---:B------:R-:W-:Y:S02]  /*4090*/  IADD3 R6, P1, PT, R4.reuse, R19, RZ ;  /* 0x0000001304067210 */ /* 0x040fe40007f3e0ff */
[----:B------:R-:W-:Y:S02]  /*40a0*/  IADD3 R8, P2, PT, R4, R23, RZ ;  /* 0x0000001704087210 */ /* 0x000fe40007f5e0ff */
[----:B------:R-:W-:-:S02]  /*40b0*/  IADD3.X R11, PT, PT, R5, R15, RZ, P0, !PT ;  /* 0x0000000f050b7210 */ /* 0x000fc400007fe4ff */
[C---:B------:R-:W-:Y:S02]  /*40c0*/  IADD3.X R7, PT, PT, R5.reuse, R13, RZ, P1, !PT ;  /* 0x0000000d05077210 */ /* 0x040fe40000ffe4ff */
[----:B------:R-:W-:Y:S01]  /*40d0*/  IADD3.X R9, PT, PT, R5, R21, RZ, P2, !PT ;  /* 0x0000001505097210 */ /* 0x000fe200017fe4ff */
[----:B------:R0:W-:Y:S04]  /*40e0*/  STG.E desc[UR16][R24.64], R29 ;  /* 0x0000001d18007986 */ /* 0x0001e8000c101910 */
[----:B------:R1:W-:Y:S04]  /*40f0*/  STG.E desc[UR16][R26.64], R31 ;  /* 0x0000001f1a007986 */ /* 0x0003e8000c101910 */
[----:B------:R-:W2:Y:S04]  /*4100*/  LDG.E R14, desc[UR16][R4.64+0x780] ;  /* 0x00078010040e7981 */ /* 0x000ea8000c1e1900 */
[----:B------:R-:W2:Y:S04]  /*4110*/  LDG.E R33, desc[UR16][R10.64+0x780] ;  /* 0x000780100a217981 */ /* 0x000ea8000c1e1900 */
[----:B------:R-:W3:Y:S04]  /*4120*/  LDG.E R16, desc[UR16][R6.64+0x780] ;  /* 0x0007801006107981 */ /* 0x000ee8000c1e1900 */
[----:B------:R-:W3:Y:S01]  /*4130*/  LDG.E R35, desc[UR16][R8.64+0x780] ;  /* 0x0007801008237981 */ /* 0x000ee2000c1e1900 */
[----:B------:R-:W-:-:S04]  /*4140*/  IADD3 R28, P0, PT, R2, 0x780, RZ ;  /* 0x00000780021c7810 */ /* 0x000fc80007f1e0ff */
[----:B------:R-:W-:Y:S02]  /*4150*/  IADD3.X R18, PT, PT, RZ, R12, RZ, P0, !PT ;  /* 0x0000000cff127210 */ /* 0x000fe400007fe4ff */
[----:B------:R-:W-:Y:S02]  /*4160*/  LOP3.LUT R28, R28, 0xfffffffc, RZ, 0xc0, !PT ;  /* 0xfffffffc1c1c7812 */ /* 0x000fe400078ec0ff */
[----:B------:R-:W-:Y:S02]  /*4170*/  LOP3.LUT R18, R18, 0x1, RZ, 0xc0, !PT ;  /* 0x0000000112127812 */ /* 0x000fe400078ec0ff */
[C---:B0-----:R-:W-:Y:S02]  /*4180*/  IADD3 R24, P0, PT, R28.reuse, UR6, RZ ;  /* 0x000000061c187c10 */ /* 0x041fe4000ff1e0ff */
[----:B------:R-:W-:Y:S02]  /*4190*/  IADD3 R28, P1, PT, R28, UR8, RZ ;  /* 0x000000081c1c7c10 */ /* 0x000fe4000ff3e0ff */
[----:B------:R-:W-:-:S02]  /*41a0*/  IADD3.X R25, PT, PT, R18, UR7, RZ, P0, !PT ;  /* 0x0000000712197c10 */ /* 0x000fc400087fe4ff */
[----:B------:R-:W-:Y:S02]  /*41b0*/  IADD3.X R29, PT, PT, R18, UR9, RZ, P1, !PT ;  /* 0x00000009121d7c10 */ /* 0x000fe40008ffe4ff */
[----:B--2---:R-:W-:Y:S02]  /*41c0*/  F2FP.BF16.F32.PACK_AB R33, R33, R14 ;  /* 0x0000000e2121723e */ /* 0x004fe400000010ff */
[----:B---3--:R-:W-:-:S03]  /*41d0*/  F2FP.BF16.F32.PACK_AB R35, R35, R16 ;  /* 0x000000102323723e */ /* 0x008fc600000010ff */
[----:B------:R0:W-:Y:S04]  /*41e0*/  STG.E desc[UR16][R24.64], R33 ;  /* 0x0000002118007986 */ /* 0x0001e8000c101910 */
[----:B------:R2:W-:Y:S04]  /*41f0*/  STG.E desc[UR16][R28.64], R35 ;  /* 0x000000231c007986 */ /* 0x0005e8000c101910 */
[----:B------:R-:W3:Y:S04]  /*4200*/  LDG.E R14, desc[UR16][R4.64+0xf00] ;  /* 0x000f0010040e7981 */ /* 0x000ee8000c1e1900 */
[----:B-1----:R-:W3:Y:S04]  /*4210*/  LDG.E R31, desc[UR16][R10.64+0xf00] ;  /* 0x000f00100a1f7981 */ /* 0x002ee8000c1e1900 */
        /* <DEDUP_REMOVED lines=10> */
[----:B---3--:R-:W-:Y:S02]  /*42c0*/  F2FP.BF16.F32.PACK_AB R31, R31, R14 ;  /* 0x0000000e1f1f723e */ /* 0x008fe400000010ff */
[----:B----4-:R-:W-:-:S03]  /*42d0*/  F2FP.BF16.F32.PACK_AB R37, R37, R16 ;  /* 0x000000102525723e */ /* 0x010fc600000010ff */
[----:B------:R0:W-:Y:S04]  /*42e0*/  STG.E desc[UR16][R26.64], R31 ;  /* 0x0000001f1a007986 */ /* 0x0001e8000c101910 */
[----:B------:R3:W-:Y:S04]  /*42f0*/  STG.E desc[UR16][R24.64], R37 ;  /* 0x0000002518007986 */ /* 0x0007e8000c101910 */
[----:B------:R-:W4:Y:S04]  /*4300*/  LDG.E R4, desc[UR16][R4.64+0x1680] ;  /* 0x0016801004047981 */ /* 0x000f28000c1e1900 */
[----:B------:R-:W4:Y:S04]  /*4310*/  LDG.E R11, desc[UR16][R10.64+0x1680] ;  /* 0x001680100a0b7981 */ /* 0x000f28000c1e1900 */
[----:B------:R-:W5:Y:S04]  /*4320*/  LDG.E R6, desc[UR16][R6.64+0x1680] ;  /* 0x0016801006067981 */ /* 0x000f68000c1e1900 */
[----:B------:R-:W5:Y:S01]  /*4330*/  LDG.E R9, desc[UR16][R8.64+0x1680] ;  /* 0x0016801008097981 */ /* 0x000f62000c1e1900 */
[----:B------:R-:W-:-:S04]  /*4340*/  IADD3 R2, P0, PT, R2, 0x1680, RZ ;  /* 0x0000168002027810 */ /* 0x000fc80007f1e0ff */
[----:B------:R-:W-:Y:S02]  /*4350*/  IADD3.X R12, PT, PT, RZ, R12, RZ, P0, !PT ;  /* 0x0000000cff0c7210 */ /* 0x000fe400007fe4ff */
[----:B------:R-:W-:Y:S02]  /*4360*/  LOP3.LUT R2, R2, 0xfffffffc, RZ, 0xc0, !PT ;  /* 0xfffffffc02027812 */ /* 0x000fe400078ec0ff */
[----:B------:R-:W-:Y:S02]  /*4370*/  LOP3.LUT R12, R12, 0x1, RZ, 0xc0, !PT ;  /* 0x000000010c0c7812 */ /* 0x000fe400078ec0ff */
[C---:B--2---:R-:W-:Y:S02]  /*4380*/  IADD3 R28, P0, PT, R2.reuse, UR6, RZ ;  /* 0x00000006021c7c10 */ /* 0x044fe4000ff1e0ff */
[----:B0-----:R-:W-:Y:S02]  /*4390*/  IADD3 R26, P1, PT, R2, UR8, RZ ;  /* 0x00000008021a7c10 */ /* 0x001fe4000ff3e0ff */
[----:B------:R-:W-:-:S02]  /*43a0*/  IADD3.X R29, PT, PT, R12, UR7, RZ, P0, !PT ;  /* 0x000000070c1d7c10 */ /* 0x000fc400087fe4ff */
[----:B------:R-:W-:Y:S02]  /*43b0*/  IADD3.X R27, PT, PT, R12, UR9, RZ, P1, !PT ;  /* 0x000000090c1b7c10 */ /* 0x000fe40008ffe4ff */
[----:B------:R-:W-:-:S04]  /*43c0*/  IADD3 R41, PT, PT, R41, 0x780, RZ ;  /* 0x0000078029297810 */ /* 0x000fc80007ffe0ff */
[----:B------:R-:W-:-:S04]  /*43d0*/  ISETP.GT.U32.AND P0, PT, R0, R41, PT ;  /* 0x000000290000720c */ /* 0x000fc80003f04070 */
[----:B------:R-:W-:Y:S02]  /*43e0*/  ISETP.GT.AND.EX P0, PT, R3, RZ, PT, P0 ;  /* 0x000000ff0300720c */ /* 0x000fe40003f04300 */
[----:B----4-:R-:W-:Y:S02]  /*43f0*/  F2FP.BF16.F32.PACK_AB R11, R11, R4 ;  /* 0x000000040b0b723e */ /* 0x010fe400000010ff */
[----:B-----5:R-:W-:-:S03]  /*4400*/  F2FP.BF16.F32.PACK_AB R5, R9, R6 ;  /* 0x000000060905723e */ /* 0x020fc600000010ff */
[----:B------:R3:W-:Y:S04]  /*4410*/  STG.E desc[UR16][R28.64], R11 ;  /* 0x0000000b1c007986 */ /* 0x0007e8000c101910 */
[----:B------:R3:W-:Y:S01]  /*4420*/  STG.E desc[UR16][R26.64], R5 ;  /* 0x000000051a007986 */ /* 0x0007e2000c101910 */
[----:B------:R-:W-:Y:S01]  /*4430*/  HFMA2 R4, -RZ, RZ, 0, 0 ;  /* 0x00000000ff047431 */ /* 0x000fe200000001ff */
[----:B------:R-:W-:Y:S06]  /*4440*/  @P0 BRA `(.L_x_240) ;  /* 0xfffffff800a80947 */ /* 0x000fec000383ffff */
[----:B------:R-:W-:Y:S05]  /*4450*/  EXIT ;  /* 0x000000000000794d */ /* 0x000fea0003800000 */
.L_x_241:
        /* <DEDUP_REMOVED lines=10> */
.L_x_3411:


//--------------------- .text._Z35group_norm_nhwc_bwd_one_pass_kernelI11Bf16IOBf16WLi128ELi30ELi480EEv26Group_norm_nhwc_bwd_params --------------------------
	.section	.text._Z35group_norm_nhwc_bwd_one_pass_kernelI11Bf16IOBf16WLi128ELi30ELi480EEv26Group_norm_nhwc_bwd_params,"ax",@progbits
	.align	128
        .global         _Z35group_norm_nhwc_bwd_one_pass_kernelI11Bf16IOBf16WLi128ELi30ELi480EEv26Group_norm_nhwc_bwd_params
        .type           _Z35group_norm_nhwc_bwd_one_pass_kernelI11Bf16IOBf16WLi128ELi30ELi480EEv26Group_norm_nhwc_bwd_params,@function
        .size           _Z35group_norm_nhwc_bwd_one_pass_kernelI11Bf16IOBf16WLi128ELi30ELi480EEv26Group_norm_nhwc_bwd_params,(.L_x_3412 - _Z35group_norm_nhwc_bwd_one_pass_kernelI11Bf16IOBf16WLi128ELi30ELi480EEv26Group_norm_nhwc_bwd_params)
        .other          _Z35group_norm_nhwc_bwd_one_pass_kernelI11Bf16IOBf16WLi128ELi30ELi480EEv26Group_norm_nhwc_bwd_params,@"STO_CUDA_ENTRY STV_DEFAULT"
_Z35group_norm_nhwc_bwd_one_pass_kernelI11Bf16IOBf16WLi128ELi30ELi480EEv26Group_norm_nhwc_bwd_params:
.text._Z35group_norm_nhwc_bwd_one_pass_kernelI11Bf16IOBf16WLi128ELi30ELi480EEv26Group_norm_nhwc_bwd_params:
        /* <DEDUP_REMOVED lines=22> */
.L_x_273:
[----:B-1----:R-:W1:Y:S01]  /*0160*/  LDC R10, c[0x0][0x410] ;  /* 0x00010400ff0a7b82 */ /* 0x002e620000000800 */
[----:B------:R-:W2:Y:S01]  /*0170*/  S2R R3, SR_CTAID.X ;  /* 0x0000000000037919 */ /* 0x000ea20000002500 */
[----:B------:R-:W2:Y:S01]  /*0180*/  LDCU UR4, c[0x0][0x41c] ;  /* 0x00008380ff0477ac */ /* 0x000ea20008000800 */
[----:B------:R-:W-:Y:S01]  /*0190*/  ISETP.GE.AND P5, PT, R35, RZ, PT ;  /* 0x000000ff2300720c */ /* 0x000fe20003fa6270 */
[----:B------:R-:W3:Y:S01]  /*01a0*/  LDCU.128 UR8, c[0x0][0x400] ;  /* 0x00008000ff0877ac */ /* 0x000ee20008000c00 */
[----:B01----:R-:W-:-:S04]  /*01b0*/  IABS R7, R10 ;  /* 0x0000000a00077213 */ /* 0x003fc80000000000 */
[----:B------:R-:W1:Y:S01]  /*01c0*/  I2F.RP R6, R7 ;  /* 0x0000000700067306 */ /* 0x000e620000209400 */
[----:B--2---:R-:W-:Y:S01]  /*01d0*/  IMAD R13, R3, UR4, R34 ;  /* 0x00000004030d7c24 */ /* 0x004fe2000f8e0222 */
[----:B------:R-:W2:Y:S04]  /*01e0*/  LDCU.U8 UR4, c[0x0][0x414] ;  /* 0x00008280ff0477ac */ /* 0x000ea80008000000 */
[C---:B---3--:R-:W-:Y:S02]  /*01f0*/  ISETP.GE.U32.AND P0, PT, R13.reuse, UR8, PT ;  /* 0x000000080d007c0c */ /* 0x048fe4000bf06070 */
[----:B------:R-:W-:Y:S02]  /*0200*/  SHF.R.S32.HI R15, RZ, 0x1f, R13 ;  /* 0x0000001fff0f7819 */ /* 0x000fe4000001140d */
[----:B------:R-:W-:Y:S01]  /*0210*/  IADD3 R12, PT, PT, R13, 0x20, RZ ;  /* 0x000000200d0c7810 */ /* 0x000fe20007ffe0ff */
[----:B-1----:R-:W1:Y:S01]  /*0220*/  MUFU.RCP R6, R6 ;  /* 0x0000000600067308 */ /* 0x002e620000001000 */
[----:B------:R-:W-:-:S02]  /*0230*/  ISETP.GE.AND.EX P0, PT, R15, UR9, PT, P0 ;  /* 0x000000090f007c0c */ /* 0x000fc4000bf06300 */
[----:B------:R-:W-:Y:S02]  /*0240*/  SHF.R.S32.HI R19, RZ, 0x1f, R12 ;  /* 0x0000001fff137819 */ /* 0x000fe4000001140c */
[C---:B------:R-:W-:Y:S02]  /*0250*/  IADD3 R22, PT, PT, R13.reuse, 0x40, RZ ;  /* 0x000000400d167810 */ /* 0x040fe40007ffe0ff */
[----:B------:R-:W-:Y:S02]  /*0260*/  IADD3 R24, PT, PT, R13, 0x60, RZ ;  /* 0x000000600d187810 */ /* 0x000fe40007ffe0ff */
[----:B------:R-:W-:Y:S02]  /*0270*/  SHF.R.S32.HI R23, RZ, 0x1f, R22 ;  /* 0x0000001fff177819 */ /* 0x000fe40000011416 */
[----:B------:R-:W-:-:S03]  /*0280*/  SHF.R.S32.HI R25, RZ, 0x1f, R24 ;  /* 0x0000001fff197819 */ /* 0x000fc60000011418 */
        /* <DEDUP_REMOVED lines=13> */
[----:B------:R-:W-:Y:S02]  /*0360*/  ISETP.GE.AND P2, PT, R8, RZ, PT ;  /* 0x000000ff0800720c */ /* 0x000fe40003f46270 */
[----:B------:R-:W-:-:S09]  /*0370*/  LOP3.LUT R8, RZ, R10, RZ, 0x33, !PT ;  /* 0x0000000aff087212 */ /* 0x000fd200078e33ff */
[-C--:B------:R-:W-:Y:S02]  /*0380*/  @!P3 IADD3 R4, PT, PT, R4, -R7.reuse, RZ ;  /* 0x800000070404b210 */ /* 0x080fe40007ffe0ff */
[----:B------:R-:W-:Y:S02]  /*0390*/  @!P3 IADD3 R6, PT, PT, R6, 0x1, RZ ;  /* 0x000000010606b810 */ /* 0x000fe40007ffe0ff */
[CC--:B------:R-:W-:Y:S02]  /*03a0*/  IADD3 R5, PT, PT, R4.reuse, -R7.reuse, RZ ;  /* 0x8000000704057210 */ /* 0x0c0fe40007ffe0ff */
[----:B------:R-:W-:Y:S02]  /*03b0*/  ISETP.GE.U32.AND P1, PT, R4, R7, PT ;  /* 0x000000070400720c */ /* 0x000fe40003f26070 */
[----:B------:R-:W-:Y:S02]  /*03c0*/  ISETP.GT.U32.AND P4, PT, R7, R4, PT ;  /* 0x000000040700720c */ /* 0x000fe40003f84070 */
[----:B------:R-:W-:-:S02]  /*03d0*/  ISETP.NE.AND P3, PT, R10, RZ, PT ;  /* 0x000000ff0a00720c */ /* 0x000fc40003f65270 */
[----:B------:R-:W-:Y:S02]  /*03e0*/  SEL R49, R5, R4, !P4 ;  /* 0x0000000405317207 */ /* 0x000fe40006000000 */
[----:B------:R-:W1:Y:S01]  /*03f0*/  @!P0 LDC.64 R4, c[0x0][0x3f8] ;  /* 0x0000fe00ff048b82 */ /* 0x000e620000000a00 */
[----:B--2---:R-:W-:Y:S02]  /*0400*/  ISETP.NE.AND P4, PT, RZ, UR4, PT ;  /* 0x00000004ff007c0c */ /* 0x004fe4000bf85270 */
[----:B------:R-:W-:Y:S02]  /*0410*/  @!P5 IADD3 R49, PT, PT, -R49, RZ, RZ ;  /* 0x000000ff3131d210 */ /* 0x000fe40007ffe1ff */
[----:B------:R-:W-:Y:S02]  /*0420*/  @P1 IADD3 R6, PT, PT, R6, 0x1, RZ ;  /* 0x0000000106061810 */ /* 0x000fe40007ffe0ff */
[----:B------:R-:W-:Y:S02]  /*0430*/  SEL R49, R8, R49, !P3 ;  /* 0x0000003108317207 */ /* 0x000fe40005800000 */
[----:B------:R-:W-:-:S02]  /*0440*/  @!P2 IADD3 R6, PT, PT, -R6, RZ, RZ ;  /* 0x000000ff0606a210 */ /* 0x000fc40007ffe1ff */
[----:B------:R-:W-:Y:S01]  /*0450*/  ISETP.GE.U32.AND P1, PT, R12, UR8, PT ;  /* 0x000000080c007c0c */ /* 0x000fe2000bf26070 */
[----:B------:R-:W-:Y:S01]  /*0460*/  IMAD R7, R49, 0x1e, RZ ;  /* 0x0000001e31077824 */ /* 0x000fe200078e02ff */
[----:B------:R-:W-:Y:S01]  /*0470*/  SEL R9, R8, R6, !P3 ;  /* 0x0000000608097207 */ /* 0x000fe20005800000 */
[----:B------:R-:W2:Y:S01]  /*0480*/  @P4 LDC.64 R10, c[0x0][0x3b0] ;  /* 0x0000ec00ff0a4b82 */ /* 0x000ea20000000a00 */
[----:B------:R-:W-:Y:S02]  /*0490*/  ISETP.GE.AND.EX P1, PT, R19, UR9, PT, P1 ;  /* 0x0000000913007c0c */ /* 0x000fe4000bf26310 */
[C---:B------:R-:W-:Y:S02]  /*04a0*/  IADD3 R52, P2, PT, R7.reuse, R2, RZ ;  /* 0x0000000207347210 */ /* 0x040fe40007f5e0ff */
[----:B------:R-:W-:Y:S02]  /*04b0*/  SHF.R.S32.HI R2, RZ, 0x1f, R9 ;  /* 0x0000001fff027819 */ /* 0x000fe40000011409 */
[----:B------:R-:W-:-:S02]  /*04c0*/  LEA.HI.X.SX32 R53, R7, RZ, 0x1, P2 ;  /* 0x000000ff07357211 */ /* 0x000fc400010f0eff */
[----:B------:R-:W-:Y:S01]  /*04d0*/  ISETP.GE.U32.AND P2, PT, R22, UR8, PT ;  /* 0x0000000816007c0c */ /* 0x000fe2000bf46070 */
[----:B-1----:R-:W-:Y:S01]  /*04e0*/  @!P0 IMAD R8, R15, R4, RZ ;  /* 0x000000040f088224 */ /* 0x002fe200078e02ff */
[----:B------:R-:W-:Y:S01]  /*04f0*/  ISETP.GE.U32.AND P3, PT, R24, UR8, PT ;  /* 0x0000000818007c0c */ /* 0x000fe2000bf66070 */
[----:B------:R-:W-:Y:S01]  /*0500*/  IMAD R2, R2, UR10, RZ ;  /* 0x0000000a02027c24 */ /* 0x000fe2000f8e02ff */
[----:B------:R-:W-:Y:S01]  /*0510*/  ISETP.GE.AND.EX P2, PT, R23, UR9, PT, P2 ;  /* 0x0000000917007c0c */ /* 0x000fe2000bf46320 */
[----:B------:R-:W-:Y:S01]  /*0520*/  IMAD.WIDE.U32 R52, R9, UR10, R52 ;  /* 0x0000000a09347c25 */ /* 0x000fe2000f8e0034 */
[----:B------:R-:W1:Y:S01]  /*0530*/  @!P1 LDC.64 R6, c[0x0][0x3f8] ;  /* 0x0000fe00ff069b82 */ /* 0x000e620000000a00 */
[----:B------:R-:W-:Y:S02]  /*0540*/  ISETP.GE.AND.EX P3, PT, R25, UR9, PT, P3 ;  /* 0x0000000919007c0c */ /* 0x000fe4000bf66330 */
[----:B------:R-:W-:Y:S01]  /*0550*/  IMAD R55, R9, UR11, R2 ;  /* 0x0000000b09377c24 */ /* 0x000fe2000f8e0202 */
[----:B------:R-:W-:Y:S01]  /*0560*/  LOP3.LUT R2, R33, 0xffff, RZ, 0xc0, !PT ;  /* 0x0000ffff21027812 */ /* 0x000fe200078ec0ff */
[----:B------:R-:W-:Y:S01]  /*0570*/  @!P0 IMAD R29, R13, R5, R8 ;  /* 0x000000050d1d8224 */ /* 0x000fe200078e0208 */
[----:B------:R-:W-:-:S02]  /*0580*/  @!P0 MOV R54, R52 ;  /* 0x0000003400368202 */ /* 0x000fc40000000f00 */
[----:B------:R-:W4:Y:S01]  /*0590*/  LDC.64 R8, c[0x0][0x3b8] ;  /* 0x0000ee00ff087b82 */ /* 0x000f220000000a00 */
[----:B------:R-:W-:Y:S01]  /*05a0*/  IMAD R17, R49, 0x1e, R2 ;  /* 0x0000001e31117824 */ /* 0x000fe200078e0202 */
[----:B------:R-:W-:-:S03]  /*05b0*/  IADD3 R55, PT, PT, R53, R55, RZ ;  /* 0x0000003735377210 */ /* 0x000fc60007ffe0ff */
[----:B--2---:R-:W-:-:S03]  /*05c0*/  @P4 IMAD.WIDE R26, R17, 0x2, R10 ;  /* 0x00000002111a4825 */ /* 0x004fc600078e020a */
[----:B------:R-:W2:Y:S01]  /*05d0*/  @!P0 LDC.64 R14, c[0x0][0x398] ;  /* 0x0000e600ff0e8b82 */ /* 0x000ea20000000a00 */
[----:B------:R-:W-:Y:S01]  /*05e0*/  @!P0 IMAD.WIDE.U32 R10, R13, R4, R54 ;  /* 0x000000040d0a8225 */ /* 0x000fe200078e0036 */
[----:B------:R-:W5:Y:S04]  /*05f0*/  @P4 LDG.E.U16 R28, desc[UR6][R26.64] ;  /* 0x000000061a1c4981 */ /* 0x000f68000c1e1500 */
[----:B------:R-:W-:Y:S01]  /*0600*/  @!P0 IADD3 R11, PT, PT, R11, R29, RZ ;  /* 0x0000001d0b0b8210 */ /* 0x000fe20007ffe0ff */
[----:B------:R2:W5:Y:S01]  /*0610*/  @P4 LDG.E.U16 R16, desc[UR6][R26.64+0x2] ;  /* 0x000002061a104981 */ /* 0x000562000c1e1500 */
[C---:B------:R-:W-:Y:S01]  /*0620*/  @!P0 SHF.L.U32 R37, R10.reuse, 0x1, RZ ;  /* 0x000000010a258819 */ /* 0x040fe200000006ff */
[----:B-1----:R-:W-:Y:S01]  /*0630*/  @!P1 IMAD R13, R19, R6, RZ ;  /* 0x00000006130d9224 */ /* 0x002fe200078e02ff */
[----:B------:R-:W-:Y:S01]  /*0640*/  @!P0 SHF.L.U64.HI R30, R10, 0x1, R11 ;  /* 0x000000010a1e8819 */ /* 0x000fe2000001020b */
[----:B------:R-:W1:Y:S01]  /*0650*/  @!P1 LDC.64 R4, c[0x0][0x3a0] ;  /* 0x0000e800ff049b82 */ /* 0x000e620000000a00 */
[----:B----4-:R-:W-:-:S07]  /*0660*/  IMAD.WIDE R10, R35, 0x8, R8 ;  /* 0x00000008230a7825 */ /* 0x010fce00078e0208 */
[----:B------:R-:W4:Y:S01]  /*0670*/  @!P2 LDC.64 R18, c[0x0][0x3f8] ;  /* 0x0000fe00ff12ab82 */ /* 0x000f220000000a00 */
[----:B------:R-:W5:Y:S01]  /*0680*/  LDG.E.64 R10, desc[UR6][R10.64] ;  /* 0x000000060a0a7981 */ /* 0x000f62000c1e1b00 */
[----:B------:R-:W-:Y:S02]  /*0690*/  @!P1 MOV R8, R52 ;  /* 0x0000003400089202 */ /* 0x000fe40000000f00 */
[----:B------:R-:W-:Y:S01]  /*06a0*/  @!P1 MOV R9, R55 ;  /* 0x0000003700099202 */ /* 0x000fe20000000f00 */
[C---:B------:R-:W-:Y:S02]  /*06b0*/  @!P1 IMAD R29, R12.reuse, R7, R13 ;  /* 0x000000070c1d9224 */ /* 0x040fe400078e020d */
[----:B------:R-:W-:Y:S02]  /*06c0*/  @!P1 IMAD.WIDE.U32 R12, R12, R6, R8 ;  /* 0x000000060c0c9225 */ /* 0x000fe400078e0008 */
[----:B------:R-:W0:Y:S01]  /*06d0*/  @!P3 LDC.64 R6, c[0x0][0x3f8] ;  /* 0x0000fe00ff06bb82 */ /* 0x000e220000000a00 */
[----:B---3--:R-:W-:-:S02]  /*06e0*/  @!P0 IADD3 R20, P5, PT, R37, R20, RZ ;  /* 0x0000001425148210 */ /* 0x008fc40007fbe0ff */
[----:B------:R-:W-:Y:S02]  /*06f0*/  @!P1 IADD3 R13, PT, PT, R13, R29, RZ ;  /* 0x0000001d0d0d9210 */ /* 0x000fe40007ffe0ff */
[----:B------:R-:W-:-:S03]  /*0700*/  @!P1 SHF.L.U32 R29, R12, 0x1, RZ ;  /* 0x000000010c1d9819 */ /* 0x000fc600000006ff */
[----:B------:R-:W3:Y:S01]  /*0710*/  @!P1 LDC.64 R8, c[0x0][0x398] ;  /* 0x0000e600ff089b82 */ /* 0x000ee20000000a00 */
[----:B------:R-:W-:Y:S02]  /*0720*/  @!P0 IADD3.X R21, PT, PT, R30, R21, RZ, P5, !PT ;  /* 0x000000151e158210 */ /* 0x000fe40002ffe4ff */
[----:B------:R-:W-:Y:S01]  /*0730*/  MOV R31, RZ ;  /* 0x000000ff001f7202 */ /* 0x000fe20000000f00 */
[----:B----4-:R-:W-:Y:S01]  /*0740*/  @!P2 IMAD R23, R23, R18, RZ ;  /* 0x000000121717a224 */ /* 0x010fe200078e02ff */
[----:B--2---:R-:W-:Y:S02]  /*0750*/  @!P0 IADD3 R26, P5, PT, R37, R14, RZ ;  /* 0x0000000e251a8210 */ /* 0x004fe40007fbe0ff */
[----:B------:R-:W-:Y:S02]  /*0760*/  @!P1 SHF.L.U64.HI R40, R12, 0x1, R13 ;  /* 0x000000010c289819 */ /* 0x000fe4000001020d */
[----:B-1----:R-:W-:Y:S01]  /*0770*/  @!P1 IADD3 R38, P6, PT, R29, R4, RZ ;  /* 0x000000041d269210 */ /* 0x002fe20007fde0ff */
[----:B------:R-:W1:Y:S01]  /*0780*/  @!P2 LDC.64 R12, c[0x0][0x3a0] ;  /* 0x0000e800ff0cab82 */ /* 0x000e620000000a00 */
[----:B------:R-:W-:Y:S01]  /*0790*/  @!P2 MOV R36, R52 ;  /* 0x000000340024a202 */ /* 0x000fe20000000f00 */
[----:B------:R2:W4:Y:S01]  /*07a0*/  @!P0 LDG.E R31, desc[UR6][R20.64] ;  /* 0x00000006141f8981 */ /* 0x000522000c1e1900 */
[----:B------:R-:W-:-:S02]  /*07b0*/  @!P2 MOV R37, R55 ;  /* 0x000000370025a202 */ /* 0x000fc40000000f00 */
[----:B------:R-:W-:Y:S01]  /*07c0*/  @!P1 IADD3.X R39, PT, PT, R40, R5, RZ, P6, !PT ;  /* 0x0000000528279210 */ /* 0x000fe200037fe4ff */
[----:B------:R-:W-:Y:S01]  /*07d0*/  @!P2 IMAD R5, R22, R19, R23 ;  /* 0x000000131605a224 */ /* 0x000fe200078e0217 */
[----:B------:R-:W-:Y:S01]  /*07e0*/  @!P0 IADD3.X R27, PT, PT, R30, R15, RZ, P5, !PT ;  /* 0x0000000f1e1b8210 */ /* 0x000fe20002ffe4ff */
[----:B------:R-:W-:Y:S01]  /*07f0*/  @!P2 IMAD.WIDE.U32 R36, R22, R18, R36 ;  /* 0x000000121624a225 */ /* 0x000fe200078e0024 */
[----:B------:R-:W1:Y:S01]  /*0800*/  @!P2 LDC.64 R14, c[0x0][0x398] ;  /* 0x0000e600ff0eab82 */ /* 0x000e620000000a00 */
[----:B------:R-:W-:Y:S02]  /*0810*/  MOV R30, RZ ;  /* 0x000000ff001e7202 */ /* 0x000fe40000000f00 */
[----:B0-----:R-:W-:-:S04]  /*0820*/  @!P3 IMAD R25, R25, R6, RZ ;  /* 0x000000061919b224 */ /* 0x001fc800078e02ff */
[----:B------:R0:W4:Y:S01]  /*0830*/  @!P0 LDG.E R30, desc[UR6][R26.64] ;  /* 0x000000061a1e8981 */ /* 0x000122000c1e1900 */
[----:B--2---:R-:W2:Y:S08]  /*0840*/  @!P3 LDC.64 R20, c[0x0][0x3a0] ;  /* 0x0000e800ff14bb82 */ /* 0x004eb00000000a00 */
[----:B------:R-:W2:Y:S01]  /*0850*/  @!P3 LDC.64 R22, c[0x0][0x398] ;  /* 0x0000e600ff16bb82 */ /* 0x000ea20000000a00 */
[----:B0-----:R-:W-:-:S02]  /*0860*/  @!P3 MOV R26, R52 ;  /* 0x00000034001ab202 */ /* 0x001fc40000000f00 */
[----:B------:R-:W-:-:S05]  /*0870*/  @!P3 MOV R27, R55 ;  /* 0x00000037001bb202 */ /* 0x000fca0000000f00 */
[----:B------:R-:W0:Y:S01]  /*0880*/  LDC.64 R18, c[0x0][0x3a8] ;  /* 0x0000ea00ff127b82 */ /* 0x000e220000000a00 */
[----:B------:R-:W-:Y:S01]  /*0890*/  @!P2 IADD3 R5, PT, PT, R37, R5, RZ ;  /* 0x000000052505a210 */ /* 0x000fe20007ffe0ff */
[C---:B------:R-:W-:Y:S01]  /*08a0*/  @!P3 IMAD R7, R24.reuse, R7, R25 ;  /* 0x000000071807b224 */ /* 0x040fe200078e0219 */
[----:B---3--:R-:W-:Y:S01]  /*08b0*/  @!P1 IADD3 R8, P0, PT, R29, R8, RZ ;  /* 0x000000081d089210 */ /* 0x008fe20007f1e0ff */
[----:B------:R-:W-:Y:S01]  /*08c0*/  @!P3 IMAD.WIDE.U32 R24, R24, R6, R26 ;  /* 0x000000061818b225 */ /* 0x000fe200078e001a */
[C---:B------:R-:W-:Y:S02]  /*08d0*/  @!P2 SHF.L.U32 R29, R36.reuse, 0x1, RZ ;  /* 0x00000001241da819 */ /* 0x040fe400000006ff */
[----:B------:R-:W-:Y:S02]  /*08e0*/  @!P2 SHF.L.U64.HI R36, R36, 0x1, R5 ;  /* 0x000000012424a819 */ /* 0x000fe40000010205 */
[----:B------:R-:W-:Y:S02]  /*08f0*/  MOV R4, RZ ;  /* 0x000000ff00047202 */ /* 0x000fe40000000f00 */
[----:B------:R-:W-:-:S02]  /*0900*/  MOV R5, RZ ;  /* 0x000000ff00057202 */ /* 0x000fc40000000f00 */
[----:B------:R-:W-:Y:S02]  /*0910*/  @!P1 IADD3.X R9, PT, PT, R40, R9, RZ, P0, !PT ;  /* 0x0000000928099210 */ /* 0x000fe400007fe4ff */
[----:B-1----:R-:W-:Y:S01]  /*0920*/  @!P2 IADD3 R12, P0, PT, R29, R12, RZ ;  /* 0x0000000c1d0ca210 */ /* 0x002fe20007f1e0ff */
[----:B------:R-:W3:Y:S01]  /*0930*/  @!P1 LDG.E R4, desc[UR6][R38.64] ;  /* 0x0000000626049981 */ /* 0x000ee2000c1e1900 */
[----:B------:R-:W-:Y:S02]  /*0940*/  @!P3 IADD3 R25, PT, PT, R25, R7, RZ ;  /* 0x000000071919b210 */ /* 0x000fe40007ffe0ff */
[----:B------:R-:W-:Y:S01]  /*0950*/  @!P3 SHF.L.U32 R7, R24, 0x1, RZ ;  /* 0x000000011807b819 */ /* 0x000fe200000006ff */
[----:B------:R1:W3:Y:S01]  /*0960*/  @!P1 LDG.E R5, desc[UR6][R8.64] ;  /* 0x0000000608059981 */ /* 0x0002e2000c1e1900 */
[----:B------:R-:W-:Y:S02]  /*0970*/  @!P2 IADD3.X R13, PT, PT, R36, R13, RZ, P0, !PT ;  /* 0x0000000d240da210 */ /* 0x000fe400007fe4ff */
[----:B------:R-:W-:-:S02]  /*0980*/  @!P2 IADD3 R14, P0, PT, R29, R14, RZ ;  /* 0x0000000e1d0ea210 */ /* 0x000fc40007f1e0ff */
[----:B------:R-:W-:Y:S02]  /*0990*/  @!P3 SHF.L.U64.HI R24, R24, 0x1, R25 ;  /* 0x000000011818b819 */ /* 0x000fe40000010219 */
[C---:B--2---:R-:W-:Y:S02]  /*09a0*/  @!P3 IADD3 R20, P1, PT, R7.reuse, R20, RZ ;  /* 0x000000140714b210 */ /* 0x044fe40007f3e0ff */
[----:B------:R-:W-:Y:S02]  /*09b0*/  @!P3 IADD3 R22, P5, PT, R7, R22, RZ ;  /* 0x000000160716b210 */ /* 0x000fe40007fbe0ff */
[----:B-1----:R-:W-:Y:S02]  /*09c0*/  CS2R R8, SRZ ;  /* 0x0000000000087805 */ /* 0x002fe4000001ff00 */
[----:B------:R-:W-:Y:S01]  /*09d0*/  MOV R6, RZ ;  /* 0x000000ff00067202 */ /* 0x000fe20000000f00 */
[----:B0-----:R-:W-:Y:S01]  /*09e0*/  IMAD.WIDE R18, R17, 0x2, R18 ;  /* 0x0000000211127825 */ /* 0x001fe200078e0212 */
[----:B------:R-:W-:-:S02]  /*09f0*/  MOV R7, RZ ;  /* 0x000000ff00077202 */ /* 0x000fc40000000f00 */
[----:B------:R-:W-:Y:S02]  /*0a00*/  @!P2 IADD3.X R15, PT, PT, R36, R15, RZ, P0, !PT ;  /* 0x0000000f240fa210 */ /* 0x000fe400007fe4ff */
[C---:B------:R-:W-:Y:S01]  /*0a10*/  @!P3 IADD3.X R21, PT, PT, R24.reuse, R21, RZ, P1, !PT ;  /* 0x000000151815b210 */ /* 0x040fe20000ffe4ff */
[----:B------:R0:W2:Y:S01]  /*0a20*/  @!P2 LDG.E R6, desc[UR6][R12.64] ;  /* 0x000000060c06a981 */ /* 0x0000a2000c1e1900 */
[----:B------:R-:W-:-:S03]  /*0a30*/  @!P3 IADD3.X R23, PT, PT, R24, R23, RZ, P5, !PT ;  /* 0x000000171817b210 */ /* 0x000fc60002ffe4ff */
[----:B------:R-:W2:Y:S04]  /*0a40*/  LDG.E.U16 R36, desc[UR6][R18.64] ;  /* 0x0000000612247981 */ /* 0x000ea8000c1e1500 */
[----:B------:R-:W2:Y:S04]  /*0a50*/  @!P2 LDG.E R7, desc[UR6][R14.64] ;  /* 0x000000060e07a981 */ /* 0x000ea8000c1e1900 */
[----:B------:R-:W2:Y:S04]  /*0a60*/  LDG.E.U16 R13, desc[UR6][R18.64+0x2] ;  /* 0x00000206120d7981 */ /* 0x000ea8000c1e1500 */
[----:B------:R-:W2:Y:S04]  /*0a70*/  @!P3 LDG.E R8, desc[UR6][R20.64] ;  /* 0x000000061408b981 */ /* 0x000ea8000c1e1900 */
[----:B------:R-:W2:Y:S01]  /*0a80*/  @!P3 LDG.E R9, desc[UR6][R22.64] ;  /* 0x000000061609b981 */ /* 0x000ea2000c1e1900 */
[----:B------:R-:W-:Y:S01]  /*0a90*/  MOV R47, 0x3f800000 ;  /* 0x3f800000002f7802 */ /* 0x000fe20000000f00 */
[----:B------:R-:W-:Y:S01]  /*0aa0*/  UISETP.NE.AND UP0, UPT, UR4, URZ, UPT ;  /* 0x000000ff0400728c */ /* 0x000fe2000bf05270 */
[----:B------:R-:W-:-:S02]  /*0ab0*/  MOV R37, RZ ;  /* 0x000000ff00257202 */ /* 0x000fc40000000f00 */
[----:B------:R-:W-:Y:S01]  /*0ac0*/  MOV R38, RZ ;  /* 0x000000ff00267202 */ /* 0x000fe20000000f00 */
[----:B-----5:R-:W-:-:S05]  /*0ad0*/  FFMA.FTZ R11, -R10, R10, R11 ;  /* 0x0000000a0a0b7223 */ /* 0x020fca000001010b */
[----:B------:R-:W-:-:S13]  /*0ae0*/  FSETP.GTU.FTZ.AND P0, PT, R11, RZ, PT ;  /* 0x000000ff0b00720b */ /* 0x000fda0003f1c000 */
[----:B0-----:R-:W0:Y:S01]  /*0af0*/  @P0 LDC R12, c[0x0][0x3c0] ;  /* 0x0000f000ff0c0b82 */ /* 0x001e220000000800 */
[----:B------:R-:W-:Y:S02]  /*0b00*/  @P4 SHF.L.U32 R37, R28, 0x10, RZ ;  /* 0x000000101c254819 */ /* 0x000fe400000006ff */
[----:B------:R-:W-:Y:S01]  /*0b10*/  @P4 SHF.L.U32 R38, R16, 0x10, RZ ;  /* 0x0000001010264819 */ /* 0x000fe200000006ff */
[----:B0-----:R-:W-:-:S04]  /*0b20*/  @P0 FADD.FTZ R12, R11, R12 ;  /* 0x0000000c0b0c0221 */ /* 0x001fc80000010000 */
[----:B------:R0:W1:Y:S01]  /*0b30*/  @P0 MUFU.RSQ R47, R12 ;  /* 0x0000000c002f0308 */ /* 0x0000620000001400 */
[----:B----4-:R-:W-:Y:S02]  /*0b40*/  PRMT R45, R31, 0x7632, R45 ;  /* 0x000076321f2d7816 */ /* 0x010fe4000000002d */
[----:B------:R-:W-:Y:S02]  /*0b50*/  PRMT R46, R30, 0x7632, R46 ;  /* 0x000076321e2e7816 */ /* 0x000fe4000000002e */
[----:B---3--:R-:W-:Y:S02]  /*0b60*/  PRMT R43, R4, 0x7632, R43 ;  /* 0x00007632042b7816 */ /* 0x008fe4000000002b */
[----:B------:R-:W-:Y:S02]  /*0b70*/  PRMT R44, R5, 0x7632, R44 ;  /* 0x00007632052c7816 */ /* 0x000fe4000000002c */
[----:B--2---:R-:W-:Y:S02]  /*0b80*/  PRMT R41, R6, 0x7632, R41 ;  /* 0x0000763206297816 */ /* 0x004fe40000000029 */
[----:B------:R-:W-:-:S02]  /*0b90*/  SHF.L.U32 R36, R36, 0x10, RZ ;  /* 0x0000001024247819 */ /* 0x000fc400000006ff */
[----:B------:R-:W-:Y:S02]  /*0ba0*/  PRMT R42, R7, 0x7632, R42 ;  /* 0x00007632072a7816 */ /* 0x000fe4000000002a */
[----:B------:R-:W-:Y:S02]  /*0bb0*/  SHF.L.U32 R11, R13, 0x10, RZ ;  /* 0x000000100d0b7819 */ /* 0x000fe400000006ff */
        /* <DEDUP_REMOVED lines=10> */
[----:B------:R-:W-:Y:S01]  /*0c60*/  FMUL.FTZ R17, R36, R13 ;  /* 0x0000000d24117220 */ /* 0x000fe20000410000 */
        /* <DEDUP_REMOVED lines=41> */
[----:B------:R-:W-:Y:S01]  /*0f00*/  FFMA.FTZ R18, R25, R23, R14 ;  /* 0x0000001719127223 */ /* 0x000fe2000001000e */
[----:B------:R-:W-:Y:S01]  /*0f10*/  SHF.L.U32 R19, R9, 0x10, RZ ;  /* 0x0000001009137819 */ /* 0x000fe200000006ff */
        /* <DEDUP_REMOVED lines=10> */
[----:B------:R-:W-:Y:S01]  /*0fc0*/  FADD.FTZ R24, R20, R25 ;  /* 0x0000001914187221 */ /* 0x000fe20000010000 */
[----:B------:R-:W-:Y:S01]  /*0fd0*/  FMUL.FTZ R21, R11, R23 ;  /* 0x000000170b157220 */ /* 0x000fe20000410000 */
[----:B------:R-:W-:Y:S01]  /*0fe0*/  FFMA.FTZ R27, R22, R25, R27 ;  /* 0x00000019161b7223 */ /* 0x000fe2000001001b */
[----:B------:R-:W-:Y:S01]  /*0ff0*/  FMUL.FTZ R20, R14, R47 ;  /* 0x0000002f0e147220 */ /* 0x000fe20000410000 */
        /* <DEDUP_REMOVED lines=8> */
.L_x_243:
        /* <DEDUP_REMOVED lines=10> */
[--C-:B------:R-:W-:Y:S01]  /*1120*/  FFMA.FTZ R16, R36, R13, R37.reuse ;  /* 0x0000000d24107223 */ /* 0x100fe20000010025 */
[-C--:B------:R-:W-:Y:S01]  /*1130*/  FMUL.FTZ R12, R12, R47.reuse ;  /* 0x0000002f0c0c7220 */ /* 0x080fe20000410000 */
[----:B------:R-:W-:Y:S01]  /*1140*/  FMUL.FTZ R19, R18, R47 ;  /* 0x0000002f12137220 */ /* 0x000fe20000410000 */
[----:B------:R-:W-:Y:S01]  /*1150*/  SHF.L.U32 R23, R6, 0x10, RZ ;  /* 0x0000001006177819 */ /* 0x000fe200000006ff */
[----:B------:R-:W-:Y:S01]  /*1160*/  FMUL.FTZ R17, R16, -1.4426950216293334961 ;  /* 0xbfb8aa3b10117820 */ /* 0x000fe20000410000 */
[----:B------:R-:W-:Y:S01]  /*1170*/  FFMA.FTZ R15, R11, R12, R38 ;  /* 0x0000000c0b0f7223 */ /* 0x000fe20000010026 */
[----:B------:R-:W-:Y:S01]  /*1180*/  FFMA.FTZ R18, R36, R19, R37 ;  /* 0x0000001324127223 */ /* 0x000fe20000010025 */
[----:B------:R-:W-:Y:S01]  /*1190*/  SHF.L.U32 R27, R46, 0x10, RZ ;  /* 0x000000102e1b7819 */ /* 0x000fe200000006ff */
[----:B------:R-:W-:Y:S01]  /*11a0*/  FADD.FTZ R28, -R10, R23 ;  /* 0x000000170a1c7221 */ /* 0x000fe20000010100 */
[----:B------:R-:W-:Y:S01]  /*11b0*/  FMUL.FTZ R22, R15, -1.4426950216293334961 ;  /* 0xbfb8aa3b0f167820 */ /* 0x000fe20000410000 */
[----:B------:R-:W0:Y:S01]  /*11c0*/  MUFU.EX2 R17, R17 ;  /* 0x0000001100117308 */ /* 0x000e220000000800 */
[----:B------:R-:W-:-:S02]  /*11d0*/  SHF.L.U32 R29, R5, 0x10, RZ ;  /* 0x00000010051d7819 */ /* 0x000fc400000006ff */
        /* <DEDUP_REMOVED lines=9> */
[----:B------:R-:W-:Y:S01]  /*1270*/  FMUL.FTZ R17, R18, -1.4426950216293334961 ;  /* 0xbfb8aa3b12117820 */ /* 0x000fe20000410000 */
[----:B------:R-:W-:Y:S02]  /*1280*/  FMUL.FTZ R16, R24, R47 ;  /* 0x0000002f18107220 */ /* 0x000fe40000410000 */
[----:B------:R-:W-:Y:S01]  /*1290*/  FMUL.FTZ R23, R23, R22 ;  /* 0x0000001617177220 */ /* 0x000fe20000410000 */
[----:B------:R0:W2:Y:S01]  /*12a0*/  MUFU.EX2 R25, R17 ;  /* 0x0000001100197308 */ /* 0x0000a20000000800 */
[----:B------:R-:W-:Y:S01]  /*12b0*/  FFMA.FTZ R20, R11, R16, R38 ;  /* 0x000000100b147223 */ /* 0x000fe20000010026 */
[----:B-1----:R-:W-:-:S03]  /*12c0*/  FADD.FTZ R24, -R14, 1 ;  /* 0x3f8000000e187421 */ /* 0x002fc60000010100 */
[----:B------:R-:W-:Y:S01]  /*12d0*/  FMUL.FTZ R26, R20, -1.4426950216293334961 ;  /* 0xbfb8aa3b141a7820 */ /* 0x000fe20000410000 */
[----:B------:R-:W-:Y:S01]  /*12e0*/  FFMA.FTZ R24, R15, R24, 1 ;  /* 0x3f8000000f187423 */ /* 0x000fe20000010018 */
[----:B------:R-:W-:Y:S01]  /*12f0*/  FMUL.FTZ R15, R28, R47 ;  /* 0x0000002f1c0f7220 */ /* 0x000fe20000410000 */
[----:B0-----:R-:W-:-:S03]  /*1300*/  FMUL.FTZ R17, R27, R14 ;  /* 0x0000000e1b117220 */ /* 0x001fc60000410000 */
[----:B------:R-:W0:Y:S01]  /*1310*/  MUFU.EX2 R26, R26 ;  /* 0x0000001a001a7308 */ /* 0x000e220000000800 */
[----:B------:R-:W-:Y:S01]  /*1320*/  FFMA.FTZ R21, R36, R15, R37 ;  /* 0x0000000f24157223 */ /* 0x000fe20000010025 */
[----:B------:R-:W-:-:S03]  /*1330*/  FMUL.FTZ R17, R17, R24 ;  /* 0x0000001811117220 */ /* 0x000fc60000410000 */
[----:B------:R-:W-:Y:S01]  /*1340*/  FMUL.FTZ R28, R21, -1.4426950216293334961 ;  /* 0xbfb8aa3b151c7820 */ /* 0x000fe20000410000 */
[----:B--2---:R-:W-:Y:S01]  /*1350*/  FADD.FTZ R24, R25, 1 ;  /* 0x3f80000019187421 */ /* 0x004fe20000010000 */
[----:B------:R-:W-:-:S04]  /*1360*/  SHF.L.U32 R25, R41, 0x10, RZ ;  /* 0x0000001029197819 */ /* 0x000fc800000006ff */
[----:B------:R-:W1:Y:S01]  /*1370*/  MUFU.EX2 R28, R28 ;  /* 0x0000001c001c7308 */ /* 0x000e620000000800 */
[----:B------:R-:W-:-:S04]  /*1380*/  FADD.FTZ R14, -R10, R25 ;  /* 0x000000190a0e7221 */ /* 0x000fc80000010100 */
[----:B------:R-:W-:Y:S01]  /*1390*/  FMUL.FTZ R14, R14, R47 ;  /* 0x0000002f0e0e7220 */ /* 0x000fe20000410000 */
[----:B0-----:R-:W-:Y:S02]  /*13a0*/  FADD.FTZ R27, R26, 1 ;  /* 0x3f8000001a1b7421 */ /* 0x001fe40000010000 */
[----:B------:R-:W0:Y:S01]  /*13b0*/  MUFU.RCP R24, R24 ;  /* 0x0000001800187308 */ /* 0x000e220000001000 */
[----:B------:R-:W-:-:S04]  /*13c0*/  FFMA.FTZ R22, R11, R14, R38 ;  /* 0x0000000e0b167223 */ /* 0x000fc80000010026 */
[----:B------:R-:W-:-:S03]  /*13d0*/  FMUL.FTZ R26, R22, -1.4426950216293334961 ;  /* 0xbfb8aa3b161a7820 */ /* 0x000fc60000410000 */
[----:B------:R-:W2:Y:S01]  /*13e0*/  MUFU.RCP R27, R27 ;  /* 0x0000001b001b7308 */ /* 0x000ea20000001000 */
[----:B-1----:R-:W-:-:S07]  /*13f0*/  FADD.FTZ R28, R28, 1 ;  /* 0x3f8000001c1c7421 */ /* 0x002fce0000010000 */
[----:B------:R-:W1:Y:S01]  /*1400*/  MUFU.EX2 R26, R26 ;  /* 0x0000001a001a7308 */ /* 0x000e620000000800 */
[----:B0-----:R-:W-:-:S04]  /*1410*/  FADD.FTZ R25, -R24, 1 ;  /* 0x3f80000018197421 */ /* 0x001fc80000010100 */
[----:B------:R-:W-:Y:S01]  /*1420*/  FFMA.FTZ R25, R18, R25, 1 ;  /* 0x3f80000012197423 */ /* 0x000fe20000010019 */
[----:B------:R-:W-:Y:S02]  /*1430*/  FMUL.FTZ R18, R29, R24 ;  /* 0x000000181d127220 */ /* 0x000fe40000410000 */
[----:B------:R-:W0:Y:S01]  /*1440*/  MUFU.RCP R28, R28 ;  /* 0x0000001c001c7308 */ /* 0x000e220000001000 */
[----:B--2---:R-:W-:Y:S01]  /*1450*/  FADD.FTZ R29, -R27, 1 ;  /* 0x3f8000001b1d7421 */ /* 0x004fe20000010100 */
[----:B------:R-:W-:Y:S01]  /*1460*/  FMUL.FTZ R27, R48, R27 ;  /* 0x0000001b301b7220 */ /* 0x000fe20000410000 */
[----:B------:R-:W-:Y:S01]  /*1470*/  FMUL.FTZ R25, R18, R25 ;  /* 0x0000001912197220 */ /* 0x000fe20000410000 */
[----:B------:R-:W-:Y:S01]  /*1480*/  FMUL.FTZ R18, R36, R23 ;  /* 0x0000001724127220 */ /* 0x000fe20000410000 */
[----:B------:R-:W-:Y:S01]  /*1490*/  FFMA.FTZ R20, R20, R29, 1 ;  /* 0x3f80000014147423 */ /* 0x000fe2000001001d */
[----:B------:R-:W-:Y:S01]  /*14a0*/  SHF.L.U32 R29, R42, 0x10, RZ ;  /* 0x000000102a1d7819 */ /* 0x000fe200000006ff */
[----:B-1----:R-:W-:-:S06]  /*14b0*/  FADD.FTZ R24, R26, 1 ;  /* 0x3f8000001a187421 */ /* 0x002fcc0000010000 */
[----:B------:R-:W1:Y:S01]  /*14c0*/  MUFU.RCP R24, R24 ;  /* 0x0000001800187308 */ /* 0x000e620000001000 */
[----:B0-----:R-:W-:-:S04]  /*14d0*/  FADD.FTZ R26, -R28, 1 ;  /* 0x3f8000001c1a7421 */ /* 0x001fc80000010100 */
[----:B------:R-:W-:Y:S01]  /*14e0*/  FFMA.FTZ R26, R21, R26, 1 ;  /* 0x3f800000151a7423 */ /* 0x000fe2000001001a */
[----:B------:R-:W-:-:S05]  /*14f0*/  SHF.L.U32 R21, R7, 0x10, RZ ;  /* 0x0000001007157819 */ /* 0x000fca00000006ff */
[----:B------:R-:W-:-:S04]  /*1500*/  FMUL.FTZ R21, R21, R28 ;  /* 0x0000001c15157220 */ /* 0x000fc80000410000 */
[----:B------:R-:W-:Y:S01]  /*1510*/  FMUL.FTZ R21, R21, R26 ;  /* 0x0000001a15157220 */ /* 0x000fe20000410000 */
[----:B-1----:R-:W-:Y:S01]  /*1520*/  FMUL.FTZ R28, R29, R24 ;  /* 0x000000181d1c7220 */ /* 0x002fe20000410000 */
[----:B------:R-:W-:Y:S01]  /*1530*/  FADD.FTZ R29, -R24, 1 ;  /* 0x3f800000181d7421 */ /* 0x000fe20000010100 */
[----:B------:R-:W-:-:S03]  /*1540*/  FADD.FTZ R24, RZ, R18 ;  /* 0x00000012ff187221 */ /* 0x000fc60000010000 */
[----:B------:R-:W-:Y:S01]  /*1550*/  FFMA.FTZ R29, R22, R29, 1 ;  /* 0x3f800000161d7423 */ /* 0x000fe2000001001d */
[----:B------:R-:W-:Y:S01]  /*1560*/  FMUL.FTZ R22, R27, R20 ;  /* 0x000000141b167220 */ /* 0x000fe20000410000 */
[----:B------:R-:W-:Y:S02]  /*1570*/  SHF.L.U32 R27, R8, 0x10, RZ ;  /* 0x00000010081b7819 */ /* 0x000fe400000006ff */
[----:B------:R-:W-:Y:S01]  /*1580*/  FMUL.FTZ R20, R28, R29 ;  /* 0x0000001d1c147220 */ /* 0x000fe20000410000 */
[----:B------:R-:W-:Y:S02]  /*1590*/  FFMA.FTZ R29, R13, R18, RZ ;  /* 0x000000120d1d7223 */ /* 0x000fe400000100ff */
[----:B------:R-:W-:Y:S01]  /*15a0*/  FADD.FTZ R26, -R10, R27 ;  /* 0x0000001b0a1a7221 */ /* 0x000fe20000010100 */
[----:B------:R-:W-:-:S03]  /*15b0*/  FMUL.FTZ R27, R11, R17 ;  /* 0x000000110b1b7220 */ /* 0x000fc60000410000 */
[----:B------:R-:W-:Y:S01]  /*15c0*/  FMUL.FTZ R18, R26, R47 ;  /* 0x0000002f1a127220 */ /* 0x000fe20000410000 */
[----:B------:R-:W-:Y:S01]  /*15d0*/  FFMA.FTZ R48, R12, R27, R29 ;  /* 0x0000001b0c307223 */ /* 0x000fe2000001001d */
[----:B------:R-:W-:Y:S01]  /*15e0*/  FFMA.FTZ R26, R13, R23, RZ ;  /* 0x000000170d1a7223 */ /* 0x000fe200000100ff */
[----:B------:R-:W-:Y:S01]  /*15f0*/  FADD.FTZ R27, R27, R24 ;  /* 0x000000181b1b7221 */ /* 0x000fe20000010000 */
[C---:B------:R-:W-:Y:S01]  /*1600*/  FFMA.FTZ R28, R36.reuse, R18, R37 ;  /* 0x00000012241c7223 */ /* 0x040fe20000010025 */
[----:B------:R-:W-:Y:S01]  /*1610*/  FADD.FTZ R24, RZ, R23 ;  /* 0x00000017ff187221 */ /* 0x000fe20000010000 */
[-C--:B------:R-:W-:Y:S01]  /*1620*/  FMUL.FTZ R23, R36, R25.reuse ;  /* 0x0000001924177220 */ /* 0x080fe20000410000 */
[C---:B------:R-:W-:Y:S01]  /*1630*/  FFMA.FTZ R26, R19.reuse, R25, R26 ;  /* 0x00000019131a7223 */ /* 0x040fe2000001001a */
[----:B------:R-:W-:Y:S01]  /*1640*/  FMUL.FTZ R29, R28, -1.4426950216293334961 ;  /* 0xbfb8aa3b1c1d7820 */ /* 0x000fe20000410000 */
[----:B------:R-:W-:Y:S01]  /*1650*/  FADD.FTZ R24, R24, R25 ;  /* 0x0000001918187221 */ /* 0x000fe20000010000 */
[----:B------:R-:W-:Y:S01]  /*1660*/  FFMA.FTZ R25, R19, R23, R48 ;  /* 0x0000001713197223 */ /* 0x000fe20000010030 */
[----:B------:R-:W-:Y:S01]  /*1670*/  SHF.L.U32 R19, R9, 0x10, RZ ;  /* 0x0000001009137819 */ /* 0x000fe200000006ff */
[----:B------:R-:W-:Y:S01]  /*1680*/  FADD.FTZ R27, R27, R23 ;  /* 0x000000171b1b7221 */ /* 0x000fe20000010000 */
[----:B------:R-:W-:Y:S01]  /*1690*/  FFMA.FTZ R23, R12, R17, RZ ;  /* 0x000000110c177223 */ /* 0x000fe200000100ff */
[----:B------:R-:W0:Y:S01]  /*16a0*/  MUFU.EX2 R29, R29 ;  /* 0x0000001d001d7308 */ /* 0x000e220000000800 */
[----:B------:R-:W-:-:S02]  /*16b0*/  FADD.FTZ R17, RZ, R17 ;  /* 0x00000011ff117221 */ /* 0x000fc40000010000 */
[-C--:B------:R-:W-:Y:S02]  /*16c0*/  FFMA.FTZ R23, R16, R22.reuse, R23 ;  /* 0x0000001610177223 */ /* 0x080fe40000010017 */
[----:B------:R-:W-:Y:S01]  /*16d0*/  FADD.FTZ R17, R17, R22 ;  /* 0x0000001611117221 */ /* 0x000fe20000010000 */
[----:B------:R-:W-:-:S03]  /*16e0*/  FMUL.FTZ R22, R11, R22 ;  /* 0x000000160b167220 */ /* 0x000fc60000410000 */
[----:B------:R-:W-:Y:S01]  /*16f0*/  FADD.FTZ R17, R17, R20 ;  /* 0x0000001411117221 */ /* 0x000fe20000010000 */
[----:B------:R-:W-:Y:S01]  /*1700*/  FFMA.FTZ R12, R16, R22, R25 ;  /* 0x00000016100c7223 */ /* 0x000fe20000010019 */
[----:B------:R-:W-:Y:S01]  /*1710*/  SHF.L.U32 R25, R40, 0x10, RZ ;  /* 0x0000001028197819 */ /* 0x000fe200000006ff */
[----:B------:R-:W-:Y:S01]  /*1720*/  FADD.FTZ R27, R22, R27 ;  /* 0x0000001b161b7221 */ /* 0x000fe20000010000 */
[----:B------:R-:W-:Y:S01]  /*1730*/  FADD.FTZ R22, R24, R21 ;  /* 0x0000001518167221 */ /* 0x000fe20000010000 */
[----:B0-----:R-:W-:-:S06]  /*1740*/  FADD.FTZ R50, R29, 1 ;  /* 0x3f8000001d327421 */ /* 0x001fcc0000010000 */
[----:B------:R-:W0:Y:S02]  /*1750*/  MUFU.RCP R50, R50 ;  /* 0x0000003200327308 */ /* 0x000e240000001000 */
[----:B0-----:R-:W-:Y:S01]  /*1760*/  FADD.FTZ R13, -R50, 1 ;  /* 0x3f800000320d7421 */ /* 0x001fe20000010100 */
[----:B------:R-:W-:-:S03]  /*1770*/  FMUL.FTZ R19, R19, R50 ;  /* 0x0000003213137220 */ /* 0x000fc60000410000 */
[----:B------:R-:W-:Y:S01]  /*1780*/  FFMA.FTZ R28, R28, R13, 1 ;  /* 0x3f8000001c1c7423 */ /* 0x000fe2000001000d */
[----:B------:R-:W-:-:S03]  /*1790*/  SHF.L.U32 R13, R39, 0x10, RZ ;  /* 0x00000010270d7819 */ /* 0x000fc600000006ff */
[----:B------:R-:W-:Y:S02]  /*17a0*/  FMUL.FTZ R19, R19, R28 ;  /* 0x0000001c13137220 */ /* 0x000fe40000410000 */
[----:B------:R-:W-:-:S04]  /*17b0*/  FADD.FTZ R48, -R10, R13 ;  /* 0x0000000d0a307221 */ /* 0x000fc80000010100 */
[----:B------:R-:W-:-:S04]  /*17c0*/  FMUL.FTZ R13, R48, R47 ;  /* 0x0000002f300d7220 */ /* 0x000fc80000410000 */
[----:B------:R-:W-:-:S04]  /*17d0*/  FFMA.FTZ R28, R11, R13, R38 ;  /* 0x0000000d0b1c7223 */ /* 0x000fc80000010026 */
[----:B------:R-:W-:-:S06]  /*17e0*/  FMUL.FTZ R29, R28, -1.4426950216293334961 ;  /* 0xbfb8aa3b1c1d7820 */ /* 0x000fcc0000410000 */
[----:B------:R-:W0:Y:S02]  /*17f0*/  MUFU.EX2 R29, R29 ;  /* 0x0000001d001d7308 */ /* 0x000e240000000800 */
[----:B0-----:R-:W-:Y:S01]  /*1800*/  FADD.FTZ R48, R29, 1 ;  /* 0x3f8000001d307421 */ /* 0x001fe20000010000 */
[----:B------:R-:W-:-:S04]  /*1810*/  FMUL.FTZ R29, R36, R21 ;  /* 0x00000015241d7220 */ /* 0x000fc80000410000 */
[----:B------:R-:W-:Y:S01]  /*1820*/  FFMA.FTZ R51, R15, R29, R12 ;  /* 0x0000001d0f337223 */ /* 0x000fe2000001000c */
[----:B------:R-:W0:Y:S01]  /*1830*/  MUFU.RCP R48, R48 ;  /* 0x0000003000307308 */ /* 0x000e220000001000 */
[----:B------:R-:W-:Y:S01]  /*1840*/  FADD.FTZ R12, R27, R29 ;  /* 0x0000001d1b0c7221 */ /* 0x000fe20000010000 */
[----:B0-----:R-:W-:Y:S01]  /*1850*/  FMUL.FTZ R16, R25, R48 ;  /* 0x0000003019107220 */ /* 0x001fe20000410000 */
[----:B------:R-:W-:-:S04]  /*1860*/  FADD.FTZ R25, -R48, 1 ;  /* 0x3f80000030197421 */ /* 0x000fc80000010100 */
[----:B------:R-:W-:-:S04]  /*1870*/  FFMA.FTZ R25, R28, R25, 1 ;  /* 0x3f8000001c197423 */ /* 0x000fc80000010019 */
[----:B------:R-:W-:Y:S01]  /*1880*/  FMUL.FTZ R16, R16, R25 ;  /* 0x0000001910107220 */ /* 0x000fe20000410000 */
[----:B------:R-:W-:Y:S01]  /*1890*/  FFMA.FTZ R25, R15, R21, R26 ;  /* 0x000000150f197223 */ /* 0x000fe2000001001a */
[CC--:B------:R-:W-:Y:S01]  /*18a0*/  FMUL.FTZ R15, R11.reuse, R20.reuse ;  /* 0x000000140b0f7220 */ /* 0x0c0fe20000410000 */
[C---:B------:R-:W-:Y:S01]  /*18b0*/  FFMA.FTZ R26, R14.reuse, R20, R23 ;  /* 0x000000140e1a7223 */ /* 0x040fe20000010017 */
[----:B------:R-:W-:Y:S02]  /*18c0*/  FMUL.FTZ R24, R11, R16 ;  /* 0x000000100b187220 */ /* 0x000fe40000410000 */
[----:B------:R-:W-:Y:S01]  /*18d0*/  FFMA.FTZ R51, R14, R15, R51 ;  /* 0x0000000f0e337223 */ /* 0x000fe20000010033 */
[----:B------:R-:W-:Y:S01]  /*18e0*/  FADD.FTZ R12, R15, R12 ;  /* 0x0000000c0f0c7221 */ /* 0x000fe20000010000 */
[----:B------:R-:W-:Y:S01]  /*18f0*/  FMUL.FTZ R15, R36, R19 ;  /* 0x00000013240f7220 */ /* 0x000fe20000410000 */
[----:B------:R-:W-:-:S03]  /*1900*/  FADD.FTZ R14, R22, R19 ;  /* 0x00000013160e7221 */ /* 0x000fc60000010000 */
[----:B------:R-:W-:Y:S01]  /*1910*/  FFMA.FTZ R28, R18, R15, R51 ;  /* 0x0000000f121c7223 */ /* 0x000fe20000010033 */
[----:B------:R-:W-:Y:S01]  /*1920*/  FADD.FTZ R15, R12, R15 ;  /* 0x0000000f0c0f7221 */ /* 0x000fe20000010000 */
[----:B------:R-:W-:Y:S02]  /*1930*/  FFMA.FTZ R12, R18, R19, R25 ;  /* 0x00000013120c7223 */ /* 0x000fe40000010019 */
[C---:B------:R-:W-:Y:S01]  /*1940*/  FFMA.FTZ R21, R13.reuse, R24, R28 ;  /* 0x000000180d157223 */ /* 0x040fe2000001001c */
[----:B------:R-:W-:Y:S01]  /*1950*/  FADD.FTZ R24, R24, R15 ;  /* 0x0000000f18187221 */ /* 0x000fe20000010000 */
[----:B------:R-:W-:Y:S01]  /*1960*/  FFMA.FTZ R13, R13, R16, R26 ;  /* 0x000000100d0d7223 */ /* 0x000fe2000001001a */
[----:B------:R-:W-:-:S07]  /*1970*/  FADD.FTZ R15, R17, R16 ;  /* 0x00000010110f7221 */ /* 0x000fce0000010000 */
.L_x_244:
        /* <DEDUP_REMOVED lines=44> */
.L_x_246:
[----:B------:R-:W-:Y:S05]  /*1c40*/  BSYNC.RECONVERGENT B0 ;  /* 0x0000000000007941 */ /* 0x000fea0003800200 */
.L_x_245:
[----:B------:R-:W-:Y:S06]  /*1c50*/  BAR.SYNC.DEFER_BLOCKING 0x0 ;  /* 0x0000000000007b1d */ /* 0x000fec0000010000 */
[----:B------:R-:W-:Y:S04]  /*1c60*/  BSSY.RECONVERGENT B0, `(.L_x_247) ;  /* 0x0000027000007945 */ /* 0x000fe80003800200 */
[----:B------:R-:W-:Y:S05]  /*1c70*/  @P1 BRA `(.L_x_248) ;  /* 0x0000000000941947 */ /* 0x000fea0003800000 */
[----:B------:R-:W-:-:S09]  /*1c80*/  ULEA UR4, UR8, UR5, 0x18 ;  /* 0x0000000508047291 */ /* 0x000fd2000f8ec0ff */
[----:B------:R-:W4:Y:S04]  /*1c90*/  LDS.64 R24, [UR4+0x18] ;  /* 0x00001804ff187984 */ /* 0x000f280008000a00 */
[----:B-1-3--:R-:W1:Y:S04]  /*1ca0*/  LDS.128 R16, [UR4+0x20] ;  /* 0x00002004ff107984 */ /* 0x00ae680008000c00 */
[----:B--2---:R-:W2:Y:S01]  /*1cb0*/  LDS.128 R20, [UR4+0x30] ;  /* 0x00003004ff147984 */ /* 0x004ea20008000c00 */
[----:B----4-:R-:W-:Y:S01]  /*1cc0*/  FADD.FTZ R27, R28, R24 ;  /* 0x000000181c1b7221 */ /* 0x010fe20000010000 */
[----:B------:R-:W-:-:S02]  /*1cd0*/  FADD.FTZ R24, R29, R25 ;  /* 0x000000191d187221 */ /* 0x000fc40000010000 */
[----:B0-----:R-:W-:Y:S01]  /*1ce0*/  LDS.64 R28, [UR4+0x80] ;  /* 0x00008004ff1c7984 */ /* 0x001fe20008000a00 */
[----:B-1----:R-:W-:Y:S01]  /*1cf0*/  FADD.FTZ R27, R27, R16 ;  /* 0x000000101b1b7221 */ /* 0x002fe20000010000 */
[----:B------:R-:W-:-:S03]  /*1d00*/  FADD.FTZ R16, R24, R17 ;  /* 0x0000001118107221 */ /* 0x000fc60000010000 */
[----:B------:R-:W-:Y:S01]  /*1d10*/  FADD.FTZ R17, R27, R18 ;  /* 0x000000121b117221 */ /* 0x000fe20000010000 */
[----:B------:R-:W-:Y:S01]  /*1d20*/  FADD.FTZ R16, R16, R19 ;  /* 0x0000001310107221 */ /* 0x000fe20000010000 */
[----:B------:R-:W0:Y:S02]  /*1d30*/  LDS.128 R24, [UR4+0x40] ;  /* 0x00004004ff187984 */ /* 0x000e240008000c00 */
[----:B--2---:R-:W-:Y:S01]  /*1d40*/  FADD.FTZ R17, R17, R20 ;  /* 0x0000001411117221 */ /* 0x004fe20000010000 */
[----:B------:R-:W-:-:S03]  /*1d50*/  FADD.FTZ R16, R16, R21 ;  /* 0x0000001510107221 */ /* 0x000fc60000010000 */
[----:B------:R-:W-:Y:S01]  /*1d60*/  FADD.FTZ R21, R17, R22 ;  /* 0x0000001611157221 */ /* 0x000fe20000010000 */
[----:B------:R-:W-:Y:S02]  /*1d70*/  FADD.FTZ R20, R16, R23 ;  /* 0x0000001710147221 */ /* 0x000fe40000010000 */
[----:B------:R-:W1:Y:S01]  /*1d80*/  LDS.128 R16, [UR4+0x50] ;  /* 0x00005004ff107984 */ /* 0x000e620008000c00 */
[----:B0-----:R-:W-:Y:S01]  /*1d90*/  FADD.FTZ R21, R21, R24 ;  /* 0x0000001815157221 */ /* 0x001fe20000010000 */
[----:B------:R-:W-:-:S03]  /*1da0*/  FADD.FTZ R24, R20, R25 ;  /* 0x0000001914187221 */ /* 0x000fc60000010000 */
[----:B------:R-:W-:Y:S01]  /*1db0*/  FADD.FTZ R25, R21, R26 ;  /* 0x0000001a15197221 */ /* 0x000fe20000010000 */
[----:B------:R-:W-:Y:S01]  /*1dc0*/  FADD.FTZ R24, R24, R27 ;  /* 0x0000001b18187221 */ /* 0x000fe20000010000 */
[----:B------:R-:W0:Y:S02]  /*1dd0*/  LDS.128 R20, [UR4+0x60] ;  /* 0x00006004ff147984 */ /* 0x000e240008000c00 */
[----:B-1----:R-:W-:Y:S01]  /*1de0*/  FADD.FTZ R25, R25, R16 ;  /* 0x0000001019197221 */ /* 0x002fe20000010000 */
[----:B------:R-:W-:-:S03]  /*1df0*/  FADD.FTZ R24, R24, R17 ;  /* 0x0000001118187221 */ /* 0x000fc60000010000 */
[----:B------:R-:W-:Y:S01]  /*1e00*/  FADD.FTZ R25, R25, R18 ;  /* 0x0000001219197221 */ /* 0x000fe20000010000 */
[----:B------:R-:W-:Y:S02]  /*1e10*/  FADD.FTZ R24, R24, R19 ;  /* 0x0000001318187221 */ /* 0x000fe40000010000 */
[----:B------:R-:W1:Y:S01]  /*1e20*/  LDS.128 R16, [UR4+0x70] ;  /* 0x00007004ff107984 */ /* 0x000e620008000c00 */
        /* <DEDUP_REMOVED lines=8> */
[----:B------:R-:W-:Y:S01]  /*1eb0*/  FADD.FTZ R28, R25, R28 ;  /* 0x0000001c191c7221 */ /* 0x000fe20000010000 */
[----:B------:R-:W-:-:S07]  /*1ec0*/  FADD.FTZ R29, R24, R29 ;  /* 0x0000001d181d7221 */ /* 0x000fce0000010000 */
.L_x_248:
[----:B------:R-:W-:Y:S05]  /*1ed0*/  BSYNC.RECONVERGENT B0 ;  /* 0x0000000000007941 */ /* 0x000fea0003800200 */
.L_x_247:
[----:B------:R-:W-:Y:S06]  /*1ee0*/  BAR.SYNC.DEFER_BLOCKING 0x0 ;  /* 0x0000000000007b1d */ /* 0x000fec0000010000 */
[----:B------:R-:W-:Y:S04]  /*1ef0*/  BSSY.RECONVERGENT B0, `(.L_x_249) ;  /* 0x000009d000007945 */ /* 0x000fe80003800200 */
[----:B------:R-:W-:Y:S05]  /*1f00*/  @P3 BRA `(.L_x_250) ;  /* 0x00000008006c3947 */ /* 0x000fea0003800000 */
[----:B-1-3--:R-:W1:Y:S04]  /*1f10*/  LDS.128 R16, [R50+0xf0] ;  /* 0x0000f00032107984 */ /* 0x00ae680000000c00 */
[----:B--2---:R-:W2:Y:S04]  /*1f20*/  LDS.128 R20, [R50+0x1e0] ;  /* 0x0001e00032147984 */ /* 0x004ea80000000c00 */
        /* <DEDUP_REMOVED lines=153> */
.L_x_250:
[----:B------:R-:W-:Y:S05]  /*28c0*/  BSYNC.RECONVERGENT B0 ;  /* 0x0000000000007941 */ /* 0x000fea0003800200 */
.L_x_249:
[----:B--2---:R-:W2:Y:S01]  /*28d0*/  LDC R20, c[0x0][0x374] ;  /* 0x0000dd00ff147b82 */ /* 0x004ea20000000800 */
[----:B------:R-:W-:Y:S01]  /*28e0*/  BSSY.RECONVERGENT B0, `(.L_x_251) ;  /* 0x000001f000007945 */ /* 0x000fe20003800200 */
[----:B------:R-:W-:-:S06]  /*28f0*/  IMAD R49, R49, 0xf, R48 ;  /* 0x0000000f31317824 */ /* 0x000fcc00078e0230 */
[----:B------:R-:W4:Y:S02]  /*2900*/  LDC R26, c[0x0][0x370] ;  /* 0x0000dc00ff1a7b82 */ /* 0x000f240000000800 */
[----:B----4-:R-:W-:Y:S01]  /*2910*/  ISETP.GE.U32.AND P0, PT, R26, 0x2, PT ;  /* 0x000000021a00780c */ /* 0x010fe20003f06070 */
[----:B--2---:R-:W-:-:S12]  /*2920*/  @P3 BRA `(.L_x_252) ;  /* 0x0000000000683947 */ /* 0x004fd80003800000 */
[----:B---3--:R-:W1:Y:S08]  /*2930*/  LDC.64 R16, c[0x0][0x3f8] ;  /* 0x0000fe00ff107b82 */ /* 0x008e700000000a00 */
[----:B------:R-:W2:Y:S01]  /*2940*/  LDC.64 R24, c[0x0][0x3d8] ;  /* 0x0000f600ff187b82 */ /* 0x000ea20000000a00 */
[----:B-1----:R-:W-:Y:S01]  /*2950*/  IMAD.WIDE.U32 R18, R16, 0x3, RZ ;  /* 0x0000000310127825 */ /* 0x002fe200078e00ff */
[----:B------:R-:W-:-:S04]  /*2960*/  LEA R27, R17, R17, 0x1 ;  /* 0x00000011111b7211 */ /* 0x000fc800078e08ff */
[----:B------:R-:W-:Y:S01]  /*2970*/  IADD3 R27, PT, PT, R19, R27, RZ ;  /* 0x0000001b131b7210 */ /* 0x000fe20007ffe0ff */
[----:B--2---:R-:W-:-:S03]  /*2980*/  IMAD.WIDE R24, R49, 0x4, R24 ;  /* 0x0000000431187825 */ /* 0x004fc600078e0218 */
        /* <DEDUP_REMOVED lines=20> */
.L_x_252:
[----:B------:R-:W-:Y:S05]  /*2ad0*/  BSYNC.RECONVERGENT B0 ;  /* 0x0000000000007941 */ /* 0x000fea0003800200 */
.L_x_251:
[----:B------:R-:W-:Y:S05]  /*2ae0*/  @!P0 BRA `(.L_x_253) ;  /* 0x00000008009c8947 */ /* 0x000fea0003800000 */
[----:B------:R-:W4:Y:S01]  /*2af0*/  LDC.64 R58, c[0x0][0x3d0] ;  /* 0x0000f400ff3a7b82 */ /* 0x000f220000000a00 */
[----:B------:R-:W0:Y:S01]  /*2b00*/  S2R R21, SR_CTAID.Y ;  /* 0x0000000000157919 */ /* 0x000e220000002600 */
[----:B--2---:R-:W-:Y:S02]  /*2b10*/  LOP3.LUT R13, R32, 0x1, RZ, 0xc0, !PT ;  /* 0x00000001200d7812 */ /* 0x004fe400078ec0ff */
[----:B------:R-:W-:-:S03]  /*2b20*/  ISETP.GE.U32.AND P2, PT, R26, 0x8, PT ;  /* 0x000000081a00780c */ /* 0x000fc60003f46070 */
[----:B------:R-:W-:-:S04]  /*2b30*/  IMAD R15, R13, R20, RZ ;  /* 0x000000140d0f7224 */ /* 0x000fc800078e02ff */
[----:B------:R-:W-:-:S05]  /*2b40*/  IMAD R12, R15, R26, RZ ;  /* 0x0000001a0f0c7224 */ /* 0x000fca00078e02ff */
[----:B------:R-:W-:-:S05]  /*2b50*/  SHF.L.U32 R13, R12, 0x1, RZ ;  /* 0x000000010c0d7819 */ /* 0x000fca00000006ff */
[----:B----4-:R-:W-:Y:S01]  /*2b60*/  IMAD.WIDE R58, R13, 0x4, R58 ;  /* 0x000000040d3a7825 */ /* 0x010fe200078e023a */
        /* <DEDUP_REMOVED lines=16> */
.L_x_255:
[----:B0-----:R-:W2:Y:S04]  /*2c70*/  LDG.E.STRONG.GPU R14, desc[UR6][R12.64] ;  /* 0x000000060c0e7981 */ /* 0x001ea8000c1ef900 */
[----:B--2---:R-:W-:Y:S01]  /*2c80*/  CCTL.IVALL ;  /* 0x00000000ff00798f */ /* 0x004fe20002000000 */
[----:B------:R-:W-:Y:S05]  /*2c90*/  YIELD ;  /* 0x0000000000007946 */ /* 0x000fea0003800000 */
[----:B------:R-:W-:-:S13]  /*2ca0*/  ISETP.NE.AND P0, PT, R14, R19, PT ;  /* 0x000000130e00720c */ /* 0x000fda0003f05270 */
[----:B------:R-:W-:Y:S05]  /*2cb0*/  @P0 BRA `(.L_x_255) ;  /* 0xfffffffc00ec0947 */ /* 0x000fea000383ffff */
.L_x_254:
        /* <DEDUP_REMOVED lines=14> */
.L_x_257:
[----:B------:R-:W-:Y:S01]  /*2da0*/  ISETP.EQ.OR P0, PT, R16, RZ, P1 ;  /* 0x000000ff1000720c */ /* 0x000fe20000f02670 */
[----:B------:R-:W-:-:S06]  /*2db0*/  UIADD3 UR5, UPT, UPT, UR4, 0x1, URZ ;  /* 0x0000000104057890 */ /* 0x000fcc000fffe0ff */
[----:B------:R-:W-:-:S06]  /*2dc0*/  ISETP.EQ.OR P2, PT, R3, UR5, P1 ;  /* 0x0000000503007c0c */ /* 0x000fcc0008f42670 */
[----:B------:R-:W-:-:S05]  /*2dd0*/  @!P0 IMAD.WIDE.U32 R60, R51, 0x8, R58 ;  /* 0x00000008333c8825 */ /* 0x000fca00078e003a */
[----:B------:R-:W2:Y:S02]  /*2de0*/  @!P0 LDG.E.64 R14, desc[UR6][R60.64] ;  /* 0x000000063c0e8981 */ /* 0x000ea4000c1e1b00 */
[----:B------:R-:W-:-:S06]  /*2df0*/  @!P2 IMAD.WIDE.U32 R12, R49, 0x8, R58 ;  /* 0x00000008310ca825 */ /* 0x000fcc00078e003a */
[----:B------:R-:W3:Y:S01]  /*2e00*/  @!P2 LDG.E.64 R12, desc[UR6][R12.64] ;  /* 0x000000060c0ca981 */ /* 0x000ee2000c1e1b00 */
[----:B------:R-:W-:-:S06]  /*2e10*/  UIADD3 UR5, UPT, UPT, UR4, 0x2, URZ ;  /* 0x0000000204057890 */ /* 0x000fcc000fffe0ff */
[----:B------:R-:W-:Y:S01]  /*2e20*/  ISETP.EQ.OR P3, PT, R3, UR5, P1 ;  /* 0x0000000503007c0c */ /* 0x000fe20008f62670 */
[----:B------:R-:W-:Y:S01]  /*2e30*/  UIADD3 UR5, UPT, UPT, UR4, 0x3, URZ ;  /* 0x0000000304057890 */ /* 0x000fe2000fffe0ff */
[----:B--2---:R-:W-:Y:S01]  /*2e40*/  @!P0 FADD.FTZ R28, R28, R14 ;  /* 0x0000000e1c1c8221 */ /* 0x004fe20000010000 */
[----:B------:R-:W-:-:S10]  /*2e50*/  @!P0 FADD.FTZ R29, R29, R15 ;  /* 0x0000000f1d1d8221 */ /* 0x000fd40000010000 */
[----:B------:R-:W-:Y:S01]  /*2e60*/  @!P3 IMAD.WIDE.U32 R14, R17, 0x8, R58 ;  /* 0x00000008110eb825 */ /* 0x000fe200078e003a */
[----:B------:R-:W-:-:S05]  /*2e70*/  ISETP.EQ.OR P0, PT, R3, UR5, P1 ;  /* 0x0000000503007c0c */ /* 0x000fca0008f02670 */
[----:B------:R-:W2:Y:S01]  /*2e80*/  @!P3 LDG.E.64 R14, desc[UR6][R14.64] ;  /* 0x000000060e0eb981 */ /* 0x000ea2000c1e1b00 */
[----:B---3--:R-:W-:Y:S01]  /*2e90*/  @!P2 FADD.FTZ R28, R28, R12 ;  /* 0x0000000c1c1ca221 */ /* 0x008fe20000010000 */
[----:B------:R-:W-:-:S06]  /*2ea0*/  @!P2 FADD.FTZ R29, R29, R13 ;  /* 0x0000000d1d1da221 */ /* 0x000fcc0000010000 */
        /* <DEDUP_REMOVED lines=38> */
[----:B--2---:R-:W-:Y:S01]  /*3110*/  @!P0 FADD.FTZ R28, R28, R14 ;  /* 0x0000000e1c1c8221 */ /* 0x004fe20000010000 */
[----:B------:R-:W-:Y:S01]  /*3120*/  @!P0 FADD.FTZ R29, R29, R15 ;  /* 0x0000000f1d1d8221 */ /* 0x000fe20000010000 */
[----:B------:R-:W-:-:S02]  /*3130*/  ISETP.NE.AND P0, PT, R22, UR4, PT ;  /* 0x0000000416007c0c */ /* 0x000fc4000bf05270 */
[----:B---3--:R-:W-:Y:S01]  /*3140*/  @!P2 FADD.FTZ R28, R28, R12 ;  /* 0x0000000c1c1ca221 */ /* 0x008fe20000010000 */
[----:B------:R-:W-:-:S10]  /*3150*/  @!P2 FADD.FTZ R29, R29, R13 ;  /* 0x0000000d1d1da221 */ /* 0x000fd40000010000 */
[----:B------:R-:W-:Y:S05]  /*3160*/  @P0 BRA `(.L_x_257) ;  /* 0xfffffffc000c0947 */ /* 0x000fea000383ffff */
.L_x_256:
        /* <DEDUP_REMOVED lines=11> */
[----:B------:R-:W-:-:S04]  /*3220*/  IADD3 R18, PT, PT, R22, 0x3, RZ ;  /* 0x0000000316127810 */ /* 0x000fc80007ffe0ff */
        /* <DEDUP_REMOVED lines=22> */
.L_x_258:
        /* <DEDUP_REMOVED lines=13> */
[----:B------:R-:W2:Y:S01]  /*3460*/  @!P0 LDG.E.64 R14, desc[UR6][R14.64] ;  /* 0x000000060e0e8981 */ /* 0x000ea2000c1e1b00 */
[----:B------:R-:W-:Y:S01]  /*3470*/  IADD3 R22, PT, PT, R22, 0x2, RZ ;  /* 0x0000000216167810 */ /* 0x000fe20007ffe0ff */
[----:B---3--:R-:W-:Y:S01]  /*3480*/  @!P2 FADD.FTZ R28, R28, R12 ;  /* 0x0000000c1c1ca221 */ /* 0x008fe20000010000 */
[----:B------:R-:W-:-:S03]  /*3490*/  @!P2 FADD.FTZ R29, R29, R13 ;  /* 0x0000000d1d1da221 */ /* 0x000fc60000010000 */
[----:B--2---:R-:W-:Y:S01]  /*34a0*/  @!P0 FADD.FTZ R28, R28, R14 ;  /* 0x0000000e1c1c8221 */ /* 0x004fe20000010000 */
[----:B------:R-:W-:-:S07]  /*34b0*/  @!P0 FADD.FTZ R29, R29, R15 ;  /* 0x0000000f1d1d8221 */ /* 0x000fce0000010000 */
.L_x_259:
        /* <DEDUP_REMOVED lines=9> */
.L_x_260:
[----:B------:R-:W-:Y:S05]  /*3550*/  BSYNC.RECONVERGENT B0 ;  /* 0x0000000000007941 */ /* 0x000fea0003800200 */
.L_x_253:
[----:B------:R-:W4:Y:S01]  /*3560*/  S2UR UR5, SR_CgaCtaId ;  /* 0x00000000000579c3 */ /* 0x000f220000008800 */
[----:B------:R-:W-:Y:S01]  /*3570*/  UMOV UR4, 0x400 ;  /* 0x0000040000047882 */ /* 0x000fe20000000000 */
[----:B------:R-:W-:Y:S02]  /*3580*/  SHF.L.U32 R31, R31, 0x10, RZ ;  /* 0x000000101f1f7819 */ /* 0x000fe400000006ff */
[----:B------:R-:W-:Y:S02]  /*3590*/  SHF.L.U32 R45, R45, 0x10, RZ ;  /* 0x000000102d2d7819 */ /* 0x000fe400000006ff */
[----:B------:R-:W-:Y:S01]  /*35a0*/  SHF.L.U32 R27, R4, 0x10, RZ ;  /* 0x00000010041b7819 */ /* 0x000fe200000006ff */
[----:B--2---:R-:W-:Y:S01]  /*35b0*/  FADD.FTZ R14, -R10, R31 ;  /* 0x0000001f0a0e7221 */ /* 0x004fe20000010100 */
[----:B------:R-:W-:Y:S01]  /*35c0*/  SHF.L.U32 R15, R30, 0x10, RZ ;  /* 0x000000101e0f7819 */ /* 0x000fe200000006ff */
[----:B---3--:R-:W-:Y:S01]  /*35d0*/  FADD.FTZ R16, -R10, R45 ;  /* 0x0000002d0a107221 */ /* 0x008fe20000010100 */
[----:B------:R-:W-:Y:S01]  /*35e0*/  SHF.L.U32 R46, R46, 0x10, RZ ;  /* 0x000000102e2e7819 */ /* 0x000fe200000006ff */
[----:B------:R-:W-:-:S02]  /*35f0*/  FMUL.FTZ R4, R14, R47 ;  /* 0x0000002f0e047220 */ /* 0x000fc40000410000 */
[----:B------:R-:W-:Y:S01]  /*3600*/  FMUL.FTZ R14, R16, R47 ;  /* 0x0000002f100e7220 */ /* 0x000fe20000410000 */
[----:B----4-:R-:W-:Y:S01]  /*3610*/  ULEA UR4, UR5, UR4, 0x18 ;  /* 0x0000000405047291 */ /* 0x010fe2000f8ec0ff */
[----:B------:R-:W2:Y:S08]  /*3620*/  LDCU.U8 UR5, c[0x0][0x414] ;  /* 0x00008280ff0577ac */ /* 0x000eb00008000000 */
[----:B------:R-:W-:Y:S01]  /*3630*/  @!P1 STS.64 [UR4+0x90], R28 ;  /* 0x0000901cff009988 */ /* 0x000fe20008000a04 */
[----:B------:R-:W-:Y:S01]  /*3640*/  BAR.SYNC.DEFER_BLOCKING 0x0 ;  /* 0x0000000000007b1d */ /* 0x000fe20000010000 */
[----:B--2---:R-:W-:-:S05]  /*3650*/  UISETP.NE.AND UP0, UPT, UR5, URZ, UPT ;  /* 0x000000ff0500728c */ /* 0x004fca000bf05270 */
[----:B------:R-:W2:Y:S01]  /*3660*/  LDS.64 R12, [UR4+0x90] ;  /* 0x00009004ff0c7984 */ /* 0x000ea20008000a00 */
[----:B------:R-:W2:Y:S02]  /*3670*/  LDCU UR4, c[0x0][0x42c] ;  /* 0x00008580ff0477ac */ /* 0x000ea40008000800 */
[----:B--2---:R-:W-:Y:S01]  /*3680*/  FMUL.FTZ R12, R12, UR4 ;  /* 0x000000040c0c7c20 */ /* 0x004fe20008410000 */
[----:B------:R-:W-:Y:S01]  /*3690*/  FMUL.FTZ R13, R13, UR4 ;  /* 0x000000040d0d7c20 */ /* 0x000fe20008410000 */
[----:B------:R-:W-:Y:S06]  /*36a0*/  BRA.U !UP0, `(.L_x_261) ;  /* 0x0000000108487547 */ /* 0x000fec000b800000 */
        /* <DEDUP_REMOVED lines=9> */
[----:B------:R-:W1:Y:S01]  /*3740*/  MUFU.RCP R22, R19 ;  /* 0x0000001300167308 */ /* 0x000e620000001000 */
[----:B--2---:R-:W-:Y:S01]  /*3750*/  FADD.FTZ R24, -R23, 1 ;  /* 0x3f80000017187421 */ /* 0x004fe20000010100 */
[----:B------:R-:W-:-:S03]  /*3760*/  FMUL.FTZ R46, R46, R23 ;  /* 0x000000172e2e7220 */ /* 0x000fc60000410000 */
[----:B------:R-:W-:Y:S01]  /*3770*/  FFMA.FTZ R17, R17, R24, 1 ;  /* 0x3f80000011117423 */ /* 0x000fe20000010018 */
[----:B-1----:R-:W-:Y:S01]  /*3780*/  FADD.FTZ R25, -R22, 1 ;  /* 0x3f80000016197421 */ /* 0x002fe20000010100 */
[----:B------:R-:W-:Y:S02]  /*3790*/  FMUL.FTZ R15, R15, R22 ;  /* 0x000000160f0f7220 */ /* 0x000fe40000410000 */
[----:B------:R-:W-:Y:S01]  /*37a0*/  FMUL.FTZ R46, R46, R17 ;  /* 0x000000112e2e7220 */ /* 0x000fe20000410000 */
[----:B------:R-:W-:-:S04]  /*37b0*/  FFMA.FTZ R16, R16, R25, 1 ;  /* 0x3f80000010107423 */ /* 0x000fc80000010019 */
[----:B------:R-:W-:-:S07]  /*37c0*/  FMUL.FTZ R15, R15, R16 ;  /* 0x000000100f0f7220 */ /* 0x000fce0000410000 */
.L_x_261:
[----:B------:R-:W2:Y:S01]  /*37d0*/  LDCU UR4, c[0x0][0x41c] ;  /* 0x00008380ff0477ac */ /* 0x000ea20008000800 */
[----:B------:R-:W-:Y:S01]  /*37e0*/  SHF.L.U32 R43, R43, 0x10, RZ ;  /* 0x000000102b2b7819 */ /* 0x000fe200000006ff */
[----:B0-----:R-:W-:Y:S01]  /*37f0*/  FADD.FTZ R28, -R10, R27 ;  /* 0x0000001b0a1c7221 */ /* 0x001fe20000010100 */
[----:B------:R-:W-:Y:S01]  /*3800*/  SHF.L.U32 R17, R6, 0x10, RZ ;  /* 0x0000001006117819 */ /* 0x000fe200000006ff */
[----:B------:R-:W0:Y:S01]  /*3810*/  LDCU.64 UR8, c[0x0][0x400] ;  /* 0x00008000ff0877ac */ /* 0x000e220008000a00 */
[----:B------:R-:W-:Y:S01]  /*3820*/  SHF.L.U32 R41, R41, 0x10, RZ ;  /* 0x0000001029297819 */ /* 0x000fe200000006ff */
[----:B------:R-:W-:Y:S01]  /*3830*/  FADD.FTZ R6, -R10, R43 ;  /* 0x0000002b0a067221 */ /* 0x000fe20000010100 */
[----:B-1----:R-:W-:Y:S01]  /*3840*/  SHF.L.U32 R19, R8, 0x10, RZ ;  /* 0x0000001008137819 */ /* 0x002fe200000006ff */
[C---:B------:R-:W-:Y:S01]  /*3850*/  FADD.FTZ R18, -R10.reuse, R17 ;  /* 0x000000110a127221 */ /* 0x040fe20000010100 */
[----:B------:R-:W-:Y:S01]  /*3860*/  SHF.L.U32 R39, R39, 0x10, RZ ;  /* 0x0000001027277819 */ /* 0x000fe200000006ff */
[----:B------:R-:W-:Y:S01]  /*3870*/  FADD.FTZ R22, -R10, R41 ;  /* 0x000000290a167221 */ /* 0x000fe20000010100 */
[-C--:B------:R-:W-:Y:S01]  /*3880*/  FMUL.FTZ R27, R6, R47.reuse ;  /* 0x0000002f061b7220 */ /* 0x080fe20000410000 */
[----:B------:R-:W-:Y:S01]  /*3890*/  FADD.FTZ R8, -R10, R19 ;  /* 0x000000130a087221 */ /* 0x000fe20000010100 */
[----:B------:R-:W-:Y:S01]  /*38a0*/  FFMA.FTZ R29, R12, R4, R13 ;  /* 0x000000040c1d7223 */ /* 0x000fe2000001000d */
[----:B------:R-:W-:Y:S01]  /*38b0*/  FADD.FTZ R10, -R10, R39 ;  /* 0x000000270a0a7221 */ /* 0x000fe20000010100 */
[-C--:B------:R-:W-:Y:S01]  /*38c0*/  FMUL.FTZ R28, R28, R47.reuse ;  /* 0x0000002f1c1c7220 */ /* 0x080fe20000410000 */
[-C--:B------:R-:W-:Y:S01]  /*38d0*/  FMUL.FTZ R6, R8, R47.reuse ;  /* 0x0000002f08067220 */ /* 0x080fe20000410000 */
[----:B------:R-:W-:Y:S01]  /*38e0*/  FMUL.FTZ R18, R18, R47 ;  /* 0x0000002f12127220 */ /* 0x000fe20000410000 */
[----:B--2---:R-:W-:-:S02]  /*38f0*/  IMAD R31, R3, UR4, R34 ;  /* 0x00000004031f7c24 */ /* 0x004fc4000f8e0222 */
[-C--:B------:R-:W-:Y:S01]  /*3900*/  FMUL.FTZ R22, R22, R47.reuse ;  /* 0x0000002f16167220 */ /* 0x080fe20000410000 */
[----:B------:R-:W-:Y:S01]  /*3910*/  FMUL.FTZ R3, R10, R47 ;  /* 0x0000002f0a037220 */ /* 0x000fe20000410000 */
[C-C-:B------:R-:W-:Y:S01]  /*3920*/  FFMA.FTZ R30, R12.reuse, R14, R13.reuse ;  /* 0x0000000e0c1e7223 */ /* 0x140fe2000001000d */
[----:B------:R-:W-:Y:S01]  /*3930*/  BSSY.RECONVERGENT B0, `(.L_x_262) ;  /* 0x0000025000007945 */ /* 0x000fe20003800200 */
[C---:B0-----:R-:W-:Y:S01]  /*3940*/  ISETP.GE.U32.AND P0, PT, R31.reuse, UR8, PT ;  /* 0x000000081f007c0c */ /* 0x041fe2000bf06070 */
[C---:B------:R-:W-:Y:S01]  /*3950*/  FFMA.FTZ R25, R12.reuse, R28, R13 ;  /* 0x0000001c0c197223 */ /* 0x040fe2000001000d */
[----:B------:R-:W-:Y:S01]  /*3960*/  SHF.R.S32.HI R39, RZ, 0x1f, R31 ;  /* 0x0000001fff277819 */ /* 0x000fe2000001141f */
[C-C-:B------:R-:W-:Y:S01]  /*3970*/  FFMA.FTZ R26, R12.reuse, R27, R13.reuse ;  /* 0x0000001b0c1a7223 */ /* 0x140fe2000001000d */
[----:B------:R-:W-:Y:S01]  /*3980*/  IADD3 R23, PT, PT, R31, 0x20, RZ ;  /* 0x000000201f177810 */ /* 0x000fe20007ffe0ff */
[C-C-:B------:R-:W-:Y:S01]  /*3990*/  FFMA.FTZ R19, R12.reuse, R18, R13.reuse ;  /* 0x000000120c137223 */ /* 0x140fe2000001000d */
[----:B------:R-:W-:Y:S01]  /*39a0*/  ISETP.GE.AND.EX P1, PT, R39, UR9, PT, P0 ;  /* 0x0000000927007c0c */ /* 0x000fe2000bf26300 */
[C-C-:B------:R-:W-:Y:S01]  /*39b0*/  FFMA.FTZ R24, R12.reuse, R22, R13.reuse ;  /* 0x000000160c187223 */ /* 0x140fe2000001000d */
        /* <DEDUP_REMOVED lines=28> */
.L_x_263:
[----:B------:R-:W-:Y:S05]  /*3b80*/  BSYNC.RECONVERGENT B0 ;  /* 0x0000000000007941 */ /* 0x000fea0003800200 */
.L_x_262:
[----:B------:R-:W-:Y:S02]  /*3b90*/  SHF.L.U32 R5, R5, 0x10, RZ ;  /* 0x0000001005057819 */ /* 0x000fe400000006ff */
[----:B------:R-:W-:Y:S01]  /*3ba0*/  SHF.L.U32 R44, R44, 0x10, RZ ;  /* 0x000000102c2c7819 */ /* 0x000fe200000006ff */
[----:B------:R-:W-:Y:S06]  /*3bb0*/  BRA.U !UP0, `(.L_x_264) ;  /* 0x0000000108487547 */ /* 0x000fec000b800000 */
[----:B------:R-:W-:Y:S01]  /*3bc0*/  FFMA.FTZ R27, R11, R27, R38 ;  /* 0x0000001b0b1b7223 */ /* 0x000fe20000010026 */
[----:B------:R-:W-:-:S03]  /*3bd0*/  FFMA.FTZ R28, R36, R28, R37 ;  /* 0x0000001c241c7223 */ /* 0x000fc60000010025 */
[----:B0-----:R-:W-:Y:S01]  /*3be0*/  FMUL.FTZ R15, R27, -1.4426950216293334961 ;  /* 0xbfb8aa3b1b0f7820 */ /* 0x001fe20000410000 */
        /* <DEDUP_REMOVED lines=15> */
.L_x_264:
[----:B------:R-:W-:Y:S01]  /*3ce0*/  BSSY.RECONVERGENT B0, `(.L_x_265) ;  /* 0x0000012000007945 */ /* 0x000fe20003800200 */
[----:B------:R-:W-:Y:S01]  /*3cf0*/  FFMA.FTZ R12, R36, R5, -R25 ;  /* 0x00000005240c7223 */ /* 0x000fe20000010819 */
[----:B0-----:R-:W-:Y:S02]  /*3d00*/  FFMA.FTZ R14, R11, R44, -R26 ;  /* 0x0000002c0b0e7223 */ /* 0x001fe4000001081a */
[----:B------:R-:W-:Y:S05]  /*3d10*/  @P2 BRA `(.L_x_266) ;  /* 0x0000000000382947 */ /* 0x000fea0003800000 */
[----:B------:R-:W0:Y:S01]  /*3d20*/  LDCU.64 UR4, c[0x0][0x3f8] ;  /* 0x00007f00ff0477ac */ /* 0x000e220008000a00 */
[----:B------:R-:W-:Y:S01]  /*3d30*/  MOV R5, R55 ;  /* 0x0000003700057202 */ /* 0x000fe20000000f00 */
[-C--:B------:R-:W-:Y:S01]  /*3d40*/  FMUL.FTZ R15, R12, R47.reuse ;  /* 0x0000002f0c0f7220 */ /* 0x080fe20000410000 */
[----:B------:R-:W-:Y:S01]  /*3d50*/  FMUL.FTZ R14, R14, R47 ;  /* 0x0000002f0e0e7220 */ /* 0x000fe20000410000 */
[----:B------:R-:W1:Y:S01]  /*3d60*/  LDCU.64 UR10, c[0x0][0x380] ;  /* 0x00007000ff0a77ac */ /* 0x000e620008000a00 */
[----:B0-----:R-:W-:Y:S01]  /*3d70*/  IMAD R26, R4, UR4, RZ ;  /* 0x00000004041a7c24 */ /* 0x001fe2000f8e02ff */
[----:B------:R-:W-:-:S05]  /*3d80*/  MOV R4, R52 ;  /* 0x0000003400047202 */ /* 0x000fca0000000f00 */
[----:B------:R-:W-:-:S04]  /*3d90*/  IMAD.WIDE.U32 R4, R23, UR4, R4 ;  /* 0x0000000417047c25 */ /* 0x000fc8000f8e0004 */
[----:B------:R-:W-:Y:S01]  /*3da0*/  IMAD R23, R23, UR5, R26 ;  /* 0x0000000517177c24 */ /* 0x000fe2000f8e021a */
[----:B-1----:R-:W-:-:S04]  /*3db0*/  LEA R12, P1, R4, UR10, 0x1 ;  /* 0x0000000a040c7c11 */ /* 0x002fc8000f8208ff */
[----:B------:R-:W-:Y:S02]  /*3dc0*/  IADD3 R23, PT, PT, R5, R23, RZ ;  /* 0x0000001705177210 */ /* 0x000fe40007ffe0ff */
[----:B------:R-:W-:Y:S02]  /*3dd0*/  F2FP.BF16.F32.PACK_AB R5, R14, R15 ;  /* 0x0000000f0e05723e */ /* 0x000fe400000010ff */
[----:B------:R-:W-:-:S05]  /*3de0*/  LEA.HI.X R13, R4, UR11, R23, 0x1, P1 ;  /* 0x0000000b040d7c11 */ /* 0x000fca00088f0c17 */
[----:B------:R0:W-:Y:S02]  /*3df0*/  STG.E desc[UR6][R12.64], R5 ;  /* 0x000000050c007986 */ /* 0x0001e4000c101906 */
.L_x_266:
[----:B------:R-:W-:Y:S05]  /*3e00*/  BSYNC.RECONVERGENT B0 ;  /* 0x0000000000007941 */ /* 0x000fea0003800200 */
.L_x_265:
        /* <DEDUP_REMOVED lines=21> */
.L_x_267:
[----:B------:R-:W-:Y:S01]  /*3f60*/  BSSY.RECONVERGENT B0, `(.L_x_268) ;  /* 0x0000012000007945 */ /* 0x000fe20003800200 */
[----:B0-----:R-:W-:Y:S01]  /*3f70*/  FFMA.FTZ R12, R36, R7, -R19 ;  /* 0x00000007240c7223 */ /* 0x001fe20000010813 */
[----:B------:R-:W-:Y:S02]  /*3f80*/  FFMA.FTZ R24, R11, R42, -R24 ;  /* 0x0000002a0b187223 */ /* 0x000fe40000010818 */
[----:B------:R-:W-:Y:S05]  /*3f90*/  @P3 BRA `(.L_x_269) ;  /* 0x0000000000383947 */ /* 0x000fea0003800000 */
[----:B------:R-:W0:Y:S01]  /*3fa0*/  LDCU.64 UR4, c[0x0][0x3f8] ;  /* 0x00007f00ff0477ac */ /* 0x000e220008000a00 */
[----:B------:R-:W-:Y:S01]  /*3fb0*/  MOV R4, R52 ;  /* 0x0000003400047202 */ /* 0x000fe20000000f00 */
[----:B------:R-:W-:Y:S01]  /*3fc0*/  FMUL.FTZ R14, R12, R47 ;  /* 0x0000002f0c0e7220 */ /* 0x000fe20000410000 */
        /* <DEDUP_REMOVED lines=11> */
.L_x_269:
[----:B------:R-:W-:Y:S05]  /*4080*/  BSYNC.RECONVERGENT B0 ;  /* 0x0000000000007941 */ /* 0x000fea0003800200 */
.L_x_268:
[----:B------:R-:W-:Y:S02]  /*4090*/  SHF.L.U32 R9, R9, 0x10, RZ ;  /* 0x0000001009097819 */ /* 0x000fe400000006ff */
[----:B------:R-:W-:Y:S02]  /*40a0*/  SHF.R.S32.HI R16, RZ, 0x1f, R8 ;  /* 0x0000001fff107819 */ /* 0x000fe40000011408 */
        /* <DEDUP_REMOVED lines=20> */
.L_x_270:
[----:B------:R-:W-:Y:S01]  /*41f0*/  ISETP.GE.AND.EX P0, PT, R16, UR9, PT, P0 ;  /* 0x0000000910007c0c */ /* 0x000fe2000bf06300 */
[----:B------:R-:W-:Y:S01]  /*4200*/  FFMA.FTZ R36, R36, R9, -R17 ;  /* 0x0000000924247223 */ /* 0x000fe20000010811 */
[----:B------:R-:W-:Y:S01]  /*4210*/  FFMA.FTZ R10, R11, R40, -R10 ;  /* 0x000000280b0a7223 */ /* 0x000fe2000001080a */
[----:B------:R-:W-:Y:S02]  /*4220*/  BSSY.RECONVERGENT B0, `(.L_x_271) ;  /* 0x000000f000007945 */ /* 0x000fe40003800200 */
[-C--:B------:R-:W-:Y:S01]  /*4230*/  FMUL.FTZ R3, R36, R47.reuse ;  /* 0x0000002f24037220 */ /* 0x080fe20000410000 */
[----:B------:R-:W-:-:S07]  /*4240*/  FMUL.FTZ R10, R10, R47 ;  /* 0x0000002f0a0a7220 */ /* 0x000fce0000410000 */
[----:B------:R-:W-:Y:S05]  /*4250*/  @P0 BRA `(.L_x_272) ;  /* 0x00000000002c0947 */ /* 0x000fea0003800000 */
[----:B------:R-:W1:Y:S01]  /*4260*/  LDCU.64 UR4, c[0x0][0x3f8] ;  /* 0x00007f00ff0477ac */ /* 0x000e620008000a00 */
[----:B------:R-:W-:Y:S02]  /*4270*/  MOV R53, R55 ;  /* 0x0000003700357202 */ /* 0x000fe40000000f00 */
[----:B------:R-:W-:Y:S01]  /*4280*/  F2FP.BF16.F32.PACK_AB R3, R10, R3 ;  /* 0x000000030a03723e */ /* 0x000fe200000010ff */
[----:B------:R-:W2:Y:S01]  /*4290*/  LDCU.64 UR8, c[0x0][0x380] ;  /* 0x00007000ff0877ac */ /* 0x000ea20008000a00 */
[----:B-1----:R-:W-:Y:S02]  /*42a0*/  IMAD R5, R16, UR4, RZ ;  /* 0x0000000410057c24 */ /* 0x002fe4000f8e02ff */
[----:B------:R-:W-:-:S04]  /*42b0*/  IMAD.WIDE.U32 R52, R8, UR4, R52 ;  /* 0x0000000408347c25 */ /* 0x000fc8000f8e0034 */
[----:B------:R-:W-:Y:S01]  /*42c0*/  IMAD R5, R8, UR5, R5 ;  /* 0x0000000508057c24 */ /* 0x000fe2000f8e0205 */
[----:B--2---:R-:W-:-:S04]  /*42d0*/  LEA R4, P0, R52, UR8, 0x1 ;  /* 0x0000000834047c11 */ /* 0x004fc8000f8008ff */
[----:B------:R-:W-:-:S04]  /*42e0*/  IADD3 R5, PT, PT, R53, R5, RZ ;  /* 0x0000000535057210 */ /* 0x000fc80007ffe0ff */
[----:B------:R-:W-:-:S05]  /*42f0*/  LEA.HI.X R5, R52, UR9, R5, 0x1, P0 ;  /* 0x0000000934057c11 */ /* 0x000fca00080f0c05 */
[----:B------:R1:W-:Y:S02]  /*4300*/  STG.E desc[UR6][R4.64], R3 ;  /* 0x0000000304007986 */ /* 0x0003e4000c101906 */
.L_x_272:
[----:B------:R-:W-:Y:S05]  /*4310*/  BSYNC.RECONVERGENT B0 ;  /* 0x0000000000007941 */ /* 0x000fea0003800200 */
.L_x_271:
[----:B------:R-:W2:Y:S01]  /*4320*/  LDCU UR4, c[0x0][0x410] ;  /* 0x00008200ff0477ac */ /* 0x000ea20008000800 */
[----:B------:R-:W-:Y:S02]  /*4330*/  IADD3 R35, PT, PT, R20, R35, RZ ;  /* 0x0000002314237210 */ /* 0x000fe40007ffe0ff */
[----:B------:R-:W-:Y:S01]  /*4340*/  IADD3 R32, PT, PT, R32, 0x1, RZ ;  /* 0x0000000120207810 */ /* 0x000fe20007ffe0ff */
[----:B------:R-:W2:Y:S02]  /*4350*/  LDCU UR5, c[0x0][0x3e0] ;  /* 0x00007c00ff0577ac */ /* 0x000ea40008000800 */
[----:B--2---:R-:W-:-:S06]  /*4360*/  UIMAD UR4, UR4, UR5, URZ ;  /* 0x00000005040472a4 */ /* 0x004fcc000f8e02ff */
[----:B------:R-:W-:-:S13]  /*4370*/  ISETP.GE.AND P0, PT, R35, UR4, PT ;  /* 0x0000000423007c0c */ /* 0x000fda000bf06270 */
[----:B------:R-:W-:Y:S05]  /*4380*/  @!P0 BRA `(.L_x_273) ;  /* 0xffffffbc00748947 */ /* 0x000fea000383ffff */
.L_x_242:
[----:B------:R-:W2:Y:S01]  /*4390*/  S2R R9, SR_TID.X ;  /* 0x0000000000097919 */ /* 0x000ea20000002100 */
[----:B-1----:R-:W1:Y:S01]  /*43a0*/  LDC R4, c[0x0][0x370] ;  /* 0x0000dc00ff047b82 */ /* 0x002e620000000800 */
[----:B------:R-:W-:Y:S07]  /*43b0*/  BSSY.RECONVERGENT B0, `(.L_x_274) ;  /* 0x000000e000007945 */ /* 0x000fee0003800200 */
[----:B0-----:R-:W0:Y:S08]  /*43c0*/  LDC R7, c[0x0][0x374] ;  /* 0x0000dd00ff077b82 */ /* 0x001e300000000800 */
[----:B------:R-:W3:Y:S01]  /*43d0*/  LDC.64 R2, c[0x0][0x3c8] ;  /* 0x0000f200ff027b82 */ /* 0x000ee20000000a00 */
[----:B-1----:R-:W-:-:S02]  /*43e0*/  ISETP.NE.AND P0, PT, R4, 0x1, PT ;  /* 0x000000010400780c */ /* 0x002fc40003f05270 */
[----:B--2---:R-:W-:Y:S02]  /*43f0*/  ISETP.NE.AND P1, PT, R9, RZ, PT ;  /* 0x000000ff0900720c */ /* 0x004fe40003f25270 */
[----:B0-----:R-:W-:-:S04]  /*4400*/  SHF.L.U32 R0, R7, 0x1, RZ ;  /* 0x0000000107007819 */ /* 0x001fc800000006ff */
        /* <DEDUP_REMOVED lines=8> */
.L_x_275:
[----:B------:R-:W-:Y:S05]  /*4490*/  BSYNC.RECONVERGENT B0 ;  /* 0x0000000000007941 */ /* 0x000fea0003800200 */
.L_x_274:
        /* <DEDUP_REMOVED lines=11> */
.L_x_277:
[----:B------:R-:W2:Y:S04]  /*4550*/  LDG.E.STRONG.GPU R5, desc[UR6][R2.64] ;  /* 0x0000000602057981 */ /* 0x000ea8000c1ef900 */
[----:B--2---:R-:W-:Y:S01]  /*4560*/  CCTL.IVALL ;  /* 0x00000000ff00798f */ /* 0x004fe20002000000 */
[----:B------:R-:W-:Y:S05]  /*4570*/  YIELD ;  /* 0x0000000000007946 */ /* 0x000fea0003800000 */
[----:B------:R-:W-:-:S13]  /*4580*/  ISETP.NE.AND P0, PT, R5, R0, PT ;  /* 0x000000000500720c */ /* 0x000fda0003f05270 */
[----:B------:R-:W-:Y:S05]  /*4590*/  @P0 BRA `(.L_x_277) ;  /* 0xfffffffc00ec0947 */ /* 0x000fea000383ffff */
.L_x_276:
        /* <DEDUP_REMOVED lines=58> */
[----:B------:R-:W-:Y:S01]  /*4940*/  SHF.L.U32 R31, R13, 0x2, RZ ;  /* 0x000000020d1f7819 */ /* 0x000fe200000006ff */
[----:B------:R-:W-:Y:S01]  /*4950*/  UMOV UR4, URZ ;  /* 0x000000ff00047c82 */ /* 0x000fe20008000000 */
[----:B------:R-:W-:-:S02]  /*4960*/  SHF.L.U64.HI R33, R0, 0x2, R3 ;  /* 0x0000000200217819 */ /* 0x000fc40000010203 */
[----:B------:R-:W-:Y:S02]  /*4970*/  IADD3 R5, PT, PT, R7, UR4, RZ ;  /* 0x0000000407057c10 */ /* 0x000fe4000fffe0ff */
[----:B------:R-:W-:Y:S01]  /*4980*/  MOV R2, R6 ;  /* 0x0000000600027202 */ /* 0x000fe20000000f00 */
[----:B------:R-:W-:Y:S01]  /*4990*/  IMAD.WIDE.U32 R6, R12, 0x4, RZ ;  /* 0x000000040c067825 */ /* 0x000fe200078e00ff */
[----:B0-----:R-:W-:Y:S02]  /*49a0*/  IADD3 R27, P1, PT, R22, UR8, RZ ;  /* 0x00000008161b7c10 */ /* 0x001fe4000ff3e0ff */
[----:B------:R-:W-:Y:S02]  /*49b0*/  SHF.L.U64.HI R29, R28, 0x2, R35 ;  /* 0x000000021c1d7819 */ /* 0x000fe40000010223 */
[----:B-1----:R-:W-:Y:S02]  /*49c0*/  IADD3 R24, P2, PT, R22, UR10, RZ ;  /* 0x0000000a16187c10 */ /* 0x002fe4000ff5e0ff */
[----:B------:R-:W-:-:S02]  /*49d0*/  IADD3.X R26, PT, PT, R23, UR9, RZ, P1, !PT ;  /* 0x00000009171a7c10 */ /* 0x000fc40008ffe4ff */
[C---:B------:R-:W-:Y:S02]  /*49e0*/  IADD3.X R25, PT, PT, R23.reuse, UR11, RZ, P2, !PT ;  /* 0x0000000b17197c10 */ /* 0x040fe400097fe4ff */
[----:B--2---:R-:W-:Y:S02]  /*49f0*/  IADD3 R22, P1, PT, R22, UR12, RZ ;  /* 0x0000000c16167c10 */ /* 0x004fe4000ff3e0ff */
[----:B------:R-:W-:Y:S02]  /*4a00*/  IADD3 R18, P2, PT, RZ, -R9, RZ ;  /* 0x80000009ff127210 */ /* 0x000fe40007f5e0ff */
[----:B------:R-:W-:Y:S02]  /*4a10*/  IADD3.X R23, PT, PT, R23, UR13, RZ, P1, !PT ;  /* 0x0000000d17177c10 */ /* 0x000fe40008ffe4ff */
[----:B------:R-:W-:Y:S02]  /*4a20*/  IADD3 R31, PT, PT, R7, R31, RZ ;  /* 0x0000001f071f7210 */ /* 0x000fe40007ffe0ff */
[----:B------:R-:W-:-:S07]  /*4a30*/  IADD3.X R20, PT, PT, RZ, -0x1, RZ, P2, !PT ;  /* 0xffffffffff147810 */ /* 0x000fce00017fe4ff */
.L_x_280:
        /* <DEDUP_REMOVED lines=25> */
[-C--:B------:R-:W-:Y:S02]  /*4bd0*/  MOV R11, R25.reuse ;  /* 0x00000019000b7202 */ /* 0x080fe40000000f00 */
[----:B---3--:R-:W-:Y:S01]  /*4be0*/  F2FP.BF16.F32.PACK_AB R21, R17, R14 ;  /* 0x0000000e1115723e */ /* 0x008fe200000010ff */
[----:B------:R0:W-:Y:S04]  /*4bf0*/  STG.E desc[UR6][R8.64], R19 ;  /* 0x0000001308007986 */ /* 0x0001e8000c101906 */
[----:B------:R0:W-:Y:S01]  /*4c00*/  STG.E desc[UR6][R10.64], R21 ;  /* 0x000000150a007986 */ /* 0x0001e2000c101906 */
[----:B------:R-:W-:Y:S01]  /*4c10*/  IADD3.X R25, PT, PT, RZ, R25, RZ, P3, !PT ;  /* 0x00000019ff197210 */ /* 0x000fe20001ffe4ff */
[----:B------:R-:W-:Y:S06]  /*4c20*/  @P1 BRA `(.L_x_280) ;  /* 0xfffffffc00841947 */ /* 0x000fec000383ffff */
.L_x_279:
[----:B------:R-:W-:Y:S05]  /*4c30*/  BSYNC.RECONVERGENT B0 ;  /* 0x0000000000007941 */ /* 0x000fea0003800200 */
.L_x_278:
        /* <DEDUP_REMOVED lines=10> */
.L_x_281:
[C---:B------:R-:W-:Y:S02]  /*4ce0*/  SHF.L.U32 R12, R2.reuse, 0x2, RZ ;  /* 0x00000002020c7819 */ /* 0x040fe400000006ff */
[----:B------:R-:W-:Y:S02]  /*4cf0*/  SHF.L.U64.HI R14, R2, 0x2, R5 ;  /* 0x00000002020e7819 */ /* 0x000fe40000010205 */
[----:B-1----:R-:W-:-:S04]  /*4d00*/  IADD3 R4, P0, PT, R12, UR4, RZ ;  /* 0x000000040c047c10 */ /* 0x002fc8000ff1e0ff */
[----:B------:R-:W-:Y:S02]  /*4d10*/  IADD3.X R5, PT, PT, R14, UR5, RZ, P0, !PT ;  /* 0x000000050e057c10 */ /* 0x000fe400087fe4ff */
[C---:B------:R-:W-:Y:S02]  /*4d20*/  IADD3 R6, P0, PT, R4.reuse, R17, RZ ;  /* 0x0000001104067210 */ /* 0x040fe40007f1e0ff */
[C---:B------:R-:W-:Y:S02]  /*4d30*/  IADD3 R10, P2, PT, R4.reuse, R23, RZ ;  /* 0x00000017040a7210 */ /* 0x040fe40007f5e0ff */
[C---:B---3--:R-:W-:Y:S02]  /*4d40*/  IADD3.X R7, PT, PT, R5.reuse, R15, RZ, P0, !PT ;  /* 0x0000000f05077210 */ /* 0x048fe400007fe4ff */
        /* <DEDUP_REMOVED lines=58> */
[----:B------:R1:W4:Y:S04]  /*50f0*/  LDG.E R4, desc[UR6][R4.64+0x1680] ;  /* 0x0016800604047981 */ /* 0x000328000c1e1900 */
        /* <DEDUP_REMOVED lines=13> */
[----:B------:R-:W-:Y:S01]  /*51d0*/  ISETP.GT.AND.EX P0, PT, R3, RZ, PT, P0 ;  /* 0x000000ff0300720c */ /* 0x000fe20003f04300 */
[----:B-1----:R-:W-:Y:S01]  /*51e0*/  HFMA2 R5, -RZ, RZ, 0, 0 ;  /* 0x00000000ff057431 */ /* 0x002fe200000001ff */
[----:B----4-:R-:W-:Y:S02]  /*51f0*/  F2FP.BF16.F32.PACK_AB R11, R11, R4 ;  /* 0x000000040b0b723e */ /* 0x010fe400000010ff */
[----:B-----5:R-:W-:-:S03]  /*5200*/  F2FP.BF16.F32.PACK_AB R7, R9, R6 ;  /* 0x000000060907723e */ /* 0x020fc600000010ff */
[----:B------:R3:W-:Y:S04]  /*5210*/  STG.E desc[UR6][R28.64], R11 ;  /* 0x0000000b1c007986 */ /* 0x0007e8000c101906 */
[----:B------:R3:W-:Y:S02]  /*5220*/  STG.E desc[UR6][R26.64], R7 ;  /* 0x000000071a007986 */ /* 0x0007e4000c101906 */
[----:B------:R-:W-:Y:S05]  /*5230*/  @P0 BRA `(.L_x_281) ;  /* 0xfffffff800a80947 */ /* 0x000fea000383ffff */
[----:B------:R-:W-:Y:S05]  /*5240*/  EXIT ;  /* 0x000000000000794d */ /* 0x000fea0003800000 */
.L_x_282:
        /* <DEDUP_REMOVED lines=11> */
.L_x_3412:


//--------------------- .text._Z35group_norm_nhwc_bwd_one_pass_kernelI11Bf16IOBf16WLi256ELi30ELi480EEv26Group_norm_nhwc_bwd_params --------------------------
	.section	.text._Z35group_norm_nhwc_bwd_one_pass_kernelI11Bf16IOBf16WLi256ELi30ELi480EEv26Group_norm_nhwc_bwd_params,"ax",@progbits
	.align	128
        .global         _Z35group_norm_nhwc_bwd_one_pass_kernelI11Bf16IOBf16WLi256ELi30ELi480EEv26Group_norm_nhwc_bwd_params
        .type           _Z35group_norm_nhwc_bwd_one_pass_kernelI11Bf16IOBf16WLi256ELi30ELi480EEv26Group_norm_nhwc_bwd_params,@function
        .size           _Z35group_norm_nhwc_bwd_one_pass_kernelI11Bf16IOBf16WLi256ELi30ELi480EEv26Group_norm_nhwc_bwd_params,(.L_x_3413 - _Z35group_norm_nhwc_bwd_one_pass_kernelI11Bf16IOBf16WLi256ELi30ELi480EEv26Group_norm_nhwc_bwd_params)
        .other          _Z35group_norm_nhwc_bwd_one_pass_kernelI11Bf16IOBf16WLi256ELi30ELi480EEv26Group_norm_nhwc_bwd_params,@"STO_CUDA_ENTRY STV_DEFAULT"
_Z35group_norm_nhwc_bwd_one_pass_kernelI11Bf16IOBf16WLi256ELi30ELi480EEv26Group_norm_nhwc_bwd_params:
.text._Z35group_norm_nhwc_bwd_one_pass_kernelI11Bf16IOBf16WLi256ELi30ELi480EEv26Group_norm_nhwc_bwd_params:
        /* <DEDUP_REMOVED lines=19> */
[----:B------:R-:W-:-:S04]  /*0130*/  PRMT R6, R65, 0x9910, RZ ;  /* 0x0000991041067816 */ /* 0x000fc800000000ff */
[----:B------:R-:W-:-:S04]  /*0140*/  LEA R6, R6, -R6, 0x4 ;  /* 0x8000000606067211 */ /* 0x000fc800078e20ff */
[----:B------:R-:W-:Y:S01]  /*0150*/  IADD3 R6, PT, PT, RZ, -R6, RZ ;  /* 0x80000006ff067210 */ /* 0x000fe20007ffe0ff */
[----:B0-----:R-:W-:Y:S02]  /*0160*/  IMAD R59, R4, UR10, R65 ;  /* 0x0000000a043b7c24 */ /* 0x001fe4000f8e0241 */
[----:B------:R-:W0:Y:S01]  /*0170*/  LDC R4, c[0x0][0x370] ;  /* 0x0000dc00ff047b82 */ /* 0x000e220000000800 */
[----:B------:R-:W-:Y:S02]  /*0180*/  PRMT R13, R6, 0x7710, RZ ;  /* 0x00007710060d7816 */ /* 0x000fe400000000ff */
[C---:B------:R-:W-:Y:S02]  /*0190*/  IADD3 R64, PT, PT, R59.reuse, 0x20, RZ ;  /* 0x000000203b407810 */ /* 0x040fe40007ffe0ff */
[C---:B------:R-:W-:Y:S02]  /*01a0*/  IADD3 R63, PT, PT, R59.reuse, 0x40, RZ ;  /* 0x000000403b3f7810 */ /* 0x040fe40007ffe0ff */
[----:B------:R-:W-:-:S02]  /*01b0*/  IADD3 R62, PT, PT, R59, 0x60, RZ ;  /* 0x000000603b3e7810 */ /* 0x000fc40007ffe0ff */
[C---:B------:R-:W-:Y:S02]  /*01c0*/  IADD3 R61, PT, PT, R59.reuse, 0x80, RZ ;  /* 0x000000803b3d7810 */ /* 0x040fe40007ffe0ff */
[C---:B------:R-:W-:Y:S02]  /*01d0*/  IADD3 R60, PT, PT, R59.reuse, 0xc0, RZ ;  /* 0x000000c03b3c7810 */ /* 0x040fe40007ffe0ff */
[----:B------:R-:W-:Y:S02]  /*01e0*/  IADD3 R59, PT, PT, R59, 0xe0, RZ ;  /* 0x000000e03b3b7810 */ /* 0x000fe40007ffe0ff */
[----:B------:R-:W-:Y:S02]  /*01f0*/  IADD3 R58, PT, PT, R13, R2, RZ ;  /* 0x000000020d3a7210 */ /* 0x000fe40007ffe0ff */
[----:B------:R-:W-:Y:S02]  /*0200*/  SHF.R.S32.HI R7, RZ, 0x1f, R64 ;  /* 0x0000001fff077819 */ /* 0x000fe40000011440 */
[----:B------:R-:W-:-:S02]  /*0210*/  SHF.R.S32.HI R9, RZ, 0x1f, R63 ;  /* 0x0000001fff097819 */ /* 0x000fc4000001143f */
[----:B------:R-:W-:Y:S02]  /*0220*/  SHF.R.S32.HI R11, RZ, 0x1f, R62 ;  /* 0x0000001fff0b7819 */ /* 0x000fe4000001143e */
[----:B------:R-:W-:Y:S02]  /*0230*/  SHF.R.S32.HI R13, RZ, 0x1f, R61 ;  /* 0x0000001fff0d7819 */ /* 0x000fe4000001143d */
[----:B------:R-:W-:Y:S02]  /*0240*/  SHF.R.S32.HI R15, RZ, 0x1f, R60 ;  /* 0x0000001fff0f7819 */ /* 0x000fe4000001143c */
[----:B------:R-:W-:Y:S02]  /*0250*/  SHF.R.S32.HI R17, RZ, 0x1f, R59 ;  /* 0x0000001fff117819 */ /* 0x000fe4000001143b */
[----:B-123--:R-:W-:-:S07]  /*0260*/  SHF.L.U32 R58, R58, 0x1, RZ ;  /* 0x000000013a3a7819 */ /* 0x00efce00000006ff */
.L_x_326:
[----:B01----:R-:W1:Y:S01]  /*0270*/  LDC R29, c[0x0][0x410] ;  /* 0x00010400ff1d7b82 */ /* 0x003e620000000800 */
[----:B--2---:R-:W2:Y:S01]  /*0280*/  LDCU.128 UR12, c[0x0][0x400] ;  /* 0x00008000ff0c77ac */ /* 0x004ea20008000c00 */
[----:B------:R-:W-:Y:S02]  /*0290*/  ISETP.GE.AND P3, PT, R56, RZ, PT ;  /* 0x000000ff3800720c */ /* 0x000fe40003f66270 */
[----:B------:R-:W-:Y:S02]  /*02a0*/  CS2R R54, SRZ ;  /* 0x0000000000367805 */ /* 0x000fe4000001ff00 */
[----:B------:R-:W-:Y:S02]  /*02b0*/  LOP3.LUT R30, R58, 0xffff, RZ, 0xc0, !PT ;  /* 0x0000ffff3a1e7812 */ /* 0x000fe400078ec0ff */
[----:B---3--:R-:W3:Y:S01]  /*02c0*/  LDC R10, c[0x0][0x41c] ;  /* 0x00010700ff0a7b82 */ /* 0x008ee20000000800 */
[----:B-1----:R-:W-:-:S04]  /*02d0*/  IABS R21, R29 ;  /* 0x0000001d00157213 */ /* 0x002fc80000000000 */
[----:B------:R-:W1:Y:S01]  /*02e0*/  I2F.RP R6, R21 ;  /* 0x0000001500067306 */ /* 0x000e620000209400 */
[----:B---3--:R-:W-:-:S05]  /*02f0*/  IMAD R31, R10, UR10, R65 ;  /* 0x0000000a0a1f7c24 */ /* 0x008fca000f8e0241 */
[C---:B--2---:R-:W-:Y:S02]  /*0300*/  ISETP.GE.U32.AND P0, PT, R31.reuse, UR12, PT ;  /* 0x0000000c1f007c0c */ /* 0x044fe4000bf06070 */
[----:B------:R-:W-:Y:S02]  /*0310*/  SHF.R.S32.HI R27, RZ, 0x1f, R31 ;  /* 0x0000001fff1b7819 */ /* 0x000fe4000001141f */
[----:B------:R-:W-:Y:S01]  /*0320*/  IADD3 R25, PT, PT, R31, 0xa0, RZ ;  /* 0x000000a01f197810 */ /* 0x000fe20007ffe0ff */
[----:B-1----:R-:W1:Y:S01]  /*0330*/  MUFU.RCP R6, R6 ;  /* 0x0000000600067308 */ /* 0x002e620000001000 */
[----:B------:R-:W-:-:S13]  /*0340*/  ISETP.GE.AND.EX P0, PT, R27, UR13, PT, P0 ;  /* 0x0000000d1b007c0c */ /* 0x000fda000bf06300 */
[----:B------:R-:W2:Y:S01]  /*0350*/  @!P0 LDC.64 R32, c[0x0][0x3f8] ;  /* 0x0000fe00ff208b82 */ /* 0x000ea20000000a00 */
[----:B-1----:R-:W-:-:S04]  /*0360*/  IADD3 R18, PT, PT, R6, 0xffffffe, RZ ;  /* 0x0ffffffe06127810 */ /* 0x002fc80007ffe0ff */
[----:B------:R1:W3:Y:S03]  /*0370*/  F2I.FTZ.U32.TRUNC.NTZ R19, R18 ;  /* 0x0000001200137305 */ /* 0x0002e6000021f000 */
[----:B------:R-:W4:Y:S01]  /*0380*/  @!P0 LDC.64 R34, c[0x0][0x3a0] ;  /* 0x0000e800ff228b82 */ /* 0x000f220000000a00 */
[----:B-1----:R-:W-:Y:S02]  /*0390*/  MOV R18, RZ ;  /* 0x000000ff00127202 */ /* 0x002fe40000000f00 */
[----:B---3--:R-:W-:-:S05]  /*03a0*/  IADD3 R8, PT, PT, RZ, -R19, RZ ;  /* 0x80000013ff087210 */ /* 0x008fca0007ffe0ff */
        /* <DEDUP_REMOVED lines=14> */
[----:B------:R-:W-:-:S02]  /*0490*/  ISETP.GE.U32.AND P2, PT, R25, UR12, PT ;  /* 0x0000000c19007c0c */ /* 0x000fc4000bf46070 */
[----:B------:R-:W-:Y:S02]  /*04a0*/  SEL R6, R21, R6, !P5 ;  /* 0x0000000615067207 */ /* 0x000fe40006800000 */
[----:B------:R-:W-:Y:S02]  /*04b0*/  ISETP.NE.AND P5, PT, R29, RZ, PT ;  /* 0x000000ff1d00720c */ /* 0x000fe40003fa5270 */
[----:B------:R-:W-:Y:S02]  /*04c0*/  LOP3.LUT R21, RZ, R29, RZ, 0x33, !PT ;  /* 0x0000001dff157212 */ /* 0x000fe400078e33ff */
[----:B------:R-:W-:Y:S02]  /*04d0*/  @!P3 IADD3 R6, PT, PT, -R6, RZ, RZ ;  /* 0x000000ff0606b210 */ /* 0x000fe40007ffe1ff */
[----:B------:R-:W-:Y:S02]  /*04e0*/  @P4 IADD3 R19, PT, PT, R19, 0x1, RZ ;  /* 0x0000000113134810 */ /* 0x000fe40007ffe0ff */
[----:B------:R-:W-:-:S02]  /*04f0*/  SEL R87, R21, R6, !P5 ;  /* 0x0000000615577207 */ /* 0x000fc40006800000 */
[----:B------:R-:W-:Y:S02]  /*0500*/  @!P1 IADD3 R19, PT, PT, -R19, RZ, RZ ;  /* 0x000000ff13139210 */ /* 0x000fe40007ffe1ff */
[----:B------:R-:W-:Y:S01]  /*0510*/  SHF.R.S32.HI R29, RZ, 0x1f, R25 ;  /* 0x0000001fff1d7819 */ /* 0x000fe20000011419 */
[----:B------:R-:W-:Y:S01]  /*0520*/  IMAD R23, R87, 0x1e, RZ ;  /* 0x0000001e57177824 */ /* 0x000fe200078e02ff */
[----:B------:R-:W-:Y:S02]  /*0530*/  SEL R19, R21, R19, !P5 ;  /* 0x0000001315137207 */ /* 0x000fe40006800000 */
[----:B------:R-:W-:Y:S02]  /*0540*/  ISETP.GE.AND.EX P2, PT, R29, UR13, PT, P2 ;  /* 0x0000000d1d007c0c */ /* 0x000fe4000bf46320 */
[----:B------:R-:W-:Y:S02]  /*0550*/  IADD3 R88, P1, PT, R23, R30, RZ ;  /* 0x0000001e17587210 */ /* 0x000fe40007f3e0ff */
[----:B------:R-:W-:-:S02]  /*0560*/  SHF.R.S32.HI R6, RZ, 0x1f, R19 ;  /* 0x0000001fff067819 */ /* 0x000fc40000011413 */
[----:B------:R-:W-:Y:S02]  /*0570*/  LEA.HI.X.SX32 R89, R23, RZ, 0x1, P1 ;  /* 0x000000ff17597211 */ /* 0x000fe400008f0eff */
[----:B------:R-:W-:Y:S01]  /*0580*/  ISETP.GE.U32.AND P3, PT, R63, UR12, PT ;  /* 0x0000000c3f007c0c */ /* 0x000fe2000bf66070 */
[----:B------:R-:W-:Y:S01]  /*0590*/  IMAD R6, R6, UR14, RZ ;  /* 0x0000000e06067c24 */ /* 0x000fe2000f8e02ff */
[----:B------:R-:W-:Y:S01]  /*05a0*/  ISETP.GE.U32.AND P1, PT, R62, UR12, PT ;  /* 0x0000000c3e007c0c */ /* 0x000fe2000bf26070 */
[----:B------:R-:W-:Y:S01]  /*05b0*/  IMAD.WIDE.U32 R88, R19, UR14, R88 ;  /* 0x0000000e13587c25 */ /* 0x000fe2000f8e0058 */
[----:B------:R-:W-:Y:S01]  /*05c0*/  ISETP.GE.AND.EX P3, PT, R9, UR13, PT, P3 ;  /* 0x0000000d09007c0c */ /* 0x000fe2000bf66330 */
[----:B------:R-:W1:Y:S01]  /*05d0*/  @!P2 LDC.64 R36, c[0x0][0x3f8] ;  /* 0x0000fe00ff24ab82 */ /* 0x000e620000000a00 */
[----:B------:R-:W-:Y:S01]  /*05e0*/  ISETP.GE.AND.EX P1, PT, R11, UR13, PT, P1 ;  /* 0x0000000d0b007c0c */ /* 0x000fe2000bf26310 */
[----:B------:R-:W-:Y:S01]  /*05f0*/  IMAD R91, R19, UR15, R6 ;  /* 0x0000000f135b7c24 */ /* 0x000fe2000f8e0206 */
[----:B------:R-:W-:Y:S01]  /*0600*/  @!P0 MOV R90, R88 ;  /* 0x00000058005a8202 */ /* 0x000fe20000000f00 */
[----:B--2---:R-:W-:Y:S01]  /*0610*/  @!P0 IMAD R6, R27, R32, RZ ;  /* 0x000000201b068224 */ /* 0x004fe200078e02ff */
[----:B------:R-:W-:-:S02]  /*0620*/  @!P2 MOV R22, R88 ;  /* 0x000000580016a202 */ /* 0x000fc40000000f00 */
[----:B------:R-:W-:Y:S01]  /*0630*/  IADD3 R91, PT, PT, R89, R91, RZ ;  /* 0x0000005b595b7210 */ /* 0x000fe20007ffe0ff */
[C---:B------:R-:W-:Y:S01]  /*0640*/  @!P0 IMAD R21, R31.reuse, R33, R6 ;  /* 0x000000211f158224 */ /* 0x040fe200078e0206 */
[----:B------:R-:W2:Y:S02]  /*0650*/  @!P2 LDC.64 R40, c[0x0][0x398] ;  /* 0x0000e600ff28ab82 */ /* 0x000ea40000000a00 */
[----:B------:R-:W-:Y:S01]  /*0660*/  @!P2 MOV R23, R91 ;  /* 0x0000005b0017a202 */ /* 0x000fe20000000f00 */
[----:B------:R-:W-:-:S05]  /*0670*/  @!P0 IMAD.WIDE.U32 R18, R31, R32, R90 ;  /* 0x000000201f128225 */ /* 0x000fca00078e005a */
[----:B------:R-:W3:Y:S01]  /*0680*/  @!P0 LDC.64 R32, c[0x0][0x398] ;  /* 0x0000e600ff208b82 */ /* 0x000ee20000000a00 */
[----:B------:R-:W-:Y:S02]  /*0690*/  @!P0 IADD3 R19, PT, PT, R19, R21, RZ ;  /* 0x0000001513138210 */ /* 0x000fe40007ffe0ff */
[C---:B------:R-:W-:Y:S02]  /*06a0*/  @!P0 SHF.L.U32 R27, R18.reuse, 0x1, RZ ;  /* 0x00000001121b8819 */ /* 0x040fe400000006ff */
[----:B------:R-:W-:Y:S01]  /*06b0*/  @!P0 SHF.L.U64.HI R6, R18, 0x1, R19 ;  /* 0x0000000112068819 */ /* 0x000fe20000010213 */
[-C--:B-1----:R-:W-:Y:S02]  /*06c0*/  @!P2 IMAD R8, R29, R36.reuse, RZ ;  /* 0x000000241d08a224 */ /* 0x082fe400078e02ff */
[----:B------:R-:W1:Y:S01]  /*06d0*/  @!P2 LDC.64 R38, c[0x0][0x3a0] ;  /* 0x0000e800ff26ab82 */ /* 0x000e620000000a00 */
[----:B------:R-:W-:Y:S01]  /*06e0*/  @!P2 IMAD.WIDE.U32 R22, R25, R36, R22 ;  /* 0x000000241916a225 */ /* 0x000fe200078e0016 */
[----:B----4-:R-:W-:-:S03]  /*06f0*/  @!P0 IADD3 R18, P4, PT, R27, R34, RZ ;  /* 0x000000221b128210 */ /* 0x010fc60007f9e0ff */
[----:B------:R-:W-:Y:S01]  /*0700*/  @!P2 IMAD R21, R25, R37, R8 ;  /* 0x000000251915a224 */ /* 0x000fe200078e0208 */
[----:B------:R-:W-:Y:S02]  /*0710*/  @!P0 IADD3.X R19, PT, PT, R6, R35, RZ, P4, !PT ;  /* 0x0000002306138210 */ /* 0x000fe400027fe4ff */
[----:B------:R-:W4:Y:S01]  /*0720*/  @!P3 LDC.64 R28, c[0x0][0x3f8] ;  /* 0x0000fe00ff1cbb82 */ /* 0x000f220000000a00 */
[C---:B------:R-:W-:Y:S02]  /*0730*/  @!P2 SHF.L.U32 R25, R22.reuse, 0x1, RZ ;  /* 0x000000011619a819 */ /* 0x040fe400000006ff */
[----:B------:R-:W-:Y:S01]  /*0740*/  @!P2 IADD3 R21, PT, PT, R23, R21, RZ ;  /* 0x000000151715a210 */ /* 0x000fe20007ffe0ff */
[----:B------:R5:W5:Y:S03]  /*0750*/  @!P0 LDG.E R55, desc[UR8][R18.64] ;  /* 0x0000000812378981 */ /* 0x000b66000c1e1900 */
[----:B------:R-:W-:Y:S01]  /*0760*/  @!P2 SHF.L.U64.HI R8, R22, 0x1, R21 ;  /* 0x000000011608a819 */ /* 0x000fe20000010215 */
[----:B------:R-:W0:Y:S01]  /*0770*/  @!P1 LDC.64 R36, c[0x0][0x3f8] ;  /* 0x0000fe00ff249b82 */ /* 0x000e220000000a00 */
[----:B---3--:R-:W-:-:S04]  /*0780*/  @!P0 IADD3 R20, P4, PT, R27, R32, RZ ;  /* 0x000000201b148210 */ /* 0x008fc80007f9e0ff */
[----:B------:R-:W-:Y:S02]  /*0790*/  @!P0 IADD3.X R21, PT, PT, R6, R33, RZ, P4, !PT ;  /* 0x0000002106158210 */ /* 0x000fe400027fe4ff */
[C---:B-1----:R-:W-:Y:S01]  /*07a0*/  @!P2 IADD3 R22, P5, PT, R25.reuse, R38, RZ ;  /* 0x000000261916a210 */ /* 0x042fe20007fbe0ff */
[----:B------:R-:W1:Y:S02]  /*07b0*/  @!P3 LDC.64 R32, c[0x0][0x3a0] ;  /* 0x0000e800ff20bb82 */ /* 0x000e640000000a00 */
[----:B------:R3:W3:Y:S01]  /*07c0*/  @!P0 LDG.E R54, desc[UR8][R20.64] ;  /* 0x0000000814368981 */ /* 0x0006e2000c1e1900 */
[----:B--2---:R-:W-:-:S04]  /*07d0*/  @!P2 IADD3 R24, P0, PT, R25, R40, RZ ;  /* 0x000000281918a210 */ /* 0x004fc80007f1e0ff */
[----:B------:R-:W-:Y:S01]  /*07e0*/  @!P2 IADD3.X R25, PT, PT, R8, R41, RZ, P0, !PT ;  /* 0x000000290819a210 */ /* 0x000fe200007fe4ff */
[----:B------:R-:W2:Y:S01]  /*07f0*/  @!P3 LDC.64 R34, c[0x0][0x398] ;  /* 0x0000e600ff22bb82 */ /* 0x000ea20000000a00 */
[----:B------:R-:W-:-:S04]  /*0800*/  ISETP.GE.U32.AND P0, PT, R61, UR12, PT ;  /* 0x0000000c3d007c0c */ /* 0x000fc8000bf06070 */
[----:B------:R-:W-:Y:S01]  /*0810*/  ISETP.GE.AND.EX P0, PT, R13, UR13, PT, P0 ;  /* 0x0000000d0d007c0c */ /* 0x000fe2000bf06300 */
[----:B----4-:R-:W-:Y:S01]  /*0820*/  @!P3 IMAD R10, R9, R28, RZ ;  /* 0x0000001c090ab224 */ /* 0x010fe200078e02ff */
[----:B-----5:R-:W-:Y:S02]  /*0830*/  @!P3 MOV R18, R88 ;  /* 0x000000580012b202 */ /* 0x020fe40000000f00 */
[----:B------:R-:W-:Y:S02]  /*0840*/  @!P3 MOV R19, R91 ;  /* 0x0000005b0013b202 */ /* 0x000fe40000000f00 */
[----:B------:R-:W-:Y:S02]  /*0850*/  @!P2 IADD3.X R23, PT, PT, R8, R39, RZ, P5, !PT ;  /* 0x000000270817a210 */ /* 0x000fe40002ffe4ff */
[----:B------:R-:W-:Y:S01]  /*0860*/  MOV R6, RZ ;  /* 0x000000ff00067202 */ /* 0x000fe20000000f00 */
[C---:B------:R-:W-:Y:S01]  /*0870*/  @!P3 IMAD R27, R63.reuse, R29, R10 ;  /* 0x0000001d3f1bb224 */ /* 0x040fe200078e020a */
[----:B------:R-:W-:Y:S01]  /*0880*/  MOV R8, RZ ;  /* 0x000000ff00087202 */ /* 0x000fe20000000f00 */
[----:B------:R-:W-:Y:S01]  /*0890*/  @!P3 IMAD.WIDE.U32 R18, R63, R28, R18 ;  /* 0x0000001c3f12b225 */ /* 0x000fe200078e0012 */
[----:B------:R-:W4:Y:S02]  /*08a0*/  @!P1 LDC.64 R38, c[0x0][0x398] ;  /* 0x0000e600ff269b82 */ /* 0x000f240000000a00 */
[----:B------:R-:W5:Y:S02]  /*08b0*/  @!P2 LDG.E R6, desc[UR8][R22.64] ;  /* 0x000000081606a981 */ /* 0x000f64000c1e1900 */
[----:B------:R-:W-:-:S02]  /*08c0*/  @!P3 IADD3 R19, PT, PT, R19, R27, RZ ;  /* 0x0000001b1313b210 */ /* 0x000fc40007ffe0ff */
[----:B------:R2:W5:Y:S01]  /*08d0*/  @!P2 LDG.E R8, desc[UR8][R24.64] ;  /* 0x000000081808a981 */ /* 0x000562000c1e1900 */
[----:B------:R-:W-:Y:S01]  /*08e0*/  ISETP.GE.U32.AND P2, PT, R60, UR12, PT ;  /* 0x0000000c3c007c0c */ /* 0x000fe2000bf46070 */
[----:B------:R-:W4:Y:S01]  /*08f0*/  @!P0 LDC.64 R40, c[0x0][0x3f8] ;  /* 0x0000fe00ff288b82 */ /* 0x000f220000000a00 */
[C---:B---3--:R-:W-:Y:S02]  /*0900*/  @!P3 SHF.L.U32 R21, R18.reuse, 0x1, RZ ;  /* 0x000000011215b819 */ /* 0x048fe400000006ff */
[----:B------:R-:W-:Y:S01]  /*0910*/  ISETP.GE.AND.EX P2, PT, R15, UR13, PT, P2 ;  /* 0x0000000d0f007c0c */ /* 0x000fe2000bf46320 */
[----:B0-----:R-:W-:Y:S01]  /*0920*/  @!P1 IMAD R10, R11, R36, RZ ;  /* 0x000000240b0a9224 */ /* 0x001fe200078e02ff */
[----:B------:R-:W-:-:S03]  /*0930*/  @!P3 SHF.L.U64.HI R12, R18, 0x1, R19 ;  /* 0x00000001120cb819 */ /* 0x000fc60000010213 */
[----:B------:R-:W0:Y:S01]  /*0940*/  @!P1 LDC.64 R28, c[0x0][0x3a0] ;  /* 0x0000e800ff1c9b82 */ /* 0x000e220000000a00 */
[C---:B-1----:R-:W-:Y:S02]  /*0950*/  @!P3 IADD3 R18, P4, PT, R21.reuse, R32, RZ ;  /* 0x000000201512b210 */ /* 0x042fe40007f9e0ff */
[----:B--2---:R-:W-:Y:S01]  /*0960*/  @!P3 IADD3 R20, P5, PT, R21, R34, RZ ;  /* 0x000000221514b210 */ /* 0x004fe20007fbe0ff */
[----:B------:R-:W-:Y:S01]  /*0970*/  @!P1 IMAD R27, R62, R37, R10 ;  /* 0x000000253e1b9224 */ /* 0x000fe200078e020a */
[C---:B------:R-:W-:Y:S02]  /*0980*/  @!P3 IADD3.X R19, PT, PT, R12.reuse, R33, RZ, P4, !PT ;  /* 0x000000210c13b210 */ /* 0x040fe400027fe4ff */
[----:B------:R-:W-:Y:S01]  /*0990*/  @!P3 IADD3.X R21, PT, PT, R12, R35, RZ, P5, !PT ;  /* 0x000000230c15b210 */ /* 0x000fe20002ffe4ff */
[----:B------:R-:W1:Y:S01]  /*09a0*/  LDC.64 R24, c[0x0][0x3b8] ;  /* 0x0000ee00ff187b82 */ /* 0x000e620000000a00 */
[----:B------:R-:W-:Y:S02]  /*09b0*/  MOV R10, RZ ;  /* 0x000000ff000a7202 */ /* 0x000fe40000000f00 */
[----:B------:R-:W-:-:S02]  /*09c0*/  @!P1 MOV R22, R88 ;  /* 0x0000005800169202 */ /* 0x000fc40000000f00 */
[----:B------:R-:W-:Y:S02]  /*09d0*/  @!P1 MOV R23, R91 ;  /* 0x0000005b00179202 */ /* 0x000fe40000000f00 */
[----:B------:R-:W-:Y:S01]  /*09e0*/  MOV R12, RZ ;  /* 0x000000ff000c7202 */ /* 0x000fe20000000f00 */
[----:B------:R2:W3:Y:S01]  /*09f0*/  @!P3 LDG.E R10, desc[UR8][R18.64] ;  /* 0x00000008120ab981 */ /* 0x0004e2000c1e1900 */
[----:B------:R-:W1:Y:S01]  /*0a00*/  @!P0 LDC.64 R32, c[0x0][0x3a0] ;  /* 0x0000e800ff208b82 */ /* 0x000e620000000a00 */
[----:B------:R-:W-:-:S03]  /*0a10*/  @!P1 IMAD.WIDE.U32 R22, R62, R36, R22 ;  /* 0x000000243e169225 */ /* 0x000fc600078e0016 */
[----:B------:R0:W3:Y:S01]  /*0a20*/  @!P3 LDG.E R12, desc[UR8][R20.64] ;  /* 0x00000008140cb981 */ /* 0x0000e2000c1e1900 */
[----:B------:R-:W-:-:S03]  /*0a30*/  ISETP.GE.U32.AND P3, PT, R64, UR12, PT ;  /* 0x0000000c40007c0c */ /* 0x000fc6000bf66070 */
[----:B------:R-:W1:Y:S01]  /*0a40*/  @!P2 LDC.64 R36, c[0x0][0x3f8] ;  /* 0x0000fe00ff24ab82 */ /* 0x000e620000000a00 */
[----:B------:R-:W-:Y:S01]  /*0a50*/  ISETP.GE.AND.EX P3, PT, R7, UR13, PT, P3 ;  /* 0x0000000d07007c0c */ /* 0x000fe2000bf66330 */
[----:B----4-:R-:W-:Y:S01]  /*0a60*/  @!P0 IMAD R16, R13, R40, RZ ;  /* 0x000000280d108224 */ /* 0x010fe200078e02ff */
[----:B--2---:R-:W-:Y:S02]  /*0a70*/  @!P0 MOV R18, R88 ;  /* 0x0000005800128202 */ /* 0x004fe40000000f00 */
[----:B------:R-:W-:-:S03]  /*0a80*/  @!P0 MOV R19, R91 ;  /* 0x0000005b00138202 */ /* 0x000fc60000000f00 */
[----:B------:R-:W2:Y:S01]  /*0a90*/  @!P0 LDC.64 R34, c[0x0][0x398] ;  /* 0x0000e600ff228b82 */ /* 0x000ea20000000a00 */
[----:B------:R-:W-:Y:S02]  /*0aa0*/  @!P1 IADD3 R23, PT, PT, R23, R27, RZ ;  /* 0x0000001b17179210 */ /* 0x000fe40007ffe0ff */
[C---:B------:R-:W-:Y:S01]  /*0ab0*/  @!P1 SHF.L.U32 R27, R22.reuse, 0x1, RZ ;  /* 0x00000001161b9819 */ /* 0x040fe200000006ff */
[C---:B0-----:R-:W-:Y:S01]  /*0ac0*/  @!P0 IMAD R21, R61.reuse, R41, R16 ;  /* 0x000000293d158224 */ /* 0x041fe200078e0210 */
[----:B------:R-:W-:Y:S01]  /*0ad0*/  @!P1 SHF.L.U64.HI R14, R22, 0x1, R23 ;  /* 0x00000001160e9819 */ /* 0x000fe20000010217 */
[----:B------:R-:W-:Y:S01]  /*0ae0*/  @!P0 IMAD.WIDE.U32 R18, R61, R40, R18 ;  /* 0x000000283d128225 */ /* 0x000fe200078e0012 */
[C---:B------:R-:W-:Y:S01]  /*0af0*/  @!P1 IADD3 R22, P6, PT, R27.reuse, R28, RZ ;  /* 0x0000001c1b169210 */ /* 0x040fe20007fde0ff */
[----:B------:R-:W0:Y:S01]  /*0b00*/  @!P2 LDC.64 R44, c[0x0][0x3a0] ;  /* 0x0000e800ff2cab82 */ /* 0x000e220000000a00 */
[----:B------:R-:W-:Y:S02]  /*0b10*/  @!P1 IADD3 R26, P5, PT, R27, R38, RZ ;  /* 0x000000261b1a9210 */ /* 0x000fe40007fbe0ff */
[----:B------:R-:W-:-:S02]  /*0b20*/  ISETP.GE.U32.AND P4, PT, R59, UR12, PT ;  /* 0x0000000c3b007c0c */ /* 0x000fc4000bf86070 */
[C---:B------:R-:W-:Y:S02]  /*0b30*/  @!P1 IADD3.X R23, PT, PT, R14.reuse, R29, RZ, P6, !PT ;  /* 0x0000001d0e179210 */ /* 0x040fe400037fe4ff */
[----:B------:R-:W-:Y:S01]  /*0b40*/  @!P1 IADD3.X R27, PT, PT, R14, R39, RZ, P5, !PT ;  /* 0x000000270e1b9210 */ /* 0x000fe20002ffe4ff */
[----:B-1----:R-:W-:Y:S01]  /*0b50*/  IMAD.WIDE R24, R56, 0x8, R24 ;  /* 0x0000000838187825 */ /* 0x002fe200078e0218 */
[----:B------:R-:W-:Y:S01]  /*0b60*/  @!P0 IADD3 R19, PT, PT, R19, R21, RZ ;  /* 0x0000001513138210 */ /* 0x000fe20007ffe0ff */
[----:B------:R-:W1:Y:S01]  /*0b70*/  @!P3 LDC.64 R46, c[0x0][0x3f8] ;  /* 0x0000fe00ff2ebb82 */ /* 0x000e620000000a00 */
[----:B------:R-:W-:Y:S02]  /*0b80*/  ISETP.GE.AND.EX P4, PT, R17, UR13, PT, P4 ;  /* 0x0000000d11007c0c */ /* 0x000fe4000bf86340 */
[----:B------:R-:W-:Y:S01]  /*0b90*/  MOV R14, RZ ;  /* 0x000000ff000e7202 */ /* 0x000fe20000000f00 */
[----:B------:R-:W4:Y:S04]  /*0ba0*/  LDG.E.64 R24, desc[UR8][R24.64] ;  /* 0x0000000818187981 */ /* 0x000f28000c1e1b00 */
[----:B------:R-:W1:Y:S01]  /*0bb0*/  @!P2 LDC.64 R20, c[0x0][0x398] ;  /* 0x0000e600ff14ab82 */ /* 0x000e620000000a00 */
[----:B------:R-:W-:Y:S01]  /*0bc0*/  MOV R16, RZ ;  /* 0x000000ff00107202 */ /* 0x000fe20000000f00 */
[----:B------:R2:W3:Y:S01]  /*0bd0*/  @!P1 LDG.E R14, desc[UR8][R22.64] ;  /* 0x00000008160e9981 */ /* 0x0004e2000c1e1900 */
[C---:B------:R-:W-:Y:S01]  /*0be0*/  @!P0 SHF.L.U32 R39, R18.reuse, 0x1, RZ ;  /* 0x0000000112278819 */ /* 0x040fe200000006ff */
[----:B------:R-:W-:Y:S01]  /*0bf0*/  @!P2 IMAD R29, R15, R36, RZ ;  /* 0x000000240f1da224 */ /* 0x000fe200078e02ff */
[----:B------:R-:W-:-:S02]  /*0c00*/  @!P0 SHF.L.U64.HI R18, R18, 0x1, R19 ;  /* 0x0000000112128819 */ /* 0x000fc40000010213 */
[----:B------:R0:W3:Y:S01]  /*0c10*/  @!P1 LDG.E R16, desc[UR8][R26.64] ;  /* 0x000000081a109981 */ /* 0x0000e2000c1e1900 */
[----:B--2---:R-:W-:Y:S02]  /*0c20*/  @!P2 MOV R22, R88 ;  /* 0x000000580016a202 */ /* 0x004fe40000000f00 */
[----:B------:R-:W-:Y:S01]  /*0c30*/  @!P2 MOV R23, R91 ;  /* 0x0000005b0017a202 */ /* 0x000fe20000000f00 */
[C---:B------:R-:W-:Y:S01]  /*0c40*/  @!P2 IMAD R31, R60.reuse, R37, R29 ;  /* 0x000000253c1fa224 */ /* 0x040fe200078e021d */
[C---:B------:R-:W-:Y:S02]  /*0c50*/  @!P0 IADD3 R28, P1, PT, R39.reuse, R32, RZ ;  /* 0x00000020271c8210 */ /* 0x040fe40007f3e0ff */
[----:B------:R-:W-:Y:S01]  /*0c60*/  @!P0 IADD3 R38, P5, PT, R39, R34, RZ ;  /* 0x0000002227268210 */ /* 0x000fe20007fbe0ff */
[----:B------:R-:W-:Y:S02]  /*0c70*/  @!P2 IMAD.WIDE.U32 R22, R60, R36, R22 ;  /* 0x000000243c16a225 */ /* 0x000fe400078e0016 */
[----:B------:R-:W2:Y:S01]  /*0c80*/  @!P4 LDC.64 R36, c[0x0][0x3f8] ;  /* 0x0000fe00ff24cb82 */ /* 0x000ea20000000a00 */
[----:B------:R-:W-:-:S02]  /*0c90*/  @!P0 IADD3.X R29, PT, PT, R18, R33, RZ, P1, !PT ;  /* 0x00000021121d8210 */ /* 0x000fc40000ffe4ff */
[----:B------:R-:W-:Y:S02]  /*0ca0*/  @!P0 IADD3.X R39, PT, PT, R18, R35, RZ, P5, !PT ;  /* 0x0000002312278210 */ /* 0x000fe40002ffe4ff */
[----:B------:R-:W-:Y:S02]  /*0cb0*/  CS2R R18, SRZ ;  /* 0x0000000000127805 */ /* 0x000fe4000001ff00 */
[----:B------:R-:W-:Y:S02]  /*0cc0*/  @!P2 IADD3 R23, PT, PT, R23, R31, RZ ;  /* 0x0000001f1717a210 */ /* 0x000fe40007ffe0ff */
[C---:B------:R-:W-:Y:S01]  /*0cd0*/  @!P2 SHF.L.U32 R41, R22.reuse, 0x1, RZ ;  /* 0x000000011629a819 */ /* 0x040fe200000006ff */
[----:B------:R-:W2:Y:S01]  /*0ce0*/  @!P3 LDC.64 R32, c[0x0][0x3a0] ;  /* 0x0000e800ff20bb82 */ /* 0x000ea20000000a00 */
[----:B------:R-:W-:Y:S01]  /*0cf0*/  @!P2 SHF.L.U64.HI R42, R22, 0x1, R23 ;  /* 0x00000001162aa819 */ /* 0x000fe20000010217 */
[----:B------:R1:W3:Y:S01]  /*0d00*/  @!P0 LDG.E R18, desc[UR8][R28.64] ;  /* 0x000000081c128981 */ /* 0x0002e2000c1e1900 */
[----:B0-----:R-:W-:-:S02]  /*0d10*/  @!P2 IADD3 R26, P5, PT, R41, R44, RZ ;  /* 0x0000002c291aa210 */ /* 0x001fc40007fbe0ff */
[----:B------:R-:W-:Y:S01]  /*0d20*/  ISETP.NE.AND P1, PT, RZ, UR11, PT ;  /* 0x0000000bff007c0c */ /* 0x000fe2000bf25270 */
[----:B------:R0:W3:Y:S01]  /*0d30*/  @!P0 LDG.E R19, desc[UR8][R38.64] ;  /* 0x0000000826138981 */ /* 0x0000e2000c1e1900 */
[----:B-1----:R-:W-:Y:S01]  /*0d40*/  @!P2 IADD3 R40, P0, PT, R41, R20, RZ ;  /* 0x000000142928a210 */ /* 0x002fe20007f1e0ff */
[----:B------:R-:W1:Y:S01]  /*0d50*/  @!P3 LDC.64 R22, c[0x0][0x398] ;  /* 0x0000e600ff16bb82 */ /* 0x000e620000000a00 */
[----:B------:R-:W-:Y:S02]  /*0d60*/  MOV R20, RZ ;  /* 0x000000ff00147202 */ /* 0x000fe40000000f00 */
[----:B------:R-:W-:Y:S01]  /*0d70*/  @!P2 IADD3.X R27, PT, PT, R42, R45, RZ, P5, !PT ;  /* 0x0000002d2a1ba210 */ /* 0x000fe20002ffe4ff */
[----:B------:R-:W-:-:S04]  /*0d80*/  @!P3 IMAD R28, R7, R46, RZ ;  /* 0x0000002e071cb224 */ /* 0x000fc800078e02ff */
[----:B------:R0:W3:Y:S01]  /*0d90*/  @!P2 LDG.E R20, desc[UR8][R26.64] ;  /* 0x000000081a14a981 */ /* 0x0000e2000c1e1900 */
[----:B------:R-:W-:Y:S01]  /*0da0*/  @!P3 IMAD R31, R64, R47, R28 ;  /* 0x0000002f401fb224 */ /* 0x000fe200078e021c */
[----:B------:R-:W1:Y:S01]  /*0db0*/  @P1 LDC.64 R44, c[0x0][0x3b0] ;  /* 0x0000ec00ff2c1b82 */ /* 0x000e620000000a00 */
[----:B------:R-:W-:Y:S01]  /*0dc0*/  @!P2 IADD3.X R41, PT, PT, R42, R21, RZ, P0, !PT ;  /* 0x000000152a29a210 */ /* 0x000fe200007fe4ff */
[----:B--2---:R-:W-:Y:S01]  /*0dd0*/  @!P4 IMAD R42, R17, R36, RZ ;  /* 0x00000024112ac224 */ /* 0x004fe200078e02ff */
[----:B0-----:R-:W-:-:S05]  /*0de0*/  @!P3 MOV R38, R88 ;  /* 0x000000580026b202 */ /* 0x001fca0000000f00 */
[----:B------:R-:W0:Y:S01]  /*0df0*/  @!P4 LDC.64 R28, c[0x0][0x3a0] ;  /* 0x0000e800ff1ccb82 */ /* 0x000e220000000a00 */
[----:B------:R-:W-:-:S07]  /*0e00*/  @!P3 MOV R39, R91 ;  /* 0x0000005b0027b202 */ /* 0x000fce0000000f00 */
[----:B------:R-:W2:Y:S01]  /*0e10*/  @!P4 LDC.64 R26, c[0x0][0x398] ;  /* 0x0000e600ff1acb82 */ /* 0x000ea20000000a00 */
[----:B------:R-:W-:Y:S01]  /*0e20*/  @!P4 IMAD R47, R59, R37, R42 ;  /* 0x000000253b2fc224 */ /* 0x000fe200078e022a */
[----:B------:R-:W-:-:S06]  /*0e30*/  @!P4 MOV R42, R88 ;  /* 0x00000058002ac202 */ /* 0x000fcc0000000f00 */
[----:B------:R-:W2:Y:S01]  /*0e40*/  LDC.64 R34, c[0x0][0x3a8] ;  /* 0x0000ea00ff227b82 */ /* 0x000ea20000000a00 */
[----:B------:R-:W-:Y:S01]  /*0e50*/  @!P3 IMAD.WIDE.U32 R38, R64, R46, R38 ;  /* 0x0000002e4026b225 */ /* 0x000fe200078e0026 */
[----:B------:R-:W-:Y:S02]  /*0e60*/  @!P4 MOV R43, R91 ;  /* 0x0000005b002bc202 */ /* 0x000fe40000000f00 */
[----:B------:R-:W-:Y:S02]  /*0e70*/  MOV R21, RZ ;  /* 0x000000ff00157202 */ /* 0x000fe40000000f00 */
[----:B------:R-:W-:Y:S01]  /*0e80*/  @!P3 IADD3 R31, PT, PT, R39, R31, RZ ;  /* 0x0000001f271fb210 */ /* 0x000fe20007ffe0ff */
[----:B------:R-:W-:Y:S01]  /*0e90*/  @!P4 IMAD.WIDE.U32 R42, R59, R36, R42 ;  /* 0x000000243b2ac225 */ /* 0x000fe200078e002a */
[C---:B------:R-:W-:Y:S02]  /*0ea0*/  @!P3 SHF.L.U32 R37, R38.reuse, 0x1, RZ ;  /* 0x000000012625b819 */ /* 0x040fe400000006ff */
[----:B------:R-:W3:Y:S01]  /*0eb0*/  @!P2 LDG.E R21, desc[UR8][R40.64] ;  /* 0x000000082815a981 */ /* 0x000ee2000c1e1900 */
[----:B------:R-:W-:-:S02]  /*0ec0*/  @!P3 SHF.L.U64.HI R46, R38, 0x1, R31 ;  /* 0x00000001262eb819 */ /* 0x000fc4000001021f */
[C---:B------:R-:W-:Y:S02]  /*0ed0*/  @!P3 IADD3 R32, P0, PT, R37.reuse, R32, RZ ;  /* 0x000000202520b210 */ /* 0x040fe40007f1e0ff */
[----:B-1----:R-:W-:Y:S02]  /*0ee0*/  @!P3 IADD3 R36, P2, PT, R37, R22, RZ ;  /* 0x000000162524b210 */ /* 0x002fe40007f5e0ff */
[----:B------:R-:W-:Y:S02]  /*0ef0*/  @!P4 IADD3 R39, PT, PT, R43, R47, RZ ;  /* 0x0000002f2b27c210 */ /* 0x000fe40007ffe0ff */
[----:B------:R-:W-:Y:S01]  /*0f00*/  @!P4 SHF.L.U32 R37, R42, 0x1, RZ ;  /* 0x000000012a25c819 */ /* 0x000fe200000006ff */
[----:B------:R-:W-:Y:S01]  /*0f10*/  IMAD R49, R87, 0x1e, R30 ;  /* 0x0000001e57317824 */ /* 0x000fe200078e021e */
[----:B------:R-:W-:Y:S02]  /*0f20*/  @!P3 IADD3.X R33, PT, PT, R46, R33, RZ, P0, !PT ;  /* 0x000000212e21b210 */ /* 0x000fe400007fe4ff */
[----:B------:R-:W-:-:S02]  /*0f30*/  @!P4 SHF.L.U64.HI R42, R42, 0x1, R39 ;  /* 0x000000012a2ac819 */ /* 0x000fc40000010227 */
[C---:B0-----:R-:W-:Y:S02]  /*0f40*/  @!P4 IADD3 R28, P0, PT, R37.reuse, R28, RZ ;  /* 0x0000001c251cc210 */ /* 0x041fe40007f1e0ff */
[----:B--2---:R-:W-:Y:S02]  /*0f50*/  @!P4 IADD3 R26, P5, PT, R37, R26, RZ ;  /* 0x0000001a251ac210 */ /* 0x004fe40007fbe0ff */
[----:B------:R-:W-:Y:S02]  /*0f60*/  CS2R R52, SRZ ;  /* 0x0000000000347805 */ /* 0x000fe4000001ff00 */
[----:B------:R-:W-:Y:S02]  /*0f70*/  @!P3 IADD3.X R37, PT, PT, R46, R23, RZ, P2, !PT ;  /* 0x000000172e25b210 */ /* 0x000fe400017fe4ff */
[----:B------:R-:W-:Y:S01]  /*0f80*/  CS2R R22, SRZ ;  /* 0x0000000000167805 */ /* 0x000fe2000001ff00 */
[----:B------:R-:W-:Y:S01]  /*0f90*/  @P1 IMAD.WIDE R30, R49, 0x2, R44 ;  /* 0x00000002311e1825 */ /* 0x000fe200078e022c */
[----:B------:R-:W-:-:S02]  /*0fa0*/  @!P4 IADD3.X R29, PT, PT, R42, R29, RZ, P0, !PT ;  /* 0x0000001d2a1dc210 */ /* 0x000fc400007fe4ff */
[----:B------:R-:W-:Y:S01]  /*0fb0*/  @!P4 IADD3.X R27, PT, PT, R42, R27, RZ, P5, !PT ;  /* 0x0000001b2a1bc210 */ /* 0x000fe20002ffe4ff */
[----:B------:R-:W-:Y:S01]  /*0fc0*/  IMAD.WIDE R34, R49, 0x2, R34 ;  /* 0x0000000231227825 */ /* 0x000fe200078e0222 */
[----:B------:R-:W2:Y:S04]  /*0fd0*/  @P1 LDG.E.U16 R39, desc[UR8][R30.64] ;  /* 0x000000081e271981 */ /* 0x000ea8000c1e1500 */
[----:B------:R0:W2:Y:S04]  /*0fe0*/  @P1 LDG.E.U16 R40, desc[UR8][R30.64+0x2] ;  /* 0x000002081e281981 */ /* 0x0000a8000c1e1500 */
[----:B------:R-:W2:Y:S04]  /*0ff0*/  LDG.E.U16 R66, desc[UR8][R34.64] ;  /* 0x0000000822427981 */ /* 0x000ea8000c1e1500 */
[----:B------:R-:W2:Y:S04]  /*1000*/  LDG.E.U16 R38, desc[UR8][R34.64+0x2] ;  /* 0x0000020822267981 */ /* 0x000ea8000c1e1500 */
[----:B------:R-:W2:Y:S04]  /*1010*/  @!P3 LDG.E R53, desc[UR8][R32.64] ;  /* 0x000000082035b981 */ /* 0x000ea8000c1e1900 */
[----:B------:R-:W2:Y:S04]  /*1020*/  @!P3 LDG.E R52, desc[UR8][R36.64] ;  /* 0x000000082434b981 */ /* 0x000ea8000c1e1900 */
[----:B------:R-:W2:Y:S04]  /*1030*/  @!P4 LDG.E R22, desc[UR8][R28.64] ;  /* 0x000000081c16c981 */ /* 0x000ea8000c1e1900 */
[----:B------:R-:W2:Y:S01]  /*1040*/  @!P4 LDG.E R23, desc[UR8][R26.64] ;  /* 0x000000081a17c981 */ /* 0x000ea2000c1e1900 */
[----:B------:R-:W-:Y:S01]  /*1050*/  MOV R85, 0x3f800000 ;  /* 0x3f80000000557802 */ /* 0x000fe20000000f00 */
[----:B------:R-:W-:Y:S01]  /*1060*/  UISETP.NE.AND UP0, UPT, UR11, URZ, UPT ;  /* 0x000000ff0b00728c */ /* 0x000fe2000bf05270 */
[----:B------:R-:W-:-:S02]  /*1070*/  MOV R67, RZ ;  /* 0x000000ff00437202 */ /* 0x000fc40000000f00 */
[----:B------:R-:W-:Y:S02]  /*1080*/  MOV R68, RZ ;  /* 0x000000ff00447202 */ /* 0x000fe40000000f00 */
[----:B------:R-:W-:Y:S02]  /*1090*/  PRMT R83, R55, 0x7632, R83 ;  /* 0x0000763237537816 */ /* 0x000fe40000000053 */
[----:B------:R-:W-:Y:S02]  /*10a0*/  PRMT R84, R54, 0x7632, R84 ;  /* 0x0000763236547816 */ /* 0x000fe40000000054 */
[----:B-----5:R-:W-:Y:S02]  /*10b0*/  PRMT R73, R6, 0x7632, R73 ;  /* 0x0000763206497816 */ /* 0x020fe40000000049 */
[----:B------:R-:W-:Y:S01]  /*10c0*/  PRMT R74, R8, 0x7632, R74 ;  /* 0x00007632084a7816 */ /* 0x000fe2000000004a */
[----:B----4-:R-:W-:-:S05]  /*10d0*/  FFMA.FTZ R25, -R24, R24, R25 ;  /* 0x0000001818197223 */ /* 0x010fca0000010119 */
[----:B------:R-:W-:-:S13]  /*10e0*/  FSETP.GTU.FTZ.AND P0, PT, R25, RZ, PT ;  /* 0x000000ff1900720b */ /* 0x000fda0003f1c000 */
[----:B0-----:R-:W0:Y:S01]  /*10f0*/  @P0 LDC R30, c[0x0][0x3c0] ;  /* 0x0000f000ff1e0b82 */ /* 0x001e220000000800 */
[----:B---3--:R-:W-:Y:S02]  /*1100*/  PRMT R79, R10, 0x7632, R79 ;  /* 0x000076320a4f7816 */ /* 0x008fe4000000004f */
[----:B------:R-:W-:Y:S02]  /*1110*/  PRMT R80, R12, 0x7632, R80 ;  /* 0x000076320c507816 */ /* 0x000fe40000000050 */
[----:B------:R-:W-:Y:S02]  /*1120*/  PRMT R77, R14, 0x7632, R77 ;  /* 0x000076320e4d7816 */ /* 0x000fe4000000004d */
[----:B------:R-:W-:Y:S01]  /*1130*/  PRMT R78, R16, 0x7632, R78 ;  /* 0x00007632104e7816 */ /* 0x000fe2000000004e */
[----:B0-----:R-:W-:-:S04]  /*1140*/  @P0 FADD.FTZ R30, R25, R30 ;  /* 0x0000001e191e0221 */ /* 0x001fc80000010000 */
[----:B------:R0:W1:Y:S01]  /*1150*/  @P0 MUFU.RSQ R85, R30 ;  /* 0x0000001e00550308 */ /* 0x0000620000001400 */
[----:B------:R-:W-:Y:S02]  /*1160*/  PRMT R75, R18, 0x7632, R75 ;  /* 0x00007632124b7816 */ /* 0x000fe4000000004b */
[----:B------:R-:W-:Y:S02]  /*1170*/  PRMT R76, R19, 0x7632, R76 ;  /* 0x00007632134c7816 */ /* 0x000fe4000000004c */
[----:B------:R-:W-:Y:S02]  /*1180*/  PRMT R71, R20, 0x7632, R71 ;  /* 0x0000763214477816 */ /* 0x000fe40000000047 */
[----:B------:R-:W-:Y:S02]  /*1190*/  PRMT R72, R21, 0x7632, R72 ;  /* 0x0000763215487816 */ /* 0x000fe40000000048 */
[----:B--2---:R-:W-:Y:S02]  /*11a0*/  @P1 SHF.L.U32 R67, R39, 0x10, RZ ;  /* 0x0000001027431819 */ /* 0x004fe400000006ff */
[----:B------:R-:W-:-:S02]  /*11b0*/  @P1 SHF.L.U32 R68, R40, 0x10, RZ ;  /* 0x0000001028441819 */ /* 0x000fc400000006ff */
[----:B------:R-:W-:Y:S02]  /*11c0*/  SHF.L.U32 R66, R66, 0x10, RZ ;  /* 0x0000001042427819 */ /* 0x000fe400000006ff */
[----:B------:R-:W-:Y:S02]  /*11d0*/  SHF.L.U32 R25, R38, 0x10, RZ ;  /* 0x0000001026197819 */ /* 0x000fe400000006ff */
        /* <DEDUP_REMOVED lines=19> */
[----:B------:R-:W-:Y:S01]  /*1310*/  FFMA.FTZ R36, R27, R28, RZ ;  /* 0x0000001c1b247223 */ /* 0x000fe200000100ff */
        /* <DEDUP_REMOVED lines=8> */
[----:B------:R-:W-:Y:S01]  /*13a0*/  FADD.FTZ R35, RZ, R26 ;  /* 0x0000001aff237221 */ /* 0x000fe20000010000 */
[-C--:B------:R-:W-:Y:S01]  /*13b0*/  FMUL.FTZ R29, R28, R85.reuse ;  /* 0x000000551c1d7220 */ /* 0x080fe20000410000 */
[----:B------:R-:W-:Y:S01]  /*13c0*/  SHF.L.U32 R39, R10, 0x10, RZ ;  /* 0x000000100a277819 */ /* 0x000fe200000006ff */
[----:B------:R-:W-:Y:S01]  /*13d0*/  FMUL.FTZ R27, R34, R85 ;  /* 0x00000055221b7220 */ /* 0x000fe20000410000 */
[----:B------:R-:W-:Y:S01]  /*13e0*/  FMUL.FTZ R26, R66, R37 ;  /* 0x00000025421a7220 */ /* 0x000fe20000410000 */
[C---:B------:R-:W-:Y:S01]  /*13f0*/  FADD.FTZ R35, R32.reuse, R35 ;  /* 0x0000002320237221 */ /* 0x040fe20000010000 */
[----:B------:R-:W-:Y:S01]  /*1400*/  FFMA.FTZ R31, R32, R29, R31 ;  /* 0x0000001d201f7223 */ /* 0x000fe2000001001f */
[----:B------:R-:W-:Y:S01]  /*1410*/  FMUL.FTZ R32, R25, R32 ;  /* 0x0000002019207220 */ /* 0x000fe20000410000 */
[----:B------:R-:W-:Y:S01]  /*1420*/  FADD.FTZ R33, R33, R26 ;  /* 0x0000001a21217221 */ /* 0x000fe20000010000 */
[----:B------:R-:W-:Y:S01]  /*1430*/  FFMA.FTZ R30, R27, R26, R30 ;  /* 0x0000001a1b1e7223 */ /* 0x000fe2000001001e */
[----:B------:R-:W-:Y:S01]  /*1440*/  FADD.FTZ R26, -R24, R39 ;  /* 0x00000027181a7221 */ /* 0x000fe20000010100 */
[C---:B------:R-:W-:Y:S01]  /*1450*/  FADD.FTZ R38, R37.reuse, R38 ;  /* 0x0000002625267221 */ /* 0x040fe20000010000 */
[----:B------:R-:W-:Y:S01]  /*1460*/  FFMA.FTZ R36, R37, R27, R36 ;  /* 0x0000001b25247223 */ /* 0x000fe20000010024 */
[----:B------:R-:W-:Y:S01]  /*1470*/  SHF.L.U32 R37, R12, 0x10, RZ ;  /* 0x000000100c257819 */ /* 0x000fe200000006ff */
[----:B------:R-:W-:Y:S01]  /*1480*/  FFMA.FTZ R30, R29, R32, R30 ;  /* 0x000000201d1e7223 */ /* 0x000fe2000001001e */
[----:B------:R-:W-:Y:S01]  /*1490*/  FMUL.FTZ R29, R26, R85 ;  /* 0x000000551a1d7220 */ /* 0x000fe20000410000 */
[----:B------:R-:W-:Y:S01]  /*14a0*/  FADD.FTZ R33, R32, R33 ;  /* 0x0000002120217221 */ /* 0x000fe20000010000 */
[----:B------:R-:W-:Y:S01]  /*14b0*/  SHF.L.U32 R27, R79, 0x10, RZ ;  /* 0x000000104f1b7819 */ /* 0x000fe200000006ff */
[----:B------:R-:W-:Y:S01]  /*14c0*/  FMUL.FTZ R26, R66, R37 ;  /* 0x00000025421a7220 */ /* 0x000fe20000410000 */
[----:B------:R-:W-:Y:S01]  /*14d0*/  FADD.FTZ R38, R38, R37 ;  /* 0x0000002526267221 */ /* 0x000fe20000010000 */
[----:B------:R-:W-:Y:S01]  /*14e0*/  FFMA.FTZ R36, R37, R29, R36 ;  /* 0x0000001d25247223 */ /* 0x000fe20000010024 */
[----:B------:R-:W-:Y:S01]  /*14f0*/  SHF.L.U32 R37, R14, 0x10, RZ ;  /* 0x000000100e257819 */ /* 0x000fe200000006ff */
[----:B------:R-:W-:Y:S01]  /*1500*/  FADD.FTZ R32, R33, R26 ;  /* 0x0000001a21207221 */ /* 0x000fe20000010000 */
[----:B------:R-:W-:Y:S01]  /*1510*/  FFMA.FTZ R29, R29, R26, R30 ;  /* 0x0000001a1d1d7223 */ /* 0x000fe2000001001e */
[----:B------:R-:W-:Y:S01]  /*1520*/  FADD.FTZ R28, -R24, R27 ;  /* 0x0000001b181c7221 */ /* 0x000fe20000010100 */
[----:B------:R-:W-:Y:S01]  /*1530*/  SHF.L.U32 R26, R80, 0x10, RZ ;  /* 0x00000010501a7819 */ /* 0x000fe200000006ff */
[----:B------:R-:W-:Y:S01]  /*1540*/  FADD.FTZ R30, -R24, R37 ;  /* 0x00000025181e7221 */ /* 0x000fe20000010100 */
[----:B------:R-:W-:Y:S01]  /*1550*/  SHF.L.U32 R37, R16, 0x10, RZ ;  /* 0x0000001010257819 */ /* 0x000fe200000006ff */
[-C--:B------:R-:W-:Y:S01]  /*1560*/  FMUL.FTZ R28, R28, R85.reuse ;  /* 0x000000551c1c7220 */ /* 0x080fe20000410000 */
[----:B------:R-:W-:Y:S01]  /*1570*/  SHF.L.U32 R33, R77, 0x10, RZ ;  /* 0x000000104d217819 */ /* 0x000fe200000006ff */
[----:B------:R-:W-:Y:S01]  /*1580*/  FMUL.FTZ R30, R30, R85 ;  /* 0x000000551e1e7220 */ /* 0x000fe20000410000 */
[----:B------:R-:W-:Y:S01]  /*1590*/  FMUL.FTZ R27, R25, R26 ;  /* 0x0000001a191b7220 */ /* 0x000fe20000410000 */
[----:B------:R-:W-:Y:S01]  /*15a0*/  FADD.FTZ R35, R35, R26 ;  /* 0x0000001a23237221 */ /* 0x000fe20000010000 */
[----:B------:R-:W-:Y:S01]  /*15b0*/  FFMA.FTZ R31, R26, R28, R31 ;  /* 0x0000001c1a1f7223 */ /* 0x000fe2000001001f */
[----:B------:R-:W-:Y:S01]  /*15c0*/  FADD.FTZ R38, R38, R37 ;  /* 0x0000002526267221 */ /* 0x000fe20000010000 */
[----:B------:R-:W-:Y:S01]  /*15d0*/  FFMA.FTZ R36, R37, R30, R36 ;  /* 0x0000001e25247223 */ /* 0x000fe20000010024 */
[----:B------:R-:W-:Y:S01]  /*15e0*/  FFMA.FTZ R29, R28, R27, R29 ;  /* 0x0000001b1c1d7223 */ /* 0x000fe2000001001d */
[----:B------:R-:W-:Y:S01]  /*15f0*/  SHF.L.U32 R26, R78, 0x10, RZ ;  /* 0x000000104e1a7819 */ /* 0x000fe200000006ff */
[----:B------:R-:W-:Y:S01]  /*1600*/  FMUL.FTZ R37, R66, R37 ;  /* 0x0000002542257220 */ /* 0x000fe20000410000 */
[----:B------:R-:W-:Y:S01]  /*1610*/  FADD.FTZ R28, -R24, R33 ;  /* 0x00000021181c7221 */ /* 0x000fe20000010100 */
[----:B------:R-:W-:Y:S01]  /*1620*/  FADD.FTZ R32, R27, R32 ;  /* 0x000000201b207221 */ /* 0x000fe20000010000 */
[----:B------:R-:W-:Y:S01]  /*1630*/  SHF.L.U32 R33, R18, 0x10, RZ ;  /* 0x0000001012217819 */ /* 0x000fe200000006ff */
[----:B------:R-:W-:Y:S01]  /*1640*/  FFMA.FTZ R29, R30, R37, R29 ;  /* 0x000000251e1d7223 */ /* 0x000fe2000001001d */
[----:B------:R-:W-:Y:S01]  /*1650*/  FMUL.FTZ R28, R28, R85 ;  /* 0x000000551c1c7220 */ /* 0x000fe20000410000 */
[----:B------:R-:W-:Y:S01]  /*1660*/  FMUL.FTZ R27, R25, R26 ;  /* 0x0000001a191b7220 */ /* 0x000fe20000410000 */
[----:B------:R-:W-:Y:S01]  /*1670*/  FADD.FTZ R32, R32, R37 ;  /* 0x0000002520207221 */ /* 0x000fe20000010000 */
[----:B------:R-:W-:Y:S01]  /*1680*/  SHF.L.U32 R37, R75, 0x10, RZ ;  /* 0x000000104b257819 */ /* 0x000fe200000006ff */
[----:B------:R-:W-:Y:S01]  /*1690*/  FFMA.FTZ R31, R26, R28, R31 ;  /* 0x0000001c1a1f7223 */ /* 0x000fe2000001001f */
[----:B------:R-:W-:Y:S01]  /*16a0*/  FFMA.FTZ R29, R28, R27, R29 ;  /* 0x0000001b1c1d7223 */ /* 0x000fe2000001001d */
[C---:B------:R-:W-:Y:S01]  /*16b0*/  FADD.FTZ R28, -R24.reuse, R33 ;  /* 0x00000021181c7221 */ /* 0x040fe20000010100 */
[----:B------:R-:W-:Y:S01]  /*16c0*/  FADD.FTZ R32, R27, R32 ;  /* 0x000000201b207221 */ /* 0x000fe20000010000 */
[----:B------:R-:W-:Y:S01]  /*16d0*/  SHF.L.U32 R27, R19, 0x10, RZ ;  /* 0x00000010131b7819 */ /* 0x000fe200000006ff */
[----:B------:R-:W-:Y:S01]  /*16e0*/  FADD.FTZ R30, -R24, R37 ;  /* 0x00000025181e7221 */ /* 0x000fe20000010100 */
[-C--:B------:R-:W-:Y:S01]  /*16f0*/  FMUL.FTZ R28, R28, R85.reuse ;  /* 0x000000551c1c7220 */ /* 0x080fe20000410000 */
[----:B------:R-:W-:Y:S01]  /*1700*/  FADD.FTZ R35, R35, R26 ;  /* 0x0000001a23237221 */ /* 0x000fe20000010000 */
[----:B------:R-:W-:Y:S01]  /*1710*/  SHF.L.U32 R26, R76, 0x10, RZ ;  /* 0x000000104c1a7819 */ /* 0x000fe200000006ff */
[----:B------:R-:W-:Y:S01]  /*1720*/  FMUL.FTZ R30, R30, R85 ;  /* 0x000000551e1e7220 */ /* 0x000fe20000410000 */
[----:B------:R-:W-:Y:S01]  /*1730*/  SHF.L.U32 R37, R6, 0x10, RZ ;  /* 0x0000001006257819 */ /* 0x000fe200000006ff */
[----:B------:R-:W-:Y:S01]  /*1740*/  FADD.FTZ R38, R38, R27 ;  /* 0x0000001b26267221 */ /* 0x000fe20000010000 */
[----:B------:R-:W-:Y:S01]  /*1750*/  FFMA.FTZ R36, R27, R28, R36 ;  /* 0x0000001c1b247223 */ /* 0x000fe20000010024 */
[----:B------:R-:W-:Y:S01]  /*1760*/  FMUL.FTZ R27, R66, R27 ;  /* 0x0000001b421b7220 */ /* 0x000fe20000410000 */
[----:B------:R-:W-:Y:S01]  /*1770*/  FADD.FTZ R35, R35, R26 ;  /* 0x0000001a23237221 */ /* 0x000fe20000010000 */
[----:B------:R-:W-:Y:S01]  /*1780*/  FFMA.FTZ R31, R26, R30, R31 ;  /* 0x0000001e1a1f7223 */ /* 0x000fe2000001001f */
        /* <DEDUP_REMOVED lines=8> */
[----:B------:R-:W-:Y:S01]  /*1810*/  SHF.L.U32 R27, R73, 0x10, RZ ;  /* 0x00000010491b7819 */ /* 0x000fe200000006ff */
[----:B------:R-:W-:Y:S01]  /*1820*/  FMUL.FTZ R33, R66, R37 ;  /* 0x0000002542217220 */ /* 0x000fe20000410000 */
[----:B------:R-:W-:Y:S01]  /*1830*/  FFMA.FTZ R36, R37, R28, R36 ;  /* 0x0000001c25247223 */ /* 0x000fe20000010024 */
[----:B------:R-:W-:Y:S01]  /*1840*/  SHF.L.U32 R26, R74, 0x10, RZ ;  /* 0x000000104a1a7819 */ /* 0x000fe200000006ff */
[----:B------:R-:W-:Y:S01]  /*1850*/  FADD.FTZ R38, R38, R37 ;  /* 0x0000002526267221 */ /* 0x000fe20000010000 */
[----:B------:R-:W-:Y:S01]  /*1860*/  FADD.FTZ R32, R32, R33 ;  /* 0x0000002120207221 */ /* 0x000fe20000010000 */
[----:B------:R-:W-:Y:S01]  /*1870*/  FFMA.FTZ R29, R28, R33, R29 ;  /* 0x000000211c1d7223 */ /* 0x000fe2000001001d */
[----:B------:R-:W-:Y:S01]  /*1880*/  SHF.L.U32 R33, R20, 0x10, RZ ;  /* 0x0000001014217819 */ /* 0x000fe200000006ff */
[----:B------:R-:W-:Y:S01]  /*1890*/  FADD.FTZ R28, -R24, R27 ;  /* 0x0000001b181c7221 */ /* 0x000fe20000010100 */
[----:B------:R-:W-:Y:S01]  /*18a0*/  SHF.L.U32 R39, R21, 0x10, RZ ;  /* 0x0000001015277819 */ /* 0x000fe200000006ff */
[----:B------:R-:W-:Y:S01]  /*18b0*/  FMUL.FTZ R27, R25, R26 ;  /* 0x0000001a191b7220 */ /* 0x000fe20000410000 */
        /* <DEDUP_REMOVED lines=8> */
[----:B------:R-:W-:Y:S01]  /*1940*/  SHF.L.U32 R30, R72, 0x10, RZ ;  /* 0x00000010481e7819 */ /* 0x000fe200000006ff */
[----:B------:R-:W-:Y:S01]  /*1950*/  FADD.FTZ R34, -R24, R37 ;  /* 0x0000002518227221 */ /* 0x000fe20000010100 */
[----:B------:R-:W-:Y:S01]  /*1960*/  FFMA.FTZ R31, R26, R28, R31 ;  /* 0x0000001c1a1f7223 */ /* 0x000fe2000001001f */
[----:B------:R-:W-:Y:S01]  /*1970*/  FADD.FTZ R32, R32, R27 ;  /* 0x0000001b20207221 */ /* 0x000fe20000010000 */
[----:B------:R-:W-:Y:S01]  /*1980*/  FFMA.FTZ R29, R40, R27, R29 ;  /* 0x0000001b281d7223 */ /* 0x000fe2000001001d */
[----:B------:R-:W-:Y:S01]  /*1990*/  FMUL.FTZ R27, R25, R30 ;  /* 0x0000001e191b7220 */ /* 0x000fe20000410000 */
[----:B------:R-:W-:Y:S01]  /*19a0*/  FMUL.FTZ R34, R34, R85 ;  /* 0x0000005522227220 */ /* 0x000fe20000410000 */
[----:B------:R-:W-:Y:S01]  /*19b0*/  SHF.L.U32 R37, R23, 0x10, RZ ;  /* 0x0000001017257819 */ /* 0x000fe200000006ff */
[----:B------:R-:W-:Y:S01]  /*19c0*/  FADD.FTZ R28, -R24, R33 ;  /* 0x00000021181c7221 */ /* 0x000fe20000010100 */
[----:B------:R-:W-:Y:S01]  /*19d0*/  FADD.FTZ R32, R27, R32 ;  /* 0x000000201b207221 */ /* 0x000fe20000010000 */
[----:B------:R-:W-:Y:S01]  /*19e0*/  FFMA.FTZ R29, R34, R27, R29 ;  /* 0x0000001b221d7223 */ /* 0x000fe2000001001d */
[----:B------:R-:W-:Y:S01]  /*19f0*/  SHF.L.U32 R27, R69, 0x10, RZ ;  /* 0x00000010451b7819 */ /* 0x000fe200000006ff */
[----:B------:R-:W-:Y:S01]  /*1a00*/  FADD.FTZ R35, R35, R26 ;  /* 0x0000001a23237221 */ /* 0x000fe20000010000 */
[----:B------:R-:W-:Y:S01]  /*1a10*/  SHF.L.U32 R26, R70, 0x10, RZ ;  /* 0x00000010461a7819 */ /* 0x000fe200000006ff */
        /* <DEDUP_REMOVED lines=8> */
[----:B------:R-:W-:Y:S01]  /*1aa0*/  FMUL.FTZ R27, R28, R85 ;  /* 0x000000551c1b7220 */ /* 0x000fe20000410000 */
[----:B------:R-:W-:Y:S01]  /*1ab0*/  FADD.FTZ R35, R35, R30 ;  /* 0x0000001e23237221 */ /* 0x000fe20000010000 */
[----:B------:R-:W-:Y:S01]  /*1ac0*/  FFMA.FTZ R29, R30, R34, R31 ;  /* 0x000000221e1d7223 */ /* 0x000fe2000001001f */
[----:B------:R-:W-:Y:S01]  /*1ad0*/  FADD.FTZ R39, R32, R39 ;  /* 0x0000002720277221 */ /* 0x000fe20000010000 */
[----:B------:R-:W-:Y:S01]  /*1ae0*/  FFMA.FTZ R33, R27, R32, R40 ;  /* 0x000000201b217223 */ /* 0x000fe20000010028 */
[----:B------:R-:W-:Y:S01]  /*1af0*/  FADD.FTZ R30, R38, R37 ;  /* 0x00000025261e7221 */ /* 0x000fe20000010000 */
[----:B------:R-:W-:Y:S01]  /*1b00*/  FFMA.FTZ R28, R37, R42, R36 ;  /* 0x0000002a251c7223 */ /* 0x000fe20000010024 */
[----:B------:R-:W-:Y:S01]  /*1b10*/  FADD.FTZ R31, R35, R26 ;  /* 0x0000001a231f7221 */ /* 0x000fe20000010000 */
[----:B------:R-:W-:Y:S01]  /*1b20*/  FFMA.FTZ R29, R26, R27, R29 ;  /* 0x0000001b1a1d7223 */ /* 0x000fe2000001001d */
[----:B------:R-:W-:Y:S06]  /*1b30*/  BRA `(.L_x_285) ;  /* 0x0000001000807947 */ /* 0x000fec0003800000 */
.L_x_284:
[----:B------:R-:W-:Y:S02]  /*1b40*/  SHF.L.U32 R27, R55, 0x10, RZ ;  /* 0x00000010371b7819 */ /* 0x000fe400000006ff */
[----:B------:R-:W-:Y:S02]  /*1b50*/  SHF.L.U32 R29, R83, 0x10, RZ ;  /* 0x00000010531d7819 */ /* 0x000fe400000006ff */
[----:B------:R-:W-:Y:S01]  /*1b60*/  SHF.L.U32 R37, R81, 0x10, RZ ;  /* 0x0000001051257819 */ /* 0x000fe200000006ff */
[----:B------:R-:W-:Y:S01]  /*1b70*/  FADD.FTZ R26, -R24, R27 ;  /* 0x0000001b181a7221 */ /* 0x000fe20000010100 */
[----:B------:R-:W-:Y:S02]  /*1b80*/  SHF.L.U32 R41, R79, 0x10, RZ ;  /* 0x000000104f297819 */ /* 0x000fe400000006ff */
[----:B------:R-:W-:Y:S01]  /*1b90*/  SHF.L.U32 R51, R14, 0x10, RZ ;  /* 0x000000100e337819 */ /* 0x000fe200000006ff */
[----:B------:R-:W-:Y:S01]  /*1ba0*/  FMUL.FTZ R27, R26, R85 ;  /* 0x000000551a1b7220 */ /* 0x000fe20000410000 */
[----:B------:R-:W-:Y:S01]  /*1bb0*/  FADD.FTZ R26, -R24, R29 ;  /* 0x0000001d181a7221 */ /* 0x000fe20000010100 */
[----:B------:R-:W-:-:S02]  /*1bc0*/  SHF.L.U32 R29, R53, 0x10, RZ ;  /* 0x00000010351d7819 */ /* 0x000fc400000006ff */
[----:B------:R-:W-:Y:S01]  /*1bd0*/  FFMA.FTZ R32, R66, R27, R67 ;  /* 0x0000001b42207223 */ /* 0x000fe20000010043 */
[-C--:B------:R-:W-:Y:S01]  /*1be0*/  FMUL.FTZ R26, R26, R85.reuse ;  /* 0x000000551a1a7220 */ /* 0x080fe20000410000 */
[----:B------:R-:W-:Y:S01]  /*1bf0*/  SHF.L.U32 R48, R54, 0x10, RZ ;  /* 0x0000001036307819 */ /* 0x000fe200000006ff */
[----:B------:R-:W-:Y:S01]  /*1c00*/  FADD.FTZ R30, -R24, R29 ;  /* 0x0000001d181e7221 */ /* 0x000fe20000010100 */
[----:B------:R-:W-:Y:S01]  /*1c10*/  FMUL.FTZ R28, R32, -1.4426950216293334961 ;  /* 0xbfb8aa3b201c7820 */ /* 0x000fe20000410000 */
[--C-:B------:R-:W-:Y:S01]  /*1c20*/  FFMA.FTZ R34, R25, R26, R68.reuse ;  /* 0x0000001a19227223 */ /* 0x100fe20000010044 */
[----:B------:R-:W-:Y:S01]  /*1c30*/  SHF.L.U32 R29, R10, 0x10, RZ ;  /* 0x000000100a1d7819 */ /* 0x000fe200000006ff */
[----:B------:R-:W-:Y:S01]  /*1c40*/  FMUL.FTZ R31, R30, R85 ;  /* 0x000000551e1f7220 */ /* 0x000fe20000410000 */
[----:B------:R0:W1:Y:S01]  /*1c50*/  MUFU.EX2 R35, R28 ;  /* 0x0000001c00237308 */ /* 0x0000620000000800 */
[----:B------:R-:W-:Y:S01]  /*1c60*/  FMUL.FTZ R33, R34, -1.4426950216293334961 ;  /* 0xbfb8aa3b22217820 */ /* 0x000fe20000410000 */
[----:B------:R-:W-:Y:S01]  /*1c70*/  FADD.FTZ R30, -R24, R37 ;  /* 0x00000025181e7221 */ /* 0x000fe20000010100 */
[----:B------:R-:W-:Y:S01]  /*1c80*/  FFMA.FTZ R39, R66, R31, R67 ;  /* 0x0000001f42277223 */ /* 0x000fe20000010043 */
[----:B------:R-:W-:Y:S01]  /*1c90*/  FADD.FTZ R38, -R24, R29 ;  /* 0x0000001d18267221 */ /* 0x000fe20000010100 */
[----:B------:R-:W-:Y:S01]  /*1ca0*/  SHF.L.U32 R49, R84, 0x10, RZ ;  /* 0x0000001054317819 */ /* 0x000fe200000006ff */
[-C--:B------:R-:W-:Y:S01]  /*1cb0*/  FMUL.FTZ R30, R30, R85.reuse ;  /* 0x000000551e1e7220 */ /* 0x080fe20000410000 */
[----:B------:R-:W-:Y:S01]  /*1cc0*/  FMUL.FTZ R37, R39, -1.4426950216293334961 ;  /* 0xbfb8aa3b27257820 */ /* 0x000fe20000410000 */
[----:B------:R2:W3:Y:S01]  /*1cd0*/  MUFU.EX2 R36, R33 ;  /* 0x0000002100247308 */ /* 0x0004e20000000800 */
[----:B0-----:R-:W-:Y:S01]  /*1ce0*/  FADD.FTZ R28, -R24, R41 ;  /* 0x00000029181c7221 */ /* 0x001fe20000010100 */
[-C--:B------:R-:W-:Y:S01]  /*1cf0*/  FMUL.FTZ R29, R38, R85.reuse ;  /* 0x00000055261d7220 */ /* 0x080fe20000410000 */
[--C-:B------:R-:W-:Y:S01]  /*1d00*/  FFMA.FTZ R40, R25, R30, R68.reuse ;  /* 0x0000001e19287223 */ /* 0x100fe20000010044 */
[----:B------:R-:W-:Y:S01]  /*1d10*/  SHF.L.U32 R50, R12, 0x10, RZ ;  /* 0x000000100c327819 */ /* 0x000fe200000006ff */
[----:B------:R-:W-:Y:S01]  /*1d20*/  FMUL.FTZ R28, R28, R85 ;  /* 0x000000551c1c7220 */ /* 0x000fe20000410000 */
[----:B------:R-:W-:Y:S01]  /*1d30*/  FFMA.FTZ R44, R66, R29, R67 ;  /* 0x0000001d422c7223 */ /* 0x000fe20000010043 */
[----:B------:R-:W-:Y:S01]  /*1d40*/  FMUL.FTZ R38, R40, -1.4426950216293334961 ;  /* 0xbfb8aa3b28267820 */ /* 0x000fe20000410000 */
[----:B------:R-:W0:Y:S01]  /*1d50*/  MUFU.EX2 R37, R37 ;  /* 0x0000002500257308 */ /* 0x000e220000000800 */
[----:B-1----:R-:W-:Y:S01]  /*1d60*/  FADD.FTZ R35, R35, 1 ;  /* 0x3f80000023237421 */ /* 0x002fe20000010000 */
[----:B--2---:R-:W-:Y:S01]  /*1d70*/  FFMA.FTZ R33, R25, R28, R68 ;  /* 0x0000001c19217223 */ /* 0x004fe20000010044 */
[----:B------:R-:W-:Y:S01]  /*1d80*/  FMUL.FTZ R45, R44, -1.4426950216293334961 ;  /* 0xbfb8aa3b2c2d7820 */ /* 0x000fe20000410000 */
[----:B------:R-:W-:-:S02]  /*1d90*/  SHF.L.U32 R86, R16, 0x10, RZ ;  /* 0x0000001010567819 */ /* 0x000fc400000006ff */
[----:B------:R-:W-:Y:S02]  /*1da0*/  FMUL.FTZ R46, R33, -1.4426950216293334961 ;  /* 0xbfb8aa3b212e7820 */ /* 0x000fe40000410000 */
[----:B------:R-:W1:Y:S01]  /*1db0*/  MUFU.RCP R35, R35 ;  /* 0x0000002300237308 */ /* 0x000e620000001000 */
[----:B---3--:R-:W-:-:S07]  /*1dc0*/  FADD.FTZ R36, R36, 1 ;  /* 0x3f80000024247421 */ /* 0x008fce0000010000 */
[----:B------:R0:W2:Y:S08]  /*1dd0*/  MUFU.EX2 R42, R38 ;  /* 0x00000026002a7308 */ /* 0x0000b00000000800 */
[----:B------:R-:W3:Y:S01]  /*1de0*/  MUFU.EX2 R45, R45 ;  /* 0x0000002d002d7308 */ /* 0x000ee20000000800 */
[----:B0-----:R-:W-:Y:S01]  /*1df0*/  FADD.FTZ R38, R37, 1 ;  /* 0x3f80000025267421 */ /* 0x001fe20000010000 */
[----:B-1----:R-:W-:-:S04]  /*1e00*/  FADD.FTZ R37, -R35, 1 ;  /* 0x3f80000023257421 */ /* 0x002fc80000010100 */
[----:B------:R-:W-:Y:S01]  /*1e10*/  FFMA.FTZ R37, R32, R37, 1 ;  /* 0x3f80000020257423 */ /* 0x000fe20000010025 */
[----:B------:R-:W-:Y:S01]  /*1e20*/  FADD.FTZ R32, -R24, R51 ;  /* 0x0000003318207221 */ /* 0x000fe20000010100 */
[----:B------:R-:W0:Y:S01]  /*1e30*/  MUFU.RCP R36, R36 ;  /* 0x0000002400247308 */ /* 0x000e220000001000 */
[----:B--2---:R-:W-:Y:S01]  /*1e40*/  FADD.FTZ R43, R42, 1 ;  /* 0x3f8000002a2b7421 */ /* 0x004fe20000010000 */
[----:B------:R-:W-:Y:S01]  /*1e50*/  FMUL.FTZ R42, R48, R35 ;  /* 0x00000023302a7220 */ /* 0x000fe20000410000 */
[----:B------:R-:W-:-:S03]  /*1e60*/  FMUL.FTZ R32, R32, R85 ;  /* 0x0000005520207220 */ /* 0x000fc60000410000 */
[----:B------:R-:W-:Y:S01]  /*1e70*/  FMUL.FTZ R42, R42, R37 ;  /* 0x000000252a2a7220 */ /* 0x000fe20000410000 */
[----:B------:R-:W-:Y:S01]  /*1e80*/  FFMA.FTZ R48, R66, R32, R67 ;  /* 0x0000002042307223 */ /* 0x000fe20000010043 */
[----:B------:R1:W2:Y:S01]  /*1e90*/  MUFU.EX2 R47, R46 ;  /* 0x0000002e002f7308 */ /* 0x0002a20000000800 */
[----:B---3--:R-:W-:Y:S02]  /*1ea0*/  FADD.FTZ R45, R45, 1 ;  /* 0x3f8000002d2d7421 */ /* 0x008fe40000010000 */
[----:B------:R-:W-:-:S05]  /*1eb0*/  FMUL.FTZ R37, R48, -1.4426950216293334961 ;  /* 0xbfb8aa3b30257820 */ /* 0x000fca0000410000 */
[----:B------:R3:W4:Y:S01]  /*1ec0*/  MUFU.RCP R41, R38 ;  /* 0x0000002600297308 */ /* 0x0007220000001000 */
[----:B0-----:R-:W-:Y:S01]  /*1ed0*/  FADD.FTZ R35, -R36, 1 ;  /* 0x3f80000024237421 */ /* 0x001fe20000010100 */
[----:B-1----:R-:W-:-:S03]  /*1ee0*/  SHF.L.U32 R46, R52, 0x10, RZ ;  /* 0x00000010342e7819 */ /* 0x002fc600000006ff */
[----:B------:R-:W-:-:S03]  /*1ef0*/  FFMA.FTZ R35, R34, R35, 1 ;  /* 0x3f80000022237423 */ /* 0x000fc60000010023 */
[----:B------:R-:W0:Y:S01]  /*1f00*/  MUFU.RCP R43, R43 ;  /* 0x0000002b002b7308 */ /* 0x000e220000001000 */
[----:B---3--:R-:W-:Y:S01]  /*1f10*/  FMUL.FTZ R38, R49, R36 ;  /* 0x0000002431267220 */ /* 0x008fe20000410000 */
[----:B--2---:R-:W-:-:S03]  /*1f20*/  FADD.FTZ R36, R47, 1 ;  /* 0x3f8000002f247421 */ /* 0x004fc60000010000 */
[----:B------:R-:W-:-:S03]  /*1f30*/  FMUL.FTZ R38, R38, R35 ;  /* 0x0000002326267220 */ /* 0x000fc60000410000 */
[----:B------:R-:W1:Y:S01]  /*1f40*/  MUFU.RCP R45, R45 ;  /* 0x0000002d002d7308 */ /* 0x000e620000001000 */
[----:B----4-:R-:W-:Y:S01]  /*1f50*/  FADD.FTZ R34, -R41, 1 ;  /* 0x3f80000029227421 */ /* 0x010fe20000010100 */
[----:B------:R-:W-:-:S03]  /*1f60*/  FMUL.FTZ R46, R46, R41 ;  /* 0x000000292e2e7220 */ /* 0x000fc60000410000 */
[----:B------:R-:W-:Y:S01]  /*1f70*/  FFMA.FTZ R39, R39, R34, 1 ;  /* 0x3f80000027277423 */ /* 0x000fe20000010022 */
[----:B------:R-:W-:Y:S02]  /*1f80*/  SHF.L.U32 R34, R82, 0x10, RZ ;  /* 0x0000001052227819 */ /* 0x000fe400000006ff */
[----:B------:R-:W2:Y:S01]  /*1f90*/  MUFU.RCP R36, R36 ;  /* 0x0000002400247308 */ /* 0x000ea20000001000 */
[----:B0-----:R-:W-:Y:S01]  /*1fa0*/  FADD.FTZ R41, -R43, 1 ;  /* 0x3f8000002b297421 */ /* 0x001fe20000010100 */
[----:B------:R-:W-:Y:S01]  /*1fb0*/  FMUL.FTZ R46, R46, R39 ;  /* 0x000000272e2e7220 */ /* 0x000fe20000410000 */
[----:B------:R-:W-:Y:S01]  /*1fc0*/  FMUL.FTZ R47, R34, R43 ;  /* 0x0000002b222f7220 */ /* 0x000fe20000410000 */
[----:B------:R-:W-:Y:S01]  /*1fd0*/  SHF.L.U32 R43, R77, 0x10, RZ ;  /* 0x000000104d2b7819 */ /* 0x000fe200000006ff */
[----:B------:R-:W-:Y:S01]  /*1fe0*/  FFMA.FTZ R40, R40, R41, 1 ;  /* 0x3f80000028287423 */ /* 0x000fe20000010029 */
[----:B------:R-:W-:Y:S02]  /*1ff0*/  SHF.L.U32 R41, R80, 0x10, RZ ;  /* 0x0000001050297819 */ /* 0x000fe400000006ff */
[----:B------:R-:W0:Y:S01]  /*2000*/  MUFU.EX2 R37, R37 ;  /* 0x0000002500257308 */ /* 0x000e220000000800 */
[----:B-1----:R-:W-:Y:S01]  /*2010*/  FADD.FTZ R35, -R45, 1 ;  /* 0x3f8000002d237421 */ /* 0x002fe20000010100 */
[----:B------:R-:W-:Y:S01]  /*2020*/  FMUL.FTZ R45, R50, R45 ;  /* 0x0000002d322d7220 */ /* 0x000fe20000410000 */
[----:B------:R-:W-:-:S02]  /*2030*/  FMUL.FTZ R47, R47, R40 ;  /* 0x000000282f2f7220 */ /* 0x000fc40000410000 */
[----:B------:R-:W-:Y:S01]  /*2040*/  FFMA.FTZ R44, R44, R35, 1 ;  /* 0x3f8000002c2c7423 */ /* 0x000fe20000010023 */
[----:B--2---:R-:W-:Y:S01]  /*2050*/  FADD.FTZ R34, -R36, 1 ;  /* 0x3f80000024227421 */ /* 0x004fe20000010100 */
[----:B------:R-:W-:Y:S02]  /*2060*/  FMUL.FTZ R36, R41, R36 ;  /* 0x0000002429247220 */ /* 0x000fe40000410000 */
[----:B------:R-:W-:Y:S01]  /*2070*/  FMUL.FTZ R45, R45, R44 ;  /* 0x0000002c2d2d7220 */ /* 0x000fe20000410000 */
[----:B------:R-:W-:Y:S01]  /*2080*/  SHF.L.U32 R44, R78, 0x10, RZ ;  /* 0x000000104e2c7819 */ /* 0x000fe200000006ff */
[----:B------:R-:W-:Y:S01]  /*2090*/  FFMA.FTZ R35, R33, R34, 1 ;  /* 0x3f80000021237423 */ /* 0x000fe20000010022 */
[----:B------:R-:W-:Y:S01]  /*20a0*/  FADD.FTZ R34, -R24, R43 ;  /* 0x0000002b18227221 */ /* 0x000fe20000010100 */
[----:B0-----:R-:W-:Y:S01]  /*20b0*/  FADD.FTZ R39, R37, 1 ;  /* 0x3f80000025277421 */ /* 0x001fe20000010000 */
[----:B------:R-:W-:Y:S02]  /*20c0*/  SHF.L.U32 R37, R18, 0x10, RZ ;  /* 0x0000001012257819 */ /* 0x000fe400000006ff */
[----:B------:R-:W-:Y:S01]  /*20d0*/  FMUL.FTZ R33, R34, R85 ;  /* 0x0000005522217220 */ /* 0x000fe20000410000 */
[----:B------:R-:W-:Y:S01]  /*20e0*/  FMUL.FTZ R40, R36, R35 ;  /* 0x0000002324287220 */ /* 0x000fe20000410000 */
[----:B------:R-:W-:Y:S01]  /*20f0*/  SHF.L.U32 R35, R75, 0x10, RZ ;  /* 0x000000104b237819 */ /* 0x000fe200000006ff */
[C---:B------:R-:W-:Y:S01]  /*2100*/  FADD.FTZ R34, -R24.reuse, R37 ;  /* 0x0000002518227221 */ /* 0x040fe20000010100 */
[----:B------:R-:W-:Y:S01]  /*2110*/  FFMA.FTZ R37, R25, R33, R68 ;  /* 0x0000002119257223 */ /* 0x000fe20000010044 */
[----:B------:R-:W0:Y:S02]  /*2120*/  MUFU.RCP R39, R39 ;  /* 0x0000002700277308 */ /* 0x000e240000001000 */
[----:B------:R-:W-:Y:S01]  /*2130*/  FADD.FTZ R36, -R24, R35 ;  /* 0x0000002318247221 */ /* 0x000fe20000010100 */
[----:B------:R-:W-:Y:S01]  /*2140*/  FMUL.FTZ R34, R34, R85 ;  /* 0x0000005522227220 */ /* 0x000fe20000410000 */
[----:B------:R-:W-:-:S03]  /*2150*/  FMUL.FTZ R41, R37, -1.4426950216293334961 ;  /* 0xbfb8aa3b25297820 */ /* 0x000fc60000410000 */
[----:B------:R-:W-:Y:S01]  /*2160*/  FFMA.FTZ R50, R66, R34, R67 ;  /* 0x0000002242327223 */ /* 0x000fe20000010043 */
[----:B------:R-:W1:Y:S03]  /*2170*/  MUFU.EX2 R43, R41 ;  /* 0x00000029002b7308 */ /* 0x000e660000000800 */
[----:B------:R-:W-:-:S06]  /*2180*/  FMUL.FTZ R51, R50, -1.4426950216293334961 ;  /* 0xbfb8aa3b32337820 */ /* 0x000fcc0000410000 */
[----:B------:R-:W2:Y:S01]  /*2190*/  MUFU.EX2 R51, R51 ;  /* 0x0000003300337308 */ /* 0x000ea20000000800 */
[----:B0-----:R-:W-:Y:S01]  /*21a0*/  FADD.FTZ R49, -R39, 1 ;  /* 0x3f80000027317421 */ /* 0x001fe20000010100 */
[----:B------:R-:W-:Y:S01]  /*21b0*/  FMUL.FTZ R39, R86, R39 ;  /* 0x0000002756277220 */ /* 0x000fe20000410000 */
[----:B------:R-:W-:Y:S02]  /*21c0*/  SHF.L.U32 R86, R19, 0x10, RZ ;  /* 0x0000001013567819 */ /* 0x000fe400000006ff */
[----:B------:R-:W-:Y:S01]  /*21d0*/  FFMA.FTZ R48, R48, R49, 1 ;  /* 0x3f80000030307423 */ /* 0x000fe20000010031 */
[----:B-1----:R-:W-:-:S03]  /*21e0*/  FADD.FTZ R43, R43, 1 ;  /* 0x3f8000002b2b7421 */ /* 0x002fc60000010000 */
[----:B------:R-:W-:Y:S01]  /*21f0*/  FMUL.FTZ R41, R39, R48 ;  /* 0x0000003027297220 */ /* 0x000fe20000410000 */
[----:B------:R-:W-:Y:S02]  /*2200*/  FMUL.FTZ R39, R36, R85 ;  /* 0x0000005524277220 */ /* 0x000fe40000410000 */
[----:B------:R-:W0:Y:S02]  /*2210*/  MUFU.RCP R43, R43 ;  /* 0x0000002b002b7308 */ /* 0x000e240000001000 */
[----:B------:R-:W-:Y:S01]  /*2220*/  FFMA.FTZ R48, R25, R39, R68 ;  /* 0x0000002719307223 */ /* 0x000fe20000010044 */
[----:B--2---:R-:W-:-:S03]  /*2230*/  FADD.FTZ R51, R51, 1 ;  /* 0x3f80000033337421 */ /* 0x004fc60000010000 */
[----:B------:R-:W-:-:S03]  /*2240*/  FMUL.FTZ R49, R48, -1.4426950216293334961 ;  /* 0xbfb8aa3b30317820 */ /* 0x000fc60000410000 */
[----:B------:R-:W1:Y:S08]  /*2250*/  MUFU.RCP R51, R51 ;  /* 0x0000003300337308 */ /* 0x000e700000001000 */
[----:B------:R-:W2:Y:S01]  /*2260*/  MUFU.EX2 R49, R49 ;  /* 0x0000003100317308 */ /* 0x000ea20000000800 */
[----:B0-----:R-:W-:Y:S01]  /*2270*/  FADD.FTZ R36, -R43, 1 ;  /* 0x3f8000002b247421 */ /* 0x001fe20000010100 */
[----:B------:R-:W-:Y:S01]  /*2280*/  FMUL.FTZ R44, R44, R43 ;  /* 0x0000002b2c2c7220 */ /* 0x000fe20000410000 */
[----:B------:R-:W-:-:S02]  /*2290*/  SHF.L.U32 R43, R6, 0x10, RZ ;  /* 0x00000010062b7819 */ /* 0x000fc400000006ff */
[----:B------:R-:W-:-:S03]  /*22a0*/  FFMA.FTZ R35, R37, R36, 1 ;  /* 0x3f80000025237423 */ /* 0x000fc60000010024 */
[----:B------:R-:W-:Y:S01]  /*22b0*/  FADD.FTZ R92, -R24, R43 ;  /* 0x0000002b185c7221 */ /* 0x000fe20000010100 */
[----:B-1----:R-:W-:Y:S01]  /*22c0*/  FADD.FTZ R37, -R51, 1 ;  /* 0x3f80000033257421 */ /* 0x002fe20000010100 */
[----:B------:R-:W-:Y:S01]  /*22d0*/  FMUL.FTZ R51, R86, R51 ;  /* 0x0000003356337220 */ /* 0x000fe20000410000 */
[----:B------:R-:W-:Y:S02]  /*22e0*/  FMUL.FTZ R44, R44, R35 ;  /* 0x000000232c2c7220 */ /* 0x000fe40000410000 */
[----:B------:R-:W-:Y:S01]  /*22f0*/  FFMA.FTZ R50, R50, R37, 1 ;  /* 0x3f80000032327423 */ /* 0x000fe20000010025 */
[----:B------:R-:W-:Y:S01]  /*2300*/  FMUL.FTZ R37, R92, R85 ;  /* 0x000000555c257220 */ /* 0x000fe20000410000 */
[----:B--2---:R-:W-:-:S03]  /*2310*/  FADD.FTZ R36, R49, 1 ;  /* 0x3f80000031247421 */ /* 0x004fc60000010000 */
[----:B------:R-:W-:Y:S01]  /*2320*/  FFMA.FTZ R92, R66, R37, R67 ;  /* 0x00000025425c7223 */ /* 0x000fe20000010043 */
[----:B------:R-:W-:Y:S01]  /*2330*/  FMUL.FTZ R35, R51, R50 ;  /* 0x0000003233237220 */ /* 0x000fe20000410000 */
[----:B------:R-:W-:Y:S02]  /*2340*/  SHF.L.U32 R51, R76, 0x10, RZ ;  /* 0x000000104c337819 */ /* 0x000fe400000006ff */
[----:B------:R-:W-:Y:S01]  /*2350*/  FMUL.FTZ R49, R92, -1.4426950216293334961 ;  /* 0xbfb8aa3b5c317820 */ /* 0x000fe20000410000 */
[----:B------:R-:W0:Y:S08]  /*2360*/  MUFU.RCP R36, R36 ;  /* 0x0000002400247308 */ /* 0x000e300000001000 */
[----:B------:R-:W1:Y:S01]  /*2370*/  MUFU.EX2 R49, R49 ;  /* 0x0000003100317308 */ /* 0x000e620000000800 */
[----:B0-----:R-:W-:-:S04]  /*2380*/  FADD.FTZ R43, -R36, 1 ;  /* 0x3f800000242b7421 */ /* 0x001fc80000010100 */
[----:B------:R-:W-:Y:S01]  /*2390*/  FFMA.FTZ R48, R48, R43, 1 ;  /* 0x3f80000030307423 */ /* 0x000fe2000001002b */
[----:B------:R-:W-:Y:S01]  /*23a0*/  FMUL.FTZ R43, R51, R36 ;  /* 0x00000024332b7220 */ /* 0x000fe20000410000 */
[----:B-1----:R-:W-:-:S03]  /*23b0*/  FADD.FTZ R50, R49, 1 ;  /* 0x3f80000031327421 */ /* 0x002fc60000010000 */
[----:B------:R-:W-:Y:S01]  /*23c0*/  FMUL.FTZ R36, R43, R48 ;  /* 0x000000302b247220 */ /* 0x000fe20000410000 */
[----:B------:R-:W-:Y:S01]  /*23d0*/  FMUL.FTZ R48, R66, R42 ;  /* 0x0000002a42307220 */ /* 0x000fe20000410000 */
[----:B------:R-:W-:Y:S01]  /*23e0*/  FMUL.FTZ R43, R25, R38 ;  /* 0x00000026192b7220 */ /* 0x000fe20000410000 */
[----:B------:R-:W0:Y:S02]  /*23f0*/  MUFU.RCP R50, R50 ;  /* 0x0000003200327308 */ /* 0x000e240000001000 */
[----:B------:R-:W-:Y:S01]  /*2400*/  FFMA.FTZ R49, R27, R48, RZ ;  /* 0x000000301b317223 */ /* 0x000fe200000100ff */
[----:B------:R-:W-:-:S03]  /*2410*/  FADD.FTZ R48, RZ, R48 ;  /* 0x00000030ff307221 */ /* 0x000fc60000010000 */
[----:B------:R-:W-:Y:S01]  /*2420*/  FFMA.FTZ R86, R26, R43, R49 ;  /* 0x0000002b1a567223 */ /* 0x000fe20000010031 */
[----:B------:R-:W-:Y:S01]  /*2430*/  FADD.FTZ R49, R43, R48 ;  /* 0x000000302b317221 */ /* 0x000fe20000010000 */
[----:B------:R-:W-:Y:S01]  /*2440*/  SHF.L.U32 R43, R8, 0x10, RZ ;  /* 0x00000010082b7819 */ /* 0x000fe200000006ff */
[----:B------:R-:W-:Y:S01]  /*2450*/  FFMA.FTZ R48, R27, R42, RZ ;  /* 0x0000002a1b307223 */ /* 0x000fe200000100ff */
[----:B------:R-:W-:-:S03]  /*2460*/  FADD.FTZ R27, RZ, R42 ;  /* 0x0000002aff1b7221 */ /* 0x000fc60000010000 */
[----:B------:R-:W-:Y:S01]  /*2470*/  FFMA.FTZ R48, R31, R46, R48 ;  /* 0x0000002e1f307223 */ /* 0x000fe20000010030 */
[----:B0-----:R-:W-:Y:S01]  /*2480*/  FADD.FTZ R51, -R50, 1 ;  /* 0x3f80000032337421 */ /* 0x001fe20000010100 */
[----:B------:R-:W-:Y:S01]  /*2490*/  FMUL.FTZ R43, R43, R50 ;  /* 0x000000322b2b7220 */ /* 0x000fe20000410000 */
[----:B------:R-:W-:Y:S02]  /*24a0*/  FADD.FTZ R50, R27, R46 ;  /* 0x0000002e1b327221 */ /* 0x000fe40000010000 */
[----:B------:R-:W-:Y:S01]  /*24b0*/  FFMA.FTZ R92, R92, R51, 1 ;  /* 0x3f8000005c5c7423 */ /* 0x000fe20000010033 */
[----:B------:R-:W-:Y:S01]  /*24c0*/  SHF.L.U32 R51, R73, 0x10, RZ ;  /* 0x0000001049337819 */ /* 0x000fe200000006ff */
[----:B------:R-:W-:Y:S02]  /*24d0*/  FADD.FTZ R50, R50, R45 ;  /* 0x0000002d32327221 */ /* 0x000fe40000010000 */
[----:B------:R-:W-:Y:S02]  /*24e0*/  FMUL.FTZ R43, R43, R92 ;  /* 0x0000005c2b2b7220 */ /* 0x000fe40000410000 */
[----:B------:R-:W-:Y:S01]  /*24f0*/  FADD.FTZ R42, -R24, R51 ;  /* 0x00000033182a7221 */ /* 0x000fe20000010100 */
[----:B------:R-:W-:Y:S01]  /*2500*/  FMUL.FTZ R51, R66, R46 ;  /* 0x0000002e42337220 */ /* 0x000fe20000410000 */
[----:B------:R-:W-:-:S02]  /*2510*/  FADD.FTZ R50, R50, R41 ;  /* 0x0000002932327221 */ /* 0x000fc40000010000 */
[----:B------:R-:W-:Y:S01]  /*2520*/  FMUL.FTZ R27, R42, R85 ;  /* 0x000000552a1b7220 */ /* 0x000fe20000410000 */
[----:B------:R-:W-:Y:S01]  /*2530*/  FFMA.FTZ R86, R31, R51, R86 ;  /* 0x000000331f567223 */ /* 0x000fe20000010056 */
[----:B------:R-:W-:Y:S01]  /*2540*/  SHF.L.U32 R42, R74, 0x10, RZ ;  /* 0x000000104a2a7819 */ /* 0x000fe200000006ff */
[----:B------:R-:W-:Y:S01]  /*2550*/  FADD.FTZ R46, R49, R51 ;  /* 0x00000033312e7221 */ /* 0x000fe20000010000 */
[----:B------:R-:W-:Y:S01]  /*2560*/  FFMA.FTZ R31, R25, R27, R68 ;  /* 0x0000001b191f7223 */ /* 0x000fe20000010044 */
[----:B------:R-:W-:Y:S01]  /*2570*/  SHF.L.U32 R49, R20, 0x10, RZ ;  /* 0x0000001014317819 */ /* 0x000fe200000006ff */
[----:B------:R-:W-:Y:S02]  /*2580*/  FADD.FTZ R50, R50, R35 ;  /* 0x0000002332327221 */ /* 0x000fe40000010000 */
[----:B------:R-:W-:Y:S02]  /*2590*/  FMUL.FTZ R92, R31, -1.4426950216293334961 ;  /* 0xbfb8aa3b1f5c7820 */ /* 0x000fe40000410000 */
[----:B------:R-:W-:-:S04]  /*25a0*/  FADD.FTZ R50, R50, R43 ;  /* 0x0000002b32327221 */ /* 0x000fc80000010000 */
[----:B------:R-:W0:Y:S02]  /*25b0*/  MUFU.EX2 R92, R92 ;  /* 0x0000005c005c7308 */ /* 0x000e240000000800 */
[----:B0-----:R-:W-:-:S06]  /*25c0*/  FADD.FTZ R93, R92, 1 ;  /* 0x3f8000005c5d7421 */ /* 0x001fcc0000010000 */
[----:B------:R-:W0:Y:S02]  /*25d0*/  MUFU.RCP R93, R93 ;  /* 0x0000005d005d7308 */ /* 0x000e240000001000 */
[----:B0-----:R-:W-:Y:S01]  /*25e0*/  FADD.FTZ R94, -R93, 1 ;  /* 0x3f8000005d5e7421 */ /* 0x001fe20000010100 */
[----:B------:R-:W-:-:S03]  /*25f0*/  FMUL.FTZ R42, R42, R93 ;  /* 0x0000005d2a2a7220 */ /* 0x000fc60000410000 */
[----:B------:R-:W-:-:S04]  /*2600*/  FFMA.FTZ R31, R31, R94, 1 ;  /* 0x3f8000001f1f7423 */ /* 0x000fc8000001005e */
[----:B------:R-:W-:Y:S01]  /*2610*/  FMUL.FTZ R42, R42, R31 ;  /* 0x0000001f2a2a7220 */ /* 0x000fe20000410000 */
[----:B------:R-:W-:Y:S01]  /*2620*/  FFMA.FTZ R31, R26, R38, RZ ;  /* 0x000000261a1f7223 */ /* 0x000fe200000100ff */
[----:B------:R-:W-:Y:S01]  /*2630*/  FADD.FTZ R38, RZ, R38 ;  /* 0x00000026ff267221 */ /* 0x000fe20000010000 */
[----:B------:R-:W-:Y:S02]  /*2640*/  FADD.FTZ R26, -R24, R49 ;  /* 0x00000031181a7221 */ /* 0x000fe40000010100 */
[-C--:B------:R-:W-:Y:S01]  /*2650*/  FFMA.FTZ R51, R30, R47.reuse, R31 ;  /* 0x0000002f1e337223 */ /* 0x080fe2000001001f */
[----:B------:R-:W-:Y:S01]  /*2660*/  FADD.FTZ R49, R38, R47 ;  /* 0x0000002f26317221 */ /* 0x000fe20000010000 */
[----:B------:R-:W-:Y:S01]  /*2670*/  FMUL.FTZ R47, R25, R47 ;  /* 0x0000002f192f7220 */ /* 0x000fe20000410000 */
[----:B------:R-:W-:Y:S01]  /*2680*/  FMUL.FTZ R26, R26, R85 ;  /* 0x000000551a1a7220 */ /* 0x000fe20000410000 */
[----:B------:R-:W-:Y:S01]  /*2690*/  SHF.L.U32 R31, R21, 0x10, RZ ;  /* 0x00000010151f7819 */ /* 0x000fe200000006ff */
[----:B------:R-:W-:Y:S01]  /*26a0*/  FADD.FTZ R49, R49, R40 ;  /* 0x0000002831317221 */ /* 0x000fe20000010000 */
[----:B------:R-:W-:Y:S01]  /*26b0*/  FFMA.FTZ R86, R30, R47, R86 ;  /* 0x0000002f1e567223 */ /* 0x000fe20000010056 */
[----:B------:R-:W-:Y:S01]  /*26c0*/  FFMA.FTZ R30, R66, R26, R67 ;  /* 0x0000001a421e7223 */ /* 0x000fe20000010043 */
[----:B------:R-:W-:Y:S01]  /*26d0*/  FADD.FTZ R46, R47, R46 ;  /* 0x0000002e2f2e7221 */ /* 0x000fe20000010000 */
[----:B------:R-:W-:-:S02]  /*26e0*/  FADD.FTZ R49, R49, R44 ;  /* 0x0000002c31317221 */ /* 0x000fc40000010000 */
[----:B------:R-:W-:Y:S02]  /*26f0*/  FMUL.FTZ R38, R30, -1.4426950216293334961 ;  /* 0xbfb8aa3b1e267820 */ /* 0x000fe40000410000 */
[----:B------:R-:W-:-:S04]  /*2700*/  FADD.FTZ R49, R49, R36 ;  /* 0x0000002431317221 */ /* 0x000fc80000010000 */
        /* <DEDUP_REMOVED lines=8> */
[----:B------:R-:W-:Y:S01]  /*2790*/  FADD.FTZ R30, -R24, R47 ;  /* 0x0000002f181e7221 */ /* 0x000fe20000010100 */
[CC--:B------:R-:W-:Y:S01]  /*27a0*/  FFMA.FTZ R47, R29.reuse, R45.reuse, R48 ;  /* 0x0000002d1d2f7223 */ /* 0x0c0fe20000010030 */
[----:B------:R-:W-:Y:S01]  /*27b0*/  FMUL.FTZ R45, R66, R45 ;  /* 0x0000002d422d7220 */ /* 0x000fe20000410000 */
[----:B------:R-:W-:Y:S01]  /*27c0*/  FADD.FTZ R50, R50, R31 ;  /* 0x0000001f32327221 */ /* 0x000fe20000010000 */
[----:B------:R-:W-:Y:S01]  /*27d0*/  FMUL.FTZ R30, R30, R85 ;  /* 0x000000551e1e7220 */ /* 0x000fe20000410000 */
[----:B------:R-:W-:Y:S01]  /*27e0*/  FFMA.FTZ R47, R32, R41, R47 ;  /* 0x00000029202f7223 */ /* 0x000fe2000001002f */
[----:B------:R-:W-:Y:S01]  /*27f0*/  FFMA.FTZ R86, R29, R45, R86 ;  /* 0x0000002d1d567223 */ /* 0x000fe20000010056 */
[----:B------:R-:W-:Y:S01]  /*2800*/  FADD.FTZ R48, R46, R45 ;  /* 0x0000002d2e307221 */ /* 0x000fe20000010000 */
[----:B------:R-:W-:Y:S01]  /*2810*/  FFMA.FTZ R29, R25, R30, R68 ;  /* 0x0000001e191d7223 */ /* 0x000fe20000010044 */
[----:B------:R-:W-:-:S03]  /*2820*/  SHF.L.U32 R45, R72, 0x10, RZ ;  /* 0x00000010482d7819 */ /* 0x000fc600000006ff */
        /* <DEDUP_REMOVED lines=8> */
[----:B------:R-:W-:Y:S01]  /*28b0*/  SHF.L.U32 R45, R22, 0x10, RZ ;  /* 0x00000010162d7819 */ /* 0x000fe200000006ff */
[----:B------:R-:W-:-:S04]  /*28c0*/  FFMA.FTZ R46, R28, R40, R51 ;  /* 0x000000281c2e7223 */ /* 0x000fc80000010033 */
[----:B------:R-:W-:Y:S01]  /*28d0*/  FADD.FTZ R94, -R24, R45 ;  /* 0x0000002d185e7221 */ /* 0x000fe20000010100 */
[----:B------:R-:W-:Y:S01]  /*28e0*/  FMUL.FTZ R45, R25, R40 ;  /* 0x00000028192d7220 */ /* 0x000fe20000410000 */
[-C--:B------:R-:W-:Y:S01]  /*28f0*/  FFMA.FTZ R46, R33, R44.reuse, R46 ;  /* 0x0000002c212e7223 */ /* 0x080fe2000001002e */
[----:B------:R-:W-:Y:S01]  /*2900*/  FMUL.FTZ R44, R25, R44 ;  /* 0x0000002c192c7220 */ /* 0x000fe20000410000 */
[----:B------:R-:W-:Y:S01]  /*2910*/  FMUL.FTZ R38, R94, R85 ;  /* 0x000000555e267220 */ /* 0x000fe20000410000 */
[----:B------:R-:W-:Y:S01]  /*2920*/  FFMA.FTZ R51, R28, R45, R86 ;  /* 0x0000002d1c337223 */ /* 0x000fe20000010056 */
[----:B------:R-:W-:Y:S01]  /*2930*/  FADD.FTZ R48, R45, R48 ;  /* 0x000000302d307221 */ /* 0x000fe20000010000 */
[----:B------:R-:W-:Y:S01]  /*2940*/  SHF.L.U32 R45, R23, 0x10, RZ ;  /* 0x00000010172d7819 */ /* 0x000fe200000006ff */
[----:B------:R-:W-:Y:S01]  /*2950*/  FFMA.FTZ R28, R66, R38, R67 ;  /* 0x00000026421c7223 */ /* 0x000fe20000010043 */
[-C--:B------:R-:W-:Y:S01]  /*2960*/  FFMA.FTZ R46, R39, R36.reuse, R46 ;  /* 0x00000024272e7223 */ /* 0x080fe2000001002e */
[----:B------:R-:W-:-:S02]  /*2970*/  FMUL.FTZ R36, R25, R36 ;  /* 0x0000002419247220 */ /* 0x000fc40000410000 */
        /* <DEDUP_REMOVED lines=9> */
[----:B------:R-:W-:Y:S01]  /*2a10*/  FMUL.FTZ R28, R66, R41 ;  /* 0x00000029421c7220 */ /* 0x000fe20000410000 */
[----:B------:R-:W-:Y:S01]  /*2a20*/  FADD.FTZ R92, -R24, R93 ;  /* 0x0000005d185c7221 */ /* 0x000fe20000010100 */
[----:B------:R-:W-:Y:S02]  /*2a30*/  SHF.L.U32 R93, R70, 0x10, RZ ;  /* 0x00000010465d7819 */ /* 0x000fe400000006ff */
[----:B------:R-:W-:Y:S01]  /*2a40*/  FFMA.FTZ R51, R32, R28, R51 ;  /* 0x0000001c20337223 */ /* 0x000fe20000010033 */
[----:B------:R-:W-:Y:S01]  /*2a50*/  FMUL.FTZ R40, R92, R85 ;  /* 0x000000555c287220 */ /* 0x000fe20000410000 */
[----:B------:R-:W-:Y:S01]  /*2a60*/  FADD.FTZ R41, R48, R28 ;  /* 0x0000001c30297221 */ /* 0x000fe20000010000 */
[----:B------:R-:W-:Y:S01]  /*2a70*/  FMUL.FTZ R48, R66, R35 ;  /* 0x0000002342307220 */ /* 0x000fe20000410000 */
[----:B------:R-:W-:Y:S01]  /*2a80*/  FFMA.FTZ R51, R33, R44, R51 ;  /* 0x0000002c21337223 */ /* 0x000fe20000010033 */
[----:B------:R-:W-:Y:S01]  /*2a90*/  FFMA.FTZ R32, R25, R40, R68 ;  /* 0x0000002819207223 */ /* 0x000fe20000010044 */
[----:B------:R-:W-:Y:S01]  /*2aa0*/  FADD.FTZ R41, R44, R41 ;  /* 0x000000292c297221 */ /* 0x000fe20000010000 */
[----:B------:R-:W-:Y:S01]  /*2ab0*/  FMUL.FTZ R33, R66, R43 ;  /* 0x0000002b42217220 */ /* 0x000fe20000410000 */
[----:B------:R-:W-:Y:S01]  /*2ac0*/  FFMA.FTZ R51, R34, R48, R51 ;  /* 0x0000003022337223 */ /* 0x000fe20000010033 */
[----:B------:R-:W-:Y:S01]  /*2ad0*/  FMUL.FTZ R86, R32, -1.4426950216293334961 ;  /* 0xbfb8aa3b20567820 */ /* 0x000fe20000410000 */
[----:B------:R-:W-:-:S04]  /*2ae0*/  FADD.FTZ R41, R41, R48 ;  /* 0x0000003029297221 */ /* 0x000fc80000010000 */
[----:B------:R-:W-:Y:S01]  /*2af0*/  FADD.FTZ R41, R36, R41 ;  /* 0x0000002924297221 */ /* 0x000fe20000010000 */
[----:B------:R-:W0:Y:S03]  /*2b00*/  MUFU.EX2 R86, R86 ;  /* 0x0000005600567308 */ /* 0x000e260000000800 */
[----:B------:R-:W-:Y:S01]  /*2b10*/  FADD.FTZ R41, R41, R33 ;  /* 0x0000002129297221 */ /* 0x000fe20000010000 */
[----:B0-----:R-:W-:-:S06]  /*2b20*/  FADD.FTZ R92, R86, 1 ;  /* 0x3f800000565c7421 */ /* 0x001fcc0000010000 */
[----:B------:R-:W0:Y:S02]  /*2b30*/  MUFU.RCP R92, R92 ;  /* 0x0000005c005c7308 */ /* 0x000e240000001000 */
[----:B0-----:R-:W-:Y:S01]  /*2b40*/  FMUL.FTZ R28, R93, R92 ;  /* 0x0000005c5d1c7220 */ /* 0x001fe20000410000 */
[----:B------:R-:W-:-:S04]  /*2b50*/  FADD.FTZ R93, -R92, 1 ;  /* 0x3f8000005c5d7421 */ /* 0x000fc80000010100 */
[----:B------:R-:W-:-:S04]  /*2b60*/  FFMA.FTZ R93, R32, R93, 1 ;  /* 0x3f800000205d7423 */ /* 0x000fc8000001005d */
[----:B------:R-:W-:Y:S01]  /*2b70*/  FMUL.FTZ R32, R28, R93 ;  /* 0x0000005d1c207220 */ /* 0x000fe20000410000 */
[----:B------:R-:W-:Y:S01]  /*2b80*/  FFMA.FTZ R28, R34, R35, R47 ;  /* 0x00000023221c7223 */ /* 0x000fe2000001002f */
[----:B------:R-:W-:Y:S01]  /*2b90*/  FFMA.FTZ R34, R39, R36, R51 ;  /* 0x0000002427227223 */ /* 0x000fe20000010033 */
[C---:B------:R-:W-:Y:S01]  /*2ba0*/  FMUL.FTZ R36, R66.reuse, R31 ;  /* 0x0000001f42247220 */ /* 0x040fe20000410000 */
[----:B------:R-:W-:Y:S01]  /*2bb0*/  FMUL.FTZ R35, R25, R29 ;  /* 0x0000001d19237220 */ /* 0x000fe20000410000 */
[C---:B------:R-:W-:Y:S01]  /*2bc0*/  FFMA.FTZ R28, R37.reuse, R43, R28 ;  /* 0x0000002b251c7223 */ /* 0x040fe2000001001c */
[----:B------:R-:W-:Y:S01]  /*2bd0*/  FFMA.FTZ R37, R37, R33, R34 ;  /* 0x0000002125257223 */ /* 0x000fe20000010022 */
[-C--:B------:R-:W-:Y:S01]  /*2be0*/  FMUL.FTZ R34, R25, R42.reuse ;  /* 0x0000002a19227220 */ /* 0x080fe20000410000 */
[----:B------:R-:W-:Y:S01]  /*2bf0*/  FFMA.FTZ R33, R27, R42, R46 ;  /* 0x0000002a1b217223 */ /* 0x000fe2000001002e */
[----:B------:R-:W-:Y:S01]  /*2c00*/  FADD.FTZ R42, R49, R42 ;  /* 0x0000002a312a7221 */ /* 0x000fe20000010000 */
[----:B------:R-:W-:Y:S01]  /*2c10*/  FMUL.FTZ R39, R66, R45 ;  /* 0x0000002d42277220 */ /* 0x000fe20000410000 */
[----:B------:R-:W-:Y:S01]  /*2c20*/  FFMA.FTZ R37, R27, R34, R37 ;  /* 0x000000221b257223 */ /* 0x000fe20000010025 */
[----:B------:R-:W-:Y:S01]  /*2c30*/  FADD.FTZ R41, R34, R41 ;  /* 0x0000002922297221 */ /* 0x000fe20000010000 */
[----:B------:R-:W-:Y:S01]  /*2c40*/  FFMA.FTZ R27, R26, R31, R28 ;  /* 0x0000001f1a1b7223 */ /* 0x000fe2000001001c */
[----:B------:R-:W-:Y:S01]  /*2c50*/  FADD.FTZ R31, R42, R29 ;  /* 0x0000001d2a1f7221 */ /* 0x000fe20000010000 */
[----:B------:R-:W-:Y:S01]  /*2c60*/  FFMA.FTZ R37, R26, R36, R37 ;  /* 0x000000241a257223 */ /* 0x000fe20000010025 */
[----:B------:R-:W-:Y:S01]  /*2c70*/  FADD.FTZ R36, R41, R36 ;  /* 0x0000002429247221 */ /* 0x000fe20000010000 */
[-C--:B------:R-:W-:Y:S01]  /*2c80*/  FMUL.FTZ R41, R25, R32.reuse ;  /* 0x0000002019297220 */ /* 0x080fe20000410000 */
[----:B------:R-:W-:Y:S01]  /*2c90*/  FFMA.FTZ R28, R38, R45, R27 ;  /* 0x0000002d261c7223 */ /* 0x000fe2000001001b */
[C---:B------:R-:W-:Y:S01]  /*2ca0*/  FFMA.FTZ R37, R30.reuse, R35, R37 ;  /* 0x000000231e257223 */ /* 0x040fe20000010025 */
[----:B------:R-:W-:Y:S01]  /*2cb0*/  FADD.FTZ R36, R35, R36 ;  /* 0x0000002423247221 */ /* 0x000fe20000010000 */
[----:B------:R-:W-:Y:S01]  /*2cc0*/  FFMA.FTZ R35, R30, R29, R33 ;  /* 0x0000001d1e237223 */ /* 0x000fe20000010021 */
[----:B------:R-:W-:Y:S01]  /*2cd0*/  FADD.FTZ R30, R50, R45 ;  /* 0x0000002d321e7221 */ /* 0x000fe20000010000 */
[----:B------:R-:W-:Y:S01]  /*2ce0*/  FFMA.FTZ R37, R38, R39, R37 ;  /* 0x0000002726257223 */ /* 0x000fe20000010025 */
[----:B------:R-:W-:Y:S01]  /*2cf0*/  FADD.FTZ R36, R36, R39 ;  /* 0x0000002724247221 */ /* 0x000fe20000010000 */
[C---:B------:R-:W-:Y:S01]  /*2d00*/  FFMA.FTZ R29, R40.reuse, R32, R35 ;  /* 0x00000020281d7223 */ /* 0x040fe20000010023 */
[----:B------:R-:W-:Y:S01]  /*2d10*/  FADD.FTZ R31, R31, R32 ;  /* 0x000000201f1f7221 */ /* 0x000fe20000010000 */
[----:B------:R-:W-:Y:S01]  /*2d20*/  FFMA.FTZ R33, R40, R41, R37 ;  /* 0x0000002928217223 */ /* 0x000fe20000010025 */
[----:B------:R-:W-:-:S07]  /*2d30*/  FADD.FTZ R39, R41, R36 ;  /* 0x0000002429277221 */ /* 0x000fce0000010000 */
.L_x_285:
[----:B------:R-:W0:Y:S01]  /*2d40*/  SHFL.DOWN PT, R26, R33, 0x1, 0x1f ;  /* 0x08201f00211a7f89 */ /* 0x000e2200000e0000 */
[C---:B------:R-:W-:Y:S01]  /*2d50*/  ISETP.GT.AND P0, PT, R3.reuse, 0x1e, PT ;  /* 0x0000001e0300780c */ /* 0x040fe20003f04270 */
[----:B------:R-:W1:Y:S01]  /*2d60*/  S2UR UR7, SR_CgaCtaId ;  /* 0x00000000000779c3 */ /* 0x000e620000008800 */
[----:B------:R-:W-:Y:S01]  /*2d70*/  UMOV UR6, 0x400 ;  /* 0x0000040000067882 */ /* 0x000fe20000000000 */
[----:B------:R-:W2:Y:S01]  /*2d80*/  SHFL.DOWN PT, R27, R39, 0x1, 0x1f ;  /* 0x08201f00271b7f89 */ /* 0x000ea200000e0000 */
[----:B------:R-:W-:Y:S01]  /*2d90*/  UIADD3 UR5, UPT, UPT, UR6, 0xa0, URZ ;  /* 0x000000a006057890 */ /* 0x000fe2000fffe0ff */
[C---:B------:R-:W-:Y:S01]  /*2da0*/  ISETP.GT.AND P6, PT, R3.reuse, 0xf, PT ;  /* 0x0000000f0300780c */ /* 0x040fe20003fc4270 */
[----:B------:R-:W-:Y:S01]  /*2db0*/  BSSY.RECONVERGENT B0, `(.L_x_286) ;  /* 0x0000025000007945 */ /* 0x000fe20003800200 */
[----:B------:R-:W-:Y:S02]  /*2dc0*/  ISETP.GT.AND P5, PT, R3, 0x17, PT ;  /* 0x000000170300780c */ /* 0x000fe40003fa4270 */
[----:B------:R-:W-:-:S02]  /*2dd0*/  ISETP.NE.AND P2, PT, R2, RZ, PT ;  /* 0x000000ff0200720c */ /* 0x000fc40003f45270 */
[----:B------:R-:W-:Y:S02]  /*2de0*/  ISETP.GE.U32.AND P4, PT, R4, 0x2, PT ;  /* 0x000000020400780c */ /* 0x000fe40003f86070 */
[----:B0-----:R-:W-:Y:S01]  /*2df0*/  @!P0 FADD.FTZ R33, R26, R33 ;  /* 0x000000211a218221 */ /* 0x001fe20000010000 */
[----:B-1----:R-:W-:Y:S01]  /*2e00*/  ULEA UR5, UR7, UR5, 0x18 ;  /* 0x0000000507057291 */ /* 0x002fe2000f8ec0ff */
[----:B--2---:R-:W-:-:S03]  /*2e10*/  @!P0 FADD.FTZ R39, R27, R39 ;  /* 0x000000271b278221 */ /* 0x004fc60000010000 */
        /* <DEDUP_REMOVED lines=30> */
.L_x_287:
[----:B------:R-:W-:Y:S05]  /*3000*/  BSYNC.RECONVERGENT B0 ;  /* 0x0000000000007941 */ /* 0x000fea0003800200 */
.L_x_286:
[----:B------:R-:W-:Y:S06]  /*3010*/  BAR.SYNC.DEFER_BLOCKING 0x0 ;  /* 0x0000000000007b1d */ /* 0x000fec0000010000 */
[----:B------:R-:W-:Y:S04]  /*3020*/  BSSY.RECONVERGENT B0, `(.L_x_288) ;  /* 0x0000027000007945 */ /* 0x000fe80003800200 */
[----:B------:R-:W-:Y:S05]  /*3030*/  @P2 BRA `(.L_x_289) ;  /* 0x0000000000942947 */ /* 0x000fea0003800000 */
[----:B------:R-:W-:-:S09]  /*3040*/  ULEA UR5, UR7, UR6, 0x18 ;  /* 0x0000000607057291 */ /* 0x000fd2000f8ec0ff */
[----:B------:R-:W4:Y:S04]  /*3050*/  LDS.64 R44, [UR5+0x18] ;  /* 0x00001805ff2c7984 */ /* 0x000f280008000a00 */
[----:B-123--:R-:W1:Y:S04]  /*3060*/  LDS.128 R32, [UR5+0x20] ;  /* 0x00002005ff207984 */ /* 0x00ee680008000c00 */
[----:B------:R-:W2:Y:S04]  /*3070*/  LDS.128 R40, [UR5+0x30] ;  /* 0x00003005ff287984 */ /* 0x000ea80008000c00 */
[----:B------:R-:W3:Y:S01]  /*3080*/  LDS.128 R36, [UR5+0x40] ;  /* 0x00004005ff247984 */ /* 0x000ee20008000c00 */
[----:B----4-:R-:W-:Y:S01]  /*3090*/  FADD.FTZ R47, R26, R44 ;  /* 0x0000002c1a2f7221 */ /* 0x010fe20000010000 */
[----:B0-----:R-:W-:-:S03]  /*30a0*/  FADD.FTZ R26, R27, R45 ;  /* 0x0000002d1b1a7221 */ /* 0x001fc60000010000 */
[----:B-1----:R-:W-:Y:S01]  /*30b0*/  FADD.FTZ R27, R47, R32 ;  /* 0x000000202f1b7221 */ /* 0x002fe20000010000 */
[----:B------:R-:W-:Y:S01]  /*30c0*/  FADD.FTZ R26, R26, R33 ;  /* 0x000000211a1a7221 */ /* 0x000fe20000010000 */
[----:B------:R-:W0:Y:S02]  /*30d0*/  LDS.128 R44, [UR5+0x50] ;  /* 0x00005005ff2c7984 */ /* 0x000e240008000c00 */
[----:B------:R-:W-:Y:S01]  /*30e0*/  FADD.FTZ R27, R27, R34 ;  /* 0x000000221b1b7221 */ /* 0x000fe20000010000 */
[----:B------:R-:W-:Y:S02]  /*30f0*/  FADD.FTZ R26, R26, R35 ;  /* 0x000000231a1a7221 */ /* 0x000fe40000010000 */
[----:B------:R-:W1:Y:S01]  /*3100*/  LDS.128 R32, [UR5+0x60] ;  /* 0x00006005ff207984 */ /* 0x000e620008000c00 */
[----:B--2---:R-:W-:Y:S01]  /*3110*/  FADD.FTZ R27, R27, R40 ;  /* 0x000000281b1b7221 */ /* 0x004fe20000010000 */
[----:B------:R-:W-:-:S03]  /*3120*/  FADD.FTZ R26, R26, R41 ;  /* 0x000000291a1a7221 */ /* 0x000fc60000010000 */
[----:B------:R-:W-:Y:S01]  /*3130*/  FADD.FTZ R49, R27, R42 ;  /* 0x0000002a1b317221 */ /* 0x000fe20000010000 */
[----:B------:R-:W-:Y:S02]  /*3140*/  FADD.FTZ R48, R26, R43 ;  /* 0x0000002b1a307221 */ /* 0x000fe40000010000 */
[----:B------:R-:W2:Y:S01]  /*3150*/  LDS.128 R40, [UR5+0x70] ;  /* 0x00007005ff287984 */ /* 0x000ea20008000c00 */
[----:B---3--:R-:W-:Y:S01]  /*3160*/  FADD.FTZ R49, R49, R36 ;  /* 0x0000002431317221 */ /* 0x008fe20000010000 */
[----:B------:R-:W-:Y:S02]  /*3170*/  FADD.FTZ R48, R48, R37 ;  /* 0x0000002530307221 */ /* 0x000fe40000010000 */
[----:B------:R-:W3:Y:S01]  /*3180*/  LDS.64 R26, [UR5+0x80] ;  /* 0x00008005ff1a7984 */ /* 0x000ee20008000a00 */
        /* <DEDUP_REMOVED lines=10> */
[----:B--2---:R-:W-:Y:S01]  /*3230*/  FADD.FTZ R49, R49, R40 ;  /* 0x0000002831317221 */ /* 0x004fe20000010000 */
[----:B------:R-:W-:-:S03]  /*3240*/  FADD.FTZ R48, R48, R41 ;  /* 0x0000002930307221 */ /* 0x000fc60000010000 */
[----:B------:R-:W-:Y:S01]  /*3250*/  FADD.FTZ R49, R49, R42 ;  /* 0x0000002a31317221 */ /* 0x000fe20000010000 */
[----:B------:R-:W-:-:S03]  /*3260*/  FADD.FTZ R48, R48, R43 ;  /* 0x0000002b30307221 */ /* 0x000fc60000010000 */
[----:B---3--:R-:W-:Y:S01]  /*3270*/  FADD.FTZ R26, R49, R26 ;  /* 0x0000001a311a7221 */ /* 0x008fe20000010000 */
[----:B------:R-:W-:-:S07]  /*3280*/  FADD.FTZ R27, R48, R27 ;  /* 0x0000001b301b7221 */ /* 0x000fce0000010000 */
.L_x_289:
[----:B------:R-:W-:Y:S05]  /*3290*/  BSYNC.RECONVERGENT B0 ;  /* 0x0000000000007941 */ /* 0x000fea0003800200 */
.L_x_288:
[----:B------:R-:W-:Y:S06]  /*32a0*/  BAR.SYNC.DEFER_BLOCKING 0x0 ;  /* 0x0000000000007b1d */ /* 0x000fec0000010000 */
[----:B------:R-:W-:Y:S04]  /*32b0*/  BSSY.RECONVERGENT B0, `(.L_x_290) ;  /* 0x000009d000007945 */ /* 0x000fe80003800200 */
[----:B------:R-:W-:Y:S05]  /*32c0*/  @P0 BRA `(.L_x_291) ;  /* 0x00000008006c0947 */ /* 0x000fea0003800000 */
[----:B-123--:R-:W1:Y:S04]  /*32d0*/  LDS.128 R32, [R86+0xf0] ;  /* 0x0000f00056207984 */ /* 0x00ee680000000c00 */
[----:B------:R-:W2:Y:S04]  /*32e0*/  LDS.128 R36, [R86+0x1e0] ;  /* 0x0001e00056247984 */ /* 0x000ea80000000c00 */
        /* <DEDUP_REMOVED lines=153> */
.L_x_291:
[----:B------:R-:W-:Y:S05]  /*3c80*/  BSYNC.RECONVERGENT B0 ;  /* 0x0000000000007941 */ /* 0x000fea0003800200 */
.L_x_290:
[----:B------:R-:W-:Y:S04]  /*3c90*/  BSSY.RECONVERGENT B0, `(.L_x_292) ;  /* 0x000001d000007945 */ /* 0x000fe80003800200 */
[----:B------:R-:W-:Y:S05]  /*3ca0*/  @P0 BRA `(.L_x_293) ;  /* 0x00000000006c0947 */ /* 0x000fea0003800000 */
[----:B-1-3--:R-:W1:Y:S01]  /*3cb0*/  LDC.64 R32, c[0x0][0x3f8] ;  /* 0x0000fe00ff207b82 */ /* 0x00ae620000000a00 */
[----:B------:R-:W-:-:S07]  /*3cc0*/  IMAD R87, R87, 0xf, R2 ;  /* 0x0000000f57577824 */ /* 0x000fce00078e0202 */
[----:B--2---:R-:W2:Y:S01]  /*3cd0*/  LDC.64 R34, c[0x0][0x3d8] ;  /* 0x0000f600ff227b82 */ /* 0x004ea20000000a00 */
[----:B-1----:R-:W-:Y:S01]  /*3ce0*/  IMAD.WIDE.U32 R36, R32, 0x3, RZ ;  /* 0x0000000320247825 */ /* 0x002fe200078e00ff */
[C---:B------:R-:W-:Y:S02]  /*3cf0*/  LEA R41, R33.reuse, R33, 0x1 ;  /* 0x0000002121297211 */ /* 0x040fe400078e08ff */
[----:B------:R-:W-:Y:S02]  /*3d00*/  LEA.HI R43, P0, R33, R32, RZ, 0x1 ;  /* 0x00000020212b7211 */ /* 0x000fe400078108ff */
[----:B------:R-:W-:Y:S02]  /*3d10*/  IADD3 R41, PT, PT, R37, R41, RZ ;  /* 0x0000002925297210 */ /* 0x000fe40007ffe0ff */
[----:B------:R-:W-:Y:S01]  /*3d20*/  IADD3.X R38, PT, PT, RZ, R33, RZ, P0, !PT ;  /* 0x00000021ff267210 */ /* 0x000fe200007fe4ff */
[----:B--2---:R-:W-:Y:S01]  /*3d30*/  IMAD.WIDE R34, R87, 0x4, R34 ;  /* 0x0000000457227825 */ /* 0x004fe200078e0222 */
        /* <DEDUP_REMOVED lines=18> */
.L_x_293:
[----:B------:R-:W-:Y:S05]  /*3e60*/  BSYNC.RECONVERGENT B0 ;  /* 0x0000000000007941 */ /* 0x000fea0003800200 */
.L_x_292:
[----:B------:R-:W-:Y:S05]  /*3e70*/  @!P4 BRA `(.L_x_294) ;  /* 0x000000080094c947 */ /* 0x000fea0003800000 */
[----:B----4-:R-:W4:Y:S01]  /*3e80*/  LDC.64 R36, c[0x0][0x3d0] ;  /* 0x0000f400ff247b82 */ /* 0x010f220000000a00 */
[----:B------:R-:W-:Y:S02]  /*3e90*/  LOP3.LUT R28, R57, 0x1, RZ, 0xc0, !PT ;  /* 0x00000001391c7812 */ /* 0x000fe400078ec0ff */
[----:B------:R-:W-:-:S03]  /*3ea0*/  ISETP.GE.U32.AND P4, PT, R4, 0x8, PT ;  /* 0x000000080400780c */ /* 0x000fc60003f86070 */
[----:B------:R-:W-:-:S04]  /*3eb0*/  IMAD R31, R28, R5, RZ ;  /* 0x000000051c1f7224 */ /* 0x000fc800078e02ff */
[----:B------:R-:W-:-:S05]  /*3ec0*/  IMAD R28, R31, R4, RZ ;  /* 0x000000041f1c7224 */ /* 0x000fca00078e02ff */
[----:B------:R-:W-:-:S05]  /*3ed0*/  SHF.L.U32 R29, R28, 0x1, RZ ;  /* 0x000000011c1d7819 */ /* 0x000fca00000006ff */
[----:B----4-:R-:W-:Y:S01]  /*3ee0*/  IMAD.WIDE R36, R29, 0x4, R36 ;  /* 0x000000041d247825 */ /* 0x010fe200078e0224 */
[----:B------:R-:W-:Y:S06]  /*3ef0*/  @P2 BRA `(.L_x_295) ;  /* 0x0000000000502947 */ /* 0x000fec0003800000 */
[----:B------:R-:W4:Y:S01]  /*3f00*/  LDC.64 R28, c[0x0][0x3c8] ;  /* 0x0000f200ff1c7b82 */ /* 0x000f220000000a00 */
[----:B---3--:R-:W-:Y:S01]  /*3f10*/  LOP3.LUT P0, R32, R57, 0x2, RZ, 0xc0, !PT ;  /* 0x0000000239207812 */ /* 0x008fe2000780c0ff */
[----:B-1----:R-:W-:Y:S01]  /*3f20*/  IMAD R33, R5, UR10, R0 ;  /* 0x0000000a05217c24 */ /* 0x002fe2000f8e0200 */
[----:B------:R-:W-:Y:S02]  /*3f30*/  IADD3 R31, PT, PT, R31, R0, RZ ;  /* 0x000000001f1f7210 */ /* 0x000fe40007ffe0ff */
[----:B--2---:R-:W-:-:S04]  /*3f40*/  SEL R35, R4, RZ, !P0 ;  /* 0x000000ff04237207 */ /* 0x004fc80004000000 */
[----:B------:R-:W-:Y:S01]  /*3f50*/  ISETP.NE.AND P0, PT, R35, -0x1, PT ;  /* 0xffffffff2300780c */ /* 0x000fe20003f05270 */
[----:B----4-:R-:W-:-:S04]  /*3f60*/  IMAD.WIDE.U32 R28, R31, 0x4, R28 ;  /* 0x000000041f1c7825 */ /* 0x010fc800078e001c */
        /* <DEDUP_REMOVED lines=8> */
.L_x_296:
[----:B----4-:R-:W2:Y:S04]  /*3ff0*/  LDG.E.STRONG.GPU R30, desc[UR8][R28.64] ;  /* 0x000000081c1e7981 */ /* 0x010ea8000c1ef900 */
[----:B--2---:R-:W-:Y:S01]  /*4000*/  CCTL.IVALL ;  /* 0x00000000ff00798f */ /* 0x004fe20002000000 */
[----:B------:R-:W-:Y:S05]  /*4010*/  YIELD ;  /* 0x0000000000007946 */ /* 0x000fea0003800000 */
[----:B------:R-:W-:-:S13]  /*4020*/  ISETP.NE.AND P0, PT, R30, R35, PT ;  /* 0x000000231e00720c */ /* 0x000fda0003f05270 */
[----:B------:R-:W-:Y:S05]  /*4030*/  @P0 BRA `(.L_x_296) ;  /* 0xfffffffc00ec0947 */ /* 0x000fea000383ffff */
.L_x_295:
[----:B------:R-:W-:Y:S05]  /*4040*/  WARPSYNC.ALL ;  /* 0x0000000000007948 */ /* 0x000fea0003800000 */
[----:B------:R-:W-:Y:S01]  /*4050*/  BAR.SYNC.DEFER_BLOCKING 0x0 ;  /* 0x0000000000007b1d */ /* 0x000fe20000010000 */
[----:B------:R-:W-:-:S05]  /*4060*/  HFMA2 R34, -RZ, RZ, 0, 0 ;  /* 0x00000000ff227431 */ /* 0x000fca00000001ff */
[----:B------:R-:W-:Y:S05]  /*4070*/  @!P4 BRA `(.L_x_297) ;  /* 0x00000004001cc947 */ /* 0x000fea0003800000 */
[CC--:B------:R-:W-:Y:S01]  /*4080*/  LEA R38, R5.reuse, R0.reuse, 0x2 ;  /* 0x0000000005267211 */ /* 0x0c0fe200078e10ff */
[C-C-:B------:R-:W-:Y:S01]  /*4090*/  IMAD R39, R5.reuse, 0x5, R0.reuse ;  /* 0x0000000505277824 */ /* 0x140fe200078e0200 */
[CC--:B------:R-:W-:Y:S01]  /*40a0*/  LEA R40, R5.reuse, R0.reuse, 0x1 ;  /* 0x0000000005287211 */ /* 0x0c0fe200078e08ff */
[C-C-:B------:R-:W-:Y:S01]  /*40b0*/  IMAD R41, R5.reuse, 0x6, R0.reuse ;  /* 0x0000000605297824 */ /* 0x140fe200078e0200 */
[----:B------:R-:W-:Y:S01]  /*40c0*/  IADD3 R44, PT, PT, R0, R5, RZ ;  /* 0x00000005002c7210 */ /* 0x000fe20007ffe0ff */
[C-C-:B------:R-:W-:Y:S01]  /*40d0*/  IMAD R42, R5.reuse, 0x7, R0.reuse ;  /* 0x00000007052a7824 */ /* 0x140fe200078e0200 */
[----:B------:R-:W-:Y:S01]  /*40e0*/  MOV R45, RZ ;  /* 0x000000ff002d7202 */ /* 0x000fe20000000f00 */
[----:B------:R-:W-:Y:S01]  /*40f0*/  IMAD R43, R5, 0x3, R0 ;  /* 0x00000003052b7824 */ /* 0x000fe200078e0200 */
[----:B------:R-:W-:Y:S01]  /*4100*/  MOV R46, R0 ;  /* 0x00000000002e7202 */ /* 0x000fe20000000f00 */
[----:B------:R-:W-:Y:S01]  /*4110*/  UIADD3 UR5, UPT, UPT, -UR10, URZ, URZ ;  /* 0x000000ff0a057290 */ /* 0x000fe2000fffe1ff */
[----:B------:R-:W-:-:S11]  /*4120*/  LOP3.LUT R48, R4, 0x7ffffff8, RZ, 0xc0, !PT ;  /* 0x7ffffff804307812 */ /* 0x000fd600078ec0ff */
.L_x_298:
[----:B------:R-:W-:Y:S02]  /*4130*/  ISETP.EQ.OR P5, PT, RZ, UR5, P2 ;  /* 0x00000005ff007c0c */ /* 0x000fe400097a2670 */
[C---:B----4-:R-:W-:Y:S02]  /*4140*/  IADD3 R28, PT, PT, R45.reuse, 0x1, RZ ;  /* 0x000000012d1c7810 */ /* 0x050fe40007ffe0ff */
        /* <DEDUP_REMOVED lines=8> */
[--C-:B-1-3--:R-:W-:Y:S02]  /*41d0*/  @!P0 IMAD.WIDE.U32 R32, R40, 0x8, R36.reuse ;  /* 0x0000000828208825 */ /* 0x10afe400078e0024 */
[----:B------:R-:W3:Y:S02]  /*41e0*/  @!P6 LDG.E.64 R30, desc[UR8][R30.64] ;  /* 0x000000081e1ee981 */ /* 0x000ee4000c1e1b00 */
[----:B--2---:R-:W-:Y:S02]  /*41f0*/  @!P4 IMAD.WIDE.U32 R34, R43, 0x8, R36 ;  /* 0x000000082b22c825 */ /* 0x004fe400078e0024 */
[----:B------:R-:W2:Y:S04]  /*4200*/  @!P0 LDG.E.64 R32, desc[UR8][R32.64] ;  /* 0x0000000820208981 */ /* 0x000ea8000c1e1b00 */
[----:B------:R-:W4:Y:S01]  /*4210*/  @!P4 LDG.E.64 R34, desc[UR8][R34.64] ;  /* 0x000000082222c981 */ /* 0x000f22000c1e1b00 */
[----:B------:R-:W-:Y:S01]  /*4220*/  IADD3 R47, PT, PT, R45, 0x4, RZ ;  /* 0x000000042d2f7810 */ /* 0x000fe20007ffe0ff */
[----:B0-----:R-:W-:Y:S01]  /*4230*/  @!P5 FADD.FTZ R26, R26, R28 ;  /* 0x0000001c1a1ad221 */ /* 0x001fe20000010000 */
[----:B------:R-:W-:-:S02]  /*4240*/  @!P5 FADD.FTZ R27, R27, R29 ;  /* 0x0000001d1b1bd221 */ /* 0x000fc40000010000 */
[----:B------:R-:W-:Y:S02]  /*4250*/  ISETP.EQ.OR P5, PT, R47, UR10, P2 ;  /* 0x0000000a2f007c0c */ /* 0x000fe400097a2670 */
[----:B------:R-:W-:Y:S01]  /*4260*/  IADD3 R28, PT, PT, R45, 0x5, RZ ;  /* 0x000000052d1c7810 */ /* 0x000fe20007ffe0ff */
[----:B---3--:R-:W-:Y:S01]  /*4270*/  @!P6 FADD.FTZ R26, R26, R30 ;  /* 0x0000001e1a1ae221 */ /* 0x008fe20000010000 */
[----:B------:R-:W-:Y:S01]  /*4280*/  @!P6 FADD.FTZ R27, R27, R31 ;  /* 0x0000001f1b1be221 */ /* 0x000fe20000010000 */
[----:B------:R-:W-:Y:S02]  /*4290*/  IADD3 R29, PT, PT, R45, 0x6, RZ ;  /* 0x000000062d1d7810 */ /* 0x000fe40007ffe0ff */
[----:B------:R-:W-:Y:S01]  /*42a0*/  ISETP.EQ.OR P6, PT, R28, UR10, P2 ;  /* 0x0000000a1c007c0c */ /* 0x000fe200097c2670 */
[----:B--2---:R-:W-:Y:S01]  /*42b0*/  @!P0 FADD.FTZ R26, R26, R32 ;  /* 0x000000201a1a8221 */ /* 0x004fe20000010000 */
        /* <DEDUP_REMOVED lines=35> */
.L_x_297:
[----:B----4-:R-:W-:-:S13]  /*44f0*/  LOP3.LUT P0, R28, R4, 0x7, RZ, 0xc0, !PT ;  /* 0x00000007041c7812 */ /* 0x010fda000780c0ff */
[----:B------:R-:W-:Y:S05]  /*4500*/  @!P0 BRA `(.L_x_294) ;  /* 0x0000000000f08947 */ /* 0x000fea0003800000 */
[----:B------:R-:W-:Y:S02]  /*4510*/  IADD3 R28, PT, PT, R28, -0x1, RZ ;  /* 0xffffffff1c1c7810 */ /* 0x000fe40007ffe0ff */
[----:B------:R-:W-:Y:S02]  /*4520*/  LOP3.LUT P0, R38, R4, 0x3, RZ, 0xc0, !PT ;  /* 0x0000000304267812 */ /* 0x000fe4000780c0ff */
[----:B------:R-:W-:-:S13]  /*4530*/  ISETP.GE.U32.AND P4, PT, R28, 0x3, PT ;  /* 0x000000031c00780c */ /* 0x000fda0003f86070 */
[----:B------:R-:W-:Y:S05]  /*4540*/  @!P4 BRA `(.L_x_299) ;  /* 0x000000000070c947 */ /* 0x000fea0003800000 */
[----:B------:R-:W-:-:S13]  /*4550*/  ISETP.EQ.OR P6, PT, R34, UR10, P2 ;  /* 0x0000000a22007c0c */ /* 0x000fda00097c2670 */
[----:B------:R-:W-:-:S04]  /*4560*/  @!P6 IMAD R29, R34, R5, R0 ;  /* 0x00000005221de224 */ /* 0x000fc800078e0200 */
[----:B------:R-:W-:-:S06]  /*4570*/  @!P6 IMAD.WIDE.U32 R28, R29, 0x8, R36 ;  /* 0x000000081d1ce825 */ /* 0x000fcc00078e0024 */
[----:B------:R-:W0:Y:S01]  /*4580*/  @!P6 LDG.E.64 R28, desc[UR8][R28.64] ;  /* 0x000000081c1ce981 */ /* 0x000e22000c1e1b00 */
[C---:B------:R-:W-:Y:S02]  /*4590*/  IADD3 R31, PT, PT, R34.reuse, 0x1, RZ ;  /* 0x00000001221f7810 */ /* 0x040fe40007ffe0ff */
[C---:B-1----:R-:W-:Y:S02]  /*45a0*/  IADD3 R33, PT, PT, R34.reuse, 0x2, RZ ;  /* 0x0000000222217810 */ /* 0x042fe40007ffe0ff */
[----:B------:R-:W-:Y:S02]  /*45b0*/  ISETP.EQ.OR P5, PT, R31, UR10, P2 ;  /* 0x0000000a1f007c0c */ /* 0x000fe400097a2670 */
[----:B--2---:R-:W-:Y:S02]  /*45c0*/  IADD3 R35, PT, PT, R34, 0x3, RZ ;  /* 0x0000000322237810 */ /* 0x004fe40007ffe0ff */
        /* <DEDUP_REMOVED lines=20> */
.L_x_299:
        /* <DEDUP_REMOVED lines=12> */
[----:B------:R-:W3:Y:S01]  /*47d0*/  @!P0 LDG.E.64 R30, desc[UR8][R30.64] ;  /* 0x000000081e1e8981 */ /* 0x000ee2000c1e1b00 */
[----:B------:R-:W-:Y:S01]  /*47e0*/  IADD3 R34, PT, PT, R34, 0x2, RZ ;  /* 0x0000000222227810 */ /* 0x000fe20007ffe0ff */
[----:B0-----:R-:W-:Y:S01]  /*47f0*/  @!P4 FADD.FTZ R26, R26, R28 ;  /* 0x0000001c1a1ac221 */ /* 0x001fe20000010000 */
[----:B------:R-:W-:-:S03]  /*4800*/  @!P4 FADD.FTZ R27, R27, R29 ;  /* 0x0000001d1b1bc221 */ /* 0x000fc60000010000 */
[----:B---3--:R-:W-:Y:S01]  /*4810*/  @!P0 FADD.FTZ R26, R26, R30 ;  /* 0x0000001e1a1a8221 */ /* 0x008fe20000010000 */
[----:B------:R-:W-:-:S07]  /*4820*/  @!P0 FADD.FTZ R27, R27, R31 ;  /* 0x0000001f1b1b8221 */ /* 0x000fce0000010000 */
.L_x_300:
        /* <DEDUP_REMOVED lines=9> */
.L_x_301:
[----:B------:R-:W-:Y:S05]  /*48c0*/  BSYNC.RECONVERGENT B0 ;  /* 0x0000000000007941 */ /* 0x000fea0003800200 */
.L_x_294:
[----:B------:R-:W5:Y:S01]  /*48d0*/  S2UR UR6, SR_CgaCtaId ;  /* 0x00000000000679c3 */ /* 0x000f620000008800 */
[----:B------:R-:W-:Y:S01]  /*48e0*/  UMOV UR5, 0x400 ;  /* 0x0000040000057882 */ /* 0x000fe20000000000 */
[----:B------:R-:W0:Y:S01]  /*48f0*/  LDCU.64 UR12, c[0x0][0x400] ;  /* 0x00008000ff0c77ac */ /* 0x000e220008000a00 */
[----:B------:R-:W-:Y:S02]  /*4900*/  SHF.L.U32 R55, R55, 0x10, RZ ;  /* 0x0000001037377819 */ /* 0x000fe400000006ff */
[----:B------:R-:W-:Y:S02]  /*4910*/  SHF.L.U32 R83, R83, 0x10, RZ ;  /* 0x0000001053537819 */ /* 0x000fe400000006ff */
[----:B----4-:R-:W-:Y:S01]  /*4920*/  SHF.L.U32 R31, R14, 0x10, RZ ;  /* 0x000000100e1f7819 */ /* 0x010fe200000006ff */
[----:B---3--:R-:W3:Y:S01]  /*4930*/  LDC R32, c[0x0][0x41c] ;  /* 0x00010700ff207b82 */ /* 0x008ee20000000800 */
[C---:B------:R-:W-:Y:S01]  /*4940*/  FADD.FTZ R30, -R24.reuse, R55 ;  /* 0x00000037181e7221 */ /* 0x040fe20000010100 */
[C---:B------:R-:W-:Y:S01]  /*4950*/  FADD.FTZ R42, -R24.reuse, R83 ;  /* 0x00000053182a7221 */ /* 0x040fe20000010100 */
[----:B------:R-:W-:Y:S01]  /*4960*/  SHF.L.U32 R53, R53, 0x10, RZ ;  /* 0x0000001035357819 */ /* 0x000fe200000006ff */
[----:B------:R-:W-:Y:S01]  /*4970*/  FADD.FTZ R36, -R24, R31 ;  /* 0x0000001f18247221 */ /* 0x000fe20000010100 */
[----:B------:R-:W-:Y:S01]  /*4980*/  SHF.L.U32 R81, R81, 0x10, RZ ;  /* 0x0000001051517819 */ /* 0x000fe200000006ff */
[-C--:B------:R-:W-:Y:S01]  /*4990*/  FMUL.FTZ R30, R30, R85.reuse ;  /* 0x000000551e1e7220 */ /* 0x080fe20000410000 */
[----:B------:R-:W-:Y:S01]  /*49a0*/  SHF.L.U32 R79, R79, 0x10, RZ ;  /* 0x000000104f4f7819 */ /* 0x000fe200000006ff */
[----:B------:R-:W-:Y:S01]  /*49b0*/  FMUL.FTZ R42, R42, R85 ;  /* 0x000000552a2a7220 */ /* 0x000fe20000410000 */
[----:B------:R-:W-:Y:S01]  /*49c0*/  SHF.L.U32 R77, R77, 0x10, RZ ;  /* 0x000000104d4d7819 */ /* 0x000fe200000006ff */
[----:B------:R-:W-:Y:S01]  /*49d0*/  FADD.FTZ R48, -R24, R53 ;  /* 0x0000003518307221 */ /* 0x000fe20000010100 */
[----:B-1----:R-:W-:Y:S01]  /*49e0*/  SHF.L.U32 R33, R18, 0x10, RZ ;  /* 0x0000001012217819 */ /* 0x002fe200000006ff */
[C---:B------:R-:W-:Y:S01]  /*49f0*/  FADD.FTZ R50, -R24.reuse, R81 ;  /* 0x0000005118327221 */ /* 0x040fe20000010100 */
[----:B------:R-:W-:Y:S01]  /*4a00*/  SHF.L.U32 R75, R75, 0x10, RZ ;  /* 0x000000104b4b7819 */ /* 0x000fe200000006ff */
[----:B------:R-:W-:Y:S01]  /*4a10*/  FADD.FTZ R38, -R24, R79 ;  /* 0x0000004f18267221 */ /* 0x000fe20000010100 */
[----:B--2---:R-:W-:Y:S01]  /*4a20*/  SHF.L.U32 R35, R6, 0x10, RZ ;  /* 0x0000001006237819 */ /* 0x004fe200000006ff */
[----:B-----5:R-:W-:Y:S01]  /*4a30*/  ULEA UR5, UR6, UR5, 0x18 ;  /* 0x0000000506057291 */ /* 0x020fe2000f8ec0ff */
[----:B------:R-:W-:Y:S01]  /*4a40*/  SHF.L.U32 R73, R73, 0x10, RZ ;  /* 0x0000001049497819 */ /* 0x000fe200000006ff */
[----:B------:R-:W-:Y:S01]  /*4a50*/  FADD.FTZ R34, -R24, R75 ;  /* 0x0000004b18227221 */ /* 0x000fe20000010100 */
[----:B------:R-:W-:Y:S01]  /*4a60*/  SHF.L.U32 R37, R20, 0x10, RZ ;  /* 0x0000001014257819 */ /* 0x000fe200000006ff */
[----:B------:R-:W-:Y:S01]  /*4a70*/  FADD.FTZ R20, -R24, R35 ;  /* 0x0000002318147221 */ /* 0x000fe20000010100 */
[----:B------:R-:W-:-:S02]  /*4a80*/  SHF.L.U32 R71, R71, 0x10, RZ ;  /* 0x0000001047477819 */ /* 0x000fc400000006ff */
[----:B------:R-:W-:Y:S01]  /*4a90*/  SHF.L.U32 R39, R22, 0x10, RZ ;  /* 0x0000001016277819 */ /* 0x000fe200000006ff */
[----:B---3--:R-:W-:Y:S01]  /*4aa0*/  IMAD R14, R32, UR10, R65 ;  /* 0x0000000a200e7c24 */ /* 0x008fe2000f8e0241 */
[----:B------:R1:W-:Y:S01]  /*4ab0*/  @!P2 STS.64 [UR5+0x90], R26 ;  /* 0x0000901aff00a988 */ /* 0x0003e20008000a05 */
[----:B------:R-:W-:Y:S01]  /*4ac0*/  SHF.L.U32 R69, R69, 0x10, RZ ;  /* 0x0000001045457819 */ /* 0x000fe200000006ff */
[C---:B------:R-:W-:Y:S01]  /*4ad0*/  FADD.FTZ R22, -R24.reuse, R77 ;  /* 0x0000004d18167221 */ /* 0x040fe20000010100 */
[----:B------:R-:W-:Y:S01]  /*4ae0*/  FADD.FTZ R32, -R24, R33 ;  /* 0x0000002118207221 */ /* 0x000fe20000010100 */
[----:B------:R-:W-:Y:S01]  /*4af0*/  BAR.SYNC.DEFER_BLOCKING 0x0 ;  /* 0x0000000000007b1d */ /* 0x000fe20000010000 */
[----:B0-----:R-:W-:Y:S01]  /*4b00*/  ISETP.GE.U32.AND P0, PT, R14, UR12, PT ;  /* 0x0000000c0e007c0c */ /* 0x001fe2000bf06070 */
[C---:B------:R-:W-:Y:S01]  /*4b10*/  FADD.FTZ R18, -R24.reuse, R37 ;  /* 0x0000002518127221 */ /* 0x040fe20000010100 */
[----:B------:R-:W-:Y:S01]  /*4b20*/  SHF.R.S32.HI R45, RZ, 0x1f, R14 ;  /* 0x0000001fff2d7819 */ /* 0x000fe2000001140e */
[----:B------:R-:W-:Y:S01]  /*4b30*/  FADD.FTZ R6, -R24, R39 ;  /* 0x0000002718067221 */ /* 0x000fe20000010100 */
[----:B------:R-:W-:Y:S01]  /*4b40*/  SHF.L.U32 R84, R84, 0x10, RZ ;  /* 0x0000001054547819 */ /* 0x000fe200000006ff */
[----:B-1----:R-:W-:Y:S01]  /*4b50*/  FADD.FTZ R26, -R24, R73 ;  /* 0x00000049181a7221 */ /* 0x002fe20000010100 */
[----:B------:R-:W-:Y:S01]  /*4b60*/  SHF.L.U32 R27, R10, 0x10, RZ ;  /* 0x000000100a1b7819 */ /* 0x000fe200000006ff */
[----:B------:R-:W-:Y:S01]  /*4b70*/  FADD.FTZ R10, -R24, R71 ;  /* 0x00000047180a7221 */ /* 0x000fe20000010100 */
[----:B------:R-:W-:-:S03]  /*4b80*/  ISETP.GE.AND.EX P0, PT, R45, UR13, PT, P0 ;  /* 0x0000000d2d007c0c */ /* 0x000fc6000bf06300 */
[C---:B------:R-:W-:Y:S01]  /*4b90*/  FADD.FTZ R40, -R24.reuse, R27 ;  /* 0x0000001b18287221 */ /* 0x040fe20000010100 */
[----:B------:R-:W-:Y:S01]  /*4ba0*/  FADD.FTZ R24, -R24, R69 ;  /* 0x0000004518187221 */ /* 0x000fe20000010100 */
[----:B------:R-:W-:Y:S01]  /*4bb0*/  SHF.L.U32 R27, R54, 0x10, RZ ;  /* 0x00000010361b7819 */ /* 0x000fe200000006ff */
[----:B------:R-:W0:Y:S01]  /*4bc0*/  LDS.64 R28, [UR5+0x90] ;  /* 0x00009005ff1c7984 */ /* 0x000e220008000a00 */
[----:B------:R-:W0:Y:S02]  /*4bd0*/  LDCU UR5, c[0x0][0x42c] ;  /* 0x00008580ff0577ac */ /* 0x000e240008000800 */
[----:B0-----:R-:W-:Y:S01]  /*4be0*/  FMUL.FTZ R28, R28, UR5 ;  /* 0x000000051c1c7c20 */ /* 0x001fe20008410000 */
[----:B------:R-:W-:-:S04]  /*4bf0*/  FMUL.FTZ R29, R29, UR5 ;  /* 0x000000051d1d7c20 */ /* 0x000fc80008410000 */
[C-C-:B------:R-:W-:Y:S01]  /*4c00*/  FFMA.FTZ R43, R28.reuse, R30, R29.reuse ;  /* 0x0000001e1c2b7223 */ /* 0x140fe2000001001d */
[----:B------:R-:W-:Y:S01]  /*4c10*/  FFMA.FTZ R46, R28, R42, R29 ;  /* 0x0000002a1c2e7223 */ /* 0x000fe2000001001d */
        /* <DEDUP_REMOVED lines=19> */
.L_x_302:
        /* <DEDUP_REMOVED lines=18> */
.L_x_304:
[----:B------:R-:W-:Y:S05]  /*4e70*/  BSYNC.RECONVERGENT B0 ;  /* 0x0000000000007941 */ /* 0x000fea0003800200 */
.L_x_303:
[----:B0-----:R-:W-:Y:S01]  /*4e80*/  SHF.L.U32 R27, R52, 0x10, RZ ;  /* 0x00000010341b7819 */ /* 0x001fe200000006ff */
        /* <DEDUP_REMOVED lines=22> */
.L_x_305:
[----:B------:R-:W-:Y:S04]  /*4ff0*/  BSSY.RECONVERGENT B0, `(.L_x_306) ;  /* 0x0000014000007945 */ /* 0x000fe80003800200 */
[----:B------:R-:W-:Y:S05]  /*5000*/  @P3 BRA `(.L_x_307) ;  /* 0x0000000000483947 */ /* 0x000fea0003800000 */
[----:B------:R-:W0:Y:S01]  /*5010*/  LDCU.64 UR6, c[0x0][0x3f8] ;  /* 0x00007f00ff0677ac */ /* 0x000e220008000a00 */
[C-C-:B------:R-:W-:Y:S01]  /*5020*/  FFMA.FTZ R31, R28.reuse, R48, R29.reuse ;  /* 0x000000301c1f7223 */ /* 0x140fe2000001001d */
[----:B------:R-:W-:Y:S01]  /*5030*/  FFMA.FTZ R30, R28, R50, R29 ;  /* 0x000000321c1e7223 */ /* 0x000fe2000001001d */
[----:B------:R-:W1:Y:S02]  /*5040*/  LDCU.64 UR14, c[0x0][0x380] ;  /* 0x00007000ff0e77ac */ /* 0x000e640008000a00 */
[----:B------:R-:W-:Y:S01]  /*5050*/  FFMA.FTZ R42, R66, R27, -R31 ;  /* 0x0000001b422a7223 */ /* 0x000fe2000001081f */
[----:B------:R-:W-:Y:S01]  /*5060*/  FFMA.FTZ R82, R25, R82, -R30 ;  /* 0x0000005219527223 */ /* 0x000fe2000001081e */
[----:B------:R-:W-:Y:S02]  /*5070*/  MOV R30, R88 ;  /* 0x00000058001e7202 */ /* 0x000fe40000000f00 */
[----:B------:R-:W-:Y:S01]  /*5080*/  MOV R31, R91 ;  /* 0x0000005b001f7202 */ /* 0x000fe20000000f00 */
[----:B------:R-:W-:Y:S01]  /*5090*/  FMUL.FTZ R44, R42, R85 ;  /* 0x000000552a2c7220 */ /* 0x000fe20000410000 */
[----:B0-----:R-:W-:-:S02]  /*50a0*/  IMAD R27, R7, UR6, RZ ;  /* 0x00000006071b7c24 */ /* 0x001fc4000f8e02ff */
        /* <DEDUP_REMOVED lines=8> */
.L_x_307:
[----:B------:R-:W-:Y:S05]  /*5130*/  BSYNC.RECONVERGENT B0 ;  /* 0x0000000000007941 */ /* 0x000fea0003800200 */
.L_x_306:
[----:B------:R-:W-:Y:S01]  /*5140*/  UISETP.NE.AND UP0, UPT, UR11, URZ, UPT ;  /* 0x000000ff0b00728c */ /* 0x000fe2000bf05270 */
[----:B------:R-:W-:Y:S01]  /*5150*/  IADD3 R14, PT, PT, R14, 0xa0, RZ ;  /* 0x000000a00e0e7810 */ /* 0x000fe20007ffe0ff */
[-C--:B------:R-:W-:Y:S01]  /*5160*/  FMUL.FTZ R40, R40, R85.reuse ;  /* 0x0000005528287220 */ /* 0x080fe20000410000 */
[-C--:B0-----:R-:W-:Y:S01]  /*5170*/  FMUL.FTZ R42, R38, R85.reuse ;  /* 0x00000055262a7220 */ /* 0x081fe20000410000 */
        /* <DEDUP_REMOVED lines=9> */
[----:B------:R-:W-:Y:S01]  /*5210*/  FMUL.FTZ R24, R24, R85 ;  /* 0x0000005518187220 */ /* 0x000fe20000410000 */
[----:B------:R-:W-:Y:S01]  /*5220*/  ISETP.GE.U32.AND P1, PT, R63, UR12, PT ;  /* 0x0000000c3f007c0c */ /* 0x000fe2000bf26070 */
[--C-:B------:R-:W-:Y:S01]  /*5230*/  FFMA.FTZ R47, R28, R40, R29.reuse ;  /* 0x000000281c2f7223 */ /* 0x100fe2000001001d */
[----:B------:R-:W-:Y:S01]  /*5240*/  ISETP.GE.U32.AND P2, PT, R62, UR12, PT ;  /* 0x0000000c3e007c0c */ /* 0x000fe2000bf46070 */
[C-C-:B------:R-:W-:Y:S01]  /*5250*/  FFMA.FTZ R46, R28.reuse, R42, R29.reuse ;  /* 0x0000002a1c2e7223 */ /* 0x140fe2000001001d */
[----:B------:R-:W-:Y:S01]  /*5260*/  ISETP.GE.U32.AND P4, PT, R61, UR12, PT ;  /* 0x0000000c3d007c0c */ /* 0x000fe2000bf86070 */
[--C-:B------:R-:W-:Y:S01]  /*5270*/  FFMA.FTZ R49, R28, R50, R29.reuse ;  /* 0x000000321c317223 */ /* 0x100fe2000001001d */
[----:B------:R-:W-:Y:S01]  /*5280*/  ISETP.GE.U32.AND P3, PT, R60, UR12, PT ;  /* 0x0000000c3c007c0c */ /* 0x000fe2000bf66070 */
[--C-:B------:R-:W-:Y:S01]  /*5290*/  FFMA.FTZ R48, R28, R52, R29.reuse ;  /* 0x000000341c307223 */ /* 0x100fe2000001001d */
[----:B------:R-:W-:Y:S01]  /*52a0*/  ISETP.GE.U32.AND P5, PT, R14, UR12, PT ;  /* 0x0000000c0e007c0c */ /* 0x000fe2000bfa6070 */
[C-C-:B------:R-:W-:Y:S01]  /*52b0*/  FFMA.FTZ R35, R28.reuse, R32, R29.reuse ;  /* 0x000000201c237223 */ /* 0x140fe2000001001d */
[----:B------:R-:W-:Y:S01]  /*52c0*/  SHF.R.S32.HI R30, RZ, 0x1f, R14 ;  /* 0x0000001fff1e7819 */ /* 0x000fe2000001140e */
[C-C-:B------:R-:W-:Y:S01]  /*52d0*/  FFMA.FTZ R38, R28.reuse, R34, R29.reuse ;  /* 0x000000221c267223 */ /* 0x140fe2000001001d */
[C-C-:B------:R-:W-:Y:S01]  /*52e0*/  FFMA.FTZ R33, R28.reuse, R20, R29.reuse ;  /* 0x000000141c217223 */ /* 0x140fe2000001001d */
[C-C-:B------:R-:W-:Y:S01]  /*52f0*/  FFMA.FTZ R36, R28.reuse, R26, R29.reuse ;  /* 0x0000001a1c247223 */ /* 0x140fe2000001001d */
[C-C-:B------:R-:W-:Y:S01]  /*5300*/  FFMA.FTZ R31, R28.reuse, R18, R29.reuse ;  /* 0x000000121c1f7223 */ /* 0x140fe2000001001d */
[C-C-:B------:R-:W-:Y:S01]  /*5310*/  FFMA.FTZ R22, R28.reuse, R10, R29.reuse ;  /* 0x0000000a1c167223 */ /* 0x140fe2000001001d */
[C-C-:B------:R-:W-:Y:S01]  /*5320*/  FFMA.FTZ R27, R28.reuse, R6, R29.reuse ;  /* 0x000000061c1b7223 */ /* 0x140fe2000001001d */
[----:B------:R-:W-:Y:S01]  /*5330*/  FFMA.FTZ R28, R28, R24, R29 ;  /* 0x000000181c1c7223 */ /* 0x000fe2000001001d */
[----:B------:R-:W-:-:S02]  /*5340*/  ISETP.GE.U32.AND P0, PT, R59, UR12, PT ;  /* 0x0000000c3b007c0c */ /* 0x000fc4000bf06070 */
[----:B------:R-:W-:Y:S02]  /*5350*/  ISETP.GE.AND.EX P1, PT, R9, UR13, PT, P1 ;  /* 0x0000000d09007c0c */ /* 0x000fe4000bf26310 */
[----:B------:R-:W-:Y:S02]  /*5360*/  ISETP.GE.AND.EX P2, PT, R11, UR13, PT, P2 ;  /* 0x0000000d0b007c0c */ /* 0x000fe4000bf46320 */
[----:B------:R-:W-:Y:S02]  /*5370*/  ISETP.GE.AND.EX P4, PT, R13, UR13, PT, P4 ;  /* 0x0000000d0d007c0c */ /* 0x000fe4000bf86340 */
[----:B------:R-:W-:Y:S02]  /*5380*/  ISETP.GE.AND.EX P3, PT, R15, UR13, PT, P3 ;  /* 0x0000000d0f007c0c */ /* 0x000fe4000bf66330 */
[----:B------:R-:W-:Y:S02]  /*5390*/  ISETP.GE.AND.EX P5, PT, R30, UR13, PT, P5 ;  /* 0x0000000d1e007c0c */ /* 0x000fe4000bfa6350 */
[----:B------:R-:W-:-:S02]  /*53a0*/  SHF.L.U32 R29, R12, 0x10, RZ ;  /* 0x000000100c1d7819 */ /* 0x000fc400000006ff */
        /* <DEDUP_REMOVED lines=20> */
.L_x_308:
        /* <DEDUP_REMOVED lines=18> */
.L_x_310:
[----:B------:R-:W-:Y:S05]  /*5610*/  BSYNC.RECONVERGENT B0 ;  /* 0x0000000000007941 */ /* 0x000fea0003800200 */
.L_x_309:
        /* <DEDUP_REMOVED lines=21> */
.L_x_311:
[----:B------:R-:W-:Y:S01]  /*5770*/  BSSY.RECONVERGENT B0, `(.L_x_312) ;  /* 0x0000012000007945 */ /* 0x000fe20003800200 */
[----:B------:R-:W-:Y:S01]  /*5780*/  FFMA.FTZ R12, R66, R29, -R49 ;  /* 0x0000001d420c7223 */ /* 0x000fe20000010831 */
[----:B------:R-:W-:Y:S02]  /*5790*/  FFMA.FTZ R48, R25, R78, -R48 ;  /* 0x0000004e19307223 */ /* 0x000fe40000010830 */
[----:B------:R-:W-:Y:S05]  /*57a0*/  @P2 BRA `(.L_x_313) ;  /* 0x0000000000382947 */ /* 0x000fea0003800000 */
[----:B------:R-:W0:Y:S01]  /*57b0*/  LDCU.64 UR6, c[0x0][0x3f8] ;  /* 0x00007f00ff0677ac */ /* 0x000e220008000a00 */
[----:B------:R-:W-:Y:S02]  /*57c0*/  MOV R40, R88 ;  /* 0x0000005800287202 */ /* 0x000fe40000000f00 */
[----:B------:R-:W-:Y:S01]  /*57d0*/  MOV R41, R91 ;  /* 0x0000005b00297202 */ /* 0x000fe20000000f00 */
[----:B------:R-:W1:Y:S01]  /*57e0*/  LDCU.64 UR14, c[0x0][0x380] ;  /* 0x00007000ff0e77ac */ /* 0x000e620008000a00 */
[----:B0-----:R-:W-:Y:S02]  /*57f0*/  IMAD R29, R11, UR6, RZ ;  /* 0x000000060b1d7c24 */ /* 0x001fe4000f8e02ff */
[----:B------:R-:W-:-:S04]  /*5800*/  IMAD.WIDE.U32 R40, R62, UR6, R40 ;  /* 0x000000063e287c25 */ /* 0x000fc8000f8e0028 */
[----:B------:R-:W-:Y:S02]  /*5810*/  IMAD R37, R62, UR7, R29 ;  /* 0x000000073e257c24 */ /* 0x000fe4000f8e021d */
[-C--:B------:R-:W-:Y:S01]  /*5820*/  FMUL.FTZ R29, R12, R85.reuse ;  /* 0x000000550c1d7220 */ /* 0x080fe20000410000 */
[----:B------:R-:W-:Y:S01]  /*5830*/  FMUL.FTZ R12, R48, R85 ;  /* 0x00000055300c7220 */ /* 0x000fe20000410000 */
[----:B-1----:R-:W-:Y:S02]  /*5840*/  LEA R42, P1, R40, UR14, 0x1 ;  /* 0x0000000e282a7c11 */ /* 0x002fe4000f8208ff */
[----:B------:R-:W-:Y:S02]  /*5850*/  IADD3 R37, PT, PT, R41, R37, RZ ;  /* 0x0000002529257210 */ /* 0x000fe40007ffe0ff */
[----:B------:R-:W-:Y:S02]  /*5860*/  F2FP.BF16.F32.PACK_AB R29, R12, R29 ;  /* 0x0000001d0c1d723e */ /* 0x000fe400000010ff */
[----:B------:R-:W-:-:S05]  /*5870*/  LEA.HI.X R43, R40, UR15, R37, 0x1, P1 ;  /* 0x0000000f282b7c11 */ /* 0x000fca00088f0c25 */
[----:B------:R0:W-:Y:S02]  /*5880*/  STG.E desc[UR8][R42.64], R29 ;  /* 0x0000001d2a007986 */ /* 0x0001e4000c101908 */
.L_x_313:
[----:B------:R-:W-:Y:S05]  /*5890*/  BSYNC.RECONVERGENT B0 ;  /* 0x0000000000007941 */ /* 0x000fea0003800200 */
.L_x_312:
        /* <DEDUP_REMOVED lines=21> */
.L_x_314:
        /* <DEDUP_REMOVED lines=9> */
[----:B------:R-:W-:-:S05]  /*5a80*/  FMUL.FTZ R12, R76, R85 ;  /* 0x000000554c0c7220 */ /* 0x000fca0000410000 */
[----:B------:R-:W-:Y:S01]  /*5a90*/  F2FP.BF16.F32.PACK_AB R19, R12, R19 ;  /* 0x000000130c13723e */ /* 0x000fe200000010ff */
[----:B-1----:R-:W-:Y:S02]  /*5aa0*/  IMAD R16, R13, UR6, RZ ;  /* 0x000000060d107c24 */ /* 0x002fe4000f8e02ff */
[----:B------:R-:W-:-:S04]  /*5ab0*/  IMAD.WIDE.U32 R38, R61, UR6, R34 ;  /* 0x000000063d267c25 */ /* 0x000fc8000f8e0022 */
[----:B0-----:R-:W-:Y:S01]  /*5ac0*/  IMAD R29, R61, UR7, R16 ;  /* 0x000000073d1d7c24 */ /* 0x001fe2000f8e0210 */
[----:B--2---:R-:W-:-:S04]  /*5ad0*/  LEA R34, P1, R38, UR14, 0x1 ;  /* 0x0000000e26227c11 */ /* 0x004fc8000f8208ff */
[----:B------:R-:W-:-:S04]  /*5ae0*/  IADD3 R29, PT, PT, R39, R29, RZ ;  /* 0x0000001d271d7210 */ /* 0x000fc80007ffe0ff */
[----:B------:R-:W-:-:S05]  /*5af0*/  LEA.HI.X R35, R38, UR15, R29, 0x1, P1 ;  /* 0x0000000f26237c11 */ /* 0x000fca00088f0c1d */
[----:B------:R1:W-:Y:S02]  /*5b00*/  STG.E desc[UR8][R34.64], R19 ;  /* 0x0000001322007986 */ /* 0x0003e4000c101908 */
.L_x_316:
[----:B------:R-:W-:Y:S05]  /*5b10*/  BSYNC.RECONVERGENT B0 ;  /* 0x0000000000007941 */ /* 0x000fea0003800200 */
.L_x_315:
        /* <DEDUP_REMOVED lines=8> */
[----:B------:R-:W2:Y:S01]  /*5ba0*/  MUFU.EX2 R29, R29 ;  /* 0x0000001d001d7308 */ /* 0x000ea20000000800 */
[----:B0-----:R-:W-:-:S07]  /*5bb0*/  FADD.FTZ R16, R12, 1 ;  /* 0x3f8000000c107421 */ /* 0x001fce0000010000 */
[----:B-1----:R-:W0:Y:S01]  /*5bc0*/  MUFU.RCP R19, R16 ;  /* 0x0000001000137308 */ /* 0x002e220000001000 */
[----:B--2---:R-:W-:-:S07]  /*5bd0*/  FADD.FTZ R32, R29, 1 ;  /* 0x3f8000001d207421 */ /* 0x004fce0000010000 */
        /* <DEDUP_REMOVED lines=9> */
.L_x_317:
[----:B------:R-:W-:Y:S01]  /*5c70*/  BSSY.RECONVERGENT B0, `(.L_x_318) ;  /* 0x0000012000007945 */ /* 0x000fe20003800200 */
[----:B------:R-:W-:Y:S01]  /*5c80*/  FFMA.FTZ R8, R66, R8, -R33 ;  /* 0x0000000842087223 */ /* 0x000fe20000010821 */
[----:B------:R-:W-:Y:S02]  /*5c90*/  FFMA.FTZ R36, R25, R74, -R36 ;  /* 0x0000004a19247223 */ /* 0x000fe40000010824 */
[----:B------:R-:W-:Y:S05]  /*5ca0*/  @P5 BRA `(.L_x_319) ;  /* 0x0000000000385947 */ /* 0x000fea0003800000 */
[----:B------:R-:W1:Y:S01]  /*5cb0*/  LDCU.64 UR6, c[0x0][0x3f8] ;  /* 0x00007f00ff0677ac */ /* 0x000e620008000a00 */
[----:B------:R-:W-:Y:S02]  /*5cc0*/  MOV R32, R88 ;  /* 0x0000005800207202 */ /* 0x000fe40000000f00 */
[----:B------:R-:W-:Y:S01]  /*5cd0*/  MOV R33, R91 ;  /* 0x0000005b00217202 */ /* 0x000fe20000000f00 */
[----:B------:R-:W2:Y:S01]  /*5ce0*/  LDCU.64 UR14, c[0x0][0x380] ;  /* 0x00007000ff0e77ac */ /* 0x000ea20008000a00 */
[----:B-1----:R-:W-:Y:S02]  /*5cf0*/  IMAD R19, R30, UR6, RZ ;  /* 0x000000061e137c24 */ /* 0x002fe4000f8e02ff */
[----:B------:R-:W-:-:S04]  /*5d00*/  IMAD.WIDE.U32 R34, R14, UR6, R32 ;  /* 0x000000060e227c25 */ /* 0x000fc8000f8e0020 */
[----:B0-----:R-:W-:Y:S02]  /*5d10*/  IMAD R29, R14, UR7, R19 ;  /* 0x000000070e1d7c24 */ /* 0x001fe4000f8e0213 */
[-C--:B------:R-:W-:Y:S01]  /*5d20*/  FMUL.FTZ R19, R8, R85.reuse ;  /* 0x0000005508137220 */ /* 0x080fe20000410000 */
[----:B------:R-:W-:Y:S01]  /*5d30*/  FMUL.FTZ R8, R36, R85 ;  /* 0x0000005524087220 */ /* 0x000fe20000410000 */
[----:B--2---:R-:W-:Y:S02]  /*5d40*/  LEA R32, P1, R34, UR14, 0x1 ;  /* 0x0000000e22207c11 */ /* 0x004fe4000f8208ff */
[----:B------:R-:W-:Y:S02]  /*5d50*/  IADD3 R29, PT, PT, R35, R29, RZ ;  /* 0x0000001d231d7210 */ /* 0x000fe40007ffe0ff */
[----:B------:R-:W-:Y:S02]  /*5d60*/  F2FP.BF16.F32.PACK_AB R19, R8, R19 ;  /* 0x000000130813723e */ /* 0x000fe400000010ff */
[----:B------:R-:W-:-:S05]  /*5d70*/  LEA.HI.X R33, R34, UR15, R29, 0x1, P1 ;  /* 0x0000000f22217c11 */ /* 0x000fca00088f0c1d */
[----:B------:R2:W-:Y:S02]  /*5d80*/  STG.E desc[UR8][R32.64], R19 ;  /* 0x0000001320007986 */ /* 0x0005e4000c101908 */
.L_x_319:
[----:B------:R-:W-:Y:S05]  /*5d90*/  BSYNC.RECONVERGENT B0 ;  /* 0x0000000000007941 */ /* 0x000fea0003800200 */
.L_x_318:
        /* <DEDUP_REMOVED lines=12> */
[----:B-12---:R-:W1:Y:S01]  /*5e60*/  MUFU.RCP R19, R16 ;  /* 0x0000001000137308 */ /* 0x006e620000001000 */
        /* <DEDUP_REMOVED lines=8> */
.L_x_320:
[----:B------:R-:W-:Y:S01]  /*5ef0*/  BSSY.RECONVERGENT B0, `(.L_x_321) ;  /* 0x0000012000007945 */ /* 0x000fe20003800200 */
[----:B------:R-:W-:Y:S01]  /*5f00*/  FFMA.FTZ R8, R66, R21, -R31 ;  /* 0x0000001542087223 */ /* 0x000fe2000001081f */
[----:B------:R-:W-:Y:S02]  /*5f10*/  FFMA.FTZ R22, R25, R72, -R22 ;  /* 0x0000004819167223 */ /* 0x000fe40000010816 */
[----:B------:R-:W-:Y:S05]  /*5f20*/  @P3 BRA `(.L_x_322) ;  /* 0x0000000000383947 */ /* 0x000fea0003800000 */
[----:B------:R-:W0:Y:S01]  /*5f30*/  LDCU.64 UR6, c[0x0][0x3f8] ;  /* 0x00007f00ff0677ac */ /* 0x000e220008000a00 */
[----:B------:R-:W-:Y:S02]  /*5f40*/  MOV R18, R88 ;  /* 0x0000005800127202 */ /* 0x000fe40000000f00 */
[----:B-12---:R-:W-:Y:S01]  /*5f50*/  MOV R19, R91 ;  /* 0x0000005b00137202 */ /* 0x006fe20000000f00 */
        /* <DEDUP_REMOVED lines=11> */
.L_x_322:
[----:B------:R-:W-:Y:S05]  /*6010*/  BSYNC.RECONVERGENT B0 ;  /* 0x0000000000007941 */ /* 0x000fea0003800200 */
.L_x_321:
        /* <DEDUP_REMOVED lines=12> */
[----:B-123--:R-:W0:Y:S01]  /*60e0*/  MUFU.RCP R19, R14 ;  /* 0x0000000e00137308 */ /* 0x00ee220000001000 */
[----:B----4-:R-:W-:Y:S01]  /*60f0*/  FADD.FTZ R21, -R10, 1 ;  /* 0x3f8000000a157421 */ /* 0x010fe20000010100 */
[----:B------:R-:W-:-:S03]  /*6100*/  FMUL.FTZ R23, R23, R10 ;  /* 0x0000000a17177220 */ /* 0x000fc60000410000 */
[----:B------:R-:W-:Y:S01]  /*6110*/  FFMA.FTZ R6, R6, R21, 1 ;  /* 0x3f80000006067423 */ /* 0x000fe20000010015 */
[----:B0-----:R-:W-:Y:S01]  /*6120*/  FADD.FTZ R29, -R19, 1 ;  /* 0x3f800000131d7421 */ /* 0x001fe20000010100 */
[----:B------:R-:W-:Y:S02]  /*6130*/  FMUL.FTZ R70, R70, R19 ;  /* 0x0000001346467220 */ /* 0x000fe40000410000 */
[----:B------:R-:W-:Y:S01]  /*6140*/  FMUL.FTZ R23, R23, R6 ;  /* 0x0000000617177220 */ /* 0x000fe20000410000 */
[----:B------:R-:W-:-:S04]  /*6150*/  FFMA.FTZ R29, R24, R29, 1 ;  /* 0x3f800000181d7423 */ /* 0x000fc8000001001d */
[----:B------:R-:W-:-:S07]  /*6160*/  FMUL.FTZ R70, R70, R29 ;  /* 0x0000001d46467220 */ /* 0x000fce0000410000 */
.L_x_323:
[----:B------:R-:W-:Y:S01]  /*6170*/  ISETP.GE.AND.EX P0, PT, R17, UR13, PT, P0 ;  /* 0x0000000d11007c0c */ /* 0x000fe2000bf06300 */
[----:B------:R-:W-:Y:S01]  /*6180*/  FFMA.FTZ R66, R66, R23, -R27 ;  /* 0x0000001742427223 */ /* 0x000fe2000001081b */
[----:B------:R-:W-:Y:S01]  /*6190*/  FFMA.FTZ R28, R25, R70, -R28 ;  /* 0x00000046191c7223 */ /* 0x000fe2000001081c */
[----:B------:R-:W-:Y:S02]  /*61a0*/  BSSY.RECONVERGENT B0, `(.L_x_324) ;  /* 0x000000f000007945 */ /* 0x000fe40003800200 */
[-C--:B---3--:R-:W-:Y:S01]  /*61b0*/  FMUL.FTZ R21, R66, R85.reuse ;  /* 0x0000005542157220 */ /* 0x088fe20000410000 */
[----:B------:R-:W-:-:S07]  /*61c0*/  FMUL.FTZ R28, R28, R85 ;  /* 0x000000551c1c7220 */ /* 0x000fce0000410000 */
[----:B------:R-:W-:Y:S05]  /*61d0*/  @P0 BRA `(.L_x_325) ;  /* 0x00000000002c0947 */ /* 0x000fea0003800000 */
[----:B------:R-:W3:Y:S01]  /*61e0*/  LDCU.64 UR6, c[0x0][0x3f8] ;  /* 0x00007f00ff0677ac */ /* 0x000ee20008000a00 */
[----:B------:R-:W-:Y:S02]  /*61f0*/  MOV R89, R91 ;  /* 0x0000005b00597202 */ /* 0x000fe40000000f00 */
[----:B------:R-:W-:Y:S01]  /*6200*/  F2FP.BF16.F32.PACK_AB R21, R28, R21 ;  /* 0x000000151c15723e */ /* 0x000fe200000010ff */
[----:B------:R-:W4:Y:S01]  /*6210*/  LDCU.64 UR12, c[0x0][0x380] ;  /* 0x00007000ff0c77ac */ /* 0x000f220008000a00 */
[----:B---3--:R-:W-:Y:S02]  /*6220*/  IMAD R6, R17, UR6, RZ ;  /* 0x0000000611067c24 */ /* 0x008fe4000f8e02ff */
[----:B------:R-:W-:-:S04]  /*6230*/  IMAD.WIDE.U32 R88, R59, UR6, R88 ;  /* 0x000000063b587c25 */ /* 0x000fc8000f8e0058 */
[----:B-12---:R-:W-:Y:S01]  /*6240*/  IMAD R19, R59, UR7, R6 ;  /* 0x000000073b137c24 */ /* 0x006fe2000f8e0206 */
[----:B----4-:R-:W-:-:S04]  /*6250*/  LEA R18, P0, R88, UR12, 0x1 ;  /* 0x0000000c58127c11 */ /* 0x010fc8000f8008ff */
[----:B------:R-:W-:-:S04]  /*6260*/  IADD3 R19, PT, PT, R89, R19, RZ ;  /* 0x0000001359137210 */ /* 0x000fc80007ffe0ff */
[----:B------:R-:W-:-:S05]  /*6270*/  LEA.HI.X R19, R88, UR13, R19, 0x1, P0 ;  /* 0x0000000d58137c11 */ /* 0x000fca00080f0c13 */
[----:B------:R3:W-:Y:S02]  /*6280*/  STG.E desc[UR8][R18.64], R21 ;  /* 0x0000001512007986 */ /* 0x0007e4000c101908 */
.L_x_325:
[----:B------:R-:W-:Y:S05]  /*6290*/  BSYNC.RECONVERGENT B0 ;  /* 0x0000000000007941 */ /* 0x000fea0003800200 */
.L_x_324:
[----:B------:R-:W-:Y:S02]  /*62a0*/  IADD3 R56, PT, PT, R5, R56, RZ ;  /* 0x0000003805387210 */ /* 0x000fe40007ffe0ff */
[----:B------:R-:W-:Y:S02]  /*62b0*/  IADD3 R57, PT, PT, R57, 0x1, RZ ;  /* 0x0000000139397810 */ /* 0x000fe40007ffe0ff */
[----:B------:R-:W-:-:S13]  /*62c0*/  ISETP.GE.AND P0, PT, R56, UR4, PT ;  /* 0x0000000438007c0c */ /* 0x000fda000bf06270 */
[----:B------:R-:W-:Y:S05]  /*62d0*/  @!P0 BRA `(.L_x_326) ;  /* 0xffffff9c00e48947 */ /* 0x000fea000383ffff */
.L_x_283:
        /* <DEDUP_REMOVED lines=19> */
.L_x_328:
[----:B------:R-:W-:Y:S05]  /*6410*/  BSYNC.RECONVERGENT B0 ;  /* 0x0000000000007941 */ /* 0x000fea0003800200 */
.L_x_327:
[----:B------:R-:W-:Y:S05]  /*6420*/  @P0 EXIT ;  /* 0x000000000000094d */ /* 0x000fea0003800000 */
[----:B------:R-:W-:Y:S05]  /*6430*/  @P2 BRA `(.L_x_329) ;  /* 0x0000000000202947 */ /* 0x000fea0003800000 */
[----:B------:R-:W-:-:S05]  /*6440*/  IMAD R0, R6, R7, RZ ;  /* 0x0000000706007224 */ /* 0x000fca00078e02ff */
[----:B------:R-:W-:-:S13]  /*6450*/  ISETP.NE.AND P0, PT, R0, -0x1, PT ;  /* 0xffffffff0000780c */ /* 0x000fda0003f05270 */
[----:B------:R-:W-:Y:S05]  /*6460*/  @!P0 BRA `(.L_x_329) ;  /* 0x0000000000148947 */ /* 0x000fea0003800000 */
.L_x_330:
[----:B0-----:R-:W4:Y:S04]  /*6470*/  LDG.E.STRONG.GPU R3, desc[UR8][R4.64] ;  /* 0x0000000804037981 */ /* 0x001f28000c1ef900 */
[----:B----4-:R-:W-:Y:S01]  /*6480*/  CCTL.IVALL ;  /* 0x00000000ff00798f */ /* 0x010fe20002000000 */
[----:B------:R-:W-:Y:S05]  /*6490*/  YIELD ;  /* 0x0000000000007946 */ /* 0x000fea0003800000 */
[----:B------:R-:W-:-:S13]  /*64a0*/  ISETP.NE.AND P0, PT, R3, R0, PT ;  /* 0x000000000300720c */ /* 0x000fda0003f05270 */
[----:B------:R-:W-:Y:S05]  /*64b0*/  @P0 BRA `(.L_x_330) ;  /* 0xfffffffc00ec0947 */ /* 0x000fea000383ffff */
.L_x_329:
[----:B------:R-:W-:Y:S05]  /*64c0*/  WARPSYNC.ALL ;  /* 0x0000000000007948 */ /* 0x000fea0003800000 */
[----:B0-----:R-:W0:Y:S08]  /*64d0*/  LDC.64 R4, c[0x0][0x3f8] ;  /* 0x0000fe00ff047b82 */ /* 0x001e300000000a00 */
        /* <DEDUP_REMOVED lines=49> */
[----:B------:R-:W2:Y:S01]  /*67f0*/  LDCU.64 UR6, c[0x0][0x3d8] ;  /* 0x00007b00ff0677ac */ /* 0x000ea20008000a00 */
[----:B------:R-:W-:Y:S02]  /*6800*/  LOP3.LUT R9, R9, 0x3, RZ, 0xc0, !PT ;  /* 0x0000000309097812 */ /* 0x000fe400078ec0ff */
[----:B------:R-:W-:Y:S01]  /*6810*/  MOV R7, R33 ;  /* 0x0000002100077202 */ /* 0x000fe20000000f00 */
[----:B------:R-:W4:Y:S01]  /*6820*/  LDCU.64 UR12, c[0x0][0x388] ;  /* 0x00007100ff0c77ac */ /* 0x000f220008000a00 */
[C---:B------:R-:W-:Y:S02]  /*6830*/  SHF.L.U32 R20, R2.reuse, 0x2, RZ ;  /* 0x0000000202147819 */ /* 0x040fe400000006ff */
[----:B---3--:R-:W-:Y:S01]  /*6840*/  SHF.L.U64.HI R21, R2, 0x2, R33 ;  /* 0x0000000202157819 */ /* 0x008fe20000010221 */
[----:B------:R-:W-:Y:S01]  /*6850*/  IMAD.WIDE.U32 R6, R9, 0x1e0, R6 ;  /* 0x000001e009067825 */ /* 0x000fe200078e0006 */
[----:B------:R-:W-:Y:S01]  /*6860*/  UMOV UR4, URZ ;  /* 0x000000ff00047c82 */ /* 0x000fe20008000000 */
[----:B------:R-:W-:-:S02]  /*6870*/  SHF.L.U64.HI R30, R3, 0x2, R0 ;  /* 0x00000002031e7819 */ /* 0x000fc40000010200 */
[----:B------:R-:W-:Y:S02]  /*6880*/  SHF.L.U64.HI R26, R31, 0x2, R32 ;  /* 0x000000021f1a7819 */ /* 0x000fe40000010220 */
[C---:B0-----:R-:W-:Y:S02]  /*6890*/  IADD3 R22, P2, PT, R20.reuse, UR10, RZ ;  /* 0x0000000a14167c10 */ /* 0x041fe4000ff5e0ff */
[----:B------:R-:W-:Y:S02]  /*68a0*/  IADD3 R33, PT, PT, R7, UR4, RZ ;  /* 0x0000000407217c10 */ /* 0x000fe4000fffe0ff */
[----:B--2---:R-:W-:Y:S02]  /*68b0*/  IADD3 R24, P1, PT, R20, UR6, RZ ;  /* 0x0000000614187c10 */ /* 0x004fe4000ff3e0ff */
[----:B------:R-:W-:Y:S01]  /*68c0*/  MOV R2, R6 ;  /* 0x0000000600027202 */ /* 0x000fe20000000f00 */
[----:B------:R-:W-:Y:S01]  /*68d0*/  IMAD.WIDE.U32 R6, R4, 0x4, RZ ;  /* 0x0000000404067825 */ /* 0x000fe200078e00ff */
[----:B------:R-:W-:-:S02]  /*68e0*/  IADD3.X R23, PT, PT, R21, UR11, RZ, P2, !PT ;  /* 0x0000000b15177c10 */ /* 0x000fc400097fe4ff */
[----:B------:R-:W-:Y:S02]  /*68f0*/  IADD3.X R25, PT, PT, R21, UR7, RZ, P1, !PT ;  /* 0x0000000715197c10 */ /* 0x000fe40008ffe4ff */
[----:B------:R-:W-:Y:S02]  /*6900*/  IADD3 R16, P2, PT, RZ, -R9, RZ ;  /* 0x80000009ff107210 */ /* 0x000fe40007f5e0ff */
[----:B----4-:R-:W-:Y:S02]  /*6910*/  IADD3 R20, P1, PT, R20, UR12, RZ ;  /* 0x0000000c14147c10 */ /* 0x010fe4000ff3e0ff */
[----:B------:R-:W-:Y:S02]  /*6920*/  SHF.L.U32 R9, R5, 0x2, RZ ;  /* 0x0000000205097819 */ /* 0x000fe400000006ff */
[----:B------:R-:W-:Y:S02]  /*6930*/  IADD3.X R21, PT, PT, R21, UR13, RZ, P1, !PT ;  /* 0x0000000d15157c10 */ /* 0x000fe40008ffe4ff */
[----:B------:R-:W-:-:S02]  /*6940*/  IADD3 R28, PT, PT, R7, R9, RZ ;  /* 0x00000009071c7210 */ /* 0x000fc40007ffe0ff */
[----:B------:R-:W-:-:S07]  /*6950*/  IADD3.X R18, PT, PT, RZ, -0x1, RZ, P2, !PT ;  /* 0xffffffffff127810 */ /* 0x000fce00017fe4ff */
.L_x_333:
        /* <DEDUP_REMOVED lines=10> */
[----:B------:R-:W1:Y:S04]  /*6a00*/  LDG.E R12, desc[UR8][R12.64] ;  /* 0x000000080c0c7981 */ /* 0x000e68000c1e1900 */
[----:B------:R-:W1:Y:S01]  /*6a10*/  LDG.E R15, desc[UR8][R14.64] ;  /* 0x000000080e0f7981 */ /* 0x000e62000c1e1900 */
[----:B0-----:R-:W-:Y:S02]  /*6a20*/  MOV R10, R22 ;  /* 0x00000016000a7202 */ /* 0x001fe40000000f00 */
[----:B---3--:R-:W-:-:S02]  /*6a30*/  MOV R9, R21 ;  /* 0x0000001500097202 */ /* 0x008fc40000000f00 */
[----:B------:R-:W-:-:S04]  /*6a40*/  IADD3 R16, P1, PT, R16, 0x1, RZ ;  /* 0x0000000110107810 */ /* 0x000fc80007f3e0ff */
[----:B------:R-:W-:Y:S02]  /*6a50*/  IADD3.X R18, PT, PT, RZ, R18, RZ, P1, !PT ;  /* 0x00000012ff127210 */ /* 0x000fe40000ffe4ff */
[----:B------:R-:W-:-:S04]  /*6a60*/  ISETP.NE.U32.AND P1, PT, R16, RZ, PT ;  /* 0x000000ff1000720c */ /* 0x000fc80003f25070 */
[----:B------:R-:W-:Y:S02]  /*6a70*/  ISETP.NE.AND.EX P1, PT, R18, RZ, PT, P1 ;  /* 0x000000ff1200720c */ /* 0x000fe40003f25310 */
[----:B------:R-:W-:Y:S02]  /*6a80*/  IADD3 R24, P2, PT, R24, 0x780, RZ ;  /* 0x0000078018187810 */ /* 0x000fe40007f5e0ff */
[----:B------:R-:W-:Y:S02]  /*6a90*/  IADD3 R22, P3, PT, R22, 0x780, RZ ;  /* 0x0000078016167810 */ /* 0x000fe40007f7e0ff */
[----:B------:R-:W-:Y:S02]  /*6aa0*/  IADD3.X R25, PT, PT, RZ, R25, RZ, P2, !PT ;  /* 0x00000019ff197210 */ /* 0x000fe400017fe4ff */
[----:B--2---:R-:W-:Y:S02]  /*6ab0*/  F2FP.BF16.F32.PACK_AB R17, R11, R8 ;  /* 0x000000080b11723e */ /* 0x004fe400000010ff */
[----:B------:R-:W-:-:S02]  /*6ac0*/  MOV R8, R20 ;  /* 0x0000001400087202 */ /* 0x000fc40000000f00 */
[-C--:B------:R-:W-:Y:S02]  /*6ad0*/  MOV R11, R23.reuse ;  /* 0x00000017000b7202 */ /* 0x080fe40000000f00 */
[----:B-1----:R-:W-:Y:S01]  /*6ae0*/  F2FP.BF16.F32.PACK_AB R19, R15, R12 ;  /* 0x0000000c0f13723e */ /* 0x002fe200000010ff */
[----:B------:R0:W-:Y:S04]  /*6af0*/  STG.E desc[UR8][R8.64], R17 ;  /* 0x0000001108007986 */ /* 0x0001e8000c101908 */
[----:B------:R0:W-:Y:S01]  /*6b00*/  STG.E desc[UR8][R10.64], R19 ;  /* 0x000000130a007986 */ /* 0x0001e2000c101908 */
[----:B------:R-:W-:Y:S02]  /*6b10*/  IADD3 R20, P4, PT, R20, 0x780, RZ ;  /* 0x0000078014147810 */ /* 0x000fe40007f9e0ff */
[----:B------:R-:W-:-:S02]  /*6b20*/  IADD3.X R23, PT, PT, RZ, R23, RZ, P3, !PT ;  /* 0x00000017ff177210 */ /* 0x000fc40001ffe4ff */
[----:B------:R-:W-:Y:S01]  /*6b30*/  IADD3.X R21, PT, PT, RZ, R21, RZ, P4, !PT ;  /* 0x00000015ff157210 */ /* 0x000fe200027fe4ff */
[----:B------:R-:W-:Y:S08]  /*6b40*/  @P1 BRA `(.L_x_333) ;  /* 0xfffffffc00841947 */ /* 0x000ff0000383ffff */
.L_x_332:
[----:B------:R-:W-:Y:S05]  /*6b50*/  BSYNC.RECONVERGENT B0 ;  /* 0x0000000000007941 */ /* 0x000fea0003800200 */
.L_x_331:
[----:B------:R-:W-:Y:S05]  /*6b60*/  @!P0 EXIT ;  /* 0x000000000000894d */ /* 0x000fea0003800000 */
[C---:B------:R-:W-:Y:S01]  /*6b70*/  SHF.L.U64.HI R37, R31.reuse, 0x2, R32 ;  /* 0x000000021f257819 */ /* 0x040fe20000010220 */
[----:B------:R-:W2:Y:S01]  /*6b80*/  LDCU.64 UR4, c[0x0][0x3d8] ;  /* 0x00007b00ff0477ac */ /* 0x000ea20008000a00 */
[----:B------:R-:W-:Y:S02]  /*6b90*/  SHF.L.U32 R39, R31, 0x2, RZ ;  /* 0x000000021f277819 */ /* 0x000fe400000006ff */
[C---:B------:R-:W-:Y:S01]  /*6ba0*/  SHF.L.U64.HI R29, R4.reuse, 0x2, R5 ;  /* 0x00000002041d7819 */ /* 0x040fe20000010205 */
[----:B------:R-:W4:Y:S01]  /*6bb0*/  LDCU.64 UR6, c[0x0][0x388] ;  /* 0x00007100ff0677ac */ /* 0x000f220008000a00 */
[----:B------:R-:W-:Y:S02]  /*6bc0*/  SHF.L.U32 R27, R4, 0x2, RZ ;  /* 0x00000002041b7819 */ /* 0x000fe400000006ff */
[C---:B------:R-:W-:Y:S01]  /*6bd0*/  SHF.L.U64.HI R31, R3.reuse, 0x2, R0 ;  /* 0x00000002031f7819 */ /* 0x040fe20000010200 */
[----:B------:R-:W0:Y:S01]  /*6be0*/  LDCU.64 UR10, c[0x0][0x390] ;  /* 0x00007200ff0a77ac */ /* 0x000e220008000a00 */
[----:B-1----:R-:W-:-:S07]  /*6bf0*/  SHF.L.U32 R35, R3, 0x2, RZ ;  /* 0x0000000203237819 */ /* 0x002fce00000006ff */
.L_x_334:
[C---:B------:R-:W-:Y:S02]  /*6c00*/  SHF.L.U32 R24, R2.reuse, 0x2, RZ ;  /* 0x0000000202187819 */ /* 0x040fe400000006ff */
[----:B------:R-:W-:Y:S02]  /*6c10*/  SHF.L.U64.HI R26, R2, 0x2, R33 ;  /* 0x00000002021a7819 */ /* 0x000fe40000010221 */
[----:B--2---:R-:W-:-:S04]  /*6c20*/  IADD3 R4, P0, PT, R24, UR4, RZ ;  /* 0x0000000418047c10 */ /* 0x004fc8000ff1e0ff */
[----:B-1----:R-:W-:Y:S02]  /*6c30*/  IADD3.X R5, PT, PT, R26, UR5, RZ, P0, !PT ;  /* 0x000000051a057c10 */ /* 0x002fe400087fe4ff */
[C---:B------:R-:W-:Y:S02]  /*6c40*/  IADD3 R6, P0, PT, R4.reuse, R35, RZ ;  /* 0x0000002304067210 */ /* 0x040fe40007f1e0ff */
[C---:B0-----:R-:W-:Y:S02]  /*6c50*/  IADD3 R10, P2, PT, R4.reuse, R39, RZ ;  /* 0x00000027040a7210 */ /* 0x041fe40007f5e0ff */
[C---:B------:R-:W-:Y:S02]  /*6c60*/  IADD3.X R7, PT, PT, R5.reuse, R31, RZ, P0, !PT ;  /* 0x0000001f05077210 */ /* 0x040fe400007fe4ff */
[----:B------:R-:W-:Y:S02]  /*6c70*/  IADD3 R8, P1, PT, R4, R27, RZ ;  /* 0x0000001b04087210 */ /* 0x000fe40007f3e0ff */
[----:B------:R-:W3:Y:S01]  /*6c80*/  LDG.E R4, desc[UR8][R4.64] ;  /* 0x0000000804047981 */ /* 0x000ee2000c1e1900 */
[----:B------:R-:W-:-:S02]  /*6c90*/  IADD3.X R11, PT, PT, R5, R37, RZ, P2, !PT ;  /* 0x00000025050b7210 */ /* 0x000fc400017fe4ff */
[----:B------:R-:W-:Y:S01]  /*6ca0*/  IADD3.X R9, PT, PT, R5, R29, RZ, P1, !PT ;  /* 0x0000001d05097210 */ /* 0x000fe20000ffe4ff */
[----:B------:R-:W3:Y:S04]  /*6cb0*/  LDG.E R7, desc[UR8][R6.64] ;  /* 0x0000000806077981 */ /* 0x000ee8000c1e1900 */
[----:B------:R-:W2:Y:S04]  /*6cc0*/  LDG.E R8, desc[UR8][R8.64] ;  /* 0x0000000808087981 */ /* 0x000ea8000c1e1900 */
[----:B------:R-:W2:Y:S01]  /*6cd0*/  LDG.E R11, desc[UR8][R10.64] ;  /* 0x000000080a0b7981 */ /* 0x000ea2000c1e1900 */
[----:B------:R-:W-:-:S02]  /*6ce0*/  LOP3.LUT R16, R24, 0xfffffffc, RZ, 0xc0, !PT ;  /* 0xfffffffc18107812 */ /* 0x000fc400078ec0ff */
[----:B------:R-:W-:Y:S02]  /*6cf0*/  LOP3.LUT R15, R26, 0x1, RZ, 0xc0, !PT ;  /* 0x000000011a0f7812 */ /* 0x000fe400078ec0ff */
[----:B----4-:R-:W-:-:S04]  /*6d00*/  IADD3 R12, P0, PT, R16, UR6, RZ ;  /* 0x00000006100c7c10 */ /* 0x010fc8000ff1e0ff */
[C---:B------:R-:W-:Y:S02]  /*6d10*/  IADD3.X R13, PT, PT, R15.reuse, UR7, RZ, P0, !PT ;  /* 0x000000070f0d7c10 */ /* 0x040fe400087fe4ff */
[C---:B------:R-:W-:Y:S02]  /*6d20*/  IADD3 R14, P0, PT, R16.reuse, UR10, RZ ;  /* 0x0000000a100e7c10 */ /* 0x040fe4000ff1e0ff */
[----:B------:R-:W-:Y:S02]  /*6d30*/  IADD3 R16, P1, PT, R16, UR4, RZ ;  /* 0x0000000410107c10 */ /* 0x000fe4000ff3e0ff */
[----:B------:R-:W-:Y:S02]  /*6d40*/  IADD3.X R15, PT, PT, R15, UR11, RZ, P0, !PT ;  /* 0x0000000b0f0f7c10 */ /* 0x000fe400087fe4ff */
[----:B---3--:R-:W-:Y:S02]  /*6d50*/  F2FP.BF16.F32.PACK_AB R19, R7, R4 ;  /* 0x000000040713723e */ /* 0x008fe400000010ff */
[----:B------:R-:W-:-:S04]  /*6d60*/  LOP3.LUT R4, R26, 0x3, RZ, 0xc0, !PT ;  /* 0x000000031a047812 */ /* 0x000fc800078ec0ff */
[----:B------:R-:W-:Y:S02]  /*6d70*/  IADD3.X R17, PT, PT, R4, UR5, RZ, P1, !PT ;  /* 0x0000000504117c10 */ /* 0x000fe40008ffe4ff */
[----:B--2---:R-:W-:Y:S02]  /*6d80*/  F2FP.BF16.F32.PACK_AB R21, R11, R8 ;  /* 0x000000080b15723e */ /* 0x004fe400000010ff */
        /* <DEDUP_REMOVED lines=9> */
[----:B0-----:R-:W2:Y:S04]  /*6e20*/  LDG.E R19, desc[UR8][R4.64+0x780] ;  /* 0x0007800804137981 */ /* 0x001ea8000c1e1900 */
[----:B------:R-:W3:Y:S04]  /*6e30*/  LDG.E R20, desc[UR8][R6.64+0x780] ;  /* 0x0007800806147981 */ /* 0x000ee8000c1e1900 */
[----:B------:R-:W3:Y:S01]  /*6e40*/  LDG.E R23, desc[UR8][R8.64+0x780] ;  /* 0x0007800808177981 */ /* 0x000ee2000c1e1900 */
[----:B------:R-:W-:-:S04]  /*6e50*/  IADD3 R12, P0, PT, R24, 0x780, RZ ;  /* 0x00000780180c7810 */ /* 0x000fc80007f1e0ff */
[----:B------:R-:W-:Y:S02]  /*6e60*/  IADD3.X R13, PT, PT, RZ, R26, RZ, P0, !PT ;  /* 0x0000001aff0d7210 */ /* 0x000fe400007fe4ff */
[----:B------:R-:W-:Y:S02]  /*6e70*/  LOP3.LUT R12, R12, 0xfffffffc, RZ, 0xc0, !PT ;  /* 0xfffffffc0c0c7812 */ /* 0x000fe400078ec0ff */
[----:B------:R-:W-:Y:S02]  /*6e80*/  LOP3.LUT R13, R13, 0x1, RZ, 0xc0, !PT ;  /* 0x000000010d0d7812 */ /* 0x000fe400078ec0ff */
[C---:B------:R-:W-:Y:S02]  /*6e90*/  IADD3 R10, P0, PT, R12.reuse, UR6, RZ ;  /* 0x000000060c0a7c10 */ /* 0x040fe4000ff1e0ff */
        /* <DEDUP_REMOVED lines=23> */
[----:B------:R-:W3:Y:S04]  /*7010*/  LDG.E R16, desc[UR8][R16.64+0x1680] ;  /* 0x0016800810107981 */ /* 0x000ee8000c1e1900 */
[----:B------:R-:W3:Y:S04]  /*7020*/  LDG.E R5, desc[UR8][R4.64+0x1680] ;  /* 0x0016800804057981 */ /* 0x000ee8000c1e1900 */
[----:B------:R-:W4:Y:S04]  /*7030*/  LDG.E R6, desc[UR8][R6.64+0x1680] ;  /* 0x0016800806067981 */ /* 0x000f28000c1e1900 */
[----:B------:R-:W4:Y:S01]  /*7040*/  LDG.E R9, desc[UR8][R8.64+0x1680] ;  /* 0x0016800808097981 */ /* 0x000f22000c1e1900 */
[----:B--2---:R-:W-:-:S04]  /*7050*/  IADD3 R13, P0, PT, R24, 0x1680, RZ ;  /* 0x00001680180d7810 */ /* 0x004fc80007f1e0ff */
        /* <DEDUP_REMOVED lines=11> */
[----:B---3--:R-:W-:Y:S02]  /*7110*/  F2FP.BF16.F32.PACK_AB R5, R5, R16 ;  /* 0x000000100505723e */ /* 0x008fe400000010ff */
[----:B----4-:R-:W-:-:S03]  /*7120*/  F2FP.BF16.F32.PACK_AB R7, R9, R6 ;  /* 0x000000060907723e */ /* 0x010fc600000010ff */
[----:B------:R1:W-:Y:S04]  /*7130*/  STG.E desc[UR8][R12.64], R5 ;  /* 0x000000050c007986 */ /* 0x0003e8000c101908 */
[----:B------:R1:W-:Y:S02]  /*7140*/  STG.E desc[UR8][R14.64], R7 ;  /* 0x000000070e007986 */ /* 0x0003e4000c101908 */
[----:B------:R-:W-:Y:S05]  /*7150*/  @P0 BRA `(.L_x_334) ;  /* 0xfffffff800a80947 */ /* 0x000fea000383ffff */
[----:B------:R-:W-:Y:S05]  /*7160*/  EXIT ;  /* 0x000000000000794d */ /* 0x000fea0003800000 */
.L_x_335:
        /* <DEDUP_REMOVED lines=9> */
.L_x_3413:


//--------------------- .text._Z35group_norm_nhwc_bwd_one_pass_kernelI11Bf16IOBf16WLi512ELi30ELi480EEv26Group_norm_nhwc_bwd_params --------------------------
	.section	.text._Z35group_norm_nhwc_bwd_one_pass_kernelI11Bf16IOBf16WLi512ELi30ELi480EEv26Group_norm_nhwc_bwd_params,"ax",@progbits
	.align	128
        .global         _Z35group_norm_nhwc_bwd_one_pass_kernelI11Bf16IOBf16WLi512ELi30ELi480EEv26Group_norm_nhwc_bwd_params
        .type           _Z35group_norm_nhwc_bwd_one_pass_kernelI11Bf16IOBf16WLi512ELi30ELi480EEv26Group_norm_nhwc_bwd_params,@function
        .size           _Z35group_norm_nhwc_bwd_one_pass_kernelI11Bf16IOBf16WLi512ELi30ELi480EEv26Group_norm_nhwc_bwd_params,(.L_x_3414 - _Z35group_norm_nhwc_bwd_one_pass_kernelI11Bf16IOBf16WLi512ELi30ELi480EEv26Group_norm_nhwc_bwd_params)
        .other          _Z35group_norm_nhwc_bwd_one_pass_kernelI11Bf16IOBf16WLi512ELi30ELi480EEv26Group_norm_nhwc_bwd_params,@"STO_CUDA_ENTRY STV_DEFAULT"
_Z35group_norm_nhwc_bwd_one_pass_kernelI11Bf16IOBf16WLi512ELi30ELi480EEv26Group_norm_nhwc_bwd_params:
.text._Z35group_norm_nhwc_bwd_one_pass_kernelI11Bf16IOBf16WLi512ELi30ELi480EEv26Group_norm_nhwc_bwd_params:
        /* <DEDUP_REMOVED lines=22> */
.L_x_403:
[----:B-1----:R-:W1:Y:S01]  /*0160*/  LDC R10, c[0x0][0x410] ;  /* 0x00010400ff0a7b82 */ /* 0x002e620000000800 */
[----:B--2-4-:R-:W2:Y:S01]  /*0170*/  S2R R3, SR_CTAID.X ;  /* 0x0000000000037919 */ /* 0x014ea20000002500 */
[----:B------:R-:W2:Y:S01]  /*0180*/  LDCU UR4, c[0x0][0x41c] ;  /* 0x00008380ff0477ac */ /* 0x000ea20008000800 */
[----:B------:R-:W-:Y:S02]  /*0190*/  ISETP.GE.AND P3, PT, R79, RZ, PT ;  /* 0x000000ff4f00720c */ /* 0x000fe40003f66270 */
[----:B------:R-:W-:Y:S01]  /*01a0*/  CS2R R74, SRZ ;  /* 0x00000000004a7805 */ /* 0x000fe2000001ff00 */
[----:B---3--:R-:W3:Y:S01]  /*01b0*/  LDCU.128 UR8, c[0x0][0x400] ;  /* 0x00008000ff0877ac */ /* 0x008ee20008000c00 */
[----:B-1----:R-:W-:-:S04]  /*01c0*/  IABS R7, R10 ;  /* 0x0000000a00077213 */ /* 0x002fc80000000000 */
[----:B------:R-:W1:Y:S01]  /*01d0*/  I2F.RP R6, R7 ;  /* 0x0000000700067306 */ /* 0x000e620000209400 */
[----:B--2---:R-:W-:Y:S01]  /*01e0*/  IMAD R11, R3, UR4, R78 ;  /* 0x00000004030b7c24 */ /* 0x004fe2000f8e024e */
[----:B------:R-:W-:Y:S02]  /*01f0*/  CS2R R72, SRZ ;  /* 0x0000000000487805 */ /* 0x000fe4000001ff00 */
[----:B------:R-:W-:Y:S02]  /*0200*/  CS2R R70, SRZ ;  /* 0x0000000000467805 */ /* 0x000fe4000001ff00 */
[----:B------:R-:W-:Y:S02]  /*0210*/  CS2R R68, SRZ ;  /* 0x0000000000447805 */ /* 0x000fe4000001ff00 */
[----:B------:R-:W-:Y:S02]  /*0220*/  CS2R R66, SRZ ;  /* 0x0000000000427805 */ /* 0x000fe4000001ff00 */
[----:B---3--:R-:W-:-:S02]  /*0230*/  ISETP.GE.U32.AND P2, PT, R11, UR8, PT ;  /* 0x000000080b007c0c */ /* 0x008fc4000bf46070 */
[----:B------:R-:W-:Y:S02]  /*0240*/  CS2R R64, SRZ ;  /* 0x0000000000407805 */ /* 0x000fe4000001ff00 */
[----:B------:R-:W-:Y:S02]  /*0250*/  SHF.R.S32.HI R17, RZ, 0x1f, R11 ;  /* 0x0000001fff117819 */ /* 0x000fe4000001140b */
[----:B------:R-:W-:Y:S02]  /*0260*/  CS2R R62, SRZ ;  /* 0x00000000003e7805 */ /* 0x000fe4000001ff00 */
[----:B------:R-:W-:Y:S01]  /*0270*/  IADD3 R13, PT, PT, R11, 0x20, RZ ;  /* 0x000000200b0d7810 */ /* 0x000fe20007ffe0ff */
[----:B-1----:R-:W1:Y:S01]  /*0280*/  MUFU.RCP R6, R6 ;  /* 0x0000000600067308 */ /* 0x002e620000001000 */
[----:B------:R-:W-:Y:S01]  /*0290*/  ISETP.GE.AND.EX P2, PT, R17, UR9, PT, P2 ;  /* 0x0000000911007c0c */ /* 0x000fe2000bf46320 */
[----:B------:R-:W2:Y:S01]  /*02a0*/  LDCU.U8 UR4, c[0x0][0x414] ;  /* 0x00008280ff0477ac */ /* 0x000ea20008000000 */
[----:B------:R-:W-:-:S02]  /*02b0*/  SHF.R.S32.HI R19, RZ, 0x1f, R13 ;  /* 0x0000001fff137819 */ /* 0x000fc4000001140d */
[----:B------:R-:W-:-:S09]  /*02c0*/  IADD3 R15, PT, PT, R11, 0x40, RZ ;  /* 0x000000400b0f7810 */ /* 0x000fd20007ffe0ff */
[----:B------:R-:W3:Y:S01]  /*02d0*/  @!P2 LDC.64 R20, c[0x0][0x3f8] ;  /* 0x0000fe00ff14ab82 */ /* 0x000ee20000000a00 */
[----:B-1----:R-:W-:-:S04]  /*02e0*/  IADD3 R4, PT, PT, R6, 0xffffffe, RZ ;  /* 0x0ffffffe06047810 */ /* 0x002fc80007ffe0ff */
[----:B------:R1:W4:Y:S03]  /*02f0*/  F2I.FTZ.U32.TRUNC.NTZ R5, R4 ;  /* 0x0000000400057305 */ /* 0x000326000021f000 */
[----:B------:R-:W5:Y:S01]  /*0300*/  @!P2 LDC.64 R24, c[0x0][0x3a0] ;  /* 0x0000e800ff18ab82 */ /* 0x000f620000000a00 */
[----:B-1----:R-:W-:-:S07]  /*0310*/  MOV R4, RZ ;  /* 0x000000ff00047202 */ /* 0x002fce0000000f00 */
[----:B------:R-:W1:Y:S01]  /*0320*/  @!P2 LDC.64 R26, c[0x0][0x398] ;  /* 0x0000e600ff1aab82 */ /* 0x000e620000000a00 */
        /* <DEDUP_REMOVED lines=18> */
[----:B------:R-:W-:Y:S02]  /*0450*/  @!P3 IADD3 R4, PT, PT, -R4, RZ, RZ ;  /* 0x000000ff0404b210 */ /* 0x000fe40007ffe1ff */
[----:B------:R-:W-:Y:S02]  /*0460*/  ISETP.GE.U32.AND P3, PT, R13, UR8, PT ;  /* 0x000000080d007c0c */ /* 0x000fe4000bf66070 */
[----:B------:R-:W-:Y:S02]  /*0470*/  @P1 IADD3 R5, PT, PT, R5, 0x1, RZ ;  /* 0x0000000105051810 */ /* 0x000fe40007ffe0ff */
[----:B------:R-:W-:-:S02]  /*0480*/  SEL R117, R7, R4, !P4 ;  /* 0x0000000407757207 */ /* 0x000fc40006000000 */
[----:B------:R-:W-:Y:S02]  /*0490*/  ISETP.GE.AND.EX P3, PT, R19, UR9, PT, P3 ;  /* 0x0000000913007c0c */ /* 0x000fe4000bf66330 */
[----:B------:R-:W-:Y:S01]  /*04a0*/  @!P0 IADD3 R5, PT, PT, -R5, RZ, RZ ;  /* 0x000000ff05058210 */ /* 0x000fe20007ffe1ff */
[----:B------:R-:W-:-:S03]  /*04b0*/  IMAD R9, R117, 0x1e, RZ ;  /* 0x0000001e75097824 */ /* 0x000fc600078e02ff */
[----:B------:R-:W-:Y:S02]  /*04c0*/  SEL R5, R7, R5, !P4 ;  /* 0x0000000507057207 */ /* 0x000fe40006000000 */
[----:B------:R-:W-:Y:S02]  /*04d0*/  ISETP.GE.U32.AND P4, PT, R15, UR8, PT ;  /* 0x000000080f007c0c */ /* 0x000fe4000bf86070 */
[----:B------:R-:W-:Y:S02]  /*04e0*/  SHF.R.S32.HI R7, RZ, 0x1f, R15 ;  /* 0x0000001fff077819 */ /* 0x000fe4000001140f */
[----:B------:R-:W-:Y:S01]  /*04f0*/  IADD3 R120, P0, PT, R9, R2, RZ ;  /* 0x0000000209787210 */ /* 0x000fe20007f1e0ff */
[----:B0-----:R-:W4:Y:S01]  /*0500*/  @!P3 LDC.64 R28, c[0x0][0x3f8] ;  /* 0x0000fe00ff1cbb82 */ /* 0x001f220000000a00 */
[----:B------:R-:W-:Y:S02]  /*0510*/  SHF.R.S32.HI R2, RZ, 0x1f, R5 ;  /* 0x0000001fff027819 */ /* 0x000fe40000011405 */
[----:B------:R-:W-:-:S02]  /*0520*/  ISETP.GE.AND.EX P4, PT, R7, UR9, PT, P4 ;  /* 0x0000000907007c0c */ /* 0x000fc4000bf86340 */
[----:B------:R-:W-:Y:S01]  /*0530*/  LEA.HI.X.SX32 R121, R9, RZ, 0x1, P0 ;  /* 0x000000ff09797211 */ /* 0x000fe200000f0eff */
[----:B------:R-:W-:Y:S02]  /*0540*/  IMAD R2, R2, UR10, RZ ;  /* 0x0000000a02027c24 */ /* 0x000fe4000f8e02ff */
[----:B------:R-:W0:Y:S02]  /*0550*/  @!P3 LDC.64 R30, c[0x0][0x3a0] ;  /* 0x0000e800ff1ebb82 */ /* 0x000e240000000a00 */
[C---:B------:R-:W-:Y:S02]  /*0560*/  IMAD R123, R5.reuse, UR11, R2 ;  /* 0x0000000b057b7c24 */ /* 0x040fe4000f8e0202 */
[----:B------:R-:W-:-:S04]  /*0570*/  IMAD.WIDE.U32 R120, R5, UR10, R120 ;  /* 0x0000000a05787c25 */ /* 0x000fc8000f8e0078 */
[----:B------:R-:W2:Y:S01]  /*0580*/  @!P4 LDC.64 R32, c[0x0][0x3f8] ;  /* 0x0000fe00ff20cb82 */ /* 0x000ea20000000a00 */
[----:B------:R-:W-:Y:S01]  /*0590*/  IADD3 R123, PT, PT, R121, R123, RZ ;  /* 0x0000007b797b7210 */ /* 0x000fe20007ffe0ff */
[----:B---3--:R-:W-:Y:S01]  /*05a0*/  @!P2 IMAD R2, R17, R20, RZ ;  /* 0x000000141102a224 */ /* 0x008fe200078e02ff */
[-C--:B------:R-:W-:Y:S02]  /*05b0*/  @!P2 MOV R122, R120.reuse ;  /* 0x00000078007aa202 */ /* 0x080fe40000000f00 */
[----:B------:R-:W-:Y:S01]  /*05c0*/  @!P3 MOV R8, R120 ;  /* 0x000000780008b202 */ /* 0x000fe20000000f00 */
[C---:B------:R-:W-:Y:S01]  /*05d0*/  @!P2 IMAD R9, R11.reuse, R21, R2 ;  /* 0x000000150b09a224 */ /* 0x040fe200078e0202 */
[C---:B------:R-:W-:Y:S01]  /*05e0*/  IADD3 R17, PT, PT, R11.reuse, 0x60, RZ ;  /* 0x000000600b117810 */ /* 0x040fe20007ffe0ff */
[----:B------:R-:W-:-:S04]  /*05f0*/  @!P2 IMAD.WIDE.U32 R4, R11, R20, R122 ;  /* 0x000000140b04a225 */ /* 0x000fc800078e007a */
[-C--:B----4-:R-:W-:Y:S01]  /*0600*/  @!P3 IMAD R6, R19, R28.reuse, RZ ;  /* 0x0000001c1306b224 */ /* 0x090fe200078e02ff */
[----:B------:R-:W-:Y:S02]  /*0610*/  @!P2 IADD3 R5, PT, PT, R5, R9, RZ ;  /* 0x000000090505a210 */ /* 0x000fe40007ffe0ff */
[----:B------:R-:W-:Y:S01]  /*0620*/  @!P3 MOV R9, R123 ;  /* 0x0000007b0009b202 */ /* 0x000fe20000000f00 */
[C---:B------:R-:W-:Y:S01]  /*0630*/  @!P3 IMAD R19, R13.reuse, R29, R6 ;  /* 0x0000001d0d13b224 */ /* 0x040fe200078e0206 */
[C---:B------:R-:W-:Y:S02]  /*0640*/  @!P2 SHF.L.U32 R23, R4.reuse, 0x1, RZ ;  /* 0x000000010417a819 */ /* 0x040fe400000006ff */
[----:B------:R-:W-:Y:S01]  /*0650*/  @!P2 SHF.L.U64.HI R2, R4, 0x1, R5 ;  /* 0x000000010402a819 */ /* 0x000fe20000010205 */
[----:B------:R-:W-:Y:S01]  /*0660*/  @!P3 IMAD.WIDE.U32 R8, R13, R28, R8 ;  /* 0x0000001c0d08b225 */ /* 0x000fe200078e0008 */
[C---:B-----5:R-:W-:Y:S01]  /*0670*/  @!P2 IADD3 R4, P0, PT, R23.reuse, R24, RZ ;  /* 0x000000181704a210 */ /* 0x060fe20007f1e0ff */
[----:B------:R-:W3:Y:S01]  /*0680*/  @!P3 LDC.64 R28, c[0x0][0x398] ;  /* 0x0000e600ff1cbb82 */ /* 0x000ee20000000a00 */
[----:B-1----:R-:W-:Y:S01]  /*0690*/  @!P2 IADD3 R6, P1, PT, R23, R26, RZ ;  /* 0x0000001a1706a210 */ /* 0x002fe20007f3e0ff */
[----:B--2---:R-:W-:Y:S01]  /*06a0*/  @!P4 IMAD R10, R7, R32, RZ ;  /* 0x00000020070ac224 */ /* 0x004fe200078e02ff */
[----:B------:R-:W-:-:S02]  /*06b0*/  @!P3 IADD3 R9, PT, PT, R9, R19, RZ ;  /* 0x000000130909b210 */ /* 0x000fc40007ffe0ff */
[----:B------:R-:W-:Y:S02]  /*06c0*/  @!P4 MOV R12, R120 ;  /* 0x00000078000cc202 */ /* 0x000fe40000000f00 */
[----:B------:R-:W-:Y:S02]  /*06d0*/  @!P4 MOV R13, R123 ;  /* 0x0000007b000dc202 */ /* 0x000fe40000000f00 */
[----:B------:R-:W-:Y:S02]  /*06e0*/  @!P3 SHF.L.U32 R19, R8, 0x1, RZ ;  /* 0x000000010813b819 */ /* 0x000fe400000006ff */
[C---:B------:R-:W-:Y:S02]  /*06f0*/  @!P2 IADD3.X R5, PT, PT, R2.reuse, R25, RZ, P0, !PT ;  /* 0x000000190205a210 */ /* 0x040fe400007fe4ff */
[----:B------:R-:W-:Y:S01]  /*0700*/  @!P2 IADD3.X R7, PT, PT, R2, R27, RZ, P1, !PT ;  /* 0x0000001b0207a210 */ /* 0x000fe20000ffe4ff */
[----:B------:R-:W-:Y:S01]  /*0710*/  @!P4 IMAD R25, R15, R33, R10 ;  /* 0x000000210f19c224 */ /* 0x000fe200078e020a */
[----:B------:R-:W-:Y:S01]  /*0720*/  ISETP.GE.U32.AND P0, PT, R17, UR8, PT ;  /* 0x0000000811007c0c */ /* 0x000fe2000bf06070 */
[----:B------:R-:W-:Y:S01]  /*0730*/  @!P4 IMAD.WIDE.U32 R12, R15, R32, R12 ;  /* 0x000000200f0cc225 */ /* 0x000fe200078e000c */
[----:B------:R-:W-:Y:S01]  /*0740*/  SHF.R.S32.HI R21, RZ, 0x1f, R17 ;  /* 0x0000001fff157819 */ /* 0x000fe20000011411 */
[----:B------:R-:W1:Y:S01]  /*0750*/  @!P4 LDC.64 R26, c[0x0][0x3a0] ;  /* 0x0000e800ff1acb82 */ /* 0x000e620000000a00 */
[----:B------:R-:W-:Y:S01]  /*0760*/  @!P3 SHF.L.U64.HI R2, R8, 0x1, R9 ;  /* 0x000000010802b819 */ /* 0x000fe20000010209 */
[----:B------:R3:W2:Y:S01]  /*0770*/  @!P2 LDG.E R75, desc[UR6][R4.64] ;  /* 0x00000006044ba981 */ /* 0x0006a2000c1e1900 */
[----:B0-----:R-:W-:-:S02]  /*0780*/  @!P3 IADD3 R8, P1, PT, R19, R30, RZ ;  /* 0x0000001e1308b210 */ /* 0x001fc40007f3e0ff */
[----:B------:R-:W-:Y:S01]  /*0790*/  IADD3 R15, PT, PT, R11, 0x80, RZ ;  /* 0x000000800b0f7810 */ /* 0x000fe20007ffe0ff */
[----:B------:R-:W4:Y:S01]  /*07a0*/  @!P2 LDG.E R74, desc[UR6][R6.64] ;  /* 0x00000006064aa981 */ /* 0x000f22000c1e1900 */
[----:B------:R-:W-:Y:S02]  /*07b0*/  ISETP.GE.AND.EX P0, PT, R21, UR9, PT, P0 ;  /* 0x0000000915007c0c */ /* 0x000fe4000bf06300 */
[----:B------:R-:W-:Y:S02]  /*07c0*/  @!P3 IADD3.X R9, PT, PT, R2, R31, RZ, P1, !PT ;  /* 0x0000001f0209b210 */ /* 0x000fe40000ffe4ff */
[----:B------:R-:W-:Y:S01]  /*07d0*/  ISETP.GE.U32.AND P1, PT, R15, UR8, PT ;  /* 0x000000080f007c0c */ /* 0x000fe2000bf26070 */
[----:B------:R-:W0:Y:S01]  /*07e0*/  @!P4 LDC.64 R30, c[0x0][0x398] ;  /* 0x0000e600ff1ecb82 */ /* 0x000e220000000a00 */
[----:B------:R-:W-:Y:S01]  /*07f0*/  SHF.R.S32.HI R23, RZ, 0x1f, R15 ;  /* 0x0000001fff177819 */ /* 0x000fe2000001140f */
[----:B------:R0:W5:Y:S03]  /*0800*/  @!P3 LDG.E R73, desc[UR6][R8.64] ;  /* 0x000000060849b981 */ /* 0x000166000c1e1900 */
[----:B------:R-:W-:-:S02]  /*0810*/  ISETP.GE.AND.EX P1, PT, R23, UR9, PT, P1 ;  /* 0x0000000917007c0c */ /* 0x000fc4000bf26310 */
[----:B---3--:R-:W-:Y:S01]  /*0820*/  @!P3 IADD3 R4, P2, PT, R19, R28, RZ ;  /* 0x0000001c1304b210 */ /* 0x008fe20007f5e0ff */
[----:B------:R-:W3:Y:S01]  /*0830*/  @!P0 LDC.64 R32, c[0x0][0x3f8] ;  /* 0x0000fe00ff208b82 */ /* 0x000ee20000000a00 */
[----:B------:R-:W-:Y:S02]  /*0840*/  @!P4 IADD3 R25, PT, PT, R13, R25, RZ ;  /* 0x000000190d19c210 */ /* 0x000fe40007ffe0ff */
[----:B------:R-:W-:Y:S02]  /*0850*/  IADD3 R19, PT, PT, R11, 0xa0, RZ ;  /* 0x000000a00b137810 */ /* 0x000fe40007ffe0ff */
[----:B------:R-:W-:Y:S02]  /*0860*/  @!P3 IADD3.X R5, PT, PT, R2, R29, RZ, P2, !PT ;  /* 0x0000001d0205b210 */ /* 0x000fe400017fe4ff */
[----:B------:R-:W-:Y:S01]  /*0870*/  @!P4 SHF.L.U64.HI R2, R12, 0x1, R25 ;  /* 0x000000010c02c819 */ /* 0x000fe20000010219 */
[----:B------:R-:W3:Y:S01]  /*0880*/  @!P0 LDC.64 R28, c[0x0][0x3a0] ;  /* 0x0000e800ff1c8b82 */ /* 0x000ee20000000a00 */
[----:B------:R-:W-:Y:S01]  /*0890*/  ISETP.GE.U32.AND P2, PT, R19, UR8, PT ;  /* 0x0000000813007c0c */ /* 0x000fe2000bf46070 */
[----:B------:R-:W5:Y:S01]  /*08a0*/  @!P3 LDG.E R72, desc[UR6][R4.64] ;  /* 0x000000060448b981 */ /* 0x000f62000c1e1900 */
[----:B------:R-:W-:-:S05]  /*08b0*/  SHF.R.S32.HI R25, RZ, 0x1f, R19 ;  /* 0x0000001fff197819 */ /* 0x000fca0000011413 */
[----:B------:R-:W3:Y:S01]  /*08c0*/  @!P1 LDC.64 R36, c[0x0][0x3f8] ;  /* 0x0000fe00ff249b82 */ /* 0x000ee20000000a00 */
[----:B------:R-:W-:Y:S02]  /*08d0*/  ISETP.GE.AND.EX P2, PT, R25, UR9, PT, P2 ;  /* 0x0000000919007c0c */ /* 0x000fe4000bf46320 */
[----:B------:R-:W-:-:S04]  /*08e0*/  @!P4 SHF.L.U32 R13, R12, 0x1, RZ ;  /* 0x000000010c0dc819 */ /* 0x000fc800000006ff */
[C---:B0-----:R-:W-:Y:S01]  /*08f0*/  @!P4 IADD3 R8, P3, PT, R13.reuse, R30, RZ ;  /* 0x0000001e0d08c210 */ /* 0x041fe20007f7e0ff */
[----:B------:R-:W0:Y:S01]  /*0900*/  @!P0 LDC.64 R34, c[0x0][0x398] ;  /* 0x0000e600ff228b82 */ /* 0x000e220000000a00 */
[----:B-1----:R-:W-:Y:S02]  /*0910*/  @!P4 IADD3 R6, P5, PT, R13, R26, RZ ;  /* 0x0000001a0d06c210 */ /* 0x002fe40007fbe0ff */
[C---:B------:R-:W-:Y:S01]  /*0920*/  @!P4 IADD3.X R9, PT, PT, R2.reuse, R31, RZ, P3, !PT ;  /* 0x0000001f0209c210 */ /* 0x040fe20001ffe4ff */
[----:B---3--:R-:W-:Y:S01]  /*0930*/  @!P0 IMAD R10, R21, R32, RZ ;  /* 0x00000020150a8224 */ /* 0x008fe200078e02ff */
[----:B------:R-:W-:-:S03]  /*0940*/  @!P4 IADD3.X R7, PT, PT, R2, R27, RZ, P5, !PT ;  /* 0x0000001b0207c210 */ /* 0x000fc60002ffe4ff */
[----:B------:R-:W1:Y:S01]  /*0950*/  @!P2 LDC.64 R30, c[0x0][0x3f8] ;  /* 0x0000fe00ff1eab82 */ /* 0x000e620000000a00 */
[----:B------:R-:W-:Y:S02]  /*0960*/  @!P0 MOV R12, R120 ;  /* 0x00000078000c8202 */ /* 0x000fe40000000f00 */
[----:B------:R-:W-:Y:S01]  /*0970*/  @!P0 MOV R13, R123 ;  /* 0x0000007b000d8202 */ /* 0x000fe20000000f00 */
[C---:B------:R-:W-:Y:S01]  /*0980*/  @!P0 IMAD R21, R17.reuse, R33, R10 ;  /* 0x0000002111158224 */ /* 0x040fe200078e020a */
[----:B------:R3:W5:Y:S01]  /*0990*/  @!P4 LDG.E R71, desc[UR6][R6.64] ;  /* 0x000000060647c981 */ /* 0x000762000c1e1900 */
[----:B------:R-:W-:Y:S02]  /*09a0*/  @!P0 IMAD.WIDE.U32 R12, R17, R32, R12 ;  /* 0x00000020110c8225 */ /* 0x000fe400078e000c */
[----:B------:R-:W1:Y:S01]  /*09b0*/  @!P1 LDC.64 R26, c[0x0][0x3a0] ;  /* 0x0000e800ff1a9b82 */ /* 0x000e620000000a00 */
[----:B------:R0:W5:Y:S01]  /*09c0*/  @!P4 LDG.E R70, desc[UR6][R8.64] ;  /* 0x000000060846c981 */ /* 0x000162000c1e1900 */
[----:B------:R-:W-:Y:S01]  /*09d0*/  @!P1 IMAD R10, R23, R36, RZ ;  /* 0x00000024170a9224 */ /* 0x000fe200078e02ff */
[----:B---3--:R-:W-:-:S02]  /*09e0*/  @!P1 MOV R6, R120 ;  /* 0x0000007800069202 */ /* 0x008fc40000000f00 */
[----:B------:R-:W-:Y:S01]  /*09f0*/  @!P1 MOV R7, R123 ;  /* 0x0000007b00079202 */ /* 0x000fe20000000f00 */
[----:B------:R-:W-:Y:S01]  /*0a00*/  @!P1 IMAD R23, R15, R37, R10 ;  /* 0x000000250f179224 */ /* 0x000fe200078e020a */
[----:B------:R-:W-:Y:S01]  /*0a10*/  @!P0 IADD3 R5, PT, PT, R13, R21, RZ ;  /* 0x000000150d058210 */ /* 0x000fe20007ffe0ff */
[----:B------:R-:W3:Y:S01]  /*0a20*/  @!P2 LDC.64 R32, c[0x0][0x3a0] ;  /* 0x0000e800ff20ab82 */ /* 0x000ee20000000a00 */
[C---:B------:R-:W-:Y:S01]  /*0a30*/  @!P0 SHF.L.U32 R13, R12.reuse, 0x1, RZ ;  /* 0x000000010c0d8819 */ /* 0x040fe200000006ff */
[----:B------:R-:W-:Y:S01]  /*0a40*/  @!P1 IMAD.WIDE.U32 R6, R15, R36, R6 ;  /* 0x000000240f069225 */ /* 0x000fe200078e0006 */
[----:B------:R-:W-:Y:S02]  /*0a50*/  @!P0 SHF.L.U64.HI R2, R12, 0x1, R5 ;  /* 0x000000010c028819 */ /* 0x000fe40000010205 */
[----:B------:R-:W-:Y:S02]  /*0a60*/  @!P0 IADD3 R4, P3, PT, R13, R28, RZ ;  /* 0x0000001c0d048210 */ /* 0x000fe40007f7e0ff */
[----:B------:R-:W-:-:S02]  /*0a70*/  IADD3 R17, PT, PT, R11, 0xc0, RZ ;  /* 0x000000c00b117810 */ /* 0x000fc40007ffe0ff */
[----:B0-----:R-:W-:Y:S02]  /*0a80*/  @!P1 IADD3 R9, PT, PT, R7, R23, RZ ;  /* 0x0000001707099210 */ /* 0x001fe40007ffe0ff */
[----:B------:R-:W-:Y:S02]  /*0a90*/  @!P0 IADD3 R12, P5, PT, R13, R34, RZ ;  /* 0x000000220d0c8210 */ /* 0x000fe40007fbe0ff */
[----:B------:R-:W-:Y:S02]  /*0aa0*/  @!P0 IADD3.X R5, PT, PT, R2, R29, RZ, P3, !PT ;  /* 0x0000001d02058210 */ /* 0x000fe40001ffe4ff */
[----:B------:R-:W-:Y:S01]  /*0ab0*/  ISETP.GE.U32.AND P4, PT, R17, UR8, PT ;  /* 0x0000000811007c0c */ /* 0x000fe2000bf86070 */
[----:B------:R-:W0:Y:S01]  /*0ac0*/  @!P1 LDC.64 R28, c[0x0][0x398] ;  /* 0x0000e600ff1c9b82 */ /* 0x000e220000000a00 */
[----:B------:R-:W-:Y:S01]  /*0ad0*/  SHF.R.S32.HI R21, RZ, 0x1f, R17 ;  /* 0x0000001fff157819 */ /* 0x000fe20000011411 */
[----:B------:R1:W5:Y:S01]  /*0ae0*/  @!P0 LDG.E R69, desc[UR6][R4.64] ;  /* 0x0000000604458981 */ /* 0x000362000c1e1900 */
[----:B------:R-:W-:-:S02]  /*0af0*/  @!P1 SHF.L.U64.HI R10, R6, 0x1, R9 ;  /* 0x00000001060a9819 */ /* 0x000fc40000010209 */
[----:B------:R-:W-:Y:S01]  /*0b00*/  @!P0 IADD3.X R13, PT, PT, R2, R35, RZ, P5, !PT ;  /* 0x00000023020d8210 */ /* 0x000fe20002ffe4ff */
[----:B-1----:R-:W-:Y:S01]  /*0b10*/  @!P2 IMAD R2, R25, R30, RZ ;  /* 0x0000001e1902a224 */ /* 0x002fe200078e02ff */
[----:B------:R-:W-:Y:S02]  /*0b20*/  @!P2 MOV R8, R120 ;  /* 0x000000780008a202 */ /* 0x000fe40000000f00 */
[----:B------:R-:W-:Y:S02]  /*0b30*/  @!P2 MOV R9, R123 ;  /* 0x0000007b0009a202 */ /* 0x000fe40000000f00 */
[----:B------:R-:W-:Y:S02]  /*0b40*/  IADD3 R15, PT, PT, R11, 0xe0, RZ ;  /* 0x000000e00b0f7810 */ /* 0x000fe40007ffe0ff */
[----:B------:R-:W-:Y:S01]  /*0b50*/  ISETP.GE.AND.EX P4, PT, R21, UR9, PT, P4 ;  /* 0x0000000915007c0c */ /* 0x000fe2000bf86340 */
[----:B------:R-:W-:Y:S01]  /*0b60*/  @!P2 IMAD R25, R19, R31, R2 ;  /* 0x0000001f1319a224 */ /* 0x000fe200078e0202 */
[----:B------:R-:W-:Y:S01]  /*0b70*/  ISETP.GE.U32.AND P3, PT, R15, UR8, PT ;  /* 0x000000080f007c0c */ /* 0x000fe2000bf66070 */
[----:B------:R-:W-:Y:S01]  /*0b80*/  @!P2 IMAD.WIDE.U32 R8, R19, R30, R8 ;  /* 0x0000001e1308a225 */ /* 0x000fe200078e0008 */
[----:B------:R-:W-:Y:S01]  /*0b90*/  SHF.R.S32.HI R23, RZ, 0x1f, R15 ;  /* 0x0000001fff177819 */ /* 0x000fe2000001140f */
[----:B------:R-:W1:Y:S01]  /*0ba0*/  @!P2 LDC.64 R30, c[0x0][0x398] ;  /* 0x0000e600ff1eab82 */ /* 0x000e620000000a00 */
[----:B------:R-:W-:Y:S01]  /*0bb0*/  @!P1 SHF.L.U32 R7, R6, 0x1, RZ ;  /* 0x0000000106079819 */ /* 0x000fe200000006ff */
[----:B------:R1:W5:Y:S01]  /*0bc0*/  @!P0 LDG.E R68, desc[UR6][R12.64] ;  /* 0x000000060c448981 */ /* 0x000362000c1e1900 */
[----:B------:R-:W-:-:S02]  /*0bd0*/  ISETP.GE.AND.EX P3, PT, R23, UR9, PT, P3 ;  /* 0x0000000917007c0c */ /* 0x000fc4000bf66330 */
[----:B------:R-:W-:-:S03]  /*0be0*/  @!P1 IADD3 R4, P5, PT, R7, R26, RZ ;  /* 0x0000001a07049210 */ /* 0x000fc60007fbe0ff */
[----:B------:R-:W1:Y:S01]  /*0bf0*/  @!P4 LDC.64 R34, c[0x0][0x3f8] ;  /* 0x0000fe00ff22cb82 */ /* 0x000e620000000a00 */
[----:B------:R-:W-:Y:S02]  /*0c00*/  @!P1 IADD3.X R5, PT, PT, R10, R27, RZ, P5, !PT ;  /* 0x0000001b0a059210 */ /* 0x000fe40002ffe4ff */
[----:B0-----:R-:W-:Y:S02]  /*0c10*/  @!P1 IADD3 R6, P0, PT, R7, R28, RZ ;  /* 0x0000001c07069210 */ /* 0x001fe40007f1e0ff */
[----:B------:R-:W-:Y:S01]  /*0c20*/  @!P2 IADD3 R7, PT, PT, R9, R25, RZ ;  /* 0x000000190907a210 */ /* 0x000fe20007ffe0ff */
[----:B------:R0:W5:Y:S02]  /*0c30*/  @!P1 LDG.E R67, desc[UR6][R4.64] ;  /* 0x0000000604439981 */ /* 0x000164000c1e1900 */
[----:B------:R-:W0:Y:S01]  /*0c40*/  @!P3 LDC.64 R26, c[0x0][0x3f8] ;  /* 0x0000fe00ff1abb82 */ /* 0x000e220000000a00 */
[C---:B------:R-:W-:Y:S02]  /*0c50*/  @!P2 SHF.L.U32 R19, R8.reuse, 0x1, RZ ;  /* 0x000000010813a819 */ /* 0x040fe400000006ff */
[----:B------:R-:W-:-:S02]  /*0c60*/  @!P2 SHF.L.U64.HI R2, R8, 0x1, R7 ;  /* 0x000000010802a819 */ /* 0x000fc40000010207 */
[----:B------:R-:W-:Y:S02]  /*0c70*/  @!P1 IADD3.X R7, PT, PT, R10, R29, RZ, P0, !PT ;  /* 0x0000001d0a079210 */ /* 0x000fe400007fe4ff */
[C---:B---3--:R-:W-:Y:S01]  /*0c80*/  @!P2 IADD3 R8, P5, PT, R19.reuse, R32, RZ ;  /* 0x000000201308a210 */ /* 0x048fe20007fbe0ff */
[----:B------:R-:W3:Y:S01]  /*0c90*/  @!P4 LDC.64 R28, c[0x0][0x3a0] ;  /* 0x0000e800ff1ccb82 */ /* 0x000ee20000000a00 */
[----:B-1----:R-:W-:Y:S01]  /*0ca0*/  @!P2 IADD3 R12, P0, PT, R19, R30, RZ ;  /* 0x0000001e130ca210 */ /* 0x002fe20007f1e0ff */
[----:B------:R1:W5:Y:S01]  /*0cb0*/  @!P1 LDG.E R66, desc[UR6][R6.64] ;  /* 0x0000000606429981 */ /* 0x000362000c1e1900 */
[----:B------:R-:W-:Y:S02]  /*0cc0*/  IADD3 R19, PT, PT, R11, 0x100, RZ ;  /* 0x000001000b137810 */ /* 0x000fe40007ffe0ff */
[----:B------:R-:W-:Y:S02]  /*0cd0*/  @!P2 IADD3.X R13, PT, PT, R2, R31, RZ, P0, !PT ;  /* 0x0000001f020da210 */ /* 0x000fe400007fe4ff */
[----:B------:R-:W-:Y:S01]  /*0ce0*/  ISETP.GE.U32.AND P1, PT, R19, UR8, PT ;  /* 0x0000000813007c0c */ /* 0x000fe2000bf26070 */
[----:B------:R-:W3:Y:S01]  /*0cf0*/  @!P4 LDC.64 R30, c[0x0][0x398] ;  /* 0x0000e600ff1ecb82 */ /* 0x000ee20000000a00 */
[----:B------:R-:W-:Y:S01]  /*0d00*/  SHF.R.S32.HI R25, RZ, 0x1f, R19 ;  /* 0x0000001fff197819 */ /* 0x000fe20000011413 */
[----:B------:R-:W-:Y:S01]  /*0d10*/  @!P4 IMAD R10, R21, R34, RZ ;  /* 0x00000022150ac224 */ /* 0x000fe200078e02ff */
[----:B0-----:R-:W-:Y:S01]  /*0d20*/  @!P4 MOV R4, R120 ;  /* 0x000000780004c202 */ /* 0x001fe20000000f00 */
[----:B------:R-:W5:Y:S01]  /*0d30*/  @!P2 LDG.E R64, desc[UR6][R12.64] ;  /* 0x000000060c40a981 */ /* 0x000f62000c1e1900 */
[----:B------:R-:W-:-:S02]  /*0d40*/  @!P4 MOV R5, R123 ;  /* 0x0000007b0005c202 */ /* 0x000fc40000000f00 */
[----:B------:R-:W-:Y:S01]  /*0d50*/  ISETP.GE.AND.EX P1, PT, R25, UR9, PT, P1 ;  /* 0x0000000919007c0c */ /* 0x000fe2000bf26310 */
[C---:B------:R-:W-:Y:S01]  /*0d60*/  @!P4 IMAD R21, R17.reuse, R35, R10 ;  /* 0x000000231115c224 */ /* 0x040fe200078e020a */
[----:B------:R-:W-:Y:S01]  /*0d70*/  @!P2 IADD3.X R9, PT, PT, R2, R33, RZ, P5, !PT ;  /* 0x000000210209a210 */ /* 0x000fe20002ffe4ff */
[----:B------:R-:W-:Y:S01]  /*0d80*/  @!P4 IMAD.WIDE.U32 R4, R17, R34, R4 ;  /* 0x000000221104c225 */ /* 0x000fe200078e0004 */
[----:B------:R-:W-:Y:S01]  /*0d90*/  IADD3 R17, PT, PT, R11, 0x120, RZ ;  /* 0x000001200b117810 */ /* 0x000fe20007ffe0ff */
[----:B------:R-:W0:Y:S02]  /*0da0*/  @!P3 LDC.64 R32, c[0x0][0x3a0] ;  /* 0x0000e800ff20bb82 */ /* 0x000e240000000a00 */
[----:B------:R-:W-:Y:S01]  /*0db0*/  @!P3 IMAD R2, R23, R26, RZ ;  /* 0x0000001a1702b224 */ /* 0x000fe200078e02ff */
[----:B------:R3:W5:Y:S01]  /*0dc0*/  @!P2 LDG.E R65, desc[UR6][R8.64] ;  /* 0x000000060841a981 */ /* 0x000762000c1e1900 */
[----:B------:R-:W-:Y:S02]  /*0dd0*/  @!P4 IADD3 R5, PT, PT, R5, R21, RZ ;  /* 0x000000150505c210 */ /* 0x000fe40007ffe0ff */
[----:B-1----:R-:W-:Y:S01]  /*0de0*/  @!P4 SHF.L.U32 R7, R4, 0x1, RZ ;  /* 0x000000010407c819 */ /* 0x002fe200000006ff */
[----:B------:R-:W-:Y:S01]  /*0df0*/  @!P3 IMAD R21, R15, R27, R2 ;  /* 0x0000001b0f15b224 */ /* 0x000fe200078e0202 */
[----:B------:R-:W1:Y:S01]  /*0e00*/  @!P3 LDC.64 R34, c[0x0][0x398] ;  /* 0x0000e600ff22bb82 */ /* 0x000e620000000a00 */
[----:B------:R-:W-:-:S02]  /*0e10*/  ISETP.GE.U32.AND P5, PT, R17, UR8, PT ;  /* 0x0000000811007c0c */ /* 0x000fc4000bfa6070 */
[----:B------:R-:W-:Y:S02]  /*0e20*/  SHF.R.S32.HI R27, RZ, 0x1f, R17 ;  /* 0x0000001fff1b7819 */ /* 0x000fe40000011411 */
[----:B---3--:R-:W-:Y:S02]  /*0e30*/  @!P3 MOV R8, R120 ;  /* 0x000000780008b202 */ /* 0x008fe40000000f00 */
[----:B------:R-:W-:Y:S01]  /*0e40*/  @!P3 MOV R9, R123 ;  /* 0x0000007b0009b202 */ /* 0x000fe20000000f00 */
[----:B------:R-:W3:Y:S01]  /*0e50*/  @!P1 LDC.64 R36, c[0x0][0x3f8] ;  /* 0x0000fe00ff249b82 */ /* 0x000ee20000000a00 */
[----:B------:R-:W-:Y:S02]  /*0e60*/  @!P4 SHF.L.U64.HI R10, R4, 0x1, R5 ;  /* 0x00000001040ac819 */ /* 0x000fe40000010205 */
[----:B------:R-:W-:Y:S01]  /*0e70*/  @!P4 IADD3 R4, P0, PT, R7, R28, RZ ;  /* 0x0000001c0704c210 */ /* 0x000fe20007f1e0ff */
[----:B------:R-:W-:Y:S01]  /*0e80*/  @!P3 IMAD.WIDE.U32 R8, R15, R26, R8 ;  /* 0x0000001a0f08b225 */ /* 0x000fe200078e0008 */
[----:B------:R-:W-:-:S02]  /*0e90*/  ISETP.GE.AND.EX P5, PT, R27, UR9, PT, P5 ;  /* 0x000000091b007c0c */ /* 0x000fc4000bfa6350 */
[----:B------:R-:W-:Y:S02]  /*0ea0*/  @!P4 IADD3.X R5, PT, PT, R10, R29, RZ, P0, !PT ;  /* 0x0000001d0a05c210 */ /* 0x000fe400007fe4ff */
[----:B------:R-:W-:Y:S02]  /*0eb0*/  @!P4 IADD3 R6, P0, PT, R7, R30, RZ ;  /* 0x0000001e0706c210 */ /* 0x000fe40007f1e0ff */
[----:B------:R-:W-:Y:S01]  /*0ec0*/  @!P3 IADD3 R7, PT, PT, R9, R21, RZ ;  /* 0x000000150907b210 */ /* 0x000fe20007ffe0ff */
[----:B------:R3:W5:Y:S03]  /*0ed0*/  @!P4 LDG.E R63, desc[UR6][R4.64] ;  /* 0x00000006043fc981 */ /* 0x000766000c1e1900 */
[----:B------:R-:W-:Y:S02]  /*0ee0*/  @!P3 SHF.L.U64.HI R2, R8, 0x1, R7 ;  /* 0x000000010802b819 */ /* 0x000fe40000010207 */
[----:B------:R-:W-:Y:S01]  /*0ef0*/  @!P4 IADD3.X R7, PT, PT, R10, R31, RZ, P0, !PT ;  /* 0x0000001f0a07c210 */ /* 0x000fe200007fe4ff */
[----:B------:R-:W2:Y:S01]  /*0f00*/  @!P5 LDC.64 R38, c[0x0][0x3f8] ;  /* 0x0000fe00ff26db82 */ /* 0x000ea20000000a00 */
[----:B------:R-:W-:-:S02]  /*0f10*/  IADD3 R23, PT, PT, R11, 0x140, RZ ;  /* 0x000001400b177810 */ /* 0x000fc40007ffe0ff */
[----:B------:R-:W-:Y:S01]  /*0f20*/  @!P3 SHF.L.U32 R15, R8, 0x1, RZ ;  /* 0x00000001080fb819 */ /* 0x000fe200000006ff */
[----:B------:R-:W5:Y:S04]  /*0f30*/  @!P4 LDG.E R62, desc[UR6][R6.64] ;  /* 0x00000006063ec981 */ /* 0x000f68000c1e1900 */
[----:B------:R-:W2:Y:S01]  /*0f40*/  @!P1 LDC.64 R30, c[0x0][0x3a0] ;  /* 0x0000e800ff1e9b82 */ /* 0x000ea20000000a00 */
[----:B------:R-:W-:Y:S02]  /*0f50*/  ISETP.GE.U32.AND P2, PT, R23, UR8, PT ;  /* 0x0000000817007c0c */ /* 0x000fe4000bf46070 */
[----:B------:R-:W-:Y:S02]  /*0f60*/  SHF.R.S32.HI R29, RZ, 0x1f, R23 ;  /* 0x0000001fff1d7819 */ /* 0x000fe40000011417 */
[----:B0-----:R-:W-:-:S02]  /*0f70*/  @!P3 IADD3 R8, P6, PT, R15, R32, RZ ;  /* 0x000000200f08b210 */ /* 0x001fc40007fde0ff */
[----:B-1----:R-:W-:Y:S01]  /*0f80*/  @!P3 IADD3 R12, P0, PT, R15, R34, RZ ;  /* 0x000000220f0cb210 */ /* 0x002fe20007f1e0ff */
[----:B---3--:R-:W-:Y:S01]  /*0f90*/  @!P1 IMAD R4, R25, R36, RZ ;  /* 0x0000002419049224 */ /* 0x008fe200078e02ff */
[----:B------:R-:W-:Y:S02]  /*0fa0*/  ISETP.GE.AND.EX P2, PT, R29, UR9, PT, P2 ;  /* 0x000000091d007c0c */ /* 0x000fe4000bf46320 */
[----:B------:R-:W-:Y:S02]  /*0fb0*/  @!P1 MOV R14, R120 ;  /* 0x00000078000e9202 */ /* 0x000fe40000000f00 */
[----:B------:R-:W-:Y:S01]  /*0fc0*/  @!P1 MOV R15, R123 ;  /* 0x0000007b000f9202 */ /* 0x000fe20000000f00 */
[C---:B------:R-:W-:Y:S01]  /*0fd0*/  @!P1 IMAD R5, R19.reuse, R37, R4 ;  /* 0x0000002513059224 */ /* 0x040fe200078e0204 */
[----:B------:R-:W-:Y:S01]  /*0fe0*/  MOV R21, RZ ;  /* 0x000000ff00157202 */ /* 0x000fe20000000f00 */
[----:B------:R-:W-:Y:S01]  /*0ff0*/  @!P1 IMAD.WIDE.U32 R14, R19, R36, R14 ;  /* 0x00000024130e9225 */ /* 0x000fe200078e000e */
[----:B------:R-:W-:-:S02]  /*1000*/  MOV R4, RZ ;  /* 0x000000ff00047202 */ /* 0x000fc40000000f00 */
[----:B------:R-:W-:-:S03]  /*1010*/  @!P3 IADD3.X R9, PT, PT, R2, R33, RZ, P6, !PT ;  /* 0x000000210209b210 */ /* 0x000fc600037fe4ff */
[----:B------:R-:W0:Y:S01]  /*1020*/  @!P2 LDC.64 R36, c[0x0][0x3f8] ;  /* 0x0000fe00ff24ab82 */ /* 0x000e220000000a00 */
[----:B------:R-:W-:Y:S02]  /*1030*/  @!P3 IADD3.X R13, PT, PT, R2, R35, RZ, P0, !PT ;  /* 0x00000023020db210 */ /* 0x000fe400007fe4ff */
[----:B------:R-:W-:Y:S01]  /*1040*/  @!P1 IADD3 R5, PT, PT, R15, R5, RZ ;  /* 0x000000050f059210 */ /* 0x000fe20007ffe0ff */
[----:B------:R2:W3:Y:S01]  /*1050*/  @!P3 LDG.E R21, desc[UR6][R8.64] ;  /* 0x000000060815b981 */ /* 0x0004e2000c1e1900 */
[----:B------:R-:W-:-:S03]  /*1060*/  @!P1 SHF.L.U32 R15, R14, 0x1, RZ ;  /* 0x000000010e0f9819 */ /* 0x000fc600000006ff */
[----:B------:R-:W1:Y:S01]  /*1070*/  @!P1 LDC.64 R32, c[0x0][0x398] ;  /* 0x0000e600ff209b82 */ /* 0x000e620000000a00 */
[----:B------:R1:W3:Y:S01]  /*1080*/  @!P3 LDG.E R4, desc[UR6][R12.64] ;  /* 0x000000060c04b981 */ /* 0x0002e2000c1e1900 */
[----:B------:R-:W-:Y:S02]  /*1090*/  IADD3 R25, PT, PT, R11, 0x160, RZ ;  /* 0x000001600b197810 */ /* 0x000fe40007ffe0ff */
[----:B------:R-:W-:Y:S02]  /*10a0*/  @!P1 SHF.L.U64.HI R14, R14, 0x1, R5 ;  /* 0x000000010e0e9819 */ /* 0x000fe40000010205 */
[----:B--2---:R-:W-:Y:S01]  /*10b0*/  @!P1 IADD3 R8, P3, PT, R15, R30, RZ ;  /* 0x0000001e0f089210 */ /* 0x004fe20007f7e0ff */
[----:B------:R-:W-:Y:S01]  /*10c0*/  @!P5 IMAD R2, R27, R38, RZ ;  /* 0x000000261b02d224 */ /* 0x000fe200078e02ff */
[----:B------:R-:W-:Y:S01]  /*10d0*/  ISETP.GE.U32.AND P0, PT, R25, UR8, PT ;  /* 0x0000000819007c0c */ /* 0x000fe2000bf06070 */
[----:B------:R-:W2:Y:S01]  /*10e0*/  @!P5 LDC.64 R34, c[0x0][0x3a0] ;  /* 0x0000e800ff22db82 */ /* 0x000ea20000000a00 */
[----:B------:R-:W-:-:S02]  /*10f0*/  SHF.R.S32.HI R27, RZ, 0x1f, R25 ;  /* 0x0000001fff1b7819 */ /* 0x000fc40000011419 */
[----:B------:R-:W-:Y:S02]  /*1100*/  @!P1 IADD3.X R9, PT, PT, R14, R31, RZ, P3, !PT ;  /* 0x0000001f0e099210 */ /* 0x000fe40001ffe4ff */
[----:B------:R-:W-:-:S03]  /*1110*/  @!P5 MOV R6, R120 ;  /* 0x000000780006d202 */ /* 0x000fc60000000f00 */
[----:B------:R-:W4:Y:S01]  /*1120*/  @!P5 LDC.64 R30, c[0x0][0x398] ;  /* 0x0000e600ff1edb82 */ /* 0x000f220000000a00 */
[----:B------:R-:W-:Y:S02]  /*1130*/  @!P5 MOV R7, R123 ;  /* 0x0000007b0007d202 */ /* 0x000fe40000000f00 */
[----:B------:R-:W-:Y:S01]  /*1140*/  ISETP.GE.AND.EX P0, PT, R27, UR9, PT, P0 ;  /* 0x000000091b007c0c */ /* 0x000fe2000bf06300 */
[C---:B------:R-:W-:Y:S02]  /*1150*/  @!P5 IMAD R19, R17.reuse, R39, R2 ;  /* 0x000000271113d224 */ /* 0x040fe400078e0202 */
[----:B------:R-:W-:Y:S01]  /*1160*/  @!P5 IMAD.WIDE.U32 R6, R17, R38, R6 ;  /* 0x000000261106d225 */ /* 0x000fe200078e0006 */
[----:B-1----:R-:W-:Y:S01]  /*1170*/  @!P1 IADD3 R12, P3, PT, R15, R32, RZ ;  /* 0x000000200f0c9210 */ /* 0x002fe20007f7e0ff */
[----:B------:R-:W1:Y:S03]  /*1180*/  @!P2 LDC.64 R38, c[0x0][0x3a0] ;  /* 0x0000e800ff26ab82 */ /* 0x000e660000000a00 */
[----:B------:R-:W-:Y:S01]  /*1190*/  @!P5 IADD3 R7, PT, PT, R7, R19, RZ ;  /* 0x000000130707d210 */ /* 0x000fe20007ffe0ff */
[----:B0-----:R-:W-:Y:S01]  /*11a0*/  @!P2 IMAD R2, R29, R36, RZ ;  /* 0x000000241d02a224 */ /* 0x001fe200078e02ff */
[----:B------:R-:W-:-:S02]  /*11b0*/  @!P5 SHF.L.U32 R17, R6, 0x1, RZ ;  /* 0x000000010611d819 */ /* 0x000fc400000006ff */
[----:B------:R-:W-:Y:S01]  /*11c0*/  @!P5 SHF.L.U64.HI R10, R6, 0x1, R7 ;  /* 0x00000001060ad819 */ /* 0x000fe20000010207 */
[----:B------:R-:W0:Y:S01]  /*11d0*/  @!P0 LDC.64 R40, c[0x0][0x3f8] ;  /* 0x0000fe00ff288b82 */ /* 0x000e220000000a00 */
[----:B------:R-:W-:Y:S02]  /*11e0*/  @!P2 MOV R18, R120 ;  /* 0x000000780012a202 */ /* 0x000fe40000000f00 */
[----:B------:R-:W-:Y:S02]  /*11f0*/  @!P2 MOV R19, R123 ;  /* 0x0000007b0013a202 */ /* 0x000fe40000000f00 */
[----:B------:R-:W-:Y:S02]  /*1200*/  MOV R5, RZ ;  /* 0x000000ff00057202 */ /* 0x000fe40000000f00 */
[----:B------:R-:W-:Y:S02]  /*1210*/  MOV R6, RZ ;  /* 0x000000ff00067202 */ /* 0x000fe40000000f00 */
[----:B------:R-:W-:Y:S01]  /*1220*/  @!P1 IADD3.X R13, PT, PT, R14, R33, RZ, P3, !PT ;  /* 0x000000210e0d9210 */ /* 0x000fe20001ffe4ff */
[C---:B------:R-:W-:Y:S01]  /*1230*/  @!P2 IMAD R7, R23.reuse, R37, R2 ;  /* 0x000000251707a224 */ /* 0x040fe200078e0202 */
[----:B------:R2:W3:Y:S01]  /*1240*/  @!P1 LDG.E R5, desc[UR6][R8.64] ;  /* 0x0000000608059981 */ /* 0x0004e2000c1e1900 */
[----:B------:R-:W-:-:S02]  /*1250*/  @!P2 IMAD.WIDE.U32 R18, R23, R36, R18 ;  /* 0x000000241712a225 */ /* 0x000fc400078e0012 */
[----:B------:R-:W1:Y:S01]  /*1260*/  @!P2 LDC.64 R36, c[0x0][0x398] ;  /* 0x0000e600ff24ab82 */ /* 0x000e620000000a00 */
[----:B------:R1:W3:Y:S01]  /*1270*/  @!P1 LDG.E R6, desc[UR6][R12.64] ;  /* 0x000000060c069981 */ /* 0x0002e2000c1e1900 */
[----:B----4-:R-:W-:Y:S02]  /*1280*/  @!P5 IADD3 R16, P1, PT, R17, R30, RZ ;  /* 0x0000001e1110d210 */ /* 0x010fe40007f3e0ff */
[----:B------:R-:W-:Y:S02]  /*1290*/  IADD3 R29, PT, PT, R11, 0x180, RZ ;  /* 0x000001800b1d7810 */ /* 0x000fe40007ffe0ff */
[----:B--2---:R-:W-:Y:S02]  /*12a0*/  @!P5 IADD3 R14, P3, PT, R17, R34, RZ ;  /* 0x00000022110ed210 */ /* 0x004fe40007f7e0ff */
[----:B------:R-:W-:Y:S02]  /*12b0*/  @!P5 IADD3.X R17, PT, PT, R10, R31, RZ, P1, !PT ;  /* 0x0000001f0a11d210 */ /* 0x000fe40000ffe4ff */
[----:B------:R-:W-:Y:S01]  /*12c0*/  ISETP.GE.U32.AND P1, PT, R29, UR8, PT ;  /* 0x000000081d007c0c */ /* 0x000fe2000bf26070 */
[----:B------:R-:W2:Y:S01]  /*12d0*/  @!P0 LDC.64 R30, c[0x0][0x3a0] ;  /* 0x0000e800ff1e8b82 */ /* 0x000ea20000000a00 */
[----:B------:R-:W-:-:S02]  /*12e0*/  SHF.R.S32.HI R33, RZ, 0x1f, R29 ;  /* 0x0000001fff217819 */ /* 0x000fc4000001141d */
[----:B------:R-:W-:Y:S02]  /*12f0*/  @!P2 IADD3 R9, PT, PT, R19, R7, RZ ;  /* 0x000000071309a210 */ /* 0x000fe40007ffe0ff */
[----:B------:R-:W-:Y:S02]  /*1300*/  ISETP.GE.AND.EX P1, PT, R33, UR9, PT, P1 ;  /* 0x0000000921007c0c */ /* 0x000fe4000bf26310 */
[----:B------:R-:W-:Y:S02]  /*1310*/  @!P2 SHF.L.U32 R23, R18, 0x1, RZ ;  /* 0x000000011217a819 */ /* 0x000fe400000006ff */
[----:B------:R-:W-:Y:S01]  /*1320*/  @!P5 IADD3.X R15, PT, PT, R10, R35, RZ, P3, !PT ;  /* 0x000000230a0fd210 */ /* 0x000fe20001ffe4ff */
[----:B0-----:R-:W-:Y:S01]  /*1330*/  @!P0 IMAD R10, R27, R40, RZ ;  /* 0x000000281b0a8224 */ /* 0x001fe200078e02ff */
[----:B------:R-:W-:Y:S01]  /*1340*/  MOV R7, RZ ;  /* 0x000000ff00077202 */ /* 0x000fe20000000f00 */
[----:B------:R-:W0:Y:S01]  /*1350*/  @!P0 LDC.64 R26, c[0x0][0x398] ;  /* 0x0000e600ff1a8b82 */ /* 0x000e220000000a00 */
[----:B------:R-:W-:-:S02]  /*1360*/  @!P2 SHF.L.U64.HI R2, R18, 0x1, R9 ;  /* 0x000000011202a819 */ /* 0x000fc40000010209 */
[----:B------:R-:W-:Y:S02]  /*1370*/  CS2R R8, SRZ ;  /* 0x0000000000087805 */ /* 0x000fe4000001ff00 */
[C---:B-1----:R-:W-:Y:S01]  /*1380*/  @!P2 IADD3 R18, P3, PT, R23.reuse, R38, RZ ;  /* 0x000000261712a210 */ /* 0x042fe20007f7e0ff */
[----:B------:R1:W4:Y:S03]  /*1390*/  @!P5 LDG.E R7, desc[UR6][R14.64] ;  /* 0x000000060e07d981 */ /* 0x000326000c1e1900 */
[----:B------:R-:W-:Y:S01]  /*13a0*/  @!P2 IADD3.X R19, PT, PT, R2, R39, RZ, P3, !PT ;  /* 0x000000270213a210 */ /* 0x000fe20001ffe4ff */
[----:B------:R-:W0:Y:S01]  /*13b0*/  @!P1 LDC.64 R34, c[0x0][0x3f8] ;  /* 0x0000fe00ff229b82 */ /* 0x000e220000000a00 */
[----:B------:R2:W4:Y:S01]  /*13c0*/  @!P5 LDG.E R8, desc[UR6][R16.64] ;  /* 0x000000061008d981 */ /* 0x000522000c1e1900 */
[----:B------:R-:W-:Y:S02]  /*13d0*/  @!P2 IADD3 R12, P3, PT, R23, R36, RZ ;  /* 0x00000024170ca210 */ /* 0x000fe40007f7e0ff */
[----:B------:R-:W-:Y:S01]  /*13e0*/  IADD3 R45, PT, PT, R11, 0x1a0, RZ ;  /* 0x000001a00b2d7810 */ /* 0x000fe20007ffe0ff */
[----:B------:R0:W4:Y:S01]  /*13f0*/  @!P2 LDG.E R9, desc[UR6][R18.64] ;  /* 0x000000061209a981 */ /* 0x000122000c1e1900 */
[----:B-1----:R-:W-:-:S02]  /*1400*/  @!P0 MOV R14, R120 ;  /* 0x00000078000e8202 */ /* 0x002fc40000000f00 */
[----:B------:R-:W-:Y:S02]  /*1410*/  @!P0 MOV R15, R123 ;  /* 0x0000007b000f8202 */ /* 0x000fe40000000f00 */
[----:B------:R-:W-:Y:S01]  /*1420*/  ISETP.NE.AND P5, PT, RZ, UR4, PT ;  /* 0x00000004ff007c0c */ /* 0x000fe2000bfa5270 */
[C---:B------:R-:W-:Y:S01]  /*1430*/  @!P0 IMAD R23, R25.reuse, R41, R10 ;  /* 0x0000002919178224 */ /* 0x040fe200078e020a */
[----:B------:R-:W-:Y:S01]  /*1440*/  @!P2 IADD3.X R13, PT, PT, R2, R37, RZ, P3, !PT ;  /* 0x00000025020da210 */ /* 0x000fe20001ffe4ff */
[----:B------:R-:W-:Y:S01]  /*1450*/  @!P0 IMAD.WIDE.U32 R14, R25, R40, R14 ;  /* 0x00000028190e8225 */ /* 0x000fe200078e000e */
[----:B------:R-:W-:Y:S01]  /*1460*/  ISETP.GE.U32.AND P3, PT, R45, UR8, PT ;  /* 0x000000082d007c0c */ /* 0x000fe2000bf66070 */
[----:B--2---:R-:W1:Y:S01]  /*1470*/  @!P1 LDC.64 R16, c[0x0][0x3a0] ;  /* 0x0000e800ff109b82 */ /* 0x004e620000000a00 */
[----:B------:R-:W-:Y:S02]  /*1480*/  SHF.R.S32.HI R43, RZ, 0x1f, R45 ;  /* 0x0000001fff2b7819 */ /* 0x000fe4000001142d */
[----:B------:R-:W-:-:S02]  /*1490*/  @!P0 IADD3 R15, PT, PT, R15, R23, RZ ;  /* 0x000000170f0f8210 */ /* 0x000fc40007ffe0ff */
[C---:B------:R-:W-:Y:S02]  /*14a0*/  @!P0 SHF.L.U32 R41, R14.reuse, 0x1, RZ ;  /* 0x000000010e298819 */ /* 0x040fe400000006ff */
[----:B------:R-:W-:Y:S01]  /*14b0*/  ISETP.GE.AND.EX P3, PT, R43, UR9, PT, P3 ;  /* 0x000000092b007c0c */ /* 0x000fe2000bf66330 */
[----:B------:R-:W2:Y:S01]  /*14c0*/  LDC.64 R22, c[0x0][0x3b8] ;  /* 0x0000ee00ff167b82 */ /* 0x000ea20000000a00 */
[----:B------:R-:W-:Y:S02]  /*14d0*/  @!P0 SHF.L.U64.HI R2, R14, 0x1, R15 ;  /* 0x000000010e028819 */ /* 0x000fe4000001020f */
[----:B------:R-:W-:Y:S02]  /*14e0*/  @!P0 IADD3 R30, P6, PT, R41, R30, RZ ;  /* 0x0000001e291e8210 */ /* 0x000fe40007fde0ff */
[----:B------:R-:W-:-:S03]  /*14f0*/  IADD3 R47, PT, PT, R11, 0x1c0, RZ ;  /* 0x000001c00b2f7810 */ /* 0x000fc60007ffe0ff */
[----:B------:R-:W1:Y:S01]  /*1500*/  @P5 LDC.64 R24, c[0x0][0x3b0] ;  /* 0x0000ec00ff185b82 */ /* 0x000e620000000a00 */
[----:B------:R-:W-:Y:S02]  /*1510*/  MOV R10, RZ ;  /* 0x000000ff000a7202 */ /* 0x000fe40000000f00 */
[C---:B------:R-:W-:Y:S02]  /*1520*/  @!P0 IADD3.X R31, PT, PT, R2.reuse, R31, RZ, P6, !PT ;  /* 0x0000001f021f8210 */ /* 0x040fe400037fe4ff */
[----:B0-----:R-:W-:Y:S02]  /*1530*/  @!P0 IADD3 R40, P6, PT, R41, R26, RZ ;  /* 0x0000001a29288210 */ /* 0x001fe40007fde0ff */
[----:B------:R-:W-:Y:S01]  /*1540*/  ISETP.GE.U32.AND P4, PT, R47, UR8, PT ;  /* 0x000000082f007c0c */ /* 0x000fe2000bf86070 */
[----:B------:R-:W0:Y:S01]  /*1550*/  @!P1 LDC.64 R14, c[0x0][0x398] ;  /* 0x0000e600ff0e9b82 */ /* 0x000e220000000a00 */
[----:B------:R-:W-:Y:S01]  /*1560*/  SHF.R.S32.HI R51, RZ, 0x1f, R47 ;  /* 0x0000001fff337819 */ /* 0x000fe2000001142f */
[----:B------:R2:W4:Y:S01]  /*1570*/  @!P2 LDG.E R10, desc[UR6][R12.64] ;  /* 0x000000060c0aa981 */ /* 0x000522000c1e1900 */
[----:B------:R-:W-:-:S02]  /*1580*/  @!P0 IADD3.X R41, PT, PT, R2, R27, RZ, P6, !PT ;  /* 0x0000001b02298210 */ /* 0x000fc400037fe4ff */
[----:B------:R-:W-:Y:S02]  /*1590*/  ISETP.GE.AND.EX P4, PT, R51, UR9, PT, P4 ;  /* 0x0000000933007c0c */ /* 0x000fe4000bf86340 */
[----:B------:R-:W-:Y:S01]  /*15a0*/  @!P1 MOV R26, R120 ;  /* 0x00000078001a9202 */ /* 0x000fe20000000f00 */
[----:B------:R-:W0:Y:S01]  /*15b0*/  @!P3 LDC.64 R18, c[0x0][0x3f8] ;  /* 0x0000fe00ff12bb82 */ /* 0x000e220000000a00 */
[----:B------:R-:W-:Y:S01]  /*15c0*/  @!P1 MOV R27, R123 ;  /* 0x0000007b001b9202 */ /* 0x000fe20000000f00 */
[-C--:B--2---:R-:W-:Y:S01]  /*15d0*/  @!P1 IMAD R12, R33, R34.reuse, RZ ;  /* 0x00000022210c9224 */ /* 0x084fe200078e02ff */
[----:B------:R-:W-:Y:S01]  /*15e0*/  LOP3.LUT R2, R77, 0xffff, RZ, 0xc0, !PT ;  /* 0x0000ffff4d027812 */ /* 0x000fe200078ec0ff */
[----:B------:R-:W-:-:S04]  /*15f0*/  @!P1 IMAD.WIDE.U32 R26, R29, R34, R26 ;  /* 0x000000221d1a9225 */ /* 0x000fc800078e001a */
[----:B------:R-:W-:Y:S01]  /*1600*/  @!P1 IMAD R13, R29, R35, R12 ;  /* 0x000000231d0d9224 */ /* 0x000fe200078e020c */
[----:B------:R-:W-:Y:S01]  /*1610*/  IADD3 R20, PT, PT, R11, 0x1e0, RZ ;  /* 0x000001e00b147810 */ /* 0x000fe20007ffe0ff */
[----:B------:R-:W-:Y:S01]  /*1620*/  IMAD R49, R117, 0x1e, R2 ;  /* 0x0000001e75317824 */ /* 0x000fe200078e0202 */
[----:B------:R-:W-:Y:S01]  /*1630*/  MOV R11, RZ ;  /* 0x000000ff000b7202 */ /* 0x000fe20000000f00 */
[----:B------:R-:W-:Y:S01]  /*1640*/  IMAD.WIDE R22, R79, 0x8, R22 ;  /* 0x000000084f167825 */ /* 0x000fe200078e0216 */
[----:B------:R-:W-:Y:S01]  /*1650*/  @!P1 IADD3 R27, PT, PT, R27, R13, RZ ;  /* 0x0000000d1b1b9210 */ /* 0x000fe20007ffe0ff */
[----:B------:R-:W2:Y:S01]  /*1660*/  @!P4 LDC.64 R28, c[0x0][0x3f8] ;  /* 0x0000fe00ff1ccb82 */ /* 0x000ea20000000a00 */
[----:B------:R-:W-:Y:S02]  /*1670*/  ISETP.GE.U32.AND P2, PT, R20, UR8, PT ;  /* 0x0000000814007c0c */ /* 0x000fe4000bf46070 */
[----:B------:R-:W-:Y:S01]  /*1680*/  SHF.R.S32.HI R37, RZ, 0x1f, R20 ;  /* 0x0000001fff257819 */ /* 0x000fe20000011414 */
[----:B-1----:R-:W-:Y:S01]  /*1690*/  @P5 IMAD.WIDE R38, R49, 0x2, R24 ;  /* 0x0000000231265825 */ /* 0x002fe200078e0218 */
[----:B------:R-:W-:Y:S01]  /*16a0*/  MOV R12, RZ ;  /* 0x000000ff000c7202 */ /* 0x000fe20000000f00 */
[----:B------:R1:W4:Y:S01]  /*16b0*/  @!P0 LDG.E R11, desc[UR6][R30.64] ;  /* 0x000000061e0b8981 */ /* 0x000322000c1e1900 */
[C---:B------:R-:W-:Y:S01]  /*16c0*/  @!P1 SHF.L.U32 R13, R26.reuse, 0x1, RZ ;  /* 0x000000011a0d9819 */ /* 0x040fe200000006ff */
[----:B------:R-:W2:Y:S01]  /*16d0*/  @!P3 LDC.64 R24, c[0x0][0x3a0] ;  /* 0x0000e800ff18bb82 */ /* 0x000ea20000000a00 */
[----:B------:R-:W-:Y:S01]  /*16e0*/  @!P1 SHF.L.U64.HI R36, R26, 0x1, R27 ;  /* 0x000000011a249819 */ /* 0x000fe2000001021b */
[----:B------:R-:W4:Y:S01]  /*16f0*/  LDG.E.64 R22, desc[UR6][R22.64] ;  /* 0x0000000616167981 */ /* 0x000f22000c1e1b00 */
[----:B------:R-:W-:-:S03]  /*1700*/  ISETP.GE.AND.EX P2, PT, R37, UR9, PT, P2 ;  /* 0x0000000925007c0c */ /* 0x000fc6000bf46320 */
[----:B------:R1:W4:Y:S02]  /*1710*/  @!P0 LDG.E R12, desc[UR6][R40.64] ;  /* 0x00000006280c8981 */ /* 0x000324000c1e1900 */
[----:B------:R-:W5:Y:S01]  /*1720*/  @!P3 LDC.64 R26, c[0x0][0x398] ;  /* 0x0000e600ff1abb82 */ /* 0x000f620000000a00 */
[----:B0-----:R-:W-:Y:S01]  /*1730*/  @!P1 IADD3 R42, P6, PT, R13, R14, RZ ;  /* 0x0000000e0d2a9210 */ /* 0x001fe20007fde0ff */
[----:B------:R-:W-:Y:S01]  /*1740*/  @!P3 IMAD R14, R43, R18, RZ ;  /* 0x000000122b0eb224 */ /* 0x000fe200078e02ff */
[----:B------:R-:W4:Y:S04]  /*1750*/  @P5 LDG.E.U16 R34, desc[UR6][R38.64] ;  /* 0x0000000626225981 */ /* 0x000f28000c1e1500 */
[----:B------:R0:W4:Y:S01]  /*1760*/  @P5 LDG.E.U16 R35, desc[UR6][R38.64+0x2] ;  /* 0x0000020626235981 */ /* 0x000122000c1e1500 */
[----:B-1----:R-:W1:Y:S01]  /*1770*/  LDC.64 R30, c[0x0][0x3a8] ;  /* 0x0000ea00ff1e7b82 */ /* 0x002e620000000a00 */
[----:B------:R-:W-:-:S02]  /*1780*/  @!P3 MOV R40, R120 ;  /* 0x000000780028b202 */ /* 0x000fc40000000f00 */
[----:B------:R-:W-:Y:S02]  /*1790*/  @!P3 MOV R41, R123 ;  /* 0x0000007b0029b202 */ /* 0x000fe40000000f00 */
[----:B------:R-:W-:Y:S01]  /*17a0*/  @!P1 IADD3 R32, P0, PT, R13, R16, RZ ;  /* 0x000000100d209210 */ /* 0x000fe20007f1e0ff */
[C---:B------:R-:W-:Y:S02]  /*17b0*/  @!P3 IMAD R19, R45.reuse, R19, R14 ;  /* 0x000000132d13b224 */ /* 0x040fe400078e020e */
[----:B------:R-:W-:Y:S01]  /*17c0*/  @!P3 IMAD.WIDE.U32 R40, R45, R18, R40 ;  /* 0x000000122d28b225 */ /* 0x000fe200078e0028 */
[----:B------:R-:W-:Y:S02]  /*17d0*/  @!P1 IADD3.X R33, PT, PT, R36, R17, RZ, P0, !PT ;  /* 0x0000001124219210 */ /* 0x000fe400007fe4ff */
[----:B------:R-:W1:Y:S01]  /*17e0*/  @!P2 LDC.64 R16, c[0x0][0x3f8] ;  /* 0x0000fe00ff10ab82 */ /* 0x000e620000000a00 */
[----:B------:R-:W-:Y:S02]  /*17f0*/  MOV R13, RZ ;  /* 0x000000ff000d7202 */ /* 0x000fe40000000f00 */
[----:B0-----:R-:W-:-:S02]  /*1800*/  @!P3 IADD3 R39, PT, PT, R41, R19, RZ ;  /* 0x000000132927b210 */ /* 0x001fc40007ffe0ff */
[----:B------:R-:W-:Y:S02]  /*1810*/  MOV R14, RZ ;  /* 0x000000ff000e7202 */ /* 0x000fe40000000f00 */
[----:B------:R-:W-:Y:S01]  /*1820*/  @!P1 IADD3.X R43, PT, PT, R36, R15, RZ, P6, !PT ;  /* 0x0000000f242b9210 */ /* 0x000fe200037fe4ff */
[----:B------:R-:W0:Y:S01]  /*1830*/  @!P4 LDC.64 R18, c[0x0][0x3a0] ;  /* 0x0000e800ff12cb82 */ /* 0x000e220000000a00 */
[C---:B------:R-:W-:Y:S01]  /*1840*/  @!P3 SHF.L.U32 R15, R40.reuse, 0x1, RZ ;  /* 0x00000001280fb819 */ /* 0x040fe200000006ff */
[----:B--2---:R-:W-:Y:S01]  /*1850*/  @!P4 IMAD R38, R51, R28, RZ ;  /* 0x0000001c3326c224 */ /* 0x004fe200078e02ff */
[----:B------:R-:W-:Y:S01]  /*1860*/  @!P3 SHF.L.U64.HI R36, R40, 0x1, R39 ;  /* 0x000000012824b819 */ /* 0x000fe20000010227 */
[----:B------:R2:W4:Y:S01]  /*1870*/  @!P1 LDG.E R13, desc[UR6][R32.64] ;  /* 0x00000006200d9981 */ /* 0x000522000c1e1900 */
[----:B------:R-:W-:Y:S02]  /*1880*/  @!P4 MOV R40, R120 ;  /* 0x000000780028c202 */ /* 0x000fe40000000f00 */
[----:B------:R-:W-:Y:S01]  /*1890*/  @!P4 MOV R41, R123 ;  /* 0x0000007b0029c202 */ /* 0x000fe20000000f00 */
[----:B------:R1:W4:Y:S01]  /*18a0*/  @!P1 LDG.E R14, desc[UR6][R42.64] ;  /* 0x000000062a0e9981 */ /* 0x000322000c1e1900 */
[----:B------:R-:W-:-:S02]  /*18b0*/  @!P3 IADD3 R24, P0, PT, R15, R24, RZ ;  /* 0x000000180f18b210 */ /* 0x000fc40007f1e0ff */
[----:B-----5:R-:W-:Y:S01]  /*18c0*/  @!P3 IADD3 R26, P1, PT, R15, R26, RZ ;  /* 0x0000001a0f1ab210 */ /* 0x020fe20007f3e0ff */
[C---:B------:R-:W-:Y:S02]  /*18d0*/  @!P4 IMAD R15, R47.reuse, R29, R38 ;  /* 0x0000001d2f0fc224 */ /* 0x040fe400078e0226 */
[----:B------:R-:W-:Y:S01]  /*18e0*/  @!P4 IMAD.WIDE.U32 R40, R47, R28, R40 ;  /* 0x0000001c2f28c225 */ /* 0x000fe200078e0028 */
[----:B--2---:R-:W2:Y:S03]  /*18f0*/  @!P2 LDC.64 R32, c[0x0][0x3a0] ;  /* 0x0000e800ff20ab82 */ /* 0x004ea60000000a00 */
[----:B-1----:R-:W-:-:S05]  /*1900*/  IMAD.WIDE R38, R49, 0x2, R30 ;  /* 0x0000000231267825 */ /* 0x002fca00078e021e */
[----:B------:R-:W1:Y:S01]  /*1910*/  @!P4 LDC.64 R28, c[0x0][0x398] ;  /* 0x0000e600ff1ccb82 */ /* 0x000e620000000a00 */
[----:B------:R-:W-:Y:S01]  /*1920*/  @!P4 IADD3 R15, PT, PT, R41, R15, RZ ;  /* 0x0000000f290fc210 */ /* 0x000fe20007ffe0ff */
[----:B------:R-:W-:-:S06]  /*1930*/  @!P2 IMAD R37, R37, R16, RZ ;  /* 0x000000102525a224 */ /* 0x000fcc00078e02ff */
[----:B------:R-:W5:Y:S01]  /*1940*/  @!P2 LDC.64 R30, c[0x0][0x398] ;  /* 0x0000e600ff1eab82 */ /* 0x000f620000000a00 */
[C---:B------:R-:W-:Y:S01]  /*1950*/  @!P4 SHF.L.U32 R43, R40.reuse, 0x1, RZ ;  /* 0x00000001282bc819 */ /* 0x040fe200000006ff */
[----:B------:R-:W4:Y:S01]  /*1960*/  LDG.E.U16 R80, desc[UR6][R38.64] ;  /* 0x0000000626507981 */ /* 0x000f22000c1e1500 */
[----:B------:R-:W-:Y:S02]  /*1970*/  @!P4 SHF.L.U64.HI R44, R40, 0x1, R15 ;  /* 0x00000001282cc819 */ /* 0x000fe4000001020f */
[----:B------:R-:W-:Y:S01]  /*1980*/  @!P2 MOV R40, R120 ;  /* 0x000000780028a202 */ /* 0x000fe20000000f00 */
[----:B------:R-:W4:Y:S01]  /*1990*/  LDG.E.U16 R42, desc[UR6][R38.64+0x2] ;  /* 0x00000206262a7981 */ /* 0x000f22000c1e1500 */
[----:B------:R-:W-:Y:S01]  /*19a0*/  @!P2 MOV R41, R123 ;  /* 0x0000007b0029a202 */ /* 0x000fe20000000f00 */
[----:B------:R-:W-:Y:S01]  /*19b0*/  @!P2 IMAD R17, R20, R17, R37 ;  /* 0x000000111411a224 */ /* 0x000fe200078e0225 */
[C---:B------:R-:W-:Y:S02]  /*19c0*/  @!P3 IADD3.X R25, PT, PT, R36.reuse, R25, RZ, P0, !PT ;  /* 0x000000192419b210 */ /* 0x040fe400007fe4ff */
[----:B------:R-:W-:Y:S01]  /*19d0*/  @!P3 IADD3.X R27, PT, PT, R36, R27, RZ, P1, !PT ;  /* 0x0000001b241bb210 */ /* 0x000fe20000ffe4ff */
[----:B------:R-:W-:Y:S01]  /*19e0*/  @!P2 IMAD.WIDE.U32 R40, R20, R16, R40 ;  /* 0x000000101428a225 */ /* 0x000fe200078e0028 */
[----:B0-----:R-:W-:-:S02]  /*19f0*/  @!P4 IADD3 R36, P0, PT, R43, R18, RZ ;  /* 0x000000122b24c210 */ /* 0x001fc40007f1e0ff */
[----:B------:R-:W-:Y:S02]  /*1a00*/  MOV R15, RZ ;  /* 0x000000ff000f7202 */ /* 0x000fe40000000f00 */
[----:B------:R-:W-:Y:S02]  /*1a10*/  MOV R16, RZ ;  /* 0x000000ff00107202 */ /* 0x000fe40000000f00 */
[----:B------:R-:W-:Y:S02]  /*1a20*/  @!P4 IADD3.X R37, PT, PT, R44, R19, RZ, P0, !PT ;  /* 0x000000132c25c210 */ /* 0x000fe400007fe4ff */
[----:B------:R-:W-:Y:S01]  /*1a30*/  @!P2 IADD3 R41, PT, PT, R41, R17, RZ ;  /* 0x000000112929a210 */ /* 0x000fe20007ffe0ff */
[----:B------:R0:W4:Y:S01]  /*1a40*/  @!P3 LDG.E R15, desc[UR6][R24.64] ;  /* 0x00000006180fb981 */ /* 0x000122000c1e1900 */
[C---:B------:R-:W-:Y:S02]  /*1a50*/  @!P2 SHF.L.U32 R19, R40.reuse, 0x1, RZ ;  /* 0x000000012813a819 */ /* 0x040fe400000006ff */
[----:B-1----:R-:W-:Y:S01]  /*1a60*/  @!P4 IADD3 R28, P0, PT, R43, R28, RZ ;  /* 0x0000001c2b1cc210 */ /* 0x002fe20007f1e0ff */
[----:B------:R-:W4:Y:S01]  /*1a70*/  @!P3 LDG.E R16, desc[UR6][R26.64] ;  /* 0x000000061a10b981 */ /* 0x000f22000c1e1900 */
[----:B------:R-:W-:-:S02]  /*1a80*/  @!P2 SHF.L.U64.HI R40, R40, 0x1, R41 ;  /* 0x000000012828a819 */ /* 0x000fc40000010229 */
[C---:B--2---:R-:W-:Y:S02]  /*1a90*/  @!P2 IADD3 R32, P1, PT, R19.reuse, R32, RZ ;  /* 0x000000201320a210 */ /* 0x044fe40007f3e0ff */
[----:B-----5:R-:W-:Y:S02]  /*1aa0*/  @!P2 IADD3 R30, P3, PT, R19, R30, RZ ;  /* 0x0000001e131ea210 */ /* 0x020fe40007f7e0ff */
[----:B------:R-:W-:Y:S02]  /*1ab0*/  CS2R R18, SRZ ;  /* 0x0000000000127805 */ /* 0x000fe4000001ff00 */
[----:B------:R-:W-:Y:S02]  /*1ac0*/  MOV R17, RZ ;  /* 0x000000ff00117202 */ /* 0x000fe40000000f00 */
[----:B------:R-:W-:Y:S02]  /*1ad0*/  MOV R20, RZ ;  /* 0x000000ff00147202 */ /* 0x000fe40000000f00 */
[----:B------:R-:W-:-:S02]  /*1ae0*/  @!P4 IADD3.X R29, PT, PT, R44, R29, RZ, P0, !PT ;  /* 0x0000001d2c1dc210 */ /* 0x000fc400007fe4ff */
[C---:B------:R-:W-:Y:S01]  /*1af0*/  @!P2 IADD3.X R33, PT, PT, R40.reuse, R33, RZ, P1, !PT ;  /* 0x000000212821a210 */ /* 0x040fe20000ffe4ff */
[----:B------:R-:W2:Y:S01]  /*1b00*/  @!P4 LDG.E R17, desc[UR6][R36.64] ;  /* 0x000000062411c981 */ /* 0x000ea2000c1e1900 */
[----:B------:R-:W-:-:S03]  /*1b10*/  @!P2 IADD3.X R31, PT, PT, R40, R31, RZ, P3, !PT ;  /* 0x0000001f281fa210 */ /* 0x000fc60001ffe4ff */
[----:B------:R-:W5:Y:S04]  /*1b20*/  @!P4 LDG.E R18, desc[UR6][R28.64] ;  /* 0x000000061c12c981 */ /* 0x000f68000c1e1900 */
[----:B------:R-:W5:Y:S04]  /*1b30*/  @!P2 LDG.E R19, desc[UR6][R32.64] ;  /* 0x000000062013a981 */ /* 0x000f68000c1e1900 */
[----:B------:R-:W5:Y:S01]  /*1b40*/  @!P2 LDG.E R20, desc[UR6][R30.64] ;  /* 0x000000061e14a981 */ /* 0x000f62000c1e1900 */
[----:B------:R-:W-:Y:S01]  /*1b50*/  MOV R116, 0x3f800000 ;  /* 0x3f80000000747802 */ /* 0x000fe20000000f00 */
[----:B------:R-:W-:Y:S01]  /*1b60*/  UISETP.NE.AND UP0, UPT, UR4, URZ, UPT ;  /* 0x000000ff0400728c */ /* 0x000fe2000bf05270 */
[----:B------:R-:W-:-:S02]  /*1b70*/  MOV R81, RZ ;  /* 0x000000ff00517202 */ /* 0x000fc40000000f00 */
[----:B------:R-:W-:Y:S02]  /*1b80*/  MOV R84, RZ ;  /* 0x000000ff00547202 */ /* 0x000fe40000000f00 */
[----:B------:R-:W-:Y:S02]  /*1b90*/  PRMT R114, R75, 0x7632, R114 ;  /* 0x000076324b727816 */ /* 0x000fe40000000072 */
        /* <DEDUP_REMOVED lines=13> */
[----:B---3--:R-:W-:Y:S02]  /*1c70*/  PRMT R100, R21, 0x7632, R100 ;  /* 0x0000763215647816 */ /* 0x008fe40000000064 */
[----:B------:R-:W-:Y:S02]  /*1c80*/  PRMT R101, R4, 0x7632, R101 ;  /* 0x0000763204657816 */ /* 0x000fe40000000065 */
[----:B------:R-:W-:-:S02]  /*1c90*/  PRMT R98, R5, 0x7632, R98 ;  /* 0x0000763205627816 */ /* 0x000fc40000000062 */
[----:B------:R-:W-:Y:S02]  /*1ca0*/  PRMT R99, R6, 0x7632, R99 ;  /* 0x0000763206637816 */ /* 0x000fe40000000063 */
[----:B----4-:R-:W-:Y:S02]  /*1cb0*/  PRMT R96, R7, 0x7632, R96 ;  /* 0x0000763207607816 */ /* 0x010fe40000000060 */
[----:B------:R-:W-:Y:S02]  /*1cc0*/  PRMT R97, R8, 0x7632, R97 ;  /* 0x0000763208617816 */ /* 0x000fe40000000061 */
[----:B------:R-:W-:Y:S01]  /*1cd0*/  PRMT R94, R9, 0x7632, R94 ;  /* 0x00007632095e7816 */ /* 0x000fe2000000005e */
[----:B------:R-:W-:-:S05]  /*1ce0*/  FFMA.FTZ R23, -R22, R22, R23 ;  /* 0x0000001616177223 */ /* 0x000fca0000010117 */
[----:B------:R-:W-:-:S13]  /*1cf0*/  FSETP.GTU.FTZ.AND P0, PT, R23, RZ, PT ;  /* 0x000000ff1700720b */ /* 0x000fda0003f1c000 */
[----:B0-----:R-:W0:Y:S01]  /*1d00*/  @P0 LDC R24, c[0x0][0x3c0] ;  /* 0x0000f000ff180b82 */ /* 0x001e220000000800 */
[----:B------:R-:W-:Y:S02]  /*1d10*/  @P5 SHF.L.U32 R81, R34, 0x10, RZ ;  /* 0x0000001022515819 */ /* 0x000fe400000006ff */
[----:B------:R-:W-:Y:S02]  /*1d20*/  @P5 SHF.L.U32 R84, R35, 0x10, RZ ;  /* 0x0000001023545819 */ /* 0x000fe400000006ff */
[----:B------:R-:W-:Y:S02]  /*1d30*/  PRMT R95, R10, 0x7632, R95 ;  /* 0x000076320a5f7816 */ /* 0x000fe4000000005f */
[----:B------:R-:W-:Y:S01]  /*1d40*/  PRMT R92, R11, 0x7632, R92 ;  /* 0x000076320b5c7816 */ /* 0x000fe2000000005c */
[----:B0-----:R-:W-:-:S04]  /*1d50*/  @P0 FADD.FTZ R24, R23, R24 ;  /* 0x0000001817180221 */ /* 0x001fc80000010000 */
[----:B------:R0:W1:Y:S01]  /*1d60*/  @P0 MUFU.RSQ R116, R24 ;  /* 0x0000001800740308 */ /* 0x0000620000001400 */
[----:B------:R-:W-:Y:S02]  /*1d70*/  PRMT R93, R12, 0x7632, R93 ;  /* 0x000076320c5d7816 */ /* 0x000fe4000000005d */
[----:B------:R-:W-:Y:S02]  /*1d80*/  PRMT R90, R13, 0x7632, R90 ;  /* 0x000076320d5a7816 */ /* 0x000fe4000000005a */
[----:B------:R-:W-:Y:S02]  /*1d90*/  PRMT R91, R14, 0x7632, R91 ;  /* 0x000076320e5b7816 */ /* 0x000fe4000000005b */
[----:B------:R-:W-:Y:S02]  /*1da0*/  SHF.L.U32 R80, R80, 0x10, RZ ;  /* 0x0000001050507819 */ /* 0x000fe400000006ff */
[----:B------:R-:W-:Y:S02]  /*1db0*/  SHF.L.U32 R23, R42, 0x10, RZ ;  /* 0x000000102a177819 */ /* 0x000fe400000006ff */
[----:B------:R-:W-:-:S02]  /*1dc0*/  PRMT R88, R15, 0x7632, R88 ;  /* 0x000076320f587816 */ /* 0x000fc40000000058 */
[----:B------:R-:W-:Y:S02]  /*1dd0*/  PRMT R89, R16, 0x7632, R89 ;  /* 0x0000763210597816 */ /* 0x000fe40000000059 */
[----:B--2---:R-:W-:Y:S02]  /*1de0*/  PRMT R86, R17, 0x7632, R86 ;  /* 0x0000763211567816 */ /* 0x004fe40000000056 */
[----:B-----5:R-:W-:Y:S02]  /*1df0*/  PRMT R87, R18, 0x7632, R87 ;  /* 0x0000763212577816 */ /* 0x020fe40000000057 */
        /* <DEDUP_REMOVED lines=12> */
[----:B------:R-:W-:Y:S01]  /*1ec0*/  FMUL.FTZ R31, R80, R25 ;  /* 0x00000019501f7220 */ /* 0x000fe20000410000 */
        /* <DEDUP_REMOVED lines=279> */
.L_x_337:
[----:B------:R-:W-:Y:S02]  /*3040*/  SHF.L.U32 R25, R75, 0x10, RZ ;  /* 0x000000104b197819 */ /* 0x000fe400000006ff */
[----:B------:R-:W-:Y:S02]  /*3050*/  SHF.L.U32 R29, R73, 0x10, RZ ;  /* 0x00000010491d7819 */ /* 0x000fe400000006ff */
[----:B------:R-:W-:Y:S01]  /*3060*/  SHF.L.U32 R27, R114, 0x10, RZ ;  /* 0x00000010721b7819 */ /* 0x000fe200000006ff */
[C---:B------:R-:W-:Y:S01]  /*3070*/  FADD.FTZ R25, -R22.reuse, R25 ;  /* 0x0000001916197221 */ /* 0x040fe20000010100 */
[----:B------:R-:W-:Y:S01]  /*3080*/  SHF.L.U32 R33, R71, 0x10, RZ ;  /* 0x0000001047217819 */ /* 0x000fe200000006ff */
[----:B------:R-:W-:Y:S01]  /*3090*/  FADD.FTZ R55, -R22, R29 ;  /* 0x0000001d16377221 */ /* 0x000fe20000010100 */
[----:B------:R-:W-:Y:S01]  /*30a0*/  SHF.L.U32 R29, R112, 0x10, RZ ;  /* 0x00000010701d7819 */ /* 0x000fe200000006ff */
[-C--:B------:R-:W-:Y:S01]  /*30b0*/  FMUL.FTZ R25, R25, R116.reuse ;  /* 0x0000007419197220 */ /* 0x080fe20000410000 */
[C---:B------:R-:W-:Y:S01]  /*30c0*/  FADD.FTZ R27, -R22.reuse, R27 ;  /* 0x0000001b161b7221 */ /* 0x040fe20000010100 */
[-C--:B------:R-:W-:Y:S01]  /*30d0*/  FMUL.FTZ R55, R55, R116.reuse ;  /* 0x0000007437377220 */ /* 0x080fe20000410000 */
[----:B------:R-:W-:Y:S01]  /*30e0*/  FADD.FTZ R37, -R22, R33 ;  /* 0x0000002116257221 */ /* 0x000fe20000010100 */
[----:B------:R-:W-:Y:S01]  /*30f0*/  FFMA.FTZ R31, R80, R25, R81 ;  /* 0x00000019501f7223 */ /* 0x000fe20000010051 */
[----:B------:R-:W-:Y:S01]  /*3100*/  FMUL.FTZ R24, R27, R116 ;  /* 0x000000741b187220 */ /* 0x000fe20000410000 */
[----:B------:R-:W-:Y:S01]  /*3110*/  FADD.FTZ R29, -R22, R29 ;  /* 0x0000001d161d7221 */ /* 0x000fe20000010100 */
[----:B------:R-:W-:Y:S01]  /*3120*/  FFMA.FTZ R47, R80, R55, R81 ;  /* 0x00000037502f7223 */ /* 0x000fe20000010051 */
[----:B------:R-:W-:Y:S01]  /*3130*/  FMUL.FTZ R26, R31, -1.4426950216293334961 ;  /* 0xbfb8aa3b1f1a7820 */ /* 0x000fe20000410000 */
[--C-:B------:R-:W-:Y:S01]  /*3140*/  FFMA.FTZ R45, R23, R24, R84.reuse ;  /* 0x00000018172d7223 */ /* 0x100fe20000010054 */
[-C--:B------:R-:W-:Y:S01]  /*3150*/  FMUL.FTZ R57, R29, R116.reuse ;  /* 0x000000741d397220 */ /* 0x080fe20000410000 */
[----:B------:R-:W-:Y:S01]  /*3160*/  FMUL.FTZ R29, R47, -1.4426950216293334961 ;  /* 0xbfb8aa3b2f1d7820 */ /* 0x000fe20000410000 */
[----:B------:R0:W1:Y:S01]  /*3170*/  MUFU.EX2 R28, R26 ;  /* 0x0000001a001c7308 */ /* 0x0000620000000800 */
[----:B------:R-:W-:Y:S01]  /*3180*/  FMUL.FTZ R27, R45, -1.4426950216293334961 ;  /* 0xbfb8aa3b2d1b7820 */ /* 0x000fe20000410000 */
[----:B------:R-:W-:Y:S01]  /*3190*/  FFMA.FTZ R43, R23, R57, R84 ;  /* 0x00000039172b7223 */ /* 0x000fe20000010054 */
[----:B------:R-:W-:Y:S01]  /*31a0*/  SHF.L.U32 R35, R110, 0x10, RZ ;  /* 0x000000106e237819 */ /* 0x000fe200000006ff */
[----:B------:R-:W-:Y:S01]  /*31b0*/  FMUL.FTZ R54, R37, R116 ;  /* 0x0000007425367220 */ /* 0x000fe20000410000 */
[----:B------:R-:W-:-:S02]  /*31c0*/  SHF.L.U32 R37, R69, 0x10, RZ ;  /* 0x0000001045257819 */ /* 0x000fc400000006ff */
[----:B------:R-:W-:Y:S01]  /*31d0*/  SHF.L.U32 R50, R72, 0x10, RZ ;  /* 0x0000001048327819 */ /* 0x000fe200000006ff */
[----:B------:R-:W2:Y:S01]  /*31e0*/  MUFU.EX2 R32, R27 ;  /* 0x0000001b00207308 */ /* 0x000ea20000000800 */
[----:B0-----:R-:W-:Y:S01]  /*31f0*/  FMUL.FTZ R26, R43, -1.4426950216293334961 ;  /* 0xbfb8aa3b2b1a7820 */ /* 0x001fe20000410000 */
[----:B------:R-:W-:Y:S01]  /*3200*/  FADD.FTZ R35, -R22, R35 ;  /* 0x0000002316237221 */ /* 0x000fe20000010100 */
[----:B------:R-:W-:Y:S01]  /*3210*/  FFMA.FTZ R38, R80, R54, R81 ;  /* 0x0000003650267223 */ /* 0x000fe20000010051 */
[----:B------:R-:W-:Y:S01]  /*3220*/  FADD.FTZ R37, -R22, R37 ;  /* 0x0000002516257221 */ /* 0x000fe20000010100 */
[----:B------:R-:W-:Y:S01]  /*3230*/  SHF.L.U32 R56, R113, 0x10, RZ ;  /* 0x0000001071387819 */ /* 0x000fe200000006ff */
[-C--:B------:R-:W-:Y:S01]  /*3240*/  FMUL.FTZ R59, R35, R116.reuse ;  /* 0x00000074233b7220 */ /* 0x080fe20000410000 */
[----:B------:R-:W-:Y:S01]  /*3250*/  FMUL.FTZ R35, R38, -1.4426950216293334961 ;  /* 0xbfb8aa3b26237820 */ /* 0x000fe20000410000 */
[----:B------:R-:W0:Y:S01]  /*3260*/  MUFU.EX2 R33, R29 ;  /* 0x0000001d00217308 */ /* 0x000e220000000800 */
[----:B-1----:R-:W-:Y:S01]  /*3270*/  FADD.FTZ R30, R28, 1 ;  /* 0x3f8000001c1e7421 */ /* 0x002fe20000010000 */
[-C--:B------:R-:W-:Y:S01]  /*3280*/  FMUL.FTZ R125, R37, R116.reuse ;  /* 0x00000074257d7220 */ /* 0x080fe20000410000 */
[----:B------:R-:W-:Y:S01]  /*3290*/  SHF.L.U32 R37, R108, 0x10, RZ ;  /* 0x000000106c257819 */ /* 0x000fe200000006ff */
[--C-:B------:R-:W-:Y:S01]  /*32a0*/  FFMA.FTZ R52, R23, R59, R84.reuse ;  /* 0x0000003b17347223 */ /* 0x100fe20000010054 */
[----:B------:R-:W-:Y:S01]  /*32b0*/  SHF.L.U32 R53, R70, 0x10, RZ ;  /* 0x0000001046357819 */ /* 0x000fe200000006ff */
[----:B------:R-:W-:Y:S01]  /*32c0*/  FFMA.FTZ R60, R80, R125, R81 ;  /* 0x0000007d503c7223 */ /* 0x000fe20000010051 */
[----:B------:R-:W-:Y:S01]  /*32d0*/  SHF.L.U32 R49, R65, 0x10, RZ ;  /* 0x0000001041317819 */ /* 0x000fe200000006ff */
[----:B------:R-:W1:Y:S01]  /*32e0*/  MUFU.EX2 R34, R26 ;  /* 0x0000001a00227308 */ /* 0x000e620000000800 */
[----:B--2---:R-:W-:Y:S01]  /*32f0*/  FADD.FTZ R32, R32, 1 ;  /* 0x3f80000020207421 */ /* 0x004fe20000010000 */
[----:B------:R-:W-:Y:S01]  /*3300*/  FADD.FTZ R37, -R22, R37 ;  /* 0x0000002516257221 */ /* 0x000fe20000010100 */
[----:B------:R-:W-:Y:S01]  /*3310*/  FMUL.FTZ R27, R52, -1.4426950216293334961 ;  /* 0xbfb8aa3b341b7820 */ /* 0x000fe20000410000 */
[----:B------:R-:W-:Y:S01]  /*3320*/  FMUL.FTZ R36, R60, -1.4426950216293334961 ;  /* 0xbfb8aa3b3c247820 */ /* 0x000fe20000410000 */
[----:B------:R-:W-:Y:S01]  /*3330*/  SHF.L.U32 R51, R104, 0x10, RZ ;  /* 0x0000001068337819 */ /* 0x000fe200000006ff */
[----:B------:R-:W-:Y:S01]  /*3340*/  FMUL.FTZ R61, R37, R116 ;  /* 0x00000074253d7220 */ /* 0x000fe20000410000 */
[----:B------:R-:W-:Y:S01]  /*3350*/  SHF.L.U32 R37, R74, 0x10, RZ ;  /* 0x000000104a257819 */ /* 0x000fe200000006ff */
[----:B------:R-:W2:Y:S01]  /*3360*/  MUFU.RCP R30, R30 ;  /* 0x0000001e001e7308 */ /* 0x000ea20000001000 */
[----:B0-----:R-:W-:Y:S01]  /*3370*/  FADD.FTZ R33, R33, 1 ;  /* 0x3f80000021217421 */ /* 0x001fe20000010000 */
[----:B------:R-:W-:Y:S01]  /*3380*/  FFMA.FTZ R28, R23, R61, R84 ;  /* 0x0000003d171c7223 */ /* 0x000fe20000010054 */
[C---:B------:R-:W-:Y:S01]  /*3390*/  FADD.FTZ R49, -R22.reuse, R49 ;  /* 0x0000003116317221 */ /* 0x040fe20000010100 */
[----:B------:R-:W-:Y:S01]  /*33a0*/  FADD.FTZ R51, -R22, R51 ;  /* 0x0000003316337221 */ /* 0x000fe20000010100 */
[----:B------:R-:W-:Y:S01]  /*33b0*/  SHF.L.U32 R118, R66, 0x10, RZ ;  /* 0x0000001042767819 */ /* 0x000fe200000006ff */
[----:B------:R-:W-:Y:S01]  /*33c0*/  FMUL.FTZ R39, R28, -1.4426950216293334961 ;  /* 0xbfb8aa3b1c277820 */ /* 0x000fe20000410000 */
[----:B------:R-:W-:Y:S01]  /*33d0*/  SHF.L.U32 R119, R4, 0x10, RZ ;  /* 0x0000001004777819 */ /* 0x000fe200000006ff */
[----:B------:R1:W0:Y:S01]  /*33e0*/  MUFU.EX2 R29, R35 ;  /* 0x00000023001d7308 */ /* 0x0002220000000800 */
[----:B------:R-:W-:-:S07]  /*33f0*/  SHF.L.U32 R124, R101, 0x10, RZ ;  /* 0x00000010657c7819 */ /* 0x000fce00000006ff */
[----:B------:R-:W3:Y:S01]  /*3400*/  MUFU.RCP R32, R32 ;  /* 0x0000002000207308 */ /* 0x000ee20000001000 */
[----:B-1----:R-:W-:Y:S01]  /*3410*/  FADD.FTZ R35, R34, 1 ;  /* 0x3f80000022237421 */ /* 0x002fe20000010000 */
[----:B--2---:R-:W-:Y:S01]  /*3420*/  FADD.FTZ R34, -R30, 1 ;  /* 0x3f8000001e227421 */ /* 0x004fe20000010100 */
[----:B------:R-:W-:Y:S01]  /*3430*/  FMUL.FTZ R58, R37, R30 ;  /* 0x0000001e253a7220 */ /* 0x000fe20000410000 */
[----:B------:R-:W-:Y:S02]  /*3440*/  SHF.L.U32 R37, R115, 0x10, RZ ;  /* 0x0000001073257819 */ /* 0x000fe400000006ff */
[----:B------:R-:W-:Y:S02]  /*3450*/  FFMA.FTZ R31, R31, R34, 1 ;  /* 0x3f8000001f1f7423 */ /* 0x000fe40000010022 */
[----:B------:R-:W1:Y:S01]  /*3460*/  MUFU.RCP R33, R33 ;  /* 0x0000002100217308 */ /* 0x000e620000001000 */
[----:B0-----:R-:W-:Y:S01]  /*3470*/  FADD.FTZ R29, R29, 1 ;  /* 0x3f8000001d1d7421 */ /* 0x001fe20000010000 */
[----:B------:R-:W-:-:S06]  /*3480*/  FMUL.FTZ R58, R58, R31 ;  /* 0x0000001f3a3a7220 */ /* 0x000fcc0000410000 */
[----:B------:R-:W0:Y:S01]  /*3490*/  MUFU.RCP R35, R35 ;  /* 0x0000002300237308 */ /* 0x000e220000001000 */
[----:B---3--:R-:W-:Y:S01]  /*34a0*/  FADD.FTZ R30, -R32, 1 ;  /* 0x3f800000201e7421 */ /* 0x008fe20000010100 */
[----:B------:R-:W-:-:S03]  /*34b0*/  FMUL.FTZ R48, R37, R32 ;  /* 0x0000002025307220 */ /* 0x000fc60000410000 */
[----:B------:R-:W-:-:S03]  /*34c0*/  FFMA.FTZ R45, R45, R30, 1 ;  /* 0x3f8000002d2d7423 */ /* 0x000fc6000001001e */
[----:B------:R-:W2:Y:S01]  /*34d0*/  MUFU.EX2 R27, R27 ;  /* 0x0000001b001b7308 */ /* 0x000ea20000000800 */
[----:B-1----:R-:W-:Y:S01]  /*34e0*/  FMUL.FTZ R50, R50, R33 ;  /* 0x0000002132327220 */ /* 0x002fe20000410000 */
[----:B------:R-:W-:Y:S01]  /*34f0*/  FADD.FTZ R34, -R33, 1 ;  /* 0x3f80000021227421 */ /* 0x000fe20000010100 */
[----:B------:R-:W-:Y:S01]  /*3500*/  SHF.L.U32 R33, R67, 0x10, RZ ;  /* 0x0000001043217819 */ /* 0x000fe200000006ff */
[----:B------:R-:W-:Y:S01]  /*3510*/  FMUL.FTZ R48, R48, R45 ;  /* 0x0000002d30307220 */ /* 0x000fe20000410000 */
[----:B------:R-:W-:Y:S01]  /*3520*/  SHF.L.U32 R45, R63, 0x10, RZ ;  /* 0x000000103f2d7819 */ /* 0x000fe200000006ff */
[----:B------:R-:W-:Y:S01]  /*3530*/  FFMA.FTZ R47, R47, R34, 1 ;  /* 0x3f8000002f2f7423 */ /* 0x000fe20000010022 */
[----:B------:R-:W-:Y:S01]  /*3540*/  FMUL.FTZ R34, R49, R116 ;  /* 0x0000007431227220 */ /* 0x000fe20000410000 */
[----:B------:R1:W3:Y:S01]  /*3550*/  MUFU.EX2 R26, R36 ;  /* 0x00000024001a7308 */ /* 0x0002e20000000800 */
[----:B0-----:R-:W-:Y:S01]  /*3560*/  FMUL.FTZ R56, R56, R35 ;  /* 0x0000002338387220 */ /* 0x001fe20000410000 */
[----:B------:R-:W-:Y:S01]  /*3570*/  FADD.FTZ R30, -R35, 1 ;  /* 0x3f800000231e7421 */ /* 0x000fe20000010100 */
[----:B------:R-:W-:Y:S01]  /*3580*/  FADD.FTZ R35, -R22, R33 ;  /* 0x0000002116237221 */ /* 0x000fe20000010100 */
[----:B------:R-:W-:Y:S01]  /*3590*/  SHF.L.U32 R33, R106, 0x10, RZ ;  /* 0x000000106a217819 */ /* 0x000fe200000006ff */
[----:B------:R-:W-:Y:S01]  /*35a0*/  FADD.FTZ R45, -R22, R45 ;  /* 0x0000002d162d7221 */ /* 0x000fe20000010100 */
[----:B------:R-:W-:Y:S01]  /*35b0*/  FFMA.FTZ R43, R43, R30, 1 ;  /* 0x3f8000002b2b7423 */ /* 0x000fe2000001001e */
[----:B------:R-:W-:Y:S01]  /*35c0*/  FMUL.FTZ R50, R50, R47 ;  /* 0x0000002f32327220 */ /* 0x000fe20000410000 */
[----:B------:R0:W4:Y:S01]  /*35d0*/  MUFU.RCP R32, R29 ;  /* 0x0000001d00207308 */ /* 0x0001220000001000 */
[----:B-1----:R-:W-:Y:S01]  /*35e0*/  FMUL.FTZ R36, R35, R116 ;  /* 0x0000007423247220 */ /* 0x002fe20000410000 */
[----:B--2---:R-:W-:Y:S01]  /*35f0*/  FADD.FTZ R27, R27, 1 ;  /* 0x3f8000001b1b7421 */ /* 0x004fe20000010000 */
[----:B------:R-:W-:Y:S01]  /*3600*/  FADD.FTZ R33, -R22, R33 ;  /* 0x0000002116217221 */ /* 0x000fe20000010100 */
[----:B------:R-:W-:Y:S01]  /*3610*/  FMUL.FTZ R56, R56, R43 ;  /* 0x0000002b38387220 */ /* 0x000fe20000410000 */
[----:B------:R-:W-:-:S02]  /*3620*/  SHF.L.U32 R43, R68, 0x10, RZ ;  /* 0x00000010442b7819 */ /* 0x000fc400000006ff */
[----:B------:R-:W-:Y:S01]  /*3630*/  FMUL.FTZ R35, R33, R116 ;  /* 0x0000007421237220 */ /* 0x000fe20000410000 */
[----:B------:R-:W1:Y:S01]  /*3640*/  MUFU.EX2 R39, R39 ;  /* 0x0000002700277308 */ /* 0x000e620000000800 */
[----:B0-----:R-:W-:Y:S01]  /*3650*/  FFMA.FTZ R29, R80, R36, R81 ;  /* 0x00000024501d7223 */ /* 0x001fe20000010051 */
[----:B---3--:R-:W-:Y:S01]  /*3660*/  FADD.FTZ R30, R26, 1 ;  /* 0x3f8000001a1e7421 */ /* 0x008fe20000010000 */
[----:B------:R-:W-:Y:S02]  /*3670*/  FFMA.FTZ R26, R23, R35, R84 ;  /* 0x00000023171a7223 */ /* 0x000fe40000010054 */
[----:B------:R-:W-:Y:S02]  /*3680*/  FMUL.FTZ R37, R29, -1.4426950216293334961 ;  /* 0xbfb8aa3b1d257820 */ /* 0x000fe40000410000 */
[----:B------:R-:W-:Y:S01]  /*3690*/  FMUL.FTZ R33, R26, -1.4426950216293334961 ;  /* 0xbfb8aa3b1a217820 */ /* 0x000fe20000410000 */
[----:B------:R0:W2:Y:S01]  /*36a0*/  MUFU.RCP R41, R27 ;  /* 0x0000001b00297308 */ /* 0x0000a20000001000 */
[----:B----4-:R-:W-:-:S07]  /*36b0*/  FMUL.FTZ R53, R53, R32 ;  /* 0x0000002035357220 */ /* 0x010fce0000410000 */
[----:B------:R-:W3:Y:S01]  /*36c0*/  MUFU.EX2 R37, R37 ;  /* 0x0000002500257308 */ /* 0x000ee20000000800 */
[----:B0-----:R-:W-:Y:S01]  /*36d0*/  FADD.FTZ R27, -R32, 1 ;  /* 0x3f800000201b7421 */ /* 0x001fe20000010100 */
[----:B-1----:R-:W-:Y:S01]  /*36e0*/  FADD.FTZ R42, R39, 1 ;  /* 0x3f800000272a7421 */ /* 0x002fe20000010000 */
[----:B------:R-:W-:Y:S02]  /*36f0*/  SHF.L.U32 R32, R111, 0x10, RZ ;  /* 0x000000106f207819 */ /* 0x000fe400000006ff */
[----:B------:R-:W-:-:S03]  /*3700*/  FFMA.FTZ R38, R38, R27, 1 ;  /* 0x3f80000026267423 */ /* 0x000fc6000001001b */
[----:B------:R-:W0:Y:S01]  /*3710*/  MUFU.RCP R30, R30 ;  /* 0x0000001e001e7308 */ /* 0x000e220000001000 */
[----:B--2---:R-:W-:Y:S01]  /*3720*/  FADD.FTZ R27, -R41, 1 ;  /* 0x3f800000291b7421 */ /* 0x004fe20000010100 */
[----:B------:R-:W-:Y:S01]  /*3730*/  FMUL.FTZ R41, R32, R41 ;  /* 0x0000002920297220 */ /* 0x000fe20000410000 */
[----:B------:R-:W-:Y:S01]  /*3740*/  FMUL.FTZ R32, R51, R116 ;  /* 0x0000007433207220 */ /* 0x000fe20000410000 */
[----:B------:R-:W-:Y:S01]  /*3750*/  FMUL.FTZ R53, R53, R38 ;  /* 0x0000002635357220 */ /* 0x000fe20000410000 */
[----:B------:R-:W-:Y:S01]  /*3760*/  FFMA.FTZ R52, R52, R27, 1 ;  /* 0x3f80000034347423 */ /* 0x000fe2000001001b */
[----:B------:R-:W-:Y:S01]  /*3770*/  FFMA.FTZ R27, R80, R34, R81 ;  /* 0x00000022501b7223 */ /* 0x000fe20000010051 */
[----:B------:R-:W-:Y:S01]  /*3780*/  FFMA.FTZ R39, R23, R32, R84 ;  /* 0x0000002017277223 */ /* 0x000fe20000010054 */
[----:B------:R-:W1:Y:S01]  /*3790*/  MUFU.RCP R42, R42 ;  /* 0x0000002a002a7308 */ /* 0x000e620000001000 */
[----:B---3--:R-:W-:Y:S01]  /*37a0*/  FADD.FTZ R44, R37, 1 ;  /* 0x3f800000252c7421 */ /* 0x008fe20000010000 */
[----:B------:R-:W-:Y:S01]  /*37b0*/  FMUL.FTZ R52, R41, R52 ;  /* 0x0000003429347220 */ /* 0x000fe20000410000 */
[----:B------:R-:W-:Y:S01]  /*37c0*/  FMUL.FTZ R31, R27, -1.4426950216293334961 ;  /* 0xbfb8aa3b1b1f7820 */ /* 0x000fe20000410000 */
[----:B------:R-:W-:-:S04]  /*37d0*/  FMUL.FTZ R40, R39, -1.4426950216293334961 ;  /* 0xbfb8aa3b27287820 */ /* 0x000fc80000410000 */
[----:B------:R-:W2:Y:S01]  /*37e0*/  MUFU.EX2 R33, R33 ;  /* 0x0000002100217308 */ /* 0x000ea20000000800 */
[----:B0-----:R-:W-:Y:S01]  /*37f0*/  FADD.FTZ R49, -R30, 1 ;  /* 0x3f8000001e317421 */ /* 0x001fe20000010100 */
[----:B------:R-:W-:Y:S01]  /*3800*/  FMUL.FTZ R43, R43, R30 ;  /* 0x0000001e2b2b7220 */ /* 0x000fe20000410000 */
[----:B------:R-:W-:Y:S01]  /*3810*/  FMUL.FTZ R30, R45, R116 ;  /* 0x000000742d1e7220 */ /* 0x000fe20000410000 */
[----:B------:R-:W-:Y:S01]  /*3820*/  SHF.L.U32 R45, R102, 0x10, RZ ;  /* 0x00000010662d7819 */ /* 0x000fe200000006ff */
[----:B------:R-:W-:Y:S02]  /*3830*/  FFMA.FTZ R60, R60, R49, 1 ;  /* 0x3f8000003c3c7423 */ /* 0x000fe40000010031 */
[----:B------:R-:W-:Y:S01]  /*3840*/  FFMA.FTZ R37, R80, R30, R81 ;  /* 0x0000001e50257223 */ /* 0x000fe20000010051 */
[----:B------:R-:W0:Y:S01]  /*3850*/  MUFU.RCP R41, R44 ;  /* 0x0000002c00297308 */ /* 0x000e220000001000 */
[----:B------:R-:W-:Y:S01]  /*3860*/  FMUL.FTZ R60, R43, R60 ;  /* 0x0000003c2b3c7220 */ /* 0x000fe20000410000 */
[----:B-1----:R-:W-:Y:S01]  /*3870*/  FADD.FTZ R43, -R42, 1 ;  /* 0x3f8000002a2b7421 */ /* 0x002fe20000010100 */
[----:B------:R-:W-:Y:S01]  /*3880*/  FADD.FTZ R47, -R22, R45 ;  /* 0x0000002d162f7221 */ /* 0x000fe20000010100 */
[----:B------:R-:W-:-:S02]  /*3890*/  FMUL.FTZ R38, R37, -1.4426950216293334961 ;  /* 0xbfb8aa3b25267820 */ /* 0x000fc40000410000 */
[----:B------:R-:W-:Y:S01]  /*38a0*/  FFMA.FTZ R82, R28, R43, 1 ;  /* 0x3f8000001c527423 */ /* 0x000fe2000001002b */
[----:B------:R-:W-:Y:S01]  /*38b0*/  FMUL.FTZ R28, R47, R116 ;  /* 0x000000742f1c7220 */ /* 0x000fe20000410000 */
[----:B------:R-:W1:Y:S01]  /*38c0*/  MUFU.EX2 R31, R31 ;  /* 0x0000001f001f7308 */ /* 0x000e620000000800 */
[----:B--2---:R-:W-:Y:S01]  /*38d0*/  FADD.FTZ R45, R33, 1 ;  /* 0x3f800000212d7421 */ /* 0x004fe20000010000 */
[----:B------:R-:W-:Y:S01]  /*38e0*/  SHF.L.U32 R43, R109, 0x10, RZ ;  /* 0x000000106d2b7819 */ /* 0x000fe200000006ff */
[----:B------:R-:W-:-:S04]  /*38f0*/  FFMA.FTZ R33, R23, R28, R84 ;  /* 0x0000001c17217223 */ /* 0x000fc80000010054 */
[----:B------:R-:W-:Y:S01]  /*3900*/  FMUL.FTZ R43, R43, R42 ;  /* 0x0000002a2b2b7220 */ /* 0x000fe20000410000 */
[----:B------:R-:W2:Y:S01]  /*3910*/  MUFU.EX2 R40, R40 ;  /* 0x0000002800287308 */ /* 0x000ea20000000800 */
[----:B0-----:R-:W-:Y:S02]  /*3920*/  FADD.FTZ R44, -R41, 1 ;  /* 0x3f800000292c7421 */ /* 0x001fe40000010100 */
[----:B------:R-:W-:Y:S02]  /*3930*/  FMUL.FTZ R82, R43, R82 ;  /* 0x000000522b527220 */ /* 0x000fe40000410000 */
[----:B------:R-:W-:Y:S01]  /*3940*/  FFMA.FTZ R44, R29, R44, 1 ;  /* 0x3f8000001d2c7423 */ /* 0x000fe2000001002c */
[----:B------:R-:W-:Y:S02]  /*3950*/  FMUL.FTZ R29, R33, -1.4426950216293334961 ;  /* 0xbfb8aa3b211d7820 */ /* 0x000fe40000410000 */
[----:B------:R-:W0:Y:S01]  /*3960*/  MUFU.EX2 R38, R38 ;  /* 0x0000002600267308 */ /* 0x000e220000000800 */
[----:B-1----:R-:W-:Y:S01]  /*3970*/  FADD.FTZ R46, R31, 1 ;  /* 0x3f8000001f2e7421 */ /* 0x002fe20000010000 */
[----:B------:R-:W-:-:S04]  /*3980*/  FMUL.FTZ R31, R118, R41 ;  /* 0x00000029761f7220 */ /* 0x000fc80000410000 */
[----:B------:R-:W-:Y:S01]  /*3990*/  FMUL.FTZ R31, R31, R44 ;  /* 0x0000002c1f1f7220 */ /* 0x000fe20000410000 */
[----:B------:R-:W-:Y:S01]  /*39a0*/  SHF.L.U32 R44, R64, 0x10, RZ ;  /* 0x00000010402c7819 */ /* 0x000fe200000006ff */
[----:B------:R1:W3:Y:S01]  /*39b0*/  MUFU.RCP R42, R45 ;  /* 0x0000002d002a7308 */ /* 0x0002e20000001000 */
[----:B--2---:R-:W-:-:S07]  /*39c0*/  FADD.FTZ R40, R40, 1 ;  /* 0x3f80000028287421 */ /* 0x004fce0000010000 */
[----:B------:R-:W2:Y:S01]  /*39d0*/  MUFU.EX2 R29, R29 ;  /* 0x0000001d001d7308 */ /* 0x000ea20000000800 */
[----:B0-----:R-:W-:Y:S01]  /*39e0*/  FADD.FTZ R38, R38, 1 ;  /* 0x3f80000026267421 */ /* 0x001fe20000010000 */
[----:B-1----:R-:W-:-:S06]  /*39f0*/  SHF.L.U32 R45, R107, 0x10, RZ ;  /* 0x000000106b2d7819 */ /* 0x002fcc00000006ff */
[----:B------:R-:W0:Y:S01]  /*3a00*/  MUFU.RCP R41, R46 ;  /* 0x0000002e00297308 */ /* 0x000e220000001000 */
[----:B---3--:R-:W-:-:S04]  /*3a10*/  FADD.FTZ R43, -R42, 1 ;  /* 0x3f8000002a2b7421 */ /* 0x008fc80000010100 */
[----:B------:R-:W-:Y:S01]  /*3a20*/  FFMA.FTZ R43, R26, R43, 1 ;  /* 0x3f8000001a2b7423 */ /* 0x000fe2000001002b */
[----:B------:R-:W-:Y:S02]  /*3a30*/  FMUL.FTZ R26, R45, R42 ;  /* 0x0000002a2d1a7220 */ /* 0x000fe40000410000 */
[----:B------:R-:W1:Y:S01]  /*3a40*/  MUFU.RCP R40, R40 ;  /* 0x0000002800287308 */ /* 0x000e620000001000 */
[----:B--2---:R-:W-:Y:S01]  /*3a50*/  FADD.FTZ R29, R29, 1 ;  /* 0x3f8000001d1d7421 */ /* 0x004fe20000010000 */
[----:B------:R-:W-:Y:S01]  /*3a60*/  FMUL.FTZ R26, R26, R43 ;  /* 0x0000002b1a1a7220 */ /* 0x000fe20000410000 */
[----:B------:R-:W-:-:S05]  /*3a70*/  SHF.L.U32 R43, R21, 0x10, RZ ;  /* 0x00000010152b7819 */ /* 0x000fca00000006ff */
[----:B------:R-:W2:Y:S01]  /*3a80*/  MUFU.RCP R38, R38 ;  /* 0x0000002600267308 */ /* 0x000ea20000001000 */
[----:B0-----:R-:W-:Y:S01]  /*3a90*/  FADD.FTZ R42, -R41, 1 ;  /* 0x3f800000292a7421 */ /* 0x001fe20000010100 */
[----:B------:R-:W-:Y:S01]  /*3aa0*/  FMUL.FTZ R44, R44, R41 ;  /* 0x000000292c2c7220 */ /* 0x000fe20000410000 */
[----:B------:R-:W-:Y:S01]  /*3ab0*/  SHF.L.U32 R41, R105, 0x10, RZ ;  /* 0x0000001069297819 */ /* 0x000fe200000006ff */
[----:B------:R-:W-:Y:S01]  /*3ac0*/  FADD.FTZ R43, -R22, R43 ;  /* 0x0000002b162b7221 */ /* 0x000fe20000010100 */
[----:B------:R-:W-:-:S03]  /*3ad0*/  FFMA.FTZ R27, R27, R42, 1 ;  /* 0x3f8000001b1b7423 */ /* 0x000fc6000001002a */
[----:B------:R-:W0:Y:S01]  /*3ae0*/  MUFU.RCP R29, R29 ;  /* 0x0000001d001d7308 */ /* 0x000e220000001000 */
[----:B-1----:R-:W-:Y:S01]  /*3af0*/  FADD.FTZ R42, -R40, 1 ;  /* 0x3f800000282a7421 */ /* 0x002fe20000010100 */
[----:B------:R-:W-:Y:S01]  /*3b00*/  FMUL.FTZ R27, R44, R27 ;  /* 0x0000001b2c1b7220 */ /* 0x000fe20000410000 */
[----:B------:R-:W-:Y:S02]  /*3b10*/  SHF.L.U32 R44, R103, 0x10, RZ ;  /* 0x00000010672c7819 */ /* 0x000fe400000006ff */
[----:B------:R-:W-:Y:S01]  /*3b20*/  FFMA.FTZ R42, R39, R42, 1 ;  /* 0x3f800000272a7423 */ /* 0x000fe2000001002a */
[----:B------:R-:W-:Y:S01]  /*3b30*/  FMUL.FTZ R39, R41, R40 ;  /* 0x0000002829277220 */ /* 0x000fe20000410000 */
[----:B------:R-:W-:Y:S01]  /*3b40*/  SHF.L.U32 R41, R62, 0x10, RZ ;  /* 0x000000103e297819 */ /* 0x000fe200000006ff */
[----:B--2---:R-:W-:Y:S02]  /*3b50*/  FADD.FTZ R46, -R38, 1 ;  /* 0x3f800000262e7421 */ /* 0x004fe40000010100 */
[----:B------:R-:W-:-:S02]  /*3b60*/  FMUL.FTZ R42, R39, R42 ;  /* 0x0000002a272a7220 */ /* 0x000fc40000410000 */
[----:B------:R-:W-:Y:S01]  /*3b70*/  FMUL.FTZ R38, R41, R38 ;  /* 0x0000002629267220 */ /* 0x000fe20000410000 */
[----:B------:R-:W-:Y:S01]  /*3b80*/  SHF.L.U32 R41, R100, 0x10, RZ ;  /* 0x0000001064297819 */ /* 0x000fe200000006ff */
[----:B------:R-:W-:Y:S01]  /*3b90*/  FFMA.FTZ R37, R37, R46, 1 ;  /* 0x3f80000025257423 */ /* 0x000fe2000001002e */
[----:B------:R-:W-:Y:S01]  /*3ba0*/  FMUL.FTZ R46, R43, R116 ;  /* 0x000000742b2e7220 */ /* 0x000fe20000410000 */
[----:B------:R-:W-:Y:S01]  /*3bb0*/  SHF.L.U32 R43, R5, 0x10, RZ ;  /* 0x00000010052b7819 */ /* 0x000fe200000006ff */
[----:B0-----:R-:W-:Y:S01]  /*3bc0*/  FADD.FTZ R40, -R29, 1 ;  /* 0x3f8000001d287421 */ /* 0x001fe20000010100 */
[----:B------:R-:W-:-:S03]  /*3bd0*/  FADD.FTZ R41, -R22, R41 ;  /* 0x0000002916297221 */ /* 0x000fc60000010100 */
[----:B------:R-:W-:Y:S01]  /*3be0*/  FFMA.FTZ R40, R33, R40, 1 ;  /* 0x3f80000021287423 */ /* 0x000fe20000010028 */
[----:B------:R-:W-:Y:S01]  /*3bf0*/  FMUL.FTZ R33, R44, R29 ;  /* 0x0000001d2c217220 */ /* 0x000fe20000410000 */
[----:B------:R-:W-:Y:S01]  /*3c00*/  FMUL.FTZ R29, R38, R37 ;  /* 0x00000025261d7220 */ /* 0x000fe20000410000 */
[----:B------:R-:W-:Y:S01]  /*3c10*/  FFMA.FTZ R37, R80, R46, R81 ;  /* 0x0000002e50257223 */ /* 0x000fe20000010051 */
[----:B------:R-:W-:Y:S01]  /*3c20*/  FMUL.FTZ R45, R41, R116 ;  /* 0x00000074292d7220 */ /* 0x000fe20000410000 */
[----:B------:R-:W-:Y:S01]  /*3c30*/  FMUL.FTZ R39, R33, R40 ;  /* 0x0000002821277220 */ /* 0x000fe20000410000 */
[----:B------:R-:W-:Y:S01]  /*3c40*/  FADD.FTZ R43, -R22, R43 ;  /* 0x0000002b162b7221 */ /* 0x000fe20000010100 */
[----:B------:R-:W-:Y:S01]  /*3c50*/  FMUL.FTZ R33, R37, -1.4426950216293334961 ;  /* 0xbfb8aa3b25217820 */ /* 0x000fe20000410000 */
[----:B------:R-:W-:Y:S02]  /*3c60*/  FFMA.FTZ R40, R23, R45, R84 ;  /* 0x0000002d17287223 */ /* 0x000fe40000010054 */
[----:B------:R-:W-:Y:S01]  /*3c70*/  FMUL.FTZ R44, R43, R116 ;  /* 0x000000742b2c7220 */ /* 0x000fe20000410000 */
[----:B------:R-:W-:Y:S01]  /*3c80*/  SHF.L.U32 R43, R98, 0x10, RZ ;  /* 0x00000010622b7819 */ /* 0x000fe200000006ff */
[----:B------:R-:W-:Y:S01]  /*3c90*/  FMUL.FTZ R49, R40, -1.4426950216293334961 ;  /* 0xbfb8aa3b28317820 */ /* 0x000fe20000410000 */
[----:B------:R-:W0:Y:S01]  /*3ca0*/  MUFU.EX2 R33, R33 ;  /* 0x0000002100217308 */ /* 0x000e220000000800 */
[----:B------:R-:W-:-:S02]  /*3cb0*/  FFMA.FTZ R41, R80, R44, R81 ;  /* 0x0000002c50297223 */ /* 0x000fc40000010051 */
[----:B------:R-:W-:Y:S02]  /*3cc0*/  FADD.FTZ R43, -R22, R43 ;  /* 0x0000002b162b7221 */ /* 0x000fe40000010100 */
[----:B------:R-:W-:Y:S02]  /*3cd0*/  FMUL.FTZ R38, R41, -1.4426950216293334961 ;  /* 0xbfb8aa3b29267820 */ /* 0x000fe40000410000 */
[----:B------:R-:W-:Y:S01]  /*3ce0*/  FMUL.FTZ R43, R43, R116 ;  /* 0x000000742b2b7220 */ /* 0x000fe20000410000 */
[----:B------:R-:W1:Y:S08]  /*3cf0*/  MUFU.EX2 R49, R49 ;  /* 0x0000003100317308 */ /* 0x000e700000000800 */
        /* <DEDUP_REMOVED lines=14> */
[----:B------:R-:W-:Y:S01]  /*3de0*/  SHF.L.U32 R49, R99, 0x10, RZ ;  /* 0x0000001063317819 */ /* 0x000fe200000006ff */
[----:B------:R-:W-:-:S05]  /*3df0*/  FMUL.FTZ R37, R38, R37 ;  /* 0x0000002526257220 */ /* 0x000fca0000410000 */
[----:B------:R-:W1:Y:S01]  /*3e00*/  MUFU.RCP R118, R118 ;  /* 0x0000007600767308 */ /* 0x000e620000001000 */
[----:B--2---:R-:W-:Y:S01]  /*3e10*/  FADD.FTZ R119, -R47, 1 ;  /* 0x3f8000002f777421 */ /* 0x004fe20000010100 */
[----:B------:R-:W-:-:S03]  /*3e20*/  FMUL.FTZ R47, R124, R47 ;  /* 0x0000002f7c2f7220 */ /* 0x000fc60000410000 */
[----:B------:R-:W-:Y:S01]  /*3e30*/  FFMA.FTZ R40, R40, R119, 1 ;  /* 0x3f80000028287423 */ /* 0x000fe20000010077 */
[----:B------:R-:W-:Y:S01]  /*3e40*/  FMUL.FTZ R119, R23, R48 ;  /* 0x0000003017777220 */ /* 0x000fe20000410000 */
[----:B0-----:R-:W-:Y:S02]  /*3e50*/  FADD.FTZ R124, -R51, 1 ;  /* 0x3f800000337c7421 */ /* 0x001fe40000010100 */
[----:B------:R-:W-:Y:S02]  /*3e60*/  FMUL.FTZ R40, R47, R40 ;  /* 0x000000282f287220 */ /* 0x000fe40000410000 */
[----:B------:R-:W-:Y:S01]  /*3e70*/  FFMA.FTZ R41, R41, R124, 1 ;  /* 0x3f80000029297423 */ /* 0x000fe2000001007c */
[----:B------:R-:W-:Y:S01]  /*3e80*/  SHF.L.U32 R124, R6, 0x10, RZ ;  /* 0x00000010067c7819 */ /* 0x000fe200000006ff */
[----:B-1----:R-:W-:-:S04]  /*3e90*/  FMUL.FTZ R49, R49, R118 ;  /* 0x0000007631317220 */ /* 0x002fc80000410000 */
[----:B------:R-:W-:Y:S01]  /*3ea0*/  FMUL.FTZ R124, R124, R51 ;  /* 0x000000337c7c7220 */ /* 0x000fe20000410000 */
[----:B------:R-:W-:Y:S01]  /*3eb0*/  FADD.FTZ R51, -R118, 1 ;  /* 0x3f80000076337421 */ /* 0x000fe20000010100 */
[----:B------:R-:W-:-:S03]  /*3ec0*/  FMUL.FTZ R118, R80, R58 ;  /* 0x0000003a50767220 */ /* 0x000fc60000410000 */
[----:B------:R-:W-:Y:S01]  /*3ed0*/  FFMA.FTZ R51, R33, R51, 1 ;  /* 0x3f80000021337423 */ /* 0x000fe20000010033 */
[----:B------:R-:W-:Y:S01]  /*3ee0*/  FMUL.FTZ R33, R124, R41 ;  /* 0x000000297c217220 */ /* 0x000fe20000410000 */
[----:B------:R-:W-:Y:S02]  /*3ef0*/  SHF.L.U32 R41, R7, 0x10, RZ ;  /* 0x0000001007297819 */ /* 0x000fe400000006ff */
[----:B------:R-:W-:Y:S01]  /*3f00*/  FMUL.FTZ R38, R49, R51 ;  /* 0x0000003331267220 */ /* 0x000fe20000410000 */
[----:B------:R-:W-:Y:S01]  /*3f10*/  FFMA.FTZ R51, R25, R118, RZ ;  /* 0x0000007619337223 */ /* 0x000fe200000100ff */
[----:B------:R-:W-:Y:S01]  /*3f20*/  FADD.FTZ R118, RZ, R118 ;  /* 0x00000076ff767221 */ /* 0x000fe20000010000 */
[----:B------:R-:W-:Y:S02]  /*3f30*/  FADD.FTZ R41, -R22, R41 ;  /* 0x0000002916297221 */ /* 0x000fe40000010100 */
[----:B------:R-:W-:Y:S01]  /*3f40*/  FFMA.FTZ R51, R24, R119, R51 ;  /* 0x0000007718337223 */ /* 0x000fe20000010033 */
[----:B------:R-:W-:Y:S01]  /*3f50*/  FADD.FTZ R119, R119, R118 ;  /* 0x0000007677777221 */ /* 0x000fe20000010000 */
[----:B------:R-:W-:Y:S01]  /*3f60*/  FMUL.FTZ R41, R41, R116 ;  /* 0x0000007429297220 */ /* 0x000fe20000410000 */
[----:B------:R-:W-:Y:S01]  /*3f70*/  FFMA.FTZ R118, R25, R58, RZ ;  /* 0x0000003a19767223 */ /* 0x000fe200000100ff */
[----:B------:R-:W-:Y:S01]  /*3f80*/  FADD.FTZ R25, RZ, R58 ;  /* 0x0000003aff197221 */ /* 0x000fe20000010000 */
[----:B------:R-:W-:Y:S01]  /*3f90*/  SHF.L.U32 R58, R8, 0x10, RZ ;  /* 0x00000010083a7819 */ /* 0x000fe200000006ff */
[C---:B------:R-:W-:Y:S01]  /*3fa0*/  FFMA.FTZ R47, R80.reuse, R41, R81 ;  /* 0x00000029502f7223 */ /* 0x040fe20000010051 */
[-C--:B------:R-:W-:Y:S01]  /*3fb0*/  FFMA.FTZ R118, R55, R50.reuse, R118 ;  /* 0x0000003237767223 */ /* 0x080fe20000010076 */
[----:B------:R-:W-:Y:S01]  /*3fc0*/  FADD.FTZ R124, R25, R50 ;  /* 0x00000032197c7221 */ /* 0x000fe20000010000 */
[----:B------:R-:W-:Y:S01]  /*3fd0*/  FMUL.FTZ R50, R80, R50 ;  /* 0x0000003250327220 */ /* 0x000fe20000410000 */
[----:B------:R-:W-:Y:S01]  /*3fe0*/  FMUL.FTZ R49, R47, -1.4426950216293334961 ;  /* 0xbfb8aa3b2f317820 */ /* 0x000fe20000410000 */
[----:B------:R-:W-:Y:S01]  /*3ff0*/  FFMA.FTZ R24, R24, R48, RZ ;  /* 0x0000003018187223 */ /* 0x000fe200000100ff */
[----:B------:R-:W-:Y:S01]  /*4000*/  FFMA.FTZ R118, R54, R53, R118 ;  /* 0x0000003536767223 */ /* 0x000fe20000010076 */
[----:B------:R-:W-:Y:S01]  /*4010*/  FFMA.FTZ R55, R55, R50, R51 ;  /* 0x0000003237377223 */ /* 0x000fe20000010033 */
[----:B------:R-:W-:Y:S01]  /*4020*/  FADD.FTZ R119, R119, R50 ;  /* 0x0000003277777221 */ /* 0x000fe20000010000 */
[----:B------:R-:W-:Y:S01]  /*4030*/  FADD.FTZ R51, RZ, R48 ;  /* 0x00000030ff337221 */ /* 0x000fe20000010000 */
[----:B------:R-:W0:Y:S01]  /*4040*/  MUFU.EX2 R49, R49 ;  /* 0x0000003100317308 */ /* 0x000e220000000800 */
[-C--:B------:R-:W-:Y:S01]  /*4050*/  FFMA.FTZ R48, R57, R56.reuse, R24 ;  /* 0x0000003839307223 */ /* 0x080fe20000010018 */
[----:B------:R-:W-:Y:S01]  /*4060*/  FMUL.FTZ R24, R23, R56 ;  /* 0x0000003817187220 */ /* 0x000fe20000410000 */
[----:B------:R-:W-:-:S02]  /*4070*/  FADD.FTZ R51, R51, R56 ;  /* 0x0000003833337221 */ /* 0x000fc40000010000 */
[----:B------:R-:W-:Y:S01]  /*4080*/  FFMA.FTZ R48, R59, R52, R48 ;  /* 0x000000343b307223 */ /* 0x000fe20000010030 */
[----:B------:R-:W-:Y:S01]  /*4090*/  FFMA.FTZ R57, R57, R24, R55 ;  /* 0x0000001839397223 */ /* 0x000fe20000010037 */
[----:B------:R-:W-:Y:S01]  /*40a0*/  SHF.L.U32 R55, R97, 0x10, RZ ;  /* 0x0000001061377819 */ /* 0x000fe200000006ff */
[----:B------:R-:W-:Y:S01]  /*40b0*/  FADD.FTZ R119, R24, R119 ;  /* 0x0000007718777221 */ /* 0x000fe20000010000 */
[----:B------:R-:W-:Y:S01]  /*40c0*/  FADD.FTZ R51, R51, R52 ;  /* 0x0000003433337221 */ /* 0x000fe20000010000 */
[----:B------:R-:W-:Y:S01]  /*40d0*/  FMUL.FTZ R52, R23, R52 ;  /* 0x0000003417347220 */ /* 0x000fe20000410000 */
[-C--:B------:R-:W-:Y:S02]  /*40e0*/  FFMA.FTZ R48, R61, R82.reuse, R48 ;  /* 0x000000523d307223 */ /* 0x080fe40000010030 */
[----:B------:R-:W-:Y:S01]  /*40f0*/  FADD.FTZ R51, R51, R82 ;  /* 0x0000005233337221 */ /* 0x000fe20000010000 */
[----:B------:R-:W-:Y:S01]  /*4100*/  FMUL.FTZ R82, R23, R82 ;  /* 0x0000005217527220 */ /* 0x000fe20000410000 */
[----:B0-----:R-:W-:-:S02]  /*4110*/  FADD.FTZ R49, R49, 1 ;  /* 0x3f80000031317421 */ /* 0x001fc40000010000 */
[----:B------:R-:W-:-:S04]  /*4120*/  FADD.FTZ R51, R51, R26 ;  /* 0x0000001a33337221 */ /* 0x000fc80000010000 */
[----:B------:R-:W0:Y:S02]  /*4130*/  MUFU.RCP R49, R49 ;  /* 0x0000003100317308 */ /* 0x000e240000001000 */
[----:B0-----:R-:W-:Y:S01]  /*4140*/  FMUL.FTZ R25, R58, R49 ;  /* 0x000000313a197220 */ /* 0x001fe20000410000 */
[----:B------:R-:W-:-:S04]  /*4150*/  FADD.FTZ R58, -R49, 1 ;  /* 0x3f800000313a7421 */ /* 0x000fc80000010100 */
        /* <DEDUP_REMOVED lines=16> */
[----:B------:R-:W-:Y:S01]  /*4260*/  FMUL.FTZ R58, R49, R116 ;  /* 0x00000074313a7220 */ /* 0x000fe20000410000 */
[----:B------:R-:W-:-:S03]  /*4270*/  FADD.FTZ R49, R124, R53 ;  /* 0x000000357c317221 */ /* 0x000fc60000010000 */
[----:B------:R-:W-:-:S04]  /*4280*/  FFMA.FTZ R55, R80, R58, R81 ;  /* 0x0000003a50377223 */ /* 0x000fc80000010051 */
[----:B------:R-:W-:-:S06]  /*4290*/  FMUL.FTZ R24, R55, -1.4426950216293334961 ;  /* 0xbfb8aa3b37187820 */ /* 0x000fcc0000410000 */
[----:B------:R-:W0:Y:S02]  /*42a0*/  MUFU.EX2 R24, R24 ;  /* 0x0000001800187308 */ /* 0x000e240000000800 */
[----:B0-----:R-:W-:Y:S01]  /*42b0*/  FADD.FTZ R56, R24, 1 ;  /* 0x3f80000018387421 */ /* 0x001fe20000010000 */
[----:B------:R-:W-:Y:S01]  /*42c0*/  FMUL.FTZ R24, R80, R53 ;  /* 0x0000003550187220 */ /* 0x000fe20000410000 */
[----:B------:R-:W-:-:S03]  /*42d0*/  SHF.L.U32 R53, R10, 0x10, RZ ;  /* 0x000000100a357819 */ /* 0x000fc600000006ff */
[----:B------:R-:W-:Y:S01]  /*42e0*/  FFMA.FTZ R54, R54, R24, R57 ;  /* 0x0000001836367223 */ /* 0x000fe20000010039 */
[----:B------:R-:W0:Y:S01]  /*42f0*/  MUFU.RCP R56, R56 ;  /* 0x0000003800387308 */ /* 0x000e220000001000 */
[----:B------:R-:W-:Y:S02]  /*4300*/  FADD.FTZ R119, R119, R24 ;  /* 0x0000001877777221 */ /* 0x000fe40000010000 */
[----:B------:R-:W-:Y:S01]  /*4310*/  FFMA.FTZ R59, R59, R52, R54 ;  /* 0x000000343b3b7223 */ /* 0x000fe20000010036 */
[----:B------:R-:W-:Y:S01]  /*4320*/  SHF.L.U32 R54, R95, 0x10, RZ ;  /* 0x000000105f367819 */ /* 0x000fe200000006ff */
[----:B------:R-:W-:Y:S01]  /*4330*/  FADD.FTZ R119, R52, R119 ;  /* 0x0000007734777221 */ /* 0x000fe20000010000 */
[----:B------:R-:W-:Y:S01]  /*4340*/  FADD.FTZ R52, R49, R60 ;  /* 0x0000003c31347221 */ /* 0x000fe20000010000 */
[CC--:B------:R-:W-:Y:S01]  /*4350*/  FFMA.FTZ R49, R125.reuse, R60.reuse, R118 ;  /* 0x0000003c7d317223 */ /* 0x0c0fe20000010076 */
[----:B------:R-:W-:Y:S02]  /*4360*/  FMUL.FTZ R60, R80, R60 ;  /* 0x0000003c503c7220 */ /* 0x000fe40000410000 */
[----:B------:R-:W-:Y:S01]  /*4370*/  FADD.FTZ R52, R52, R31 ;  /* 0x0000001f34347221 */ /* 0x000fe20000010000 */
[----:B------:R-:W-:Y:S01]  /*4380*/  FFMA.FTZ R49, R36, R31, R49 ;  /* 0x0000001f24317223 */ /* 0x000fe20000010031 */
[----:B------:R-:W-:Y:S01]  /*4390*/  FFMA.FTZ R125, R125, R60, R59 ;  /* 0x0000003c7d7d7223 */ /* 0x000fe2000001003b */
[----:B------:R-:W-:Y:S01]  /*43a0*/  SHF.L.U32 R59, R12, 0x10, RZ ;  /* 0x000000100c3b7819 */ /* 0x000fe200000006ff */
[----:B------:R-:W-:Y:S01]  /*43b0*/  FADD.FTZ R119, R119, R60 ;  /* 0x0000003c77777221 */ /* 0x000fe20000010000 */
[----:B------:R-:W-:Y:S01]  /*43c0*/  FFMA.FTZ R49, R34, R27, R49 ;  /* 0x0000001b22317223 */ /* 0x000fe20000010031 */
[----:B------:R-:W-:Y:S01]  /*43d0*/  FFMA.FTZ R61, R61, R82, R125 ;  /* 0x000000523d3d7223 */ /* 0x000fe2000001007d */
[----:B0-----:R-:W-:Y:S01]  /*43e0*/  FADD.FTZ R124, -R56, 1 ;  /* 0x3f800000387c7421 */ /* 0x001fe20000010100 */
[----:B------:R-:W-:Y:S01]  /*43f0*/  FMUL.FTZ R53, R53, R56 ;  /* 0x0000003835357220 */ /* 0x000fe20000410000 */
[----:B------:R-:W-:Y:S01]  /*4400*/  SHF.L.U32 R125, R93, 0x10, RZ ;  /* 0x000000105d7d7819 */ /* 0x000fe200000006ff */
[----:B------:R-:W-:Y:S01]  /*4410*/  FADD.FTZ R119, R82, R119 ;  /* 0x0000007752777221 */ /* 0x000fe20000010000 */
[----:B------:R-:W-:Y:S01]  /*4420*/  FFMA.FTZ R124, R55, R124, 1 ;  /* 0x3f800000377c7423 */ /* 0x000fe2000001007c */
[----:B------:R-:W-:Y:S01]  /*4430*/  SHF.L.U32 R55, R94, 0x10, RZ ;  /* 0x000000105e377819 */ /* 0x000fe200000006ff */
[----:B------:R-:W-:Y:S01]  /*4440*/  FADD.FTZ R52, R52, R27 ;  /* 0x0000001b34347221 */ /* 0x000fe20000010000 */
[----:B------:R-:W-:-:S03]  /*4450*/  FFMA.FTZ R49, R30, R29, R49 ;  /* 0x0000001d1e317223 */ /* 0x000fc60000010031 */
[----:B------:R-:W-:Y:S01]  /*4460*/  FADD.FTZ R57, -R22, R55 ;  /* 0x0000003716397221 */ /* 0x000fe20000010100 */
[----:B------:R-:W-:Y:S01]  /*4470*/  FMUL.FTZ R55, R53, R124 ;  /* 0x0000007c35377220 */ /* 0x000fe20000410000 */
[----:B------:R-:W-:Y:S01]  /*4480*/  FADD.FTZ R52, R52, R29 ;  /* 0x0000001d34347221 */ /* 0x000fe20000010000 */
[----:B------:R-:W-:Y:S01]  /*4490*/  FFMA.FTZ R49, R46, R37, R49 ;  /* 0x000000252e317223 */ /* 0x000fe20000010031 */
[----:B------:R-:W-:Y:S02]  /*44a0*/  FMUL.FTZ R57, R57, R116 ;  /* 0x0000007439397220 */ /* 0x000fe40000410000 */
[----:B------:R-:W-:Y:S02]  /*44b0*/  FADD.FTZ R52, R52, R37 ;  /* 0x0000002534347221 */ /* 0x000fe40000010000 */
[----:B------:R-:W-:Y:S02]  /*44c0*/  FFMA.FTZ R24, R23, R57, R84 ;  /* 0x0000003917187223 */ /* 0x000fe40000010054 */
[----:B------:R-:W-:-:S02]  /*44d0*/  FADD.FTZ R52, R52, R33 ;  /* 0x0000002134347221 */ /* 0x000fc40000010000 */
[----:B------:R-:W-:Y:S02]  /*44e0*/  FMUL.FTZ R56, R24, -1.4426950216293334961 ;  /* 0xbfb8aa3b18387820 */ /* 0x000fe40000410000 */
[----:B------:R-:W-:-:S04]  /*44f0*/  FADD.FTZ R52, R52, R25 ;  /* 0x0000001934347221 */ /* 0x000fc80000010000 */
[----:B------:R-:W0:Y:S01]  /*4500*/  MUFU.EX2 R56, R56 ;  /* 0x0000003800387308 */ /* 0x000e220000000800 */
[----:B------:R-:W-:Y:S01]  /*4510*/  FADD.FTZ R52, R52, R55 ;  /* 0x0000003734347221 */ /* 0x000fe20000010000 */
[----:B0-----:R-:W-:Y:S01]  /*4520*/  FADD.FTZ R53, R56, 1 ;  /* 0x3f80000038357421 */ /* 0x001fe20000010000 */
[----:B------:R-:W-:-:S05]  /*4530*/  SHF.L.U32 R56, R11, 0x10, RZ ;  /* 0x000000100b387819 */ /* 0x000fca00000006ff */
[----:B------:R-:W0:Y:S01]  /*4540*/  MUFU.RCP R53, R53 ;  /* 0x0000003500357308 */ /* 0x000e220000001000 */
[----:B------:R-:W-:-:S04]  /*4550*/  FADD.FTZ R56, -R22, R56 ;  /* 0x0000003816387221 */ /* 0x000fc80000010100 */
[----:B------:R-:W-:Y:S01]  /*4560*/  FMUL.FTZ R56, R56, R116 ;  /* 0x0000007438387220 */ /* 0x000fe20000410000 */
[----:B0-----:R-:W-:Y:S01]  /*4570*/  FMUL.FTZ R54, R54, R53 ;  /* 0x0000003536367220 */ /* 0x001fe20000410000 */
[----:B------:R-:W-:Y:S02]  /*4580*/  FADD.FTZ R124, -R53, 1 ;  /* 0x3f800000357c7421 */ /* 0x000fe40000010100 */
[----:B------:R-:W-:Y:S02]  /*4590*/  FFMA.FTZ R53, R80, R56, R81 ;  /* 0x0000003850357223 */ /* 0x000fe40000010051 */
[----:B------:R-:W-:Y:S02]  /*45a0*/  FFMA.FTZ R24, R24, R124, 1 ;  /* 0x3f80000018187423 */ /* 0x000fe4000001007c */
[----:B------:R-:W-:Y:S02]  /*45b0*/  FMUL.FTZ R124, R53, -1.4426950216293334961 ;  /* 0xbfb8aa3b357c7820 */ /* 0x000fe40000410000 */
[----:B------:R-:W-:-:S04]  /*45c0*/  FMUL.FTZ R24, R54, R24 ;  /* 0x0000001836187220 */ /* 0x000fc80000410000 */
        /* <DEDUP_REMOVED lines=8> */
[----:B------:R-:W-:-:S03]  /*4650*/  FMUL.FTZ R53, R59, R118 ;  /* 0x000000763b357220 */ /* 0x000fc60000410000 */
        /* <DEDUP_REMOVED lines=10> */
[----:B------:R-:W-:Y:S01]  /*4700*/  FADD.FTZ R119, R119, R124 ;  /* 0x0000007c77777221 */ /* 0x000fe20000010000 */
        /* <DEDUP_REMOVED lines=18> */
[----:B0-----:R-:W-:Y:S01]  /*4830*/  FADD.FTZ R61, -R118, 1 ;  /* 0x3f800000763d7421 */ /* 0x001fe20000010100 */
[----:B------:R-:W-:-:S03]  /*4840*/  FMUL.FTZ R31, R31, R118 ;  /* 0x000000761f1f7220 */ /* 0x000fc60000410000 */
[----:B------:R-:W-:Y:S01]  /*4850*/  FFMA.FTZ R82, R82, R61, 1 ;  /* 0x3f80000052527423 */ /* 0x000fe2000001003d */
[----:B------:R-:W-:-:S03]  /*4860*/  SHF.L.U32 R61, R90, 0x10, RZ ;  /* 0x000000105a3d7819 */ /* 0x000fc600000006ff */
[----:B------:R-:W-:Y:S02]  /*4870*/  FMUL.FTZ R31, R31, R82 ;  /* 0x000000521f1f7220 */ /* 0x000fe40000410000 */
[----:B------:R-:W-:Y:S02]  /*4880*/  FADD.FTZ R61, -R22, R61 ;  /* 0x0000003d163d7221 */ /* 0x000fe40000010100 */
[----:B------:R-:W-:Y:S02]  /*4890*/  FADD.FTZ R52, R52, R31 ;  /* 0x0000001f34347221 */ /* 0x000fe40000010000 */
        /* <DEDUP_REMOVED lines=13> */
[----:B------:R-:W-:Y:S01]  /*4970*/  FMUL.FTZ R118, R80, R27 ;  /* 0x0000001b50767220 */ /* 0x000fe20000410000 */
[----:B------:R-:W-:Y:S02]  /*4980*/  SHF.L.U32 R27, R16, 0x10, RZ ;  /* 0x00000010101b7819 */ /* 0x000fe400000006ff */
[----:B------:R-:W-:Y:S01]  /*4990*/  FFMA.FTZ R82, R80, R48, R81 ;  /* 0x0000003050527223 */ /* 0x000fe20000010051 */
[----:B------:R-:W-:Y:S01]  /*49a0*/  FFMA.FTZ R35, R34, R118, R35 ;  /* 0x0000007622237223 */ /* 0x000fe20000010023 */
[----:B------:R-:W-:Y:S01]  /*49b0*/  FADD.FTZ R119, R119, R118 ;  /* 0x0000007677777221 */ /* 0x000fe20000010000 */
[----:B------:R-:W-:Y:S01]  /*49c0*/  FADD.FTZ R118, R51, R42 ;  /* 0x0000002a33767221 */ /* 0x000fe20000010000 */
[----:B------:R-:W-:Y:S01]  /*49d0*/  FMUL.FTZ R124, R82, -1.4426950216293334961 ;  /* 0xbfb8aa3b527c7820 */ /* 0x000fe20000410000 */
[----:B------:R-:W-:Y:S01]  /*49e0*/  FMUL.FTZ R42, R23, R42 ;  /* 0x0000002a172a7220 */ /* 0x000fe20000410000 */
[----:B------:R-:W-:Y:S01]  /*49f0*/  SHF.L.U32 R51, R89, 0x10, RZ ;  /* 0x0000001059337819 */ /* 0x000fe200000006ff */
[----:B------:R-:W-:-:S02]  /*4a00*/  FADD.FTZ R118, R118, R39 ;  /* 0x0000002776767221 */ /* 0x000fc40000010000 */
[----:B------:R-:W-:Y:S01]  /*4a10*/  FFMA.FTZ R35, R32, R42, R35 ;  /* 0x0000002a20237223 */ /* 0x000fe20000010023 */
[----:B------:R-:W0:Y:S01]  /*4a20*/  MUFU.EX2 R124, R124 ;  /* 0x0000007c007c7308 */ /* 0x000e220000000800 */
        /* <DEDUP_REMOVED lines=28> */
[----:B------:R-:W-:Y:S01]  /*4bf0*/  FFMA.FTZ R82, R28, R39, R125 ;  /* 0x000000271c527223 */ /* 0x000fe2000001007d */
[----:B------:R-:W-:-:S03]  /*4c00*/  FMUL.FTZ R124, R51, -1.4426950216293334961 ;  /* 0xbfb8aa3b337c7820 */ /* 0x000fc60000410000 */
[----:B------:R-:W-:-:S03]  /*4c10*/  FFMA.FTZ R82, R45, R40, R82 ;  /* 0x000000282d527223 */ /* 0x000fc60000010052 */
[----:B------:R-:W0:Y:S01]  /*4c20*/  MUFU.EX2 R124, R124 ;  /* 0x0000007c007c7308 */ /* 0x000e220000000800 */
[----:B------:R-:W-:-:S04]  /*4c30*/  FFMA.FTZ R82, R43, R38, R82 ;  /* 0x000000262b527223 */ /* 0x000fc80000010052 */
[----:B------:R-:W-:Y:S01]  /*4c40*/  FFMA.FTZ R82, R47, R50, R82 ;  /* 0x000000322f527223 */ /* 0x000fe20000010052 */
[----:B0-----:R-:W-:Y:S01]  /*4c50*/  FADD.FTZ R42, R124, 1 ;  /* 0x3f8000007c2a7421 */ /* 0x001fe20000010000 */
[----:B------:R-:W-:Y:S01]  /*4c60*/  FMUL.FTZ R124, R23, R39 ;  /* 0x00000027177c7220 */ /* 0x000fe20000410000 */
[----:B------:R-:W-:-:S03]  /*4c70*/  SHF.L.U32 R39, R87, 0x10, RZ ;  /* 0x0000001057277819 */ /* 0x000fc600000006ff */
[----:B------:R-:W-:Y:S01]  /*4c80*/  FFMA.FTZ R35, R28, R124, R35 ;  /* 0x0000007c1c237223 */ /* 0x000fe20000010023 */
[----:B------:R-:W0:Y:S01]  /*4c90*/  MUFU.RCP R42, R42 ;  /* 0x0000002a002a7308 */ /* 0x000e220000001000 */
[----:B------:R-:W-:Y:S01]  /*4ca0*/  FADD.FTZ R119, R124, R119 ;  /* 0x000000777c777221 */ /* 0x000fe20000010000 */
[----:B------:R-:W-:Y:S01]  /*4cb0*/  FMUL.FTZ R124, R80, R37 ;  /* 0x00000025507c7220 */ /* 0x000fe20000410000 */
[----:B------:R-:W-:-:S03]  /*4cc0*/  SHF.L.U32 R37, R20, 0x10, RZ ;  /* 0x0000001014257819 */ /* 0x000fc600000006ff */
[----:B------:R-:W-:Y:S01]  /*4cd0*/  FFMA.FTZ R46, R46, R124, R35 ;  /* 0x0000007c2e2e7223 */ /* 0x000fe20000010023 */
        /* <DEDUP_REMOVED lines=33> */
[----:B------:R-:W-:Y:S01]  /*4ef0*/  FADD.FTZ R125, R125, R50 ;  /* 0x000000327d7d7221 */ /* 0x000fe20000010000 */
        /* <DEDUP_REMOVED lines=15> */
[----:B------:R-:W-:-:S03]  /*4ff0*/  FMUL.FTZ R118, R80, R33 ;  /* 0x0000002150767220 */ /* 0x000fc60000410000 */
[----:B------:R-:W-:Y:S01]  /*5000*/  FMUL.FTZ R42, R46, R42 ;  /* 0x0000002a2e2a7220 */ /* 0x000fe20000410000 */
[C---:B------:R-:W-:Y:S01]  /*5010*/  FFMA.FTZ R46, R44.reuse, R33, R49 ;  /* 0x000000212c2e7223 */ /* 0x040fe20000010031 */
[----:B------:R-:W-:Y:S01]  /*5020*/  FFMA.FTZ R45, R44, R118, R45 ;  /* 0x000000762c2d7223 */ /* 0x000fe2000001002d */
[----:B------:R-:W-:Y:S01]  /*5030*/  FADD.FTZ R119, R119, R118 ;  /* 0x0000007677777221 */ /* 0x000fe20000010000 */
[C---:B------:R-:W-:Y:S01]  /*5040*/  FMUL.FTZ R44, R80.reuse, R31 ;  /* 0x0000001f502c7220 */ /* 0x040fe20000410000 */
[-C--:B------:R-:W-:Y:S01]  /*5050*/  FFMA.FTZ R33, R41, R25.reuse, R46 ;  /* 0x0000001929217223 */ /* 0x080fe2000001002e */
        /* <DEDUP_REMOVED lines=8> */
[-C--:B------:R-:W-:Y:S01]  /*50e0*/  FFMA.FTZ R33, R56, R53.reuse, R33 ;  /* 0x0000003538217223 */ /* 0x080fe20000010021 */
[----:B------:R-:W-:Y:S01]  /*50f0*/  FFMA.FTZ R41, R47, R38, R41 ;  /* 0x000000262f297223 */ /* 0x000fe20000010029 */
[----:B------:R-:W-:Y:S01]  /*5100*/  FADD.FTZ R119, R38, R119 ;  /* 0x0000007726777221 */ /* 0x000fe20000010000 */
[-C--:B------:R-:W-:Y:S01]  /*5110*/  FMUL.FTZ R38, R23, R24.reuse ;  /* 0x0000001817267220 */ /* 0x080fe20000410000 */
[----:B------:R-:W-:Y:S01]  /*5120*/  FFMA.FTZ R25, R57, R24, R82 ;  /* 0x0000001839197223 */ /* 0x000fe20000010052 */
[----:B------:R-:W-:Y:S01]  /*5130*/  FFMA.FTZ R41, R58, R40, R41 ;  /* 0x000000283a297223 */ /* 0x000fe20000010029 */
[----:B------:R-:W-:Y:S01]  /*5140*/  FADD.FTZ R119, R119, R40 ;  /* 0x0000002877777221 */ /* 0x000fe20000010000 */
[----:B------:R-:W-:Y:S01]  /*5150*/  FMUL.FTZ R40, R80, R53 ;  /* 0x0000003550287220 */ /* 0x000fe20000410000 */
[----:B------:R-:W-:Y:S01]  /*5160*/  FADD.FTZ R24, R125, R24 ;  /* 0x000000187d187221 */ /* 0x000fe20000010000 */
[----:B------:R-:W-:Y:S01]  /*5170*/  FFMA.FTZ R41, R57, R38, R41 ;  /* 0x0000002639297223 */ /* 0x000fe20000010029 */
[----:B------:R-:W-:Y:S01]  /*5180*/  FADD.FTZ R119, R38, R119 ;  /* 0x0000007726777221 */ /* 0x000fe20000010000 */
[----:B------:R-:W-:Y:S01]  /*5190*/  FFMA.FTZ R38, R54, R59, R25 ;  /* 0x0000003b36267223 */ /* 0x000fe20000010019 */
[----:B------:R-:W-:Y:S01]  /*51a0*/  FFMA.FTZ R33, R60, R31, R33 ;  /* 0x0000001f3c217223 */ /* 0x000fe20000010021 */
[----:B------:R-:W-:Y:S01]  /*51b0*/  FFMA.FTZ R56, R56, R40, R41 ;  /* 0x0000002838387223 */ /* 0x000fe20000010029 */
[----:B------:R-:W-:Y:S01]  /*51c0*/  FMUL.FTZ R41, R23, R59 ;  /* 0x0000003b17297220 */ /* 0x000fe20000410000 */
[----:B------:R-:W-:Y:S01]  /*51d0*/  FADD.FTZ R40, R119, R40 ;  /* 0x0000002877287221 */ /* 0x000fe20000010000 */
[----:B------:R-:W-:Y:S01]  /*51e0*/  FADD.FTZ R59, R24, R59 ;  /* 0x0000003b183b7221 */ /* 0x000fe20000010000 */
[----:B------:R-:W-:Y:S01]  /*51f0*/  FMUL.FTZ R24, R23, R36 ;  /* 0x0000002417187220 */ /* 0x000fe20000410000 */
[----:B------:R-:W-:Y:S01]  /*5200*/  FFMA.FTZ R25, R54, R41, R56 ;  /* 0x0000002936197223 */ /* 0x000fe20000010038 */
[----:B------:R-:W-:Y:S01]  /*5210*/  FADD.FTZ R40, R41, R40 ;  /* 0x0000002829287221 */ /* 0x000fe20000010000 */
[----:B------:R-:W-:Y:S01]  /*5220*/  FADD.FTZ R59, R59, R36 ;  /* 0x000000243b3b7221 */ /* 0x000fe20000010000 */
[----:B------:R-:W-:Y:S01]  /*5230*/  FADD.FTZ R58, R52, R37 ;  /* 0x00000025343a7221 */ /* 0x000fe20000010000 */
[----:B------:R-:W-:Y:S01]  /*5240*/  FFMA.FTZ R41, R60, R44, R25 ;  /* 0x0000002c3c297223 */ /* 0x000fe20000010019 */
[----:B------:R-:W-:Y:S01]  /*5250*/  FADD.FTZ R31, R40, R44 ;  /* 0x0000002c281f7221 */ /* 0x000fe20000010000 */
[C---:B------:R-:W-:Y:S01]  /*5260*/  FFMA.FTZ R25, R61.reuse, R36, R38 ;  /* 0x000000243d197223 */ /* 0x040fe20000010026 */
[-C--:B------:R-:W-:Y:S01]  /*5270*/  FMUL.FTZ R38, R80, R27.reuse ;  /* 0x0000001b50267220 */ /* 0x080fe20000410000 */
[----:B------:R-:W-:Y:S01]  /*5280*/  FFMA.FTZ R41, R61, R24, R41 ;  /* 0x000000183d297223 */ /* 0x000fe20000010029 */
[----:B------:R-:W-:Y:S01]  /*5290*/  FADD.FTZ R31, R24, R31 ;  /* 0x0000001f181f7221 */ /* 0x000fe20000010000 */
[C---:B------:R-:W-:Y:S01]  /*52a0*/  FFMA.FTZ R24, R48.reuse, R27, R33 ;  /* 0x0000001b30187223 */ /* 0x040fe20000010021 */
        /* <DEDUP_REMOVED lines=9> */
[----:B------:R-:W-:Y:S01]  /*5340*/  FFMA.FTZ R27, R34, R31, R27 ;  /* 0x0000001f221b7223 */ /* 0x000fe2000001001b */
[----:B------:R-:W-:Y:S01]  /*5350*/  FADD.FTZ R38, R38, R31 ;  /* 0x0000001f26267221 */ /* 0x000fe20000010000 */
[----:B------:R-:W-:Y:S01]  /*5360*/  FMUL.FTZ R31, R80, R37 ;  /* 0x00000025501f7220 */ /* 0x000fe20000410000 */
[----:B------:R-:W-:Y:S01]  /*5370*/  FFMA.FTZ R24, R34, R29, R24 ;  /* 0x0000001d22187223 */ /* 0x000fe20000010018 */
[----:B------:R-:W-:Y:S01]  /*5380*/  FFMA.FTZ R26, R30, R33, R27 ;  /* 0x000000211e1a7223 */ /* 0x000fe2000001001b */
[----:B------:R-:W-:Y:S01]  /*5390*/  FADD.FTZ R38, R33, R38 ;  /* 0x0000002621267221 */ /* 0x000fe20000010000 */
[----:B------:R-:W-:Y:S01]  /*53a0*/  FMUL.FTZ R32, R23, R42 ;  /* 0x0000002a17207220 */ /* 0x000fe20000410000 */
[----:B------:R-:W-:Y:S01]  /*53b0*/  FADD.FTZ R59, R59, R28 ;  /* 0x0000001c3b3b7221 */ /* 0x000fe20000010000 */
[C---:B------:R-:W-:Y:S01]  /*53c0*/  FFMA.FTZ R34, R39.reuse, R31, R26 ;  /* 0x0000001f27227223 */ /* 0x040fe2000001001a */
[----:B------:R-:W-:Y:S01]  /*53d0*/  FADD.FTZ R31, R38, R31 ;  /* 0x0000001f261f7221 */ /* 0x000fe20000010000 */
[----:B------:R-:W-:Y:S01]  /*53e0*/  FFMA.FTZ R26, R30, R28, R25 ;  /* 0x0000001c1e1a7223 */ /* 0x000fe20000010019 */
[----:B------:R-:W-:Y:S01]  /*53f0*/  FFMA.FTZ R56, R39, R37, R24 ;  /* 0x0000002527387223 */ /* 0x000fe20000010018 */
[C---:B------:R-:W-:Y:S01]  /*5400*/  FFMA.FTZ R30, R35.reuse, R32, R34 ;  /* 0x00000020231e7223 */ /* 0x040fe20000010022 */
[----:B------:R-:W-:Y:S01]  /*5410*/  FADD.FTZ R31, R32, R31 ;  /* 0x0000001f201f7221 */ /* 0x000fe20000010000 */
[----:B------:R-:W-:Y:S01]  /*5420*/  FFMA.FTZ R57, R35, R42, R26 ;  /* 0x0000002a23397223 */ /* 0x000fe2000001001a */
[----:B------:R-:W-:-:S07]  /*5430*/  FADD.FTZ R59, R59, R42 ;  /* 0x0000002a3b3b7221 */ /* 0x000fce0000010000 */
.L_x_338:
        /* <DEDUP_REMOVED lines=46> */
.L_x_340:
[----:B------:R-:W-:Y:S05]  /*5720*/  BSYNC.RECONVERGENT B0 ;  /* 0x0000000000007941 */ /* 0x000fea0003800200 */
.L_x_339:
        /* <DEDUP_REMOVED lines=11> */
[----:B------:R-:W-:-:S02]  /*57e0*/  FADD.FTZ R48, R61, R45 ;  /* 0x0000002d3d307221 */ /* 0x000fc40000010000 */
[----:B0-----:R-:W-:Y:S01]  /*57f0*/  LDS.64 R60, [UR4+0x80] ;  /* 0x00008004ff3c7984 */ /* 0x001fe20008000a00 */
[----:B--2---:R-:W-:Y:S01]  /*5800*/  FADD.FTZ R49, R47, R24 ;  /* 0x000000182f317221 */ /* 0x004fe20000010000 */
[----:B------:R-:W-:Y:S02]  /*5810*/  FADD.FTZ R48, R48, R25 ;  /* 0x0000001930307221 */ /* 0x000fe40000010000 */
[----:B------:R-:W0:Y:S01]  /*5820*/  LDS.128 R44, [UR4+0x70] ;  /* 0x00007004ff2c7984 */ /* 0x000e220008000c00 */
        /* <DEDUP_REMOVED lines=22> */
[----:B------:R-:W-:Y:S01]  /*5990*/  FADD.FTZ R60, R49, R60 ;  /* 0x0000003c313c7221 */ /* 0x000fe20000010000 */
[----:B------:R-:W-:-:S07]  /*59a0*/  FADD.FTZ R61, R48, R61 ;  /* 0x0000003d303d7221 */ /* 0x000fce0000010000 */
.L_x_342:
[----:B------:R-:W-:Y:S05]  /*59b0*/  BSYNC.RECONVERGENT B0 ;  /* 0x0000000000007941 */ /* 0x000fea0003800200 */
.L_x_341:
        /* <DEDUP_REMOVED lines=158> */
.L_x_344:
[----:B------:R-:W-:Y:S05]  /*63a0*/  BSYNC.RECONVERGENT B0 ;  /* 0x0000000000007941 */ /* 0x000fea0003800200 */
.L_x_343:
[----:B------:R-:W-:Y:S04]  /*63b0*/  BSSY.RECONVERGENT B0, `(.L_x_345) ;  /* 0x000001c000007945 */ /* 0x000fe80003800200 */
[----:B------:R-:W-:Y:S05]  /*63c0*/  @P3 BRA `(.L_x_346) ;  /* 0x0000000000683947 */ /* 0x000fea0003800000 */
[----:B--23--:R-:W1:Y:S08]  /*63d0*/  LDC.64 R24, c[0x0][0x3f8] ;  /* 0x0000fe00ff187b82 */ /* 0x00ce700000000a00 */
[----:B------:R-:W2:Y:S01]  /*63e0*/  LDC.64 R26, c[0x0][0x3d8] ;  /* 0x0000f600ff1a7b82 */ /* 0x000ea20000000a00 */
        /* <DEDUP_REMOVED lines=24> */
.L_x_346:
[----:B------:R-:W-:Y:S05]  /*6570*/  BSYNC.RECONVERGENT B0 ;  /* 0x0000000000007941 */ /* 0x000fea0003800200 */
.L_x_345:
[----:B------:R-:W5:Y:S02]  /*6580*/  LDCU UR4, c[0x0][0x370] ;  /* 0x00006e00ff0477ac */ /* 0x000f640008000800 */
[----:B-----5:R-:W-:-:S09]  /*6590*/  UISETP.GE.U32.AND UP0, UPT, UR4, 0x2, UPT ;  /* 0x000000020400788c */ /* 0x020fd2000bf06070 */
[----:B------:R-:W-:Y:S05]  /*65a0*/  BRA.U !UP0, `(.L_x_347) ;  /* 0x0000000908b07547 */ /* 0x000fea000b800000 */
[----:B---34-:R-:W3:Y:S01]  /*65b0*/  LDC R24, c[0x0][0x370] ;  /* 0x0000dc00ff187b82 */ /* 0x018ee20000000800 */
[----:B------:R-:W4:Y:S01]  /*65c0*/  S2R R41, SR_CTAID.Y ;  /* 0x0000000000297919 */ /* 0x000f220000002600 */
[----:B--2---:R-:W-:-:S05]  /*65d0*/  LOP3.LUT R25, R76, 0x1, RZ, 0xc0, !PT ;  /* 0x000000014c197812 */ /* 0x004fca00078ec0ff */
[----:B------:R-:W-:Y:S01]  /*65e0*/  IMAD R27, R25, R82, RZ ;  /* 0x00000052191b7224 */ /* 0x000fe200078e02ff */
        /* <DEDUP_REMOVED lines=21> */
.L_x_349:
[----:B------:R-:W2:Y:S04]  /*6740*/  LDG.E.STRONG.GPU R26, desc[UR6][R24.64] ;  /* 0x00000006181a7981 */ /* 0x000ea8000c1ef900 */
[----:B--2---:R-:W-:Y:S01]  /*6750*/  CCTL.IVALL ;  /* 0x00000000ff00798f */ /* 0x004fe20002000000 */
[----:B------:R-:W-:Y:S05]  /*6760*/  YIELD ;  /* 0x0000000000007946 */ /* 0x000fea0003800000 */
[----:B------:R-:W-:-:S13]  /*6770*/  ISETP.NE.AND P0, PT, R26, R31, PT ;  /* 0x0000001f1a00720c */ /* 0x000fda0003f05270 */
[----:B------:R-:W-:Y:S05]  /*6780*/  @P0 BRA `(.L_x_349) ;  /* 0xfffffffc00ec0947 */ /* 0x000fea000383ffff */
.L_x_348:
        /* <DEDUP_REMOVED lines=16> */
.L_x_351:
        /* <DEDUP_REMOVED lines=61> */
.L_x_350:
        /* <DEDUP_REMOVED lines=36> */
.L_x_352:
        /* <DEDUP_REMOVED lines=19> */
.L_x_353:
        /* <DEDUP_REMOVED lines=9> */
.L_x_354:
[----:B------:R-:W-:Y:S05]  /*7060*/  BSYNC.RECONVERGENT B0 ;  /* 0x0000000000007941 */ /* 0x000fea0003800200 */
.L_x_347:
        /* <DEDUP_REMOVED lines=10> */
[----:B------:R-:W-:Y:S01]  /*7110*/  @!P1 STS.64 [UR4+0x90], R60 ;  /* 0x0000903cff009988 */ /* 0x000fe20008000a04 */
[----:B------:R-:W-:Y:S01]  /*7120*/  BAR.SYNC.DEFER_BLOCKING 0x0 ;  /* 0x0000000000007b1d */ /* 0x000fe20000010000 */
[----:B----4-:R-:W-:-:S05]  /*7130*/  UISETP.NE.AND UP0, UPT, UR5, URZ, UPT ;  /* 0x000000ff0500728c */ /* 0x010fca000bf05270 */
[----:B--23--:R-:W1:Y:S01]  /*7140*/  LDS.64 R24, [UR4+0x90] ;  /* 0x00009004ff187984 */ /* 0x00ce620008000a00 */
[----:B------:R-:W1:Y:S02]  /*7150*/  LDCU UR4, c[0x0][0x42c] ;  /* 0x00008580ff0477ac */ /* 0x000e640008000800 */
[----:B-1----:R-:W-:Y:S01]  /*7160*/  FMUL.FTZ R28, R24, UR4 ;  /* 0x00000004181c7c20 */ /* 0x002fe20008410000 */
[----:B------:R-:W-:Y:S01]  /*7170*/  FMUL.FTZ R29, R25, UR4 ;  /* 0x00000004191d7c20 */ /* 0x000fe20008410000 */
        /* <DEDUP_REMOVED lines=12> */
[----:B------:R-:W2:Y:S01]  /*7240*/  MUFU.RCP R35, R34 ;  /* 0x0000002200237308 */ /* 0x000ea20000001000 */
[----:B-1----:R-:W-:Y:S01]  /*7250*/  FADD.FTZ R37, -R32, 1 ;  /* 0x3f80000020257421 */ /* 0x002fe20000010100 */
[----:B------:R-:W-:-:S03]  /*7260*/  FMUL.FTZ R25, R25, R32 ;  /* 0x0000002019197220 */ /* 0x000fc60000410000 */
[----:B------:R-:W-:Y:S01]  /*7270*/  FFMA.FTZ R26, R26, R37, 1 ;  /* 0x3f8000001a1a7423 */ /* 0x000fe20000010025 */
[----:B--2---:R-:W-:Y:S01]  /*7280*/  FADD.FTZ R36, -R35, 1 ;  /* 0x3f80000023247421 */ /* 0x004fe20000010100 */
[----:B------:R-:W-:Y:S02]  /*7290*/  FMUL.FTZ R24, R24, R35 ;  /* 0x0000002318187220 */ /* 0x000fe40000410000 */
[----:B------:R-:W-:Y:S01]  /*72a0*/  FMUL.FTZ R25, R25, R26 ;  /* 0x0000001a19197220 */ /* 0x000fe20000410000 */
[----:B------:R-:W-:-:S04]  /*72b0*/  FFMA.FTZ R27, R27, R36, 1 ;  /* 0x3f8000001b1b7423 */ /* 0x000fc80000010024 */
[----:B------:R-:W-:-:S07]  /*72c0*/  FMUL.FTZ R24, R24, R27 ;  /* 0x0000001b18187220 */ /* 0x000fce0000410000 */
.L_x_355:
[----:B------:R-:W1:Y:S01]  /*72d0*/  LDCU UR4, c[0x0][0x41c] ;  /* 0x00008380ff0477ac */ /* 0x000e620008000800 */
        /* <DEDUP_REMOVED lines=9> */
[----:B-1----:R-:W-:-:S05]  /*7370*/  IMAD R3, R3, UR4, R78 ;  /* 0x0000000403037c24 */ /* 0x002fca000f8e024e */
[C---:B--2---:R-:W-:Y:S02]  /*7380*/  ISETP.GE.U32.AND P0, PT, R3.reuse, UR8, PT ;  /* 0x0000000803007c0c */ /* 0x044fe4000bf06070 */
[----:B------:R-:W-:Y:S02]  /*7390*/  SHF.R.S32.HI R32, RZ, 0x1f, R3 ;  /* 0x0000001fff207819 */ /* 0x000fe40000011403 */
[----:B------:R-:W-:Y:S02]  /*73a0*/  IADD3 R31, PT, PT, R3, 0x20, RZ ;  /* 0x00000020031f7810 */ /* 0x000fe40007ffe0ff */
[----:B------:R-:W-:Y:S02]  /*73b0*/  ISETP.GE.AND.EX P0, PT, R32, UR9, PT, P0 ;  /* 0x0000000920007c0c */ /* 0x000fe4000bf06300 */
[----:B------:R-:W-:Y:S02]  /*73c0*/  ISETP.GE.U32.AND P1, PT, R31, UR8, PT ;  /* 0x000000081f007c0c */ /* 0x000fe4000bf26070 */
[----:B------:R-:W-:-:S04]  /*73d0*/  SHF.R.S32.HI R30, RZ, 0x1f, R31 ;  /* 0x0000001fff1e7819 */ /* 0x000fc8000001141f */
[----:B------:R-:W-:-:S05]  /*73e0*/  ISETP.GE.AND.EX P1, PT, R30, UR9, PT, P1 ;  /* 0x000000091e007c0c */ /* 0x000fca000bf26310 */
[----:B------:R-:W-:Y:S08]  /*73f0*/  @P0 BRA `(.L_x_357) ;  /* 0x0000000000380947 */ /* 0x000ff00003800000 */
[----:B------:R-:W1:Y:S01]  /*7400*/  LDCU.64 UR10, c[0x0][0x3f8] ;  /* 0x00007f00ff0a77ac */ /* 0x000e620008000a00 */
[----:B------:R-:W-:Y:S01]  /*7410*/  MOV R24, R120 ;  /* 0x0000007800187202 */ /* 0x000fe20000000f00 */
[----:B------:R-:W-:Y:S01]  /*7420*/  FMUL.FTZ R33, R27, R116 ;  /* 0x000000741b217220 */ /* 0x000fe20000410000 */
[----:B------:R-:W-:Y:S01]  /*7430*/  MOV R25, R123 ;  /* 0x0000007b00197202 */ /* 0x000fe20000000f00 */
[----:B------:R-:W2:Y:S01]  /*7440*/  LDCU.64 UR4, c[0x0][0x380] ;  /* 0x00007000ff0477ac */ /* 0x000ea20008000a00 */
[----:B-1----:R-:W-:Y:S02]  /*7450*/  IMAD R32, R32, UR10, RZ ;  /* 0x0000000a20207c24 */ /* 0x002fe4000f8e02ff */
[----:B------:R-:W-:-:S04]  /*7460*/  IMAD.WIDE.U32 R24, R3, UR10, R24 ;  /* 0x0000000a03187c25 */ /* 0x000fc8000f8e0018 */
[----:B------:R-:W-:Y:S02]  /*7470*/  IMAD R37, R3, UR11, R32 ;  /* 0x0000000b03257c24 */ /* 0x000fe4000f8e0220 */
[----:B------:R-:W-:Y:S01]  /*7480*/  FMUL.FTZ R32, R35, R116 ;  /* 0x0000007423207220 */ /* 0x000fe20000410000 */
[----:B--2---:R-:W-:Y:S02]  /*7490*/  LEA R26, P0, R24, UR4, 0x1 ;  /* 0x00000004181a7c11 */ /* 0x004fe4000f8008ff */
[----:B------:R-:W-:Y:S02]  /*74a0*/  IADD3 R37, PT, PT, R25, R37, RZ ;  /* 0x0000002519257210 */ /* 0x000fe40007ffe0ff */
[----:B------:R-:W-:Y:S02]  /*74b0*/  F2FP.BF16.F32.PACK_AB R25, R32, R33 ;  /* 0x000000212019723e */ /* 0x000fe400000010ff */
[----:B------:R-:W-:-:S05]  /*74c0*/  LEA.HI.X R27, R24, UR5, R37, 0x1, P0 ;  /* 0x00000005181b7c11 */ /* 0x000fca00080f0c25 */
[----:B------:R1:W-:Y:S02]  /*74d0*/  STG.E desc[UR6][R26.64], R25 ;  /* 0x000000191a007986 */ /* 0x0003e4000c101906 */
.L_x_357:
[----:B------:R-:W-:Y:S05]  /*74e0*/  BSYNC.RECONVERGENT B0 ;  /* 0x0000000000007941 */ /* 0x000fea0003800200 */
.L_x_356:
[-C--:B------:R-:W-:Y:S01]  /*74f0*/  FMUL.FTZ R73, R73, R116.reuse ;  /* 0x0000007449497220 */ /* 0x080fe20000410000 */
[----:B------:R-:W-:Y:S01]  /*7500*/  FADD.FTZ R39, -R22, R39 ;  /* 0x0000002716277221 */ /* 0x000fe20000010100 */
[----:B-1----:R-:W-:Y:S02]  /*7510*/  SHF.L.U32 R25, R72, 0x10, RZ ;  /* 0x0000001048197819 */ /* 0x002fe400000006ff */
        /* <DEDUP_REMOVED lines=22> */
.L_x_358:
[----:B------:R-:W-:Y:S01]  /*7680*/  FFMA.FTZ R26, R28, R40, R29 ;  /* 0x000000281c1a7223 */ /* 0x000fe2000001001d */
[----:B------:R-:W-:Y:S01]  /*7690*/  BSSY.RECONVERGENT B0, `(.L_x_359) ;  /* 0x0000014000007945 */ /* 0x000fe20003800200 */
[----:B------:R-:W-:Y:S01]  /*76a0*/  FFMA.FTZ R41, R80, R25, -R41 ;  /* 0x0000001950297223 */ /* 0x000fe20000010829 */
[----:B------:R-:W-:Y:S01]  /*76b0*/  SHF.L.U32 R71, R71, 0x10, RZ ;  /* 0x0000001047477819 */ /* 0x000fe200000006ff */
[----:B------:R-:W-:Y:S01]  /*76c0*/  FFMA.FTZ R27, R23, R24, -R26 ;  /* 0x00000018171b7223 */ /* 0x000fe2000001081a */
[----:B------:R-:W-:Y:S01]  /*76d0*/  SHF.L.U32 R33, R110, 0x10, RZ ;  /* 0x000000106e217819 */ /* 0x000fe200000006ff */
[----:B------:R-:W-:Y:S06]  /*76e0*/  @P1 BRA `(.L_x_360) ;  /* 0x0000000000381947 */ /* 0x000fec0003800000 */
        /* <DEDUP_REMOVED lines=14> */
.L_x_360:
[----:B------:R-:W-:Y:S05]  /*77d0*/  BSYNC.RECONVERGENT B0 ;  /* 0x0000000000007941 */ /* 0x000fea0003800200 */
.L_x_359:
[----:B------:R-:W-:Y:S01]  /*77e0*/  SHF.L.U32 R13, R13, 0x10, RZ ;  /* 0x000000100d0d7819 */ /* 0x000fe200000006ff */
[----:B------:R-:W-:Y:S01]  /*77f0*/  FADD.FTZ R71, -R22, R71 ;  /* 0x0000004716477221 */ /* 0x000fe20000010100 */
[----:B------:R-:W-:Y:S02]  /*7800*/  SHF.L.U32 R9, R9, 0x10, RZ ;  /* 0x0000001009097819 */ /* 0x000fe400000006ff */
[----:B------:R-:W-:Y:S01]  /*7810*/  SHF.L.U32 R15, R15, 0x10, RZ ;  /* 0x000000100f0f7819 */ /* 0x000fe200000006ff */
[-C--:B------:R-:W-:Y:S01]  /*7820*/  FMUL.FTZ R71, R71, R116.reuse ;  /* 0x0000007447477220 */ /* 0x080fe20000410000 */
[----:B------:R-:W-:Y:S02]  /*7830*/  SHF.L.U32 R49, R90, 0x10, RZ ;  /* 0x000000105a317819 */ /* 0x000fe400000006ff */
[----:B------:R-:W-:Y:S02]  /*7840*/  SHF.L.U32 R57, R88, 0x10, RZ ;  /* 0x0000001058397819 */ /* 0x000fe400000006ff */
[----:B0-----:R-:W-:Y:S01]  /*7850*/  SHF.L.U32 R61, R17, 0x10, RZ ;  /* 0x00000010113d7819 */ /* 0x001fe200000006ff */
[C---:B------:R-:W-:Y:S01]  /*7860*/  FADD.FTZ R17, -R22.reuse, R13 ;  /* 0x0000000d16117221 */ /* 0x040fe20000010100 */
        /* <DEDUP_REMOVED lines=9> */
[C---:B------:R-:W-:Y:S01]  /*7900*/  FADD.FTZ R15, -R22.reuse, R57 ;  /* 0x00000039160f7221 */ /* 0x040fe20000010100 */
[C---:B------:R-:W-:Y:S01]  /*7910*/  FADD.FTZ R9, -R22.reuse, R61 ;  /* 0x0000003d16097221 */ /* 0x040fe20000010100 */
[----:B------:R-:W-:Y:S01]  /*7920*/  SHF.L.U32 R31, R67, 0x10, RZ ;  /* 0x00000010431f7819 */ /* 0x000fe200000006ff */
[----:B-1----:R-:W-:Y:S01]  /*7930*/  FMUL.FTZ R26, R7, R116 ;  /* 0x00000074071a7220 */ /* 0x002fe20000410000 */
[----:B------:R-:W-:Y:S01]  /*7940*/  SHF.L.U32 R43, R5, 0x10, RZ ;  /* 0x00000010052b7819 */ /* 0x000fe200000006ff */
[----:B------:R-:W-:Y:S01]  /*7950*/  FADD.FTZ R47, -R22, R47 ;  /* 0x0000002f162f7221 */ /* 0x000fe20000010100 */
[----:B------:R-:W-:Y:S01]  /*7960*/  SHF.L.U32 R37, R94, 0x10, RZ ;  /* 0x000000105e257819 */ /* 0x000fe200000006ff */
[C---:B------:R-:W-:Y:S01]  /*7970*/  FADD.FTZ R21, -R22.reuse, R21 ;  /* 0x0000001516157221 */ /* 0x040fe20000010100 */
[C---:B------:R-:W-:Y:S01]  /*7980*/  IADD3 R83, PT, PT, R3.reuse, 0x40, RZ ;  /* 0x0000004003537810 */ /* 0x040fe20007ffe0ff */
[C---:B------:R-:W-:Y:S01]  /*7990*/  FADD.FTZ R43, -R22.reuse, R43 ;  /* 0x0000002b162b7221 */ /* 0x040fe20000010100 */
[C---:B------:R-:W-:Y:S01]  /*79a0*/  IADD3 R61, PT, PT, R3.reuse, 0x60, RZ ;  /* 0x00000060033d7810 */ /* 0x040fe20007ffe0ff */
[----:B------:R-:W-:Y:S01]  /*79b0*/  FADD.FTZ R7, -R22, R75 ;  /* 0x0000004b16077221 */ /* 0x000fe20000010100 */
[C---:B------:R-:W-:Y:S01]  /*79c0*/  IADD3 R57, PT, PT, R3.reuse, 0x80, RZ ;  /* 0x0000008003397810 */ /* 0x040fe20007ffe0ff */
[C-C-:B------:R-:W-:Y:S01]  /*79d0*/  FFMA.FTZ R75, R28.reuse, R71, R29.reuse ;  /* 0x000000471c4b7223 */ /* 0x140fe2000001001d */
[C---:B------:R-:W-:Y:S01]  /*79e0*/  IADD3 R49, PT, PT, R3.reuse, 0xa0, RZ ;  /* 0x000000a003317810 */ /* 0x040fe20007ffe0ff */
[----:B------:R-:W-:Y:S01]  /*79f0*/  FFMA.FTZ R56, R28, R26, R29 ;  /* 0x0000001a1c387223 */ /* 0x000fe2000001001d */
[----:B------:R-:W-:-:S02]  /*7a00*/  IADD3 R38, PT, PT, R3, 0xc0, RZ ;  /* 0x000000c003267810 */ /* 0x000fc40007ffe0ff */
[C---:B------:R-:W-:Y:S02]  /*7a10*/  IADD3 R34, PT, PT, R3.reuse, 0xe0, RZ ;  /* 0x000000e003227810 */ /* 0x040fe40007ffe0ff */
[----:B------:R-:W-:Y:S02]  /*7a20*/  IADD3 R30, PT, PT, R3, 0x100, RZ ;  /* 0x00000100031e7810 */ /* 0x000fe40007ffe0ff */
[----:B------:R-:W-:Y:S02]  /*7a30*/  SHF.L.U32 R25, R69, 0x10, RZ ;  /* 0x0000001045197819 */ /* 0x000fe400000006ff */
[----:B------:R-:W-:Y:S02]  /*7a40*/  SHF.L.U32 R5, R96, 0x10, RZ ;  /* 0x0000001060057819 */ /* 0x000fe400000006ff */
[----:B------:R-:W-:Y:S01]  /*7a50*/  SHF.L.U32 R11, R11, 0x10, RZ ;  /* 0x000000100b0b7819 */ /* 0x000fe200000006ff */
[----:B------:R-:W-:Y:S01]  /*7a60*/  FADD.FTZ R25, -R22, R25 ;  /* 0x0000001916197221 */ /* 0x000fe20000010100 */
[----:B------:R-:W-:-:S02]  /*7a70*/  SHF.L.U32 R27, R108, 0x10, RZ ;  /* 0x000000106c1b7819 */ /* 0x000fc400000006ff */
        /* <DEDUP_REMOVED lines=16> */
[----:B------:R-:W-:Y:S01]  /*7b80*/  ISETP.GE.U32.AND P2, PT, R83, UR8, PT ;  /* 0x0000000853007c0c */ /* 0x000fe2000bf46070 */
        /* <DEDUP_REMOVED lines=48> */
.L_x_361:
        /* <DEDUP_REMOVED lines=19> */
.L_x_363:
[----:B------:R-:W-:Y:S05]  /*7fc0*/  BSYNC.RECONVERGENT B0 ;  /* 0x0000000000007941 */ /* 0x000fea0003800200 */
.L_x_362:
        /* <DEDUP_REMOVED lines=23> */
.L_x_364:
        /* <DEDUP_REMOVED lines=21> */
.L_x_366:
[----:B------:R-:W-:Y:S05]  /*8290*/  BSYNC.RECONVERGENT B0 ;  /* 0x0000000000007941 */ /* 0x000fea0003800200 */
.L_x_365:
        /* <DEDUP_REMOVED lines=23> */
.L_x_367:
        /* <DEDUP_REMOVED lines=19> */
.L_x_369:
[----:B------:R-:W-:Y:S05]  /*8540*/  BSYNC.RECONVERGENT B0 ;  /* 0x0000000000007941 */ /* 0x000fea0003800200 */
.L_x_368:
        /* <DEDUP_REMOVED lines=23> */
.L_x_370:
        /* <DEDUP_REMOVED lines=21> */
.L_x_372:
[----:B------:R-:W-:Y:S05]  /*8810*/  BSYNC.RECONVERGENT B0 ;  /* 0x0000000000007941 */ /* 0x000fea0003800200 */
.L_x_371:
        /* <DEDUP_REMOVED lines=23> */
.L_x_373:
        /* <DEDUP_REMOVED lines=19> */
.L_x_375:
[----:B------:R-:W-:Y:S05]  /*8ac0*/  BSYNC.RECONVERGENT B0 ;  /* 0x0000000000007941 */ /* 0x000fea0003800200 */
.L_x_374:
        /* <DEDUP_REMOVED lines=23> */
.L_x_376:
        /* <DEDUP_REMOVED lines=21> */
.L_x_378:
[----:B------:R-:W-:Y:S05]  /*8d90*/  BSYNC.RECONVERGENT B0 ;  /* 0x0000000000007941 */ /* 0x000fea0003800200 */
.L_x_377:
        /* <DEDUP_REMOVED lines=23> */
.L_x_379:
        /* <DEDUP_REMOVED lines=18> */
.L_x_381:
[----:B------:R-:W-:Y:S05]  /*9030*/  BSYNC.RECONVERGENT B0 ;  /* 0x0000000000007941 */ /* 0x000fea0003800200 */
.L_x_380:
[-C--:B------:R-:W-:Y:S01]  /*9040*/  FMUL.FTZ R41, R21, R116.reuse ;  /* 0x0000007415297220 */ /* 0x080fe20000410000 */
        /* <DEDUP_REMOVED lines=17> */
[-C--:B0-----:R-:W-:Y:S01]  /*9160*/  FMUL.FTZ R24, R11, R116.reuse ;  /* 0x000000740b187220 */ /* 0x081fe20000410000 */
[----:B------:R-:W-:Y:S01]  /*9170*/  FMUL.FTZ R4, R5, R116 ;  /* 0x0000007405047220 */ /* 0x000fe20000410000 */
[----:B------:R-:W-:Y:S01]  /*9180*/  IADD3 R3, PT, PT, R3, 0x1e0, RZ ;  /* 0x000001e003037810 */ /* 0x000fe20007ffe0ff */
[C-C-:B------:R-:W-:Y:S01]  /*9190*/  FFMA.FTZ R51, R28.reuse, R41, R29.reuse ;  /* 0x000000291c337223 */ /* 0x140fe2000001001d */
[----:B------:R-:W-:Y:S01]  /*91a0*/  ISETP.GE.U32.AND P2, PT, R55, UR8, PT ;  /* 0x0000000837007c0c */ /* 0x000fe2000bf46070 */
        /* <DEDUP_REMOVED lines=52> */
.L_x_382:
        /* <DEDUP_REMOVED lines=18> */
.L_x_384:
[----:B------:R-:W-:Y:S05]  /*9610*/  BSYNC.RECONVERGENT B0 ;  /* 0x0000000000007941 */ /* 0x000fea0003800200 */
.L_x_383:
        /* <DEDUP_REMOVED lines=21> */
.L_x_385:
        /* <DEDUP_REMOVED lines=18> */
.L_x_387:
[----:B------:R-:W-:Y:S05]  /*9890*/  BSYNC.RECONVERGENT B0 ;  /* 0x0000000000007941 */ /* 0x000fea0003800200 */
.L_x_386:
        /* <DEDUP_REMOVED lines=10> */
[----:B0-----:R-:W0:Y:S01]  /*9940*/  MUFU.RCP R29, R10 ;  /* 0x0000000a001d7308 */ /* 0x001e220000001000 */
        /* <DEDUP_REMOVED lines=10> */
.L_x_388:
[----:B------:R-:W-:Y:S01]  /*99f0*/  BSSY.RECONVERGENT B0, `(.L_x_389) ;  /* 0x0000012000007945 */ /* 0x000fe20003800200 */
[----:B------:R-:W-:Y:S01]  /*9a00*/  FFMA.FTZ R33, R80, R12, -R33 ;  /* 0x0000000c50217223 */ /* 0x000fe20000010821 */
[----:B------:R-:W-:Y:S02]  /*9a10*/  FFMA.FTZ R93, R23, R93, -R44 ;  /* 0x0000005d175d7223 */ /* 0x000fe4000001082c */
[----:B------:R-:W-:Y:S05]  /*9a20*/  @P0 BRA `(.L_x_390) ;  /* 0x0000000000380947 */ /* 0x000fea0003800000 */
[----:B------:R-:W1:Y:S01]  /*9a30*/  LDCU.64 UR4, c[0x0][0x3f8] ;  /* 0x00007f00ff0477ac */ /* 0x000e620008000a00 */
[----:B------:R-:W-:Y:S01]  /*9a40*/  MOV R38, R120 ;  /* 0x0000007800267202 */ /* 0x000fe20000000f00 */
[----:B0-----:R-:W-:Y:S01]  /*9a50*/  FMUL.FTZ R29, R33, R116 ;  /* 0x00000074211d7220 */ /* 0x001fe20000410000 */
[----:B------:R-:W-:Y:S01]  /*9a60*/  MOV R39, R123 ;  /* 0x0000007b00277202 */ /* 0x000fe20000000f00 */
[----:B------:R-:W0:Y:S01]  /*9a70*/  LDCU.64 UR10, c[0x0][0x380] ;  /* 0x00007000ff0a77ac */ /* 0x000e220008000a00 */
[----:B-1----:R-:W-:Y:S02]  /*9a80*/  IMAD R8, R35, UR4, RZ ;  /* 0x0000000423087c24 */ /* 0x002fe4000f8e02ff */
        /* <DEDUP_REMOVED lines=8> */
.L_x_390:
[----:B------:R-:W-:Y:S05]  /*9b10*/  BSYNC.RECONVERGENT B0 ;  /* 0x0000000000007941 */ /* 0x000fea0003800200 */
.L_x_389:
        /* <DEDUP_REMOVED lines=10> */
[----:B01----:R-:W0:Y:S01]  /*9bc0*/  MUFU.RCP R29, R10 ;  /* 0x0000000a001d7308 */ /* 0x003e220000001000 */
[----:B---3--:R-:W-:-:S07]  /*9bd0*/  FADD.FTZ R31, R12, 1 ;  /* 0x3f8000000c1f7421 */ /* 0x008fce0000010000 */
        /* <DEDUP_REMOVED lines=9> */
.L_x_391:
[----:B------:R-:W-:Y:S01]  /*9c70*/  BSSY.RECONVERGENT B0, `(.L_x_392) ;  /* 0x0000012000007945 */ /* 0x000fe20003800200 */
[----:B------:R-:W-:Y:S01]  /*9c80*/  FFMA.FTZ R25, R80, R14, -R25 ;  /* 0x0000000e50197223 */ /* 0x000fe20000010819 */
[----:B------:R-:W-:Y:S02]  /*9c90*/  FFMA.FTZ R91, R23, R91, -R42 ;  /* 0x0000005b175b7223 */ /* 0x000fe4000001082a */
[----:B------:R-:W-:Y:S05]  /*9ca0*/  @P6 BRA `(.L_x_393) ;  /* 0x0000000000386947 */ /* 0x000fea0003800000 */
[----:B------:R-:W2:Y:S01]  /*9cb0*/  LDCU.64 UR4, c[0x0][0x3f8] ;  /* 0x00007f00ff0477ac */ /* 0x000ea20008000a00 */
[----:B------:R-:W-:Y:S02]  /*9cc0*/  MOV R32, R120 ;  /* 0x0000007800207202 */ /* 0x000fe40000000f00 */
[----:B------:R-:W-:Y:S01]  /*9cd0*/  MOV R33, R123 ;  /* 0x0000007b00217202 */ /* 0x000fe20000000f00 */
[----:B------:R-:W3:Y:S01]  /*9ce0*/  LDCU.64 UR10, c[0x0][0x380] ;  /* 0x00007000ff0a77ac */ /* 0x000ee20008000a00 */
[----:B--2---:R-:W-:Y:S02]  /*9cf0*/  IMAD R8, R27, UR4, RZ ;  /* 0x000000041b087c24 */ /* 0x004fe4000f8e02ff */
[----:B------:R-:W-:-:S04]  /*9d00*/  IMAD.WIDE.U32 R34, R21, UR4, R32 ;  /* 0x0000000415227c25 */ /* 0x000fc8000f8e0020 */
[----:B------:R-:W-:Y:S02]  /*9d10*/  IMAD R27, R21, UR5, R8 ;  /* 0x00000005151b7c24 */ /* 0x000fe4000f8e0208 */
[-C--:B------:R-:W-:Y:S01]  /*9d20*/  FMUL.FTZ R21, R25, R116.reuse ;  /* 0x0000007419157220 */ /* 0x080fe20000410000 */
[----:B------:R-:W-:Y:S01]  /*9d30*/  FMUL.FTZ R8, R91, R116 ;  /* 0x000000745b087220 */ /* 0x000fe20000410000 */
[----:B---3--:R-:W-:Y:S02]  /*9d40*/  LEA R32, P0, R34, UR10, 0x1 ;  /* 0x0000000a22207c11 */ /* 0x008fe4000f8008ff */
[----:B------:R-:W-:Y:S02]  /*9d50*/  IADD3 R27, PT, PT, R35, R27, RZ ;  /* 0x0000001b231b7210 */ /* 0x000fe40007ffe0ff */
[----:B------:R-:W-:Y:S02]  /*9d60*/  F2FP.BF16.F32.PACK_AB R21, R8, R21 ;  /* 0x000000150815723e */ /* 0x000fe400000010ff */
[----:B------:R-:W-:-:S05]  /*9d70*/  LEA.HI.X R33, R34, UR11, R27, 0x1, P0 ;  /* 0x0000000b22217c11 */ /* 0x000fca00080f0c1b */
[----:B------:R2:W-:Y:S02]  /*9d80*/  STG.E desc[UR6][R32.64], R21 ;  /* 0x0000001520007986 */ /* 0x0005e4000c101906 */
.L_x_393:
[----:B------:R-:W-:Y:S05]  /*9d90*/  BSYNC.RECONVERGENT B0 ;  /* 0x0000000000007941 */ /* 0x000fea0003800200 */
.L_x_392:
        /* <DEDUP_REMOVED lines=12> */
[----:B--2---:R-:W2:Y:S01]  /*9e60*/  MUFU.RCP R21, R10 ;  /* 0x0000000a00157308 */ /* 0x004ea20000001000 */
[----:B---3--:R-:W-:Y:S01]  /*9e70*/  FADD.FTZ R32, -R14, 1 ;  /* 0x3f8000000e207421 */ /* 0x008fe20000010100 */
[----:B------:R-:W-:-:S03]  /*9e80*/  FMUL.FTZ R89, R89, R14 ;  /* 0x0000000e59597220 */ /* 0x000fc60000410000 */
[----:B------:R-:W-:Y:S01]  /*9e90*/  FFMA.FTZ R32, R15, R32, 1 ;  /* 0x3f8000000f207423 */ /* 0x000fe20000010020 */
[----:B--2---:R-:W-:Y:S01]  /*9ea0*/  FADD.FTZ R25, -R21, 1 ;  /* 0x3f80000015197421 */ /* 0x004fe20000010100 */
[----:B------:R-:W-:Y:S02]  /*9eb0*/  FMUL.FTZ R16, R16, R21 ;  /* 0x0000001510107220 */ /* 0x000fe40000410000 */
[----:B------:R-:W-:Y:S01]  /*9ec0*/  FMUL.FTZ R89, R89, R32 ;  /* 0x0000002059597220 */ /* 0x000fe20000410000 */
[----:B------:R-:W-:-:S04]  /*9ed0*/  FFMA.FTZ R25, R26, R25, 1 ;  /* 0x3f8000001a197423 */ /* 0x000fc80000010019 */
[----:B------:R-:W-:-:S07]  /*9ee0*/  FMUL.FTZ R16, R16, R25 ;  /* 0x0000001910107220 */ /* 0x000fce0000410000 */
.L_x_394:
[----:B------:R-:W-:Y:S01]  /*9ef0*/  BSSY.RECONVERGENT B0, `(.L_x_395) ;  /* 0x0000012000007945 */ /* 0x000fe20003800200 */
[----:B------:R-:W-:Y:S01]  /*9f00*/  FFMA.FTZ R17, R80, R16, -R17 ;  /* 0x0000001050117223 */ /* 0x000fe20000010811 */
[----:B------:R-:W-:Y:S02]  /*9f10*/  FFMA.FTZ R89, R23, R89, -R36 ;  /* 0x0000005917597223 */ /* 0x000fe40000010824 */
[----:B------:R-:W-:Y:S05]  /*9f20*/  @P4 BRA `(.L_x_396) ;  /* 0x0000000000384947 */ /* 0x000fea0003800000 */
[----:B------:R-:W3:Y:S01]  /*9f30*/  LDCU.64 UR4, c[0x0][0x3f8] ;  /* 0x00007f00ff0477ac */ /* 0x000ee20008000a00 */
[----:B------:R-:W-:Y:S01]  /*9f40*/  MOV R14, R120 ;  /* 0x00000078000e7202 */ /* 0x000fe20000000f00 */
[----:B------:R-:W-:Y:S01]  /*9f50*/  FMUL.FTZ R17, R17, R116 ;  /* 0x0000007411117220 */ /* 0x000fe20000410000 */
[----:B------:R-:W-:Y:S01]  /*9f60*/  MOV R15, R123 ;  /* 0x0000007b000f7202 */ /* 0x000fe20000000f00 */
[----:B------:R-:W4:Y:S01]  /*9f70*/  LDCU.64 UR10, c[0x0][0x380] ;  /* 0x00007000ff0a77ac */ /* 0x000f220008000a00 */
[----:B---3--:R-:W-:Y:S02]  /*9f80*/  IMAD R8, R19, UR4, RZ ;  /* 0x0000000413087c24 */ /* 0x008fe4000f8e02ff */
[----:B------:R-:W-:-:S04]  /*9f90*/  IMAD.WIDE.U32 R14, R13, UR4, R14 ;  /* 0x000000040d0e7c25 */ /* 0x000fc8000f8e000e */
[----:B------:R-:W-:Y:S02]  /*9fa0*/  IMAD R13, R13, UR5, R8 ;  /* 0x000000050d0d7c24 */ /* 0x000fe4000f8e0208 */
[----:B------:R-:W-:Y:S01]  /*9fb0*/  FMUL.FTZ R8, R89, R116 ;  /* 0x0000007459087220 */ /* 0x000fe20000410000 */
[----:B----4-:R-:W-:Y:S02]  /*9fc0*/  LEA R12, P0, R14, UR10, 0x1 ;  /* 0x0000000a0e0c7c11 */ /* 0x010fe4000f8008ff */
[----:B------:R-:W-:Y:S02]  /*9fd0*/  IADD3 R13, PT, PT, R15, R13, RZ ;  /* 0x0000000d0f0d7210 */ /* 0x000fe40007ffe0ff */
[----:B------:R-:W-:Y:S02]  /*9fe0*/  F2FP.BF16.F32.PACK_AB R15, R8, R17 ;  /* 0x00000011080f723e */ /* 0x000fe400000010ff */
[----:B------:R-:W-:-:S05]  /*9ff0*/  LEA.HI.X R13, R14, UR11, R13, 0x1, P0 ;  /* 0x0000000b0e0d7c11 */ /* 0x000fca00080f0c0d */
[----:B------:R3:W-:Y:S02]  /*a000*/  STG.E desc[UR6][R12.64], R15 ;  /* 0x0000000f0c007986 */ /* 0x0007e4000c101906 */
.L_x_396:
[----:B------:R-:W-:Y:S05]  /*a010*/  BSYNC.RECONVERGENT B0 ;  /* 0x0000000000007941 */ /* 0x000fea0003800200 */
.L_x_395:
[----:B------:R-:W-:Y:S02]  /*a020*/  SHF.L.U32 R18, R18, 0x10, RZ ;  /* 0x0000001012127819 */ /* 0x000fe400000006ff */
[----:B------:R-:W-:Y:S01]  /*a030*/  SHF.L.U32 R87, R87, 0x10, RZ ;  /* 0x0000001057577819 */ /* 0x000fe200000006ff */
[----:B------:R-:W-:Y:S06]  /*a040*/  BRA.U !UP0, `(.L_x_397) ;  /* 0x0000000108487547 */ /* 0x000fec000b800000 */
[----:B------:R-:W-:Y:S01]  /*a050*/  FFMA.FTZ R24, R23, R24, R84 ;  /* 0x0000001817187223 */ /* 0x000fe20000010054 */
[----:B------:R-:W-:-:S03]  /*a060*/  FFMA.FTZ R22, R80, R22, R81 ;  /* 0x0000001650167223 */ /* 0x000fc60000010051 */
[----:B---3--:R-:W-:Y:S01]  /*a070*/  FMUL.FTZ R12, R24, -1.4426950216293334961 ;  /* 0xbfb8aa3b180c7820 */ /* 0x008fe20000410000 */
        /* <DEDUP_REMOVED lines=15> */
.L_x_397:
[----:B------:R-:W-:Y:S01]  /*a170*/  BSSY.RECONVERGENT B0, `(.L_x_398) ;  /* 0x0000012000007945 */ /* 0x000fe20003800200 */
[----:B---3--:R-:W-:Y:S01]  /*a180*/  FFMA.FTZ R13, R80, R18, -R11 ;  /* 0x00000012500d7223 */ /* 0x008fe2000001080b */
[----:B------:R-:W-:Y:S02]  /*a190*/  FFMA.FTZ R87, R23, R87, -R30 ;  /* 0x0000005717577223 */ /* 0x000fe4000001081e */
[----:B------:R-:W-:Y:S05]  /*a1a0*/  @P5 BRA `(.L_x_399) ;  /* 0x0000000000385947 */ /* 0x000fea0003800000 */
[----:B------:R-:W3:Y:S01]  /*a1b0*/  LDCU.64 UR4, c[0x0][0x3f8] ;  /* 0x00007f00ff0477ac */ /* 0x000ee20008000a00 */
[----:B------:R-:W-:Y:S01]  /*a1c0*/  MOV R8, R120 ;  /* 0x0000007800087202 */ /* 0x000fe20000000f00 */
[----:B------:R-:W4:Y:S01]  /*a1d0*/  LDCU.64 UR10, c[0x0][0x380] ;  /* 0x00007000ff0a77ac */ /* 0x000f220008000a00 */
[----:B---3--:R-:W-:Y:S01]  /*a1e0*/  IMAD R12, R9, UR4, RZ ;  /* 0x00000004090c7c24 */ /* 0x008fe2000f8e02ff */
[----:B------:R-:W-:-:S03]  /*a1f0*/  MOV R9, R123 ;  /* 0x0000007b00097202 */ /* 0x000fc60000000f00 */
[----:B------:R-:W-:-:S04]  /*a200*/  IMAD.WIDE.U32 R10, R7, UR4, R8 ;  /* 0x00000004070a7c25 */ /* 0x000fc8000f8e0008 */
[----:B------:R-:W-:Y:S02]  /*a210*/  IMAD R9, R7, UR5, R12 ;  /* 0x0000000507097c24 */ /* 0x000fe4000f8e020c */
[-C--:B------:R-:W-:Y:S01]  /*a220*/  FMUL.FTZ R12, R13, R116.reuse ;  /* 0x000000740d0c7220 */ /* 0x080fe20000410000 */
[----:B------:R-:W-:Y:S01]  /*a230*/  FMUL.FTZ R7, R87, R116 ;  /* 0x0000007457077220 */ /* 0x000fe20000410000 */
[C---:B----4-:R-:W-:Y:S02]  /*a240*/  LEA R8, P0, R10.reuse, UR10, 0x1 ;  /* 0x0000000a0a087c11 */ /* 0x050fe4000f8008ff */
[----:B------:R-:W-:Y:S02]  /*a250*/  IADD3 R9, PT, PT, R11, R9, RZ ;  /* 0x000000090b097210 */ /* 0x000fe40007ffe0ff */
[----:B------:R-:W-:Y:S02]  /*a260*/  F2FP.BF16.F32.PACK_AB R7, R7, R12 ;  /* 0x0000000c0707723e */ /* 0x000fe400000010ff */
[----:B------:R-:W-:-:S05]  /*a270*/  LEA.HI.X R9, R10, UR11, R9, 0x1, P0 ;  /* 0x0000000b0a097c11 */ /* 0x000fca00080f0c09 */
[----:B------:R3:W-:Y:S02]  /*a280*/  STG.E desc[UR6][R8.64], R7 ;  /* 0x0000000708007986 */ /* 0x0007e4000c101906 */
.L_x_399:
[----:B------:R-:W-:Y:S05]  /*a290*/  BSYNC.RECONVERGENT B0 ;  /* 0x0000000000007941 */ /* 0x000fea0003800200 */
.L_x_398:
[----:B------:R-:W-:Y:S02]  /*a2a0*/  SHF.L.U32 R20, R20, 0x10, RZ ;  /* 0x0000001014147819 */ /* 0x000fe400000006ff */
[----:B------:R-:W-:Y:S02]  /*a2b0*/  SHF.R.S32.HI R14, RZ, 0x1f, R3 ;  /* 0x0000001fff0e7819 */ /* 0x000fe40000011403 */
        /* <DEDUP_REMOVED lines=20> */
.L_x_400:
[----:B------:R-:W-:Y:S01]  /*a400*/  ISETP.GE.AND.EX P3, PT, R14, UR9, PT, P3 ;  /* 0x000000090e007c0c */ /* 0x000fe2000bf66330 */
[----:B------:R-:W-:Y:S01]  /*a410*/  FFMA.FTZ R5, R80, R20, -R5 ;  /* 0x0000001450057223 */ /* 0x000fe20000010805 */
[----:B------:R-:W-:Y:S01]  /*a420*/  FFMA.FTZ R23, R23, R85, -R28 ;  /* 0x0000005517177223 */ /* 0x000fe2000001081c */
[----:B------:R-:W-:Y:S02]  /*a430*/  BSSY.RECONVERGENT B0, `(.L_x_401) ;  /* 0x000000f000007945 */ /* 0x000fe40003800200 */
[-C--:B------:R-:W-:Y:S01]  /*a440*/  FMUL.FTZ R6, R5, R116.reuse ;  /* 0x0000007405067220 */ /* 0x080fe20000410000 */
[----:B------:R-:W-:-:S07]  /*a450*/  FMUL.FTZ R23, R23, R116 ;  /* 0x0000007417177220 */ /* 0x000fce0000410000 */
[----:B------:R-:W-:Y:S05]  /*a460*/  @P3 BRA `(.L_x_402) ;  /* 0x00000000002c3947 */ /* 0x000fea0003800000 */
[----:B------:R-:W4:Y:S01]  /*a470*/  LDCU.64 UR4, c[0x0][0x3f8] ;  /* 0x00007f00ff0477ac */ /* 0x000f220008000a00 */
[----:B------:R-:W-:Y:S01]  /*a480*/  MOV R121, R123 ;  /* 0x0000007b00797202 */ /* 0x000fe20000000f00 */
[----:B------:R-:W5:Y:S01]  /*a490*/  LDCU.64 UR8, c[0x0][0x380] ;  /* 0x00007000ff0877ac */ /* 0x000f620008000a00 */
[----:B----4-:R-:W-:Y:S02]  /*a4a0*/  IMAD R14, R14, UR4, RZ ;  /* 0x000000040e0e7c24 */ /* 0x010fe4000f8e02ff */
[----:B------:R-:W-:-:S04]  /*a4b0*/  IMAD.WIDE.U32 R120, R3, UR4, R120 ;  /* 0x0000000403787c25 */ /* 0x000fc8000f8e0078 */
[----:B------:R-:W-:Y:S01]  /*a4c0*/  IMAD R3, R3, UR5, R14 ;  /* 0x0000000503037c24 */ /* 0x000fe2000f8e020e */
[----:B-----5:R-:W-:-:S04]  /*a4d0*/  LEA R4, P0, R120, UR8, 0x1 ;  /* 0x0000000878047c11 */ /* 0x020fc8000f8008ff */
[----:B------:R-:W-:-:S04]  /*a4e0*/  IADD3 R3, PT, PT, R121, R3, RZ ;  /* 0x0000000379037210 */ /* 0x000fc80007ffe0ff */
[----:B------:R-:W-:Y:S02]  /*a4f0*/  LEA.HI.X R5, R120, UR9, R3, 0x1, P0 ;  /* 0x0000000978057c11 */ /* 0x000fe400080f0c03 */
[----:B------:R-:W-:-:S05]  /*a500*/  F2FP.BF16.F32.PACK_AB R3, R23, R6 ;  /* 0x000000061703723e */ /* 0x000fca00000010ff */
[----:B------:R4:W-:Y:S02]  /*a510*/  STG.E desc[UR6][R4.64], R3 ;  /* 0x0000000304007986 */ /* 0x0009e4000c101906 */
.L_x_402:
[----:B------:R-:W-:Y:S05]  /*a520*/  BSYNC.RECONVERGENT B0 ;  /* 0x0000000000007941 */ /* 0x000fea0003800200 */
.L_x_401:
[----:B------:R-:W5:Y:S01]  /*a530*/  LDCU UR4, c[0x0][0x410] ;  /* 0x00008200ff0477ac */ /* 0x000f620008000800 */
[----:B------:R-:W-:Y:S02]  /*a540*/  IADD3 R79, PT, PT, R82, R79, RZ ;  /* 0x0000004f524f7210 */ /* 0x000fe40007ffe0ff */
[----:B------:R-:W-:Y:S01]  /*a550*/  IADD3 R76, PT, PT, R76, 0x1, RZ ;  /* 0x000000014c4c7810 */ /* 0x000fe20007ffe0ff */
[----:B------:R-:W5:Y:S02]  /*a560*/  LDCU UR5, c[0x0][0x3e0] ;  /* 0x00007c00ff0577ac */ /* 0x000f640008000800 */
[----:B-----5:R-:W-:-:S06]  /*a570*/  UIMAD UR4, UR4, UR5, URZ ;  /* 0x00000005040472a4 */ /* 0x020fcc000f8e02ff */
[----:B------:R-:W-:-:S13]  /*a580*/  ISETP.GE.AND P0, PT, R79, UR4, PT ;  /* 0x000000044f007c0c */ /* 0x000fda000bf06270 */
[----:B------:R-:W-:Y:S05]  /*a590*/  @!P0 BRA `(.L_x_403) ;  /* 0xffffff5800f08947 */ /* 0x000fea000383ffff */
.L_x_336:
[----:B------:R-:W5:Y:S01]  /*a5a0*/  S2R R6, SR_TID.X ;  /* 0x0000000000067919 */ /* 0x000f620000002100 */
[----:B----4-:R-:W4:Y:S01]  /*a5b0*/  LDC R4, c[0x0][0x370] ;  /* 0x0000dc00ff047b82 */ /* 0x010f220000000800 */
[----:B------:R-:W-:Y:S07]  /*a5c0*/  BSSY.RECONVERGENT B0, `(.L_x_404) ;  /* 0x000000e000007945 */ /* 0x000fee0003800200 */
[----:B---3--:R-:W3:Y:S08]  /*a5d0*/  LDC R7, c[0x0][0x374] ;  /* 0x0000dd00ff077b82 */ /* 0x008ef00000000800 */
[----:B------:R-:W0:Y:S01]  /*a5e0*/  LDC.64 R2, c[0x0][0x3c8] ;  /* 0x0000f200ff027b82 */ /* 0x000e220000000a00 */
[----:B----4-:R-:W-:-:S02]  /*a5f0*/  ISETP.NE.AND P0, PT, R4, 0x1, PT ;  /* 0x000000010400780c */ /* 0x010fc40003f05270 */
[----:B-----5:R-:W-:Y:S02]  /*a600*/  ISETP.NE.AND P1, PT, R6, RZ, PT ;  /* 0x000000ff0600720c */ /* 0x020fe40003f25270 */
[----:B---3--:R-:W-:-:S04]  /*a610*/  SHF.L.U32 R0, R7, 0x1, RZ ;  /* 0x0000000107007819 */ /* 0x008fc800000006ff */
[----:B------:R-:W-:-:S05]  /*a620*/  SEL R5, R0, RZ, P0 ;  /* 0x000000ff00057207 */ /* 0x000fca0000000000 */
[----:B0-----:R-:W-:Y:S02]  /*a630*/  IMAD.WIDE.U32 R2, R5, 0x4, R2 ;  /* 0x0000000405027825 */ /* 0x001fe400078e0002 */
[----:B------:R-:W-:Y:S05]  /*a640*/  @P1 BRA `(.L_x_405) ;  /* 0x0000000000141947 */ /* 0x000fea0003800000 */
[----:B------:R-:W-:Y:S01]  /*a650*/  HFMA2 R5, -RZ, RZ, 0, 5.9604644775390625e-08 ;  /* 0x00000001ff057431 */ /* 0x000fe200000001ff */
[----:B------:R-:W-:Y:S06]  /*a660*/  MEMBAR.ALL.GPU ;  /* 0x0000000000007992 */ /* 0x000fec000000a000 */
[----:B------:R-:W-:-:S00]  /*a670*/  ERRBAR ;  /* 0x00000000000079ab */ /* 0x000fc00000000000 */
[----:B------:R-:W-:Y:S06]  /*a680*/  CGAERRBAR ;  /* 0x00000000000075ab */ /* 0x000fec0000000000 */
[----:B------:R0:W-:Y:S02]  /*a690*/  REDG.E.ADD.S32.STRONG.GPU desc[UR6][R2.64], R5 ;  /* 0x000000050200798e */ /* 0x0001e4000c12e306 */
.L_x_405:
[----:B------:R-:W-:Y:S05]  /*a6a0*/  BSYNC.RECONVERGENT B0 ;  /* 0x0000000000007941 */ /* 0x000fea0003800200 */
.L_x_404:
[----:B------:R-:W3:Y:S01]  /*a6b0*/  S2UR UR5, SR_CTAID.Y ;  /* 0x00000000000579c3 */ /* 0x000ee20000002600 */
[----:B0-----:R-:W-:Y:S02]  /*a6c0*/  IADD3 R5, PT, PT, R7, -0x1, RZ ;  /* 0xffffffff07057810 */ /* 0x001fe40007ffe0ff */
[----:B------:R-:W-:-:S05]  /*a6d0*/  IADD3 R0, PT, PT, R4, -0x1, RZ ;  /* 0xffffffff04007810 */ /* 0x000fca0007ffe0ff */
[----:B------:R-:W0:Y:S01]  /*a6e0*/  S2UR UR4, SR_CTAID.X ;  /* 0x00000000000479c3 */ /* 0x000e220000002500 */
[----:B---3--:R-:W-:-:S04]  /*a6f0*/  ISETP.NE.AND P0, PT, R5, UR5, PT ;  /* 0x0000000505007c0c */ /* 0x008fc8000bf05270 */
[----:B0-----:R-:W-:-:S13]  /*a700*/  ISETP.NE.OR P0, PT, R0, UR4, P0 ;  /* 0x0000000400007c0c */ /* 0x001fda0008705670 */
[----:B------:R-:W-:Y:S05]  /*a710*/  @P0 EXIT ;  /* 0x000000000000094d */ /* 0x000fea0003800000 */
[----:B------:R-:W-:Y:S05]  /*a720*/  @P1 BRA `(.L_x_406) ;  /* 0x0000000000201947 */ /* 0x000fea0003800000 */
[----:B------:R-:W-:-:S05]  /*a730*/  IMAD R0, R4, R7, RZ ;  /* 0x0000000704007224 */ /* 0x000fca00078e02ff */
[----:B------:R-:W-:-:S13]  /*a740*/  ISETP.NE.AND P0, PT, R0, -0x1, PT ;  /* 0xffffffff0000780c */ /* 0x000fda0003f05270 */
[----:B------:R-:W-:Y:S05]  /*a750*/  @!P0 BRA `(.L_x_406) ;  /* 0x0000000000148947 */ /* 0x000fea0003800000 */
.L_x_407:
[----:B------:R-:W3:Y:S04]  /*a760*/  LDG.E.STRONG.GPU R5, desc[UR6][R2.64] ;  /* 0x0000000602057981 */ /* 0x000ee8000c1ef900 */
[----:B---3--:R-:W-:Y:S01]  /*a770*/  CCTL.IVALL ;  /* 0x00000000ff00798f */ /* 0x008fe20002000000 */
[----:B------:R-:W-:Y:S05]  /*a780*/  YIELD ;  /* 0x0000000000007946 */ /* 0x000fea0003800000 */
[----:B------:R-:W-:-:S13]  /*a790*/  ISETP.NE.AND P0, PT, R5, R0, PT ;  /* 0x000000000500720c */ /* 0x000fda0003f05270 */
[----:B------:R-:W-:Y:S05]  /*a7a0*/  @P0 BRA `(.L_x_407) ;  /* 0xfffffffc00ec0947 */ /* 0x000fea000383ffff */
.L_x_406:
        /* <DEDUP_REMOVED lines=10> */
[----:B--2---:R-:W-:Y:S01]  /*a850*/  HFMA2 R33, -RZ, RZ, 0, 0 ;  /* 0x00000000ff217431 */ /* 0x004fe200000001ff */
        /* <DEDUP_REMOVED lines=44> */
[----:B------:R-:W3:Y:S01]  /*ab20*/  LDCU.64 UR12, c[0x0][0x388] ;  /* 0x00007100ff0c77ac */ /* 0x000ee20008000a00 */
[C---:B------:R-:W-:Y:S02]  /*ab30*/  SHF.L.U32 R20, R0.reuse, 0x2, RZ ;  /* 0x0000000200147819 */ /* 0x040fe400000006ff */
[----:B------:R-:W-:Y:S01]  /*ab40*/  SHF.L.U64.HI R21, R0, 0x2, R33 ;  /* 0x0000000200157819 */ /* 0x000fe20000010221 */
        /* <DEDUP_REMOVED lines=12> */
[----:B---3--:R-:W-:Y:S02]  /*ac10*/  IADD3 R20, P1, PT, R20, UR12, RZ ;  /* 0x0000000c14147c10 */ /* 0x008fe4000ff3e0ff */
[----:B------:R-:W-:Y:S02]  /*ac20*/  SHF.L.U32 R9, R5, 0x2, RZ ;  /* 0x0000000205097819 */ /* 0x000fe400000006ff */
[----:B------:R-:W-:Y:S02]  /*ac30*/  IADD3.X R21, PT, PT, R21, UR13, RZ, P1, !PT ;  /* 0x0000000d15157c10 */ /* 0x000fe40008ffe4ff */
[----:B------:R-:W-:-:S02]  /*ac40*/  IADD3 R28, PT, PT, R7, R9, RZ ;  /* 0x00000009071c7210 */ /* 0x000fc40007ffe0ff */
[----:B------:R-:W-:-:S07]  /*ac50*/  IADD3.X R18, PT, PT, RZ, -0x1, RZ, P2, !PT ;  /* 0xffffffffff127810 */ /* 0x000fce00017fe4ff */
.L_x_410:
        /* <DEDUP_REMOVED lines=10> */
[----:B------:R-:W4:Y:S04]  /*ad00*/  LDG.E R12, desc[UR6][R12.64] ;  /* 0x000000060c0c7981 */ /* 0x000f28000c1e1900 */
[----:B------:R-:W4:Y:S01]  /*ad10*/  LDG.E R15, desc[UR6][R14.64] ;  /* 0x000000060e0f7981 */ /* 0x000f22000c1e1900 */
        /* <DEDUP_REMOVED lines=12> */
[----:B----4-:R-:W-:Y:S01]  /*ade0*/  F2FP.BF16.F32.PACK_AB R19, R15, R12 ;  /* 0x0000000c0f13723e */ /* 0x010fe200000010ff */
[----:B------:R0:W-:Y:S04]  /*adf0*/  STG.E desc[UR6][R8.64], R17 ;  /* 0x0000001108007986 */ /* 0x0001e8000c101906 */
[----:B------:R0:W-:Y:S01]  /*ae00*/  STG.E desc[UR6][R10.64], R19 ;  /* 0x000000130a007986 */ /* 0x0001e2000c101906 */
[----:B------:R-:W-:Y:S02]  /*ae10*/  IADD3 R20, P4, PT, R20, 0x780, RZ ;  /* 0x0000078014147810 */ /* 0x000fe40007f9e0ff */
[----:B------:R-:W-:-:S02]  /*ae20*/  IADD3.X R23, PT, PT, RZ, R23, RZ, P3, !PT ;  /* 0x00000017ff177210 */ /* 0x000fc40001ffe4ff */
[----:B------:R-:W-:Y:S01]  /*ae30*/  IADD3.X R21, PT, PT, RZ, R21, RZ, P4, !PT ;  /* 0x00000015ff157210 */ /* 0x000fe200027fe4ff */
[----:B------:R-:W-:Y:S08]  /*ae40*/  @P1 BRA `(.L_x_410) ;  /* 0xfffffffc00841947 */ /* 0x000ff0000383ffff */
.L_x_409:
[----:B------:R-:W-:Y:S05]  /*ae50*/  BSYNC.RECONVERGENT B0 ;  /* 0x0000000000007941 */ /* 0x000fea0003800200 */
.L_x_408:
[----:B------:R-:W-:Y:S05]  /*ae60*/  @!P0 EXIT ;  /* 0x000000000000894d */ /* 0x000fea0003800000 */
[C---:B------:R-:W-:Y:S01]  /*ae70*/  SHF.L.U64.HI R37, R31.reuse, 0x2, R32 ;  /* 0x000000021f257819 */ /* 0x040fe20000010220 */
[----:B------:R-:W2:Y:S01]  /*ae80*/  LDCU.64 UR4, c[0x0][0x3d8] ;  /* 0x00007b00ff0477ac */ /* 0x000ea20008000a00 */
[----:B-1----:R-:W-:Y:S02]  /*ae90*/  SHF.L.U32 R39, R31, 0x2, RZ ;  /* 0x000000021f277819 */ /* 0x002fe400000006ff */
[C---:B------:R-:W-:Y:S01]  /*aea0*/  SHF.L.U64.HI R29, R4.reuse, 0x2, R5 ;  /* 0x00000002041d7819 */ /* 0x040fe20000010205 */
[----:B------:R-:W1:Y:S01]  /*aeb0*/  LDCU.64 UR8, c[0x0][0x388] ;  /* 0x00007100ff0877ac */ /* 0x000e620008000a00 */
[----:B------:R-:W-:Y:S02]  /*aec0*/  SHF.L.U32 R27, R4, 0x2, RZ ;  /* 0x00000002041b7819 */ /* 0x000fe400000006ff */
[C---:B------:R-:W-:Y:S01]  /*aed0*/  SHF.L.U64.HI R31, R3.reuse, 0x2, R2 ;  /* 0x00000002031f7819 */ /* 0x040fe20000010202 */
[----:B------:R-:W3:Y:S01]  /*aee0*/  LDCU.64 UR10, c[0x0][0x390] ;  /* 0x00007200ff0a77ac */ /* 0x000ee20008000a00 */
[----:B------:R-:W-:-:S07]  /*aef0*/  SHF.L.U32 R35, R3, 0x2, RZ ;  /* 0x0000000203237819 */ /* 0x000fce00000006ff */
.L_x_411:
[C---:B------:R-:W-:Y:S02]  /*af00*/  SHF.L.U32 R24, R0.reuse, 0x2, RZ ;  /* 0x0000000200187819 */ /* 0x040fe400000006ff */
[----:B------:R-:W-:Y:S02]  /*af10*/  SHF.L.U64.HI R26, R0, 0x2, R33 ;  /* 0x00000002001a7819 */ /* 0x000fe40000010221 */
[----:B--2---:R-:W-:-:S04]  /*af20*/  IADD3 R4, P0, PT, R24, UR4, RZ ;  /* 0x0000000418047c10 */ /* 0x004fc8000ff1e0ff */
[----:B----4-:R-:W-:Y:S02]  /*af30*/  IADD3.X R5, PT, PT, R26, UR5, RZ, P0, !PT ;  /* 0x000000051a057c10 */ /* 0x010fe400087fe4ff */
[C---:B------:R-:W-:Y:S02]  /*af40*/  IADD3 R6, P0, PT, R4.reuse, R35, RZ ;  /* 0x0000002304067210 */ /* 0x040fe40007f1e0ff */
[C---:B0-----:R-:W-:Y:S02]  /*af50*/  IADD3 R10, P2, PT, R4.reuse, R39, RZ ;  /* 0x00000027040a7210 */ /* 0x041fe40007f5e0ff */
[C---:B------:R-:W-:Y:S02]  /*af60*/  IADD3.X R7, PT, PT, R5.reuse, R31, RZ, P0, !PT ;  /* 0x0000001f05077210 */ /* 0x040fe400007fe4ff */
[----:B------:R-:W-:Y:S02]  /*af70*/  IADD3 R8, P1, PT, R4, R27, RZ ;  /* 0x0000001b04087210 */ /* 0x000fe40007f3e0ff */
[----:B------:R-:W2:Y:S01]  /*af80*/  LDG.E R4, desc[UR6][R4.64] ;  /* 0x0000000604047981 */ /* 0x000ea2000c1e1900 */
[----:B------:R-:W-:-:S02]  /*af90*/  IADD3.X R11, PT, PT, R5, R37, RZ, P2, !PT ;  /* 0x00000025050b7210 */ /* 0x000fc400017fe4ff */
[----:B------:R-:W-:Y:S01]  /*afa0*/  IADD3.X R9, PT, PT, R5, R29, RZ, P1, !PT ;  /* 0x0000001d05097210 */ /* 0x000fe20000ffe4ff */
[----:B------:R-:W2:Y:S04]  /*afb0*/  LDG.E R7, desc[UR6][R6.64] ;  /* 0x0000000606077981 */ /* 0x000ea8000c1e1900 */
[----:B------:R-:W4:Y:S04]  /*afc0*/  LDG.E R8, desc[UR6][R8.64] ;  /* 0x0000000608087981 */ /* 0x000f28000c1e1900 */
[----:B------:R-:W4:Y:S01]  /*afd0*/  LDG.E R11, desc[UR6][R10.64] ;  /* 0x000000060a0b7981 */ /* 0x000f22000c1e1900 */
[----:B------:R-:W-:-:S02]  /*afe0*/  LOP3.LUT R16, R24, 0xfffffffc, RZ, 0xc0, !PT ;  /* 0xfffffffc18107812 */ /* 0x000fc400078ec0ff */
[----:B------:R-:W-:Y:S02]  /*aff0*/  LOP3.LUT R15, R26, 0x1, RZ, 0xc0, !PT ;  /* 0x000000011a0f7812 */ /* 0x000fe400078ec0ff */
[----:B-1----:R-:W-:-:S04]  /*b000*/  IADD3 R12, P0, PT, R16, UR8, RZ ;  /* 0x00000008100c7c10 */ /* 0x002fc8000ff1e0ff */
[C---:B------:R-:W-:Y:S02]  /*b010*/  IADD3.X R13, PT, PT, R15.reuse, UR9, RZ, P0, !PT ;  /* 0x000000090f0d7c10 */ /* 0x040fe400087fe4ff */
[C---:B---3--:R-:W-:Y:S02]  /*b020*/  IADD3 R14, P0, PT, R16.reuse, UR10, RZ ;  /* 0x0000000a100e7c10 */ /* 0x048fe4000ff1e0ff */
[----:B------:R-:W-:Y:S02]  /*b030*/  IADD3 R16, P1, PT, R16, UR4, RZ ;  /* 0x0000000410107c10 */ /* 0x000fe4000ff3e0ff */
[----:B------:R-:W-:Y:S02]  /*b040*/  IADD3.X R15, PT, PT, R15, UR11, RZ, P0, !PT ;  /* 0x0000000b0f0f7c10 */ /* 0x000fe400087fe4ff */
[----:B--2---:R-:W-:Y:S02]  /*b050*/  F2FP.BF16.F32.PACK_AB R19, R7, R4 ;  /* 0x000000040713723e */ /* 0x004fe400000010ff */
[----:B------:R-:W-:-:S04]  /*b060*/  LOP3.LUT R4, R26, 0x3, RZ, 0xc0, !PT ;  /* 0x000000031a047812 */ /* 0x000fc800078ec0ff */
        /* <DEDUP_REMOVED lines=44> */
[----:B------:R-:W5:Y:S04]  /*b330*/  LDG.E R6, desc[UR6][R6.64+0x1680] ;  /* 0x0016800606067981 */ /* 0x000f68000c1e1900 */
[----:B------:R-:W5:Y:S01]  /*b340*/  LDG.E R9, desc[UR6][R8.64+0x1680] ;  /* 0x0016800608097981 */ /* 0x000f62000c1e1900 */
        /* <DEDUP_REMOVED lines=13> */
[----:B-----5:R-:W-:-:S03]  /*b420*/  F2FP.BF16.F32.PACK_AB R7, R9, R6 ;  /* 0x000000060907723e */ /* 0x020fc600000010ff */
[----:B------:R4:W-:Y:S04]  /*b430*/  STG.E desc[UR6][R12.64], R5 ;  /* 0x000000050c007986 */ /* 0x0009e8000c101906 */
[----:B------:R4:W-:Y:S02]  /*b440*/  STG.E desc[UR6][R14.64], R7 ;  /* 0x000000070e007986 */ /* 0x0009e4000c101906 */
[----:B------:R-:W-:Y:S05]  /*b450*/  @P0 BRA `(.L_x_411) ;  /* 0xfffffff800a80947 */ /* 0x000fea000383ffff */
[----:B------:R-:W-:Y:S05]  /*b460*/  EXIT ;  /* 0x000000000000794d */ /* 0x000fea0003800000 */
.L_x_412:
        /* <DEDUP_REMOVED lines=9> */
.L_x_3414:


//--------------------- .text._Z35group_norm_nhwc_bwd_one_pass_kernelI11Bf16IOFp16WLi64ELi30ELi480EEv26Group_norm_nhwc_bwd_params --------------------------
	.section	.text._Z35group_norm_nhwc_bwd_one_pass_kernelI11Bf16IOFp16WLi64ELi30ELi480EEv26Group_norm_nhwc_bwd_params,"ax",@progbits
	.align	128
        .global         _Z35group_norm_nhwc_bwd_one_pass_kernelI11Bf16IOFp16WLi64ELi30ELi480EEv26Group_norm_nhwc_bwd_params
        .type           _Z35group_norm_nhwc_bwd_one_pass_kernelI11Bf16IOFp16WLi64ELi30ELi480EEv26Group_norm_nhwc_bwd_params,@function
        .size           _Z35group_norm_nhwc_bwd_one_pass_kernelI11Bf16IOFp16WLi64ELi30ELi480EEv26Group_norm_nhwc_bwd_params,(.L_x_3415 - _Z35group_norm_nhwc_bwd_one_pass_kernelI11Bf16IOFp16WLi64ELi30ELi480EEv26Group_norm_nhwc_bwd_params)
        .other          _Z35group_norm_nhwc_bwd_one_pass_kernelI11Bf16IOFp16WLi64ELi30ELi480EEv26Group_norm_nhwc_bwd_params,@"STO_CUDA_ENTRY STV_DEFAULT"
_Z35group_norm_nhwc_bwd_one_pass_kernelI11Bf16IOFp16WLi64ELi30ELi480EEv26Group_norm_nhwc_bwd_params:
.text._Z35group_norm_nhwc_bwd_one_pass_kernelI11Bf16IOFp16WLi64ELi30ELi480EEv26Group_norm_nhwc_bwd_params:
        /* <DEDUP_REMOVED lines=44> */
.L_x_438:
        /* <DEDUP_REMOVED lines=111> */
[----:B----4-:R-:W-:Y:S01]  /*09b0*/  PRMT R48, R49, 0x7632, R48 ;  /* 0x0000763231307816 */ /* 0x010fe20000000030 */
[----:B-----5:R-:W-:Y:S02]  /*09c0*/  @P2 HADD2.F32 R45, -RZ, R18.H0_H0 ;  /* 0x20000012ff2d2230 */ /* 0x020fe40000004100 */
[----:B------:R-:W-:Y:S02]  /*09d0*/  @P2 HADD2.F32 R43, -RZ, R19.H0_H0 ;  /* 0x20000013ff2b2230 */ /* 0x000fe40000004100 */
[----:B------:R-:W-:Y:S02]  /*09e0*/  HADD2.F32 R4, -RZ, R4.H0_H0 ;  /* 0x20000004ff047230 */ /* 0x000fe40000004100 */
[----:B------:R-:W-:Y:S01]  /*09f0*/  HADD2.F32 R6, -RZ, R6.H0_H0 ;  /* 0x20000006ff067230 */ /* 0x000fe20000004100 */
[----:B------:R-:W-:-:S02]  /*0a00*/  PRMT R40, R46, 0x7632, R40 ;  /* 0x000076322e287816 */ /* 0x000fc40000000028 */
        /* <DEDUP_REMOVED lines=39> */
.L_x_414:
        /* <DEDUP_REMOVED lines=72> */
.L_x_415:
        /* <DEDUP_REMOVED lines=35> */
.L_x_417:
[----:B------:R-:W-:Y:S05]  /*1330*/  BSYNC.RECONVERGENT B0 ;  /* 0x0000000000007941 */ /* 0x000fea0003800200 */
.L_x_416:
        /* <DEDUP_REMOVED lines=42> */
.L_x_419:
[----:B------:R-:W-:Y:S05]  /*15e0*/  BSYNC.RECONVERGENT B0 ;  /* 0x0000000000007941 */ /* 0x000fea0003800200 */
.L_x_418:
        /* <DEDUP_REMOVED lines=158> */
.L_x_421:
[----:B------:R-:W-:Y:S05]  /*1fd0*/  BSYNC.RECONVERGENT B0 ;  /* 0x0000000000007941 */ /* 0x000fea0003800200 */
.L_x_420:
[----:B------:R-:W-:Y:S04]  /*1fe0*/  BSSY.RECONVERGENT B0, `(.L_x_422) ;  /* 0x000001d000007945 */ /* 0x000fe80003800200 */
[----:B------:R-:W-:Y:S05]  /*1ff0*/  @P5 BRA `(.L_x_423) ;  /* 0x00000000006c5947 */ /* 0x000fea0003800000 */
[----:B-1----:R-:W1:Y:S01]  /*2000*/  LDC.64 R10, c[0x0][0x3f8] ;  /* 0x0000fe00ff0a7b82 */ /* 0x002e620000000a00 */
        /* <DEDUP_REMOVED lines=26> */
.L_x_423:
[----:B------:R-:W-:Y:S05]  /*21b0*/  BSYNC.RECONVERGENT B0 ;  /* 0x0000000000007941 */ /* 0x000fea0003800200 */
.L_x_422:
        /* <DEDUP_REMOVED lines=29> */
.L_x_426:
[----:B------:R-:W4:Y:S04]  /*2390*/  LDG.E.STRONG.GPU R2, desc[UR16][R10.64] ;  /* 0x000000100a027981 */ /* 0x000f28000c1ef900 */
[----:B----4-:R-:W-:Y:S01]  /*23a0*/  CCTL.IVALL ;  /* 0x00000000ff00798f */ /* 0x010fe20002000000 */
[----:B------:R-:W-:Y:S05]  /*23b0*/  YIELD ;  /* 0x0000000000007946 */ /* 0x000fea0003800000 */
[----:B------:R-:W-:-:S13]  /*23c0*/  ISETP.NE.AND P1, PT, R2, R17, PT ;  /* 0x000000110200720c */ /* 0x000fda0003f25270 */
[----:B------:R-:W-:Y:S05]  /*23d0*/  @P1 BRA `(.L_x_426) ;  /* 0xfffffffc00ec1947 */ /* 0x000fea000383ffff */
.L_x_425:
        /* <DEDUP_REMOVED lines=14> */
.L_x_428:
        /* <DEDUP_REMOVED lines=84> */
.L_x_427:
        /* <DEDUP_REMOVED lines=42> */
.L_x_429:
        /* <DEDUP_REMOVED lines=23> */
.L_x_430:
        /* <DEDUP_REMOVED lines=11> */
.L_x_431:
[----:B------:R-:W-:Y:S05]  /*2ec0*/  BSYNC.RECONVERGENT B0 ;  /* 0x0000000000007941 */ /* 0x000fea0003800200 */
.L_x_424:
        /* <DEDUP_REMOVED lines=40> */
.L_x_432:
        /* <DEDUP_REMOVED lines=20> */
.L_x_434:
[----:B------:R-:W-:Y:S05]  /*3290*/  BSYNC.RECONVERGENT B0 ;  /* 0x0000000000007941 */ /* 0x000fea0003800200 */
.L_x_433:
        /* <DEDUP_REMOVED lines=24> */
.L_x_435:
        /* <DEDUP_REMOVED lines=22> */
.L_x_437:
[----:B------:R-:W-:Y:S05]  /*3580*/  BSYNC.RECONVERGENT B0 ;  /* 0x0000000000007941 */ /* 0x000fea0003800200 */
.L_x_436:
[----:B------:R-:W-:Y:S02]  /*3590*/  UIADD3 UR12, UPT, UPT, UR19, UR12, URZ ;  /* 0x0000000c130c7290 */ /* 0x000fe4000fffe0ff */
[----:B------:R-:W-:Y:S02]  /*35a0*/  UIADD3 UR4, UPT, UPT, UR4, 0x1, URZ ;  /* 0x0000000104047890 */ /* 0x000fe4000fffe0ff */
[----:B------:R-:W-:-:S09]  /*35b0*/  UISETP.GE.AND UP0, UPT, UR12, UR8, UPT ;  /* 0x000000080c00728c */ /* 0x000fd2000bf06270 */
[----:B------:R-:W-:Y:S05]  /*35c0*/  BRA.U !UP0, `(.L_x_438) ;  /* 0xffffffcd083c7547 */ /* 0x000fea000b83ffff */
.L_x_413:
        /* <DEDUP_REMOVED lines=19> */
.L_x_440:
[----:B------:R-:W-:Y:S05]  /*3700*/  BSYNC.RECONVERGENT B0 ;  /* 0x0000000000007941 */ /* 0x000fea0003800200 */
.L_x_439:
[----:B------:R-:W-:Y:S05]  /*3710*/  @P0 EXIT ;  /* 0x000000000000094d */ /* 0x000fea0003800000 */
[----:B------:R-:W-:Y:S05]  /*3720*/  @P2 BRA `(.L_x_441) ;  /* 0x0000000000202947 */ /* 0x000fea0003800000 */
[----:B------:R-:W-:-:S05]  /*3730*/  IMAD R0, R4, R7, RZ ;  /* 0x0000000704007224 */ /* 0x000fca00078e02ff */
[----:B------:R-:W-:-:S13]  /*3740*/  ISETP.NE.AND P0, PT, R0, -0x1, PT ;  /* 0xffffffff0000780c */ /* 0x000fda0003f05270 */
[----:B------:R-:W-:Y:S05]  /*3750*/  @!P0 BRA `(.L_x_441) ;  /* 0x0000000000148947 */ /* 0x000fea0003800000 */
.L_x_442:
[----:B-1----:R-:W2:Y:S04]  /*3760*/  LDG.E.STRONG.GPU R5, desc[UR16][R2.64] ;  /* 0x0000001002057981 */ /* 0x002ea8000c1ef900 */
[----:B--2---:R-:W-:Y:S01]  /*3770*/  CCTL.IVALL ;  /* 0x00000000ff00798f */ /* 0x004fe20002000000 */
[----:B------:R-:W-:Y:S05]  /*3780*/  YIELD ;  /* 0x0000000000007946 */ /* 0x000fea0003800000 */
[----:B------:R-:W-:-:S13]  /*3790*/  ISETP.NE.AND P0, PT, R5, R0, PT ;  /* 0x000000000500720c */ /* 0x000fda0003f05270 */
[----:B------:R-:W-:Y:S05]  /*37a0*/  @P0 BRA `(.L_x_442) ;  /* 0xfffffffc00ec0947 */ /* 0x000fea000383ffff */
.L_x_441:
        /* <DEDUP_REMOVED lines=29> */
[----:B------:R-:W-:Y:S02]  /*3980*/  MOV R10, R9 ;  /* 0x00000009000a7202 */ /* 0x000fe40000000f00 */
[----:B------:R-:W-:Y:S01]  /*3990*/  IADD3 RZ, P0, PT, R7, R8, RZ ;  /* 0x0000000807ff7210 */ /* 0x000fe20007f1e0ff */
[----:B------:R-:W-:Y:S01]  /*39a0*/  IMAD.WIDE.U32 R8, R12, 0x3, RZ ;  /* 0x000000030c087825 */ /* 0x000fe200078e00ff */
[----:B------:R-:W-:-:S03]  /*39b0*/  LEA R5, R13, R13, 0x1 ;  /* 0x0000000d0d057211 */ /* 0x000fc600078e08ff */
        /* <DEDUP_REMOVED lines=41> */
.L_x_445:
        /* <DEDUP_REMOVED lines=24> */
[----:B--2---:R-:W-:Y:S02]  /*3dd0*/  F2FP.F16.F32.PACK_AB R5, R11, R2 ;  /* 0x000000020b05723e */ /* 0x004fe400000000ff */
[----:B------:R-:W-:Y:S02]  /*3de0*/  MOV R11, R24 ;  /* 0x00000018000b7202 */ /* 0x000fe40000000f00 */
[----:B---3--:R-:W-:Y:S01]  /*3df0*/  F2FP.F16.F32.PACK_AB R19, R17, R14 ;  /* 0x0000000e1113723e */ /* 0x008fe200000000ff */
[----:B------:R0:W-:Y:S04]  /*3e00*/  STG.E desc[UR16][R8.64], R5 ;  /* 0x0000000508007986 */ /* 0x0001e8000c101910 */
[----:B------:R0:W-:Y:S01]  /*3e10*/  STG.E desc[UR16][R10.64], R19 ;  /* 0x000000130a007986 */ /* 0x0001e2000c101910 */
[----:B------:R-:W-:Y:S01]  /*3e20*/  IADD3.X R24, PT, PT, RZ, R24, RZ, P3, !PT ;  /* 0x00000018ff187210 */ /* 0x000fe20001ffe4ff */
[----:B------:R-:W-:Y:S06]  /*3e30*/  @P1 BRA `(.L_x_445) ;  /* 0xfffffffc00841947 */ /* 0x000fec000383ffff */
.L_x_444:
[----:B------:R-:W-:Y:S05]  /*3e40*/  BSYNC.RECONVERGENT B0 ;  /* 0x0000000000007941 */ /* 0x000fea0003800200 */
.L_x_443:
        /* <DEDUP_REMOVED lines=10> */
.L_x_446:
        /* <DEDUP_REMOVED lines=21> */
[----:B---3--:R-:W-:Y:S02]  /*4040*/  F2FP.F16.F32.PACK_AB R29, R7, R4 ;  /* 0x00000004071d723e */ /* 0x008fe400000000ff */
[----:B------:R-:W-:-:S04]  /*4050*/  IADD3 R4, P1, PT, R14, UR4, RZ ;  /* 0x000000040e047c10 */ /* 0x000fc8000ff3e0ff */
[----:B------:R-:W-:Y:S02]  /*4060*/  IADD3.X R5, PT, PT, R5, UR5, RZ, P1, !PT ;  /* 0x0000000505057c10 */ /* 0x000fe40008ffe4ff */
[----:B----4-:R-:W-:Y:S02]  /*4070*/  F2FP.F16.F32.PACK_AB R31, R11, R8 ;  /* 0x000000080b1f723e */ /* 0x010fe400000000ff */
        /* <DEDUP_REMOVED lines=20> */
[----:B--2---:R-:W-:Y:S02]  /*41c0*/  F2FP.F16.F32.PACK_AB R33, R33, R14 ;  /* 0x0000000e2121723e */ /* 0x004fe400000000ff */
[----:B---3--:R-:W-:-:S03]  /*41d0*/  F2FP.F16.F32.PACK_AB R35, R35, R16 ;  /* 0x000000102323723e */ /* 0x008fc600000000ff */
        /* <DEDUP_REMOVED lines=14> */
[----:B---3--:R-:W-:Y:S02]  /*42c0*/  F2FP.F16.F32.PACK_AB R31, R31, R14 ;  /* 0x0000000e1f1f723e */ /* 0x008fe400000000ff */
[----:B----4-:R-:W-:-:S03]  /*42d0*/  F2FP.F16.F32.PACK_AB R37, R37, R16 ;  /* 0x000000102525723e */ /* 0x010fc600000000ff */
        /* <DEDUP_REMOVED lines=17> */
[----:B----4-:R-:W-:Y:S02]  /*43f0*/  F2FP.F16.F32.PACK_AB R11, R11, R4 ;  /* 0x000000040b0b723e */ /* 0x010fe400000000ff */
[----:B-----5:R-:W-:-:S03]  /*4400*/  F2FP.F16.F32.PACK_AB R5, R9, R6 ;  /* 0x000000060905723e */ /* 0x020fc600000000ff */
[----:B------:R3:W-:Y:S04]  /*4410*/  STG.E desc[UR16][R28.64], R11 ;  /* 0x0000000b1c007986 */ /* 0x0007e8000c101910 */
[----:B------:R3:W-:Y:S01]  /*4420*/  STG.E desc[UR16][R26.64], R5 ;  /* 0x000000051a007986 */ /* 0x0007e2000c101910 */
[----:B------:R-:W-:Y:S01]  /*4430*/  HFMA2 R4, -RZ, RZ, 0, 0 ;  /* 0x00000000ff047431 */ /* 0x000fe200000001ff */
[----:B------:R-:W-:Y:S06]  /*4440*/  @P0 BRA `(.L_x_446) ;  /* 0xfffffff800a80947 */ /* 0x000fec000383ffff */
[----:B------:R-:W-:Y:S05]  /*4450*/  EXIT ;  /* 0x000000000000794d */ /* 0x000fea0003800000 */
.L_x_447:
        /* <DEDUP_REMOVED lines=10> */
.L_x_3415:


//--------------------- .text._Z35group_norm_nhwc_bwd_one_pass_kernelI11Bf16IOFp16WLi128ELi30ELi480EEv26Group_norm_nhwc_bwd_params --------------------------
	.section	.text._Z35group_norm_nhwc_bwd_one_pass_kernelI11Bf16IOFp16WLi128ELi30ELi480EEv26Group_norm_nhwc_bwd_params,"ax",@progbits
	.align	128
        .global         _Z35group_norm_nhwc_bwd_one_pass_kernelI11Bf16IOFp16WLi128ELi30ELi480EEv26Group_norm_nhwc_bwd_params
        .type           _Z35group_norm_nhwc_bwd_one_pass_kernelI11Bf16IOFp16WLi128ELi30ELi480EEv26Group_norm_nhwc_bwd_params,@function
        .size           _Z35group_norm_nhwc_bwd_one_pass_kernelI11Bf16IOFp16WLi128ELi30ELi480EEv26Group_norm_nhwc_bwd_params,(.L_x_3416 - _Z35group_norm_nhwc_bwd_one_pass_kernelI11Bf16IOFp16WLi128ELi30ELi480EEv26Group_norm_nhwc_bwd_params)
        .other          _Z35group_norm_nhwc_bwd_one_pass_kernelI11Bf16IOFp16WLi128ELi30ELi480EEv26Group_norm_nhwc_bwd_params,@"STO_CUDA_ENTRY STV_DEFAULT"
_Z35group_norm_nhwc_bwd_one_pass_kernelI11Bf16IOFp16WLi128ELi30ELi480EEv26Group_norm_nhwc_bwd_params:
.text._Z35group_norm_nhwc_bwd_one_pass_kernelI11Bf16IOFp16WLi128ELi30ELi480EEv26Group_norm_nhwc_bwd_params:
        /* <DEDUP_REMOVED lines=22> */
.L_x_479:
        /* <DEDUP_REMOVED lines=36> */
[CC--:B------:R-:W-:Y:S02]  /*03a0*/  ISETP.GE.U32.AND P1, PT, R4.reuse, R7.reuse, PT ;  /* 0x000000070400720c */ /* 0x0c0fe40003f26070 */
[----:B------:R-:W-:Y:S02]  /*03b0*/  ISETP.GT.U32.AND P5, PT, R7, R4, PT ;  /* 0x000000040700720c */ /* 0x000fe40003fa4070 */
[----:B------:R-:W-:Y:S02]  /*03c0*/  IADD3 R7, PT, PT, R4, -R7, RZ ;  /* 0x8000000704077210 */ /* 0x000fe40007ffe0ff */
[----:B------:R-:W-:-:S02]  /*03d0*/  ISETP.NE.AND P4, PT, R10, RZ, PT ;  /* 0x000000ff0a00720c */ /* 0x000fc40003f85270 */
[----:B------:R-:W-:-:S04]  /*03e0*/  SEL R7, R7, R4, !P5 ;  /* 0x0000000407077207 */ /* 0x000fc80006800000 */
[----:B------:R-:W-:Y:S02]  /*03f0*/  @!P3 IADD3 R7, PT, PT, -R7, RZ, RZ ;  /* 0x000000ff0707b210 */ /* 0x000fe40007ffe1ff */
[----:B------:R-:W-:Y:S02]  /*0400*/  @P1 IADD3 R5, PT, PT, R5, 0x1, RZ ;  /* 0x0000000105051810 */ /* 0x000fe40007ffe0ff */
[----:B------:R-:W-:Y:S02]  /*0410*/  SEL R49, R6, R7, !P4 ;  /* 0x0000000706317207 */ /* 0x000fe40006000000 */
[----:B------:R-:W-:Y:S02]  /*0420*/  MOV R9, R5 ;  /* 0x0000000500097202 */ /* 0x000fe40000000f00 */
[----:B------:R-:W1:Y:S01]  /*0430*/  @!P0 LDC.64 R4, c[0x0][0x3f8] ;  /* 0x0000fe00ff048b82 */ /* 0x000e620000000a00 */
[----:B------:R-:W-:Y:S01]  /*0440*/  IMAD R7, R49, 0x1e, RZ ;  /* 0x0000001e31077824 */ /* 0x000fe200078e02ff */
[----:B------:R-:W-:-:S02]  /*0450*/  @!P2 IADD3 R9, PT, PT, -R9, RZ, RZ ;  /* 0x000000ff0909a210 */ /* 0x000fc40007ffe1ff */
[----:B------:R-:W-:Y:S02]  /*0460*/  ISETP.GE.U32.AND P1, PT, R26, UR8, PT ;  /* 0x000000081a007c0c */ /* 0x000fe4000bf26070 */
[----:B------:R-:W-:Y:S02]  /*0470*/  SEL R9, R6, R9, !P4 ;  /* 0x0000000906097207 */ /* 0x000fe40006000000 */
[----:B------:R-:W-:Y:S02]  /*0480*/  IADD3 R52, P2, PT, R7, R2, RZ ;  /* 0x0000000207347210 */ /* 0x000fe40007f5e0ff */
[----:B------:R-:W-:Y:S02]  /*0490*/  ISETP.GE.AND.EX P1, PT, R23, UR9, PT, P1 ;  /* 0x0000000917007c0c */ /* 0x000fe4000bf26310 */
[----:B------:R-:W-:Y:S02]  /*04a0*/  SHF.R.S32.HI R2, RZ, 0x1f, R9 ;  /* 0x0000001fff027819 */ /* 0x000fe40000011409 */
[----:B------:R-:W-:-:S02]  /*04b0*/  LEA.HI.X.SX32 R53, R7, RZ, 0x1, P2 ;  /* 0x000000ff07357211 */ /* 0x000fc400010f0eff */
[----:B------:R-:W4:Y:S01]  /*04c0*/  LDC.64 R6, c[0x0][0x3b8] ;  /* 0x0000ee00ff067b82 */ /* 0x000f220000000a00 */
[----:B------:R-:W-:Y:S01]  /*04d0*/  IMAD R2, R2, UR10, RZ ;  /* 0x0000000a02027c24 */ /* 0x000fe2000f8e02ff */
[----:B--2---:R-:W-:Y:S01]  /*04e0*/  ISETP.NE.AND P4, PT, RZ, UR4, PT ;  /* 0x00000004ff007c0c */ /* 0x004fe2000bf85270 */
[C---:B------:R-:W-:Y:S01]  /*04f0*/  IMAD.WIDE.U32 R52, R9.reuse, UR10, R52 ;  /* 0x0000000a09347c25 */ /* 0x040fe2000f8e0034 */
[----:B------:R-:W-:Y:S02]  /*0500*/  ISETP.GE.U32.AND P2, PT, R20, UR8, PT ;  /* 0x0000000814007c0c */ /* 0x000fe4000bf46070 */
[----:B------:R-:W-:Y:S01]  /*0510*/  ISETP.GE.U32.AND P3, PT, R24, UR8, PT ;  /* 0x0000000818007c0c */ /* 0x000fe2000bf66070 */
[----:B------:R-:W-:Y:S01]  /*0520*/  IMAD R55, R9, UR11, R2 ;  /* 0x0000000b09377c24 */ /* 0x000fe2000f8e0202 */
[----:B------:R-:W-:Y:S01]  /*0530*/  @!P0 MOV R54, R52 ;  /* 0x0000003400368202 */ /* 0x000fe20000000f00 */
[----:B-1----:R-:W-:Y:S01]  /*0540*/  @!P0 IMAD R2, R11, R4, RZ ;  /* 0x000000040b028224 */ /* 0x002fe200078e02ff */
[----:B------:R-:W1:Y:S01]  /*0550*/  @!P1 LDC.64 R8, c[0x0][0x3f8] ;  /* 0x0000fe00ff089b82 */ /* 0x000e620000000a00 */
[----:B------:R-:W-:-:S02]  /*0560*/  ISETP.GE.AND.EX P2, PT, R21, UR9, PT, P2 ;  /* 0x0000000915007c0c */ /* 0x000fc4000bf46320 */
[----:B------:R-:W-:Y:S01]  /*0570*/  IADD3 R55, PT, PT, R53, R55, RZ ;  /* 0x0000003735377210 */ /* 0x000fe20007ffe0ff */
[----:B------:R-:W-:Y:S01]  /*0580*/  @!P0 IMAD R5, R31, R5, R2 ;  /* 0x000000051f058224 */ /* 0x000fe200078e0202 */
[----:B------:R-:W-:Y:S02]  /*0590*/  ISETP.GE.AND.EX P3, PT, R25, UR9, PT, P3 ;  /* 0x0000000919007c0c */ /* 0x000fe4000bf66330 */
[----:B------:R-:W-:Y:S01]  /*05a0*/  LOP3.LUT R2, R33, 0xffff, RZ, 0xc0, !PT ;  /* 0x0000ffff21027812 */ /* 0x000fe200078ec0ff */
[----:B------:R-:W2:Y:S01]  /*05b0*/  @!P0 LDC.64 R10, c[0x0][0x3a0] ;  /* 0x0000e800ff0a8b82 */ /* 0x000ea20000000a00 */
[----:B------:R-:W-:-:S04]  /*05c0*/  @!P0 IMAD.WIDE.U32 R30, R31, R4, R54 ;  /* 0x000000041f1e8225 */ /* 0x000fc800078e0036 */
[----:B------:R-:W-:Y:S01]  /*05d0*/  IMAD R19, R49, 0x1e, R2 ;  /* 0x0000001e31137824 */ /* 0x000fe200078e0202 */
[C---:B------:R-:W-:Y:S02]  /*05e0*/  @!P0 SHF.L.U32 R27, R30.reuse, 0x1, RZ ;  /* 0x000000011e1b8819 */ /* 0x040fe400000006ff */
[----:B------:R-:W-:Y:S01]  /*05f0*/  @!P0 IADD3 R15, PT, PT, R31, R5, RZ ;  /* 0x000000051f0f8210 */ /* 0x000fe20007ffe0ff */
[----:B------:R-:W5:Y:S03]  /*0600*/  @P4 LDC.64 R12, c[0x0][0x3b0] ;  /* 0x0000ec00ff0c4b82 */ /* 0x000f660000000a00 */
[----:B------:R-:W-:-:S05]  /*0610*/  @!P0 SHF.L.U64.HI R30, R30, 0x1, R15 ;  /* 0x000000011e1e8819 */ /* 0x000fca000001020f */
[----:B------:R-:W0:Y:S01]  /*0620*/  @!P1 LDC.64 R4, c[0x0][0x3a0] ;  /* 0x0000e800ff049b82 */ /* 0x000e220000000a00 */
[----:B--2---:R-:W-:Y:S01]  /*0630*/  @!P0 IADD3 R22, P5, PT, R27, R10, RZ ;  /* 0x0000000a1b168210 */ /* 0x004fe20007fbe0ff */
[----:B-1----:R-:W-:-:S06]  /*0640*/  @!P1 IMAD R10, R23, R8, RZ ;  /* 0x00000008170a9224 */ /* 0x002fcc00078e02ff */
[----:B------:R-:W1:Y:S01]  /*0650*/  @!P2 LDC.64 R14, c[0x0][0x3f8] ;  /* 0x0000fe00ff0eab82 */ /* 0x000e620000000a00 */
[----:B------:R-:W-:Y:S01]  /*0660*/  @!P0 IADD3.X R23, PT, PT, R30, R11, RZ, P5, !PT ;  /* 0x0000000b1e178210 */ /* 0x000fe20002ffe4ff */
[C---:B------:R-:W-:Y:S01]  /*0670*/  @!P1 IMAD R37, R26.reuse, R9, R10 ;  /* 0x000000091a259224 */ /* 0x040fe200078e020a */
[----:B------:R-:W-:Y:S02]  /*0680*/  @!P1 MOV R10, R52 ;  /* 0x00000034000a9202 */ /* 0x000fe40000000f00 */
[----:B------:R-:W-:Y:S01]  /*0690*/  @!P1 MOV R11, R55 ;  /* 0x00000037000b9202 */ /* 0x000fe20000000f00 */
[----:B-----5:R-:W-:Y:S02]  /*06a0*/  @P4 IMAD.WIDE R28, R19, 0x2, R12 ;  /* 0x00000002131c4825 */ /* 0x020fe400078e020c */
[----:B------:R-:W2:Y:S02]  /*06b0*/  @!P1 LDC.64 R12, c[0x0][0x398] ;  /* 0x0000e600ff0c9b82 */ /* 0x000ea40000000a00 */
[----:B------:R-:W-:Y:S01]  /*06c0*/  @!P1 IMAD.WIDE.U32 R8, R26, R8, R10 ;  /* 0x000000081a089225 */ /* 0x000fe200078e000a */
[----:B------:R-:W5:Y:S03]  /*06d0*/  @P4 LDG.E.U16 R36, desc[UR6][R28.64] ;  /* 0x000000061c244981 */ /* 0x000f66000c1e1500 */
[----:B----4-:R-:W-:Y:S01]  /*06e0*/  IMAD.WIDE R10, R35, 0x8, R6 ;  /* 0x00000008230a7825 */ /* 0x010fe200078e0206 */
[----:B------:R0:W4:Y:S01]  /*06f0*/  @P4 LDG.E.U16 R18, desc[UR6][R28.64+0x2] ;  /* 0x000002061c124981 */ /* 0x000122000c1e1500 */
[----:B------:R-:W2:Y:S01]  /*0700*/  @!P3 LDC.64 R6, c[0x0][0x3f8] ;  /* 0x0000fe00ff06bb82 */ /* 0x000ea20000000a00 */
[----:B------:R-:W-:-:S03]  /*0710*/  MOV R31, RZ ;  /* 0x000000ff001f7202 */ /* 0x000fc60000000f00 */
[----:B------:R-:W5:Y:S01]  /*0720*/  LDG.E.64 R10, desc[UR6][R10.64] ;  /* 0x000000060a0a7981 */ /* 0x000f62000c1e1b00 */
[----:B------:R-:W-:Y:S02]  /*0730*/  @!P1 IADD3 R9, PT, PT, R9, R37, RZ ;  /* 0x0000002509099210 */ /* 0x000fe40007ffe0ff */
[C---:B------:R-:W-:Y:S01]  /*0740*/  @!P1 SHF.L.U32 R37, R8.reuse, 0x1, RZ ;  /* 0x0000000108259819 */ /* 0x040fe200000006ff */
[----:B-1----:R-:W-:Y:S01]  /*0750*/  @!P2 IMAD R21, R21, R14, RZ ;  /* 0x0000000e1515a224 */ /* 0x002fe200078e02ff */
[----:B------:R-:W-:Y:S01]  /*0760*/  @!P1 SHF.L.U64.HI R40, R8, 0x1, R9 ;  /* 0x0000000108289819 */ /* 0x000fe20000010209 */
[----:B------:R1:W4:Y:S01]  /*0770*/  @!P0 LDG.E R31, desc[UR6][R22.64] ;  /* 0x00000006161f8981 */ /* 0x000322000c1e1900 */
[----:B------:R-:W2:Y:S01]  /*0780*/  @!P2 LDC.64 R8, c[0x0][0x3a0] ;  /* 0x0000e800ff08ab82 */ /* 0x000ea20000000a00 */
[----:B0-----:R-:W-:Y:S02]  /*0790*/  @!P1 IADD3 R28, P6, PT, R37, R4, RZ ;  /* 0x00000004251c9210 */ /* 0x001fe40007fde0ff */
[----:B------:R-:W-:-:S02]  /*07a0*/  @!P2 MOV R38, R52 ;  /* 0x000000340026a202 */ /* 0x000fc40000000f00 */
[----:B------:R-:W-:Y:S02]  /*07b0*/  @!P2 MOV R39, R55 ;  /* 0x000000370027a202 */ /* 0x000fe40000000f00 */
[----:B---3--:R-:W-:Y:S02]  /*07c0*/  @!P0 IADD3 R26, P5, PT, R27, R16, RZ ;  /* 0x000000101b1a8210 */ /* 0x008fe40007fbe0ff */
[----:B------:R-:W-:Y:S01]  /*07d0*/  @!P1 IADD3.X R29, PT, PT, R40, R5, RZ, P6, !PT ;  /* 0x00000005281d9210 */ /* 0x000fe200037fe4ff */
[----:B------:R-:W-:Y:S01]  /*07e0*/  @!P2 IMAD R5, R20, R15, R21 ;  /* 0x0000000f1405a224 */ /* 0x000fe200078e0215 */
[----:B------:R-:W-:Y:S01]  /*07f0*/  @!P0 IADD3.X R27, PT, PT, R30, R17, RZ, P5, !PT ;  /* 0x000000111e1b8210 */ /* 0x000fe20002ffe4ff */
[----:B------:R-:W-:Y:S01]  /*0800*/  @!P2 IMAD.WIDE.U32 R38, R20, R14, R38 ;  /* 0x0000000e1426a225 */ /* 0x000fe200078e0026 */
[----:B------:R-:W0:Y:S01]  /*0810*/  @!P2 LDC.64 R16, c[0x0][0x398] ;  /* 0x0000e600ff10ab82 */ /* 0x000e220000000a00 */
[----:B------:R-:W-:-:S07]  /*0820*/  MOV R30, RZ ;  /* 0x000000ff001e7202 */ /* 0x000fce0000000f00 */
[----:B-1----:R-:W1:Y:S01]  /*0830*/  @!P3 LDC.64 R22, c[0x0][0x398] ;  /* 0x0000e600ff16bb82 */ /* 0x002e620000000a00 */
[----:B------:R-:W-:Y:S01]  /*0840*/  MOV R4, RZ ;  /* 0x000000ff00047202 */ /* 0x000fe20000000f00 */
[----:B------:R3:W4:Y:S06]  /*0850*/  @!P0 LDG.E R30, desc[UR6][R26.64] ;  /* 0x000000061a1e8981 */ /* 0x00072c000c1e1900 */
[----:B------:R-:W1:Y:S01]  /*0860*/  @!P3 LDC.64 R20, c[0x0][0x3a0] ;  /* 0x0000e800ff14bb82 */ /* 0x000e620000000a00 */
[----:B--2---:R-:W-:Y:S01]  /*0870*/  @!P3 IMAD R25, R25, R6, RZ ;  /* 0x000000061919b224 */ /* 0x004fe200078e02ff */
[----:B------:R2:W4:Y:S06]  /*0880*/  @!P1 LDG.E R4, desc[UR6][R28.64] ;  /* 0x000000061c049981 */ /* 0x00052c000c1e1900 */
[----:B------:R-:W1:Y:S01]  /*0890*/  LDC.64 R14, c[0x0][0x3a8] ;  /* 0x0000ea00ff0e7b82 */ /* 0x000e620000000a00 */
[----:B---3--:R-:W-:-:S02]  /*08a0*/  @!P3 MOV R26, R52 ;  /* 0x00000034001ab202 */ /* 0x008fc40000000f00 */
[----:B------:R-:W-:Y:S01]  /*08b0*/  @!P3 MOV R27, R55 ;  /* 0x00000037001bb202 */ /* 0x000fe20000000f00 */
[C---:B------:R-:W-:Y:S01]  /*08c0*/  @!P3 IMAD R7, R24.reuse, R7, R25 ;  /* 0x000000071807b224 */ /* 0x040fe200078e0219 */
[----:B------:R-:W-:Y:S02]  /*08d0*/  @!P1 IADD3 R12, P0, PT, R37, R12, RZ ;  /* 0x0000000c250c9210 */ /* 0x000fe40007f1e0ff */
[----:B------:R-:W-:Y:S01]  /*08e0*/  @!P2 IADD3 R5, PT, PT, R39, R5, RZ ;  /* 0x000000052705a210 */ /* 0x000fe20007ffe0ff */
[----:B------:R-:W-:Y:S01]  /*08f0*/  @!P3 IMAD.WIDE.U32 R24, R24, R6, R26 ;  /* 0x000000061818b225 */ /* 0x000fe200078e001a */
[----:B--2---:R-:W-:Y:S02]  /*0900*/  @!P2 SHF.L.U32 R29, R38, 0x1, RZ ;  /* 0x00000001261da819 */ /* 0x004fe400000006ff */
[----:B------:R-:W-:Y:S02]  /*0910*/  @!P1 IADD3.X R13, PT, PT, R40, R13, RZ, P0, !PT ;  /* 0x0000000d280d9210 */ /* 0x000fe400007fe4ff */
[----:B------:R-:W-:-:S02]  /*0920*/  @!P2 SHF.L.U64.HI R38, R38, 0x1, R5 ;  /* 0x000000012626a819 */ /* 0x000fc40000010205 */
[----:B------:R-:W-:Y:S02]  /*0930*/  @!P2 IADD3 R8, P0, PT, R29, R8, RZ ;  /* 0x000000081d08a210 */ /* 0x000fe40007f1e0ff */
[----:B------:R-:W-:Y:S02]  /*0940*/  MOV R5, RZ ;  /* 0x000000ff00057202 */ /* 0x000fe40000000f00 */
[----:B------:R-:W-:Y:S02]  /*0950*/  @!P3 IADD3 R25, PT, PT, R25, R7, RZ ;  /* 0x000000071919b210 */ /* 0x000fe40007ffe0ff */
[----:B------:R-:W-:Y:S02]  /*0960*/  MOV R6, RZ ;  /* 0x000000ff00067202 */ /* 0x000fe40000000f00 */
[----:B------:R-:W-:Y:S01]  /*0970*/  @!P3 SHF.L.U32 R7, R24, 0x1, RZ ;  /* 0x000000011807b819 */ /* 0x000fe200000006ff */
[----:B------:R-:W2:Y:S01]  /*0980*/  @!P1 LDG.E R5, desc[UR6][R12.64] ;  /* 0x000000060c059981 */ /* 0x000ea2000c1e1900 */
[----:B------:R-:W-:-:S02]  /*0990*/  @!P2 IADD3.X R9, PT, PT, R38, R9, RZ, P0, !PT ;  /* 0x000000092609a210 */ /* 0x000fc400007fe4ff */
[----:B0-----:R-:W-:Y:S02]  /*09a0*/  @!P2 IADD3 R16, P0, PT, R29, R16, RZ ;  /* 0x000000101d10a210 */ /* 0x001fe40007f1e0ff */
[----:B------:R-:W-:Y:S01]  /*09b0*/  @!P3 SHF.L.U64.HI R24, R24, 0x1, R25 ;  /* 0x000000011818b819 */ /* 0x000fe20000010219 */
[----:B------:R0:W3:Y:S01]  /*09c0*/  @!P2 LDG.E R6, desc[UR6][R8.64] ;  /* 0x000000060806a981 */ /* 0x0000e2000c1e1900 */
[C---:B-1----:R-:W-:Y:S02]  /*09d0*/  @!P3 IADD3 R20, P1, PT, R7.reuse, R20, RZ ;  /* 0x000000140714b210 */ /* 0x042fe40007f3e0ff */
[----:B------:R-:W-:Y:S01]  /*09e0*/  @!P3 IADD3 R22, P5, PT, R7, R22, RZ ;  /* 0x000000160716b210 */ /* 0x000fe20007fbe0ff */
[----:B------:R-:W-:Y:S01]  /*09f0*/  IMAD.WIDE R14, R19, 0x2, R14 ;  /* 0x00000002130e7825 */ /* 0x000fe200078e020e */
[----:B------:R-:W-:Y:S02]  /*0a00*/  MOV R7, RZ ;  /* 0x000000ff00077202 */ /* 0x000fe40000000f00 */
[----:B------:R-:W-:-:S02]  /*0a10*/  @!P2 IADD3.X R17, PT, PT, R38, R17, RZ, P0, !PT ;  /* 0x000000112611a210 */ /* 0x000fc400007fe4ff */
[C---:B------:R-:W-:Y:S02]  /*0a20*/  @!P3 IADD3.X R21, PT, PT, R24.reuse, R21, RZ, P1, !PT ;  /* 0x000000151815b210 */ /* 0x040fe40000ffe4ff */
[----:B0-----:R-:W-:Y:S02]  /*0a30*/  CS2R R8, SRZ ;  /* 0x0000000000087805 */ /* 0x001fe4000001ff00 */
[----:B------:R-:W-:Y:S01]  /*0a40*/  @!P3 IADD3.X R23, PT, PT, R24, R23, RZ, P5, !PT ;  /* 0x000000171817b210 */ /* 0x000fe20002ffe4ff */
[----:B------:R-:W3:Y:S04]  /*0a50*/  LDG.E.U16 R13, desc[UR6][R14.64] ;  /* 0x000000060e0d7981 */ /* 0x000ee8000c1e1500 */
[----:B------:R-:W3:Y:S04]  /*0a60*/  LDG.E.U16 R19, desc[UR6][R14.64+0x2] ;  /* 0x000002060e137981 */ /* 0x000ee8000c1e1500 */
[----:B------:R-:W3:Y:S04]  /*0a70*/  @!P2 LDG.E R7, desc[UR6][R16.64] ;  /* 0x000000061007a981 */ /* 0x000ee8000c1e1900 */
[----:B------:R-:W3:Y:S04]  /*0a80*/  @!P3 LDG.E R8, desc[UR6][R20.64] ;  /* 0x000000061408b981 */ /* 0x000ee8000c1e1900 */
[----:B------:R-:W3:Y:S01]  /*0a90*/  @!P3 LDG.E R9, desc[UR6][R22.64] ;  /* 0x000000061609b981 */ /* 0x000ee2000c1e1900 */
[----:B------:R-:W-:Y:S01]  /*0aa0*/  MOV R47, 0x3f800000 ;  /* 0x3f800000002f7802 */ /* 0x000fe20000000f00 */
[----:B------:R-:W-:Y:S01]  /*0ab0*/  UISETP.NE.AND UP0, UPT, UR4, URZ, UPT ;  /* 0x000000ff0400728c */ /* 0x000fe2000bf05270 */
[----:B------:R-:W-:-:S02]  /*0ac0*/  MOV R37, RZ ;  /* 0x000000ff00257202 */ /* 0x000fc40000000f00 */
[----:B------:R-:W-:Y:S01]  /*0ad0*/  MOV R38, RZ ;  /* 0x000000ff00267202 */ /* 0x000fe20000000f00 */
[----:B-----5:R-:W-:-:S05]  /*0ae0*/  FFMA.FTZ R11, -R10, R10, R11 ;  /* 0x0000000a0a0b7223 */ /* 0x020fca000001010b */
[----:B------:R-:W-:-:S13]  /*0af0*/  FSETP.GTU.FTZ.AND P0, PT, R11, RZ, PT ;  /* 0x000000ff0b00720b */ /* 0x000fda0003f1c000 */
[----:B------:R-:W0:Y:S01]  /*0b00*/  @P0 LDC R12, c[0x0][0x3c0] ;  /* 0x0000f000ff0c0b82 */ /* 0x000e220000000800 */
[----:B------:R-:W-:Y:S01]  /*0b10*/  @P4 HADD2.F32 R37, -RZ, R36.H0_H0 ;  /* 0x20000024ff254230 */ /* 0x000fe20000004100 */
[----:B----4-:R-:W-:Y:S01]  /*0b20*/  PRMT R45, R31, 0x7632, R45 ;  /* 0x000076321f2d7816 */ /* 0x010fe2000000002d */
[----:B------:R-:W-:Y:S02]  /*0b30*/  @P4 HADD2.F32 R38, -RZ, R18.H0_H0 ;  /* 0x20000012ff264230 */ /* 0x000fe40000004100 */
[----:B0-----:R-:W-:-:S04]  /*0b40*/  @P0 FADD.FTZ R12, R11, R12 ;  /* 0x0000000c0b0c0221 */ /* 0x001fc80000010000 */
[----:B------:R0:W1:Y:S01]  /*0b50*/  @P0 MUFU.RSQ R47, R12 ;  /* 0x0000000c002f0308 */ /* 0x0000620000001400 */
[----:B------:R-:W-:Y:S02]  /*0b60*/  PRMT R46, R30, 0x7632, R46 ;  /* 0x000076321e2e7816 */ /* 0x000fe4000000002e */
[----:B------:R-:W-:Y:S02]  /*0b70*/  PRMT R43, R4, 0x7632, R43 ;  /* 0x00007632042b7816 */ /* 0x000fe4000000002b */
[----:B--2---:R-:W-:Y:S02]  /*0b80*/  PRMT R44, R5, 0x7632, R44 ;  /* 0x00007632052c7816 */ /* 0x004fe4000000002c */
[----:B---3--:R-:W-:Y:S01]  /*0b90*/  PRMT R41, R6, 0x7632, R41 ;  /* 0x0000763206297816 */ /* 0x008fe20000000029 */
[----:B------:R-:W-:Y:S02]  /*0ba0*/  HADD2.F32 R36, -RZ, R13.H0_H0 ;  /* 0x2000000dff247230 */ /* 0x000fe40000004100 */
[----:B------:R-:W-:Y:S01]  /*0bb0*/  HADD2.F32 R11, -RZ, R19.H0_H0 ;  /* 0x20000013ff0b7230 */ /* 0x000fe20000004100 */
[----:B------:R-:W-:-:S02]  /*0bc0*/  PRMT R42, R7, 0x7632, R42 ;  /* 0x00007632072a7816 */ /* 0x000fc4000000002a */
        /* <DEDUP_REMOVED lines=76> */
.L_x_449:
        /* <DEDUP_REMOVED lines=144> */
.L_x_450:
        /* <DEDUP_REMOVED lines=44> */
.L_x_452:
[----:B------:R-:W-:Y:S05]  /*1c50*/  BSYNC.RECONVERGENT B0 ;  /* 0x0000000000007941 */ /* 0x000fea0003800200 */
.L_x_451:
        /* <DEDUP_REMOVED lines=40> */
.L_x_454:
[----:B------:R-:W-:Y:S05]  /*1ee0*/  BSYNC.RECONVERGENT B0 ;  /* 0x0000000000007941 */ /* 0x000fea0003800200 */
.L_x_453:
        /* <DEDUP_REMOVED lines=158> */
.L_x_456:
[----:B------:R-:W-:Y:S05]  /*28d0*/  BSYNC.RECONVERGENT B0 ;  /* 0x0000000000007941 */ /* 0x000fea0003800200 */
.L_x_455:
        /* <DEDUP_REMOVED lines=32> */
.L_x_458:
[----:B------:R-:W-:Y:S05]  /*2ae0*/  BSYNC.RECONVERGENT B0 ;  /* 0x0000000000007941 */ /* 0x000fea0003800200 */
.L_x_457:
        /* <DEDUP_REMOVED lines=25> */
.L_x_461:
[----:B0-----:R-:W2:Y:S04]  /*2c80*/  LDG.E.STRONG.GPU R14, desc[UR6][R12.64] ;  /* 0x000000060c0e7981 */ /* 0x001ea8000c1ef900 */
[----:B--2---:R-:W-:Y:S01]  /*2c90*/  CCTL.IVALL ;  /* 0x00000000ff00798f */ /* 0x004fe20002000000 */
[----:B------:R-:W-:Y:S05]  /*2ca0*/  YIELD ;  /* 0x0000000000007946 */ /* 0x000fea0003800000 */
[----:B------:R-:W-:-:S13]  /*2cb0*/  ISETP.NE.AND P0, PT, R14, R19, PT ;  /* 0x000000130e00720c */ /* 0x000fda0003f05270 */
[----:B------:R-:W-:Y:S05]  /*2cc0*/  @P0 BRA `(.L_x_461) ;  /* 0xfffffffc00ec0947 */ /* 0x000fea000383ffff */
.L_x_460:
        /* <DEDUP_REMOVED lines=14> */
.L_x_463:
        /* <DEDUP_REMOVED lines=61> */
.L_x_462:
        /* <DEDUP_REMOVED lines=34> */
.L_x_464:
        /* <DEDUP_REMOVED lines=19> */
.L_x_465:
        /* <DEDUP_REMOVED lines=9> */
.L_x_466:
[----:B------:R-:W-:Y:S05]  /*3560*/  BSYNC.RECONVERGENT B0 ;  /* 0x0000000000007941 */ /* 0x000fea0003800200 */
.L_x_459:
        /* <DEDUP_REMOVED lines=39> */
.L_x_467:
        /* <DEDUP_REMOVED lines=59> */
.L_x_469:
[----:B------:R-:W-:Y:S05]  /*3b90*/  BSYNC.RECONVERGENT B0 ;  /* 0x0000000000007941 */ /* 0x000fea0003800200 */
.L_x_468:
        /* <DEDUP_REMOVED lines=21> */
.L_x_470:
        /* <DEDUP_REMOVED lines=18> */
.L_x_472:
[----:B------:R-:W-:Y:S05]  /*3e10*/  BSYNC.RECONVERGENT B0 ;  /* 0x0000000000007941 */ /* 0x000fea0003800200 */
.L_x_471:
        /* <DEDUP_REMOVED lines=21> */
.L_x_473:
        /* <DEDUP_REMOVED lines=18> */
.L_x_475:
[----:B------:R-:W-:Y:S05]  /*4090*/  BSYNC.RECONVERGENT B0 ;  /* 0x0000000000007941 */ /* 0x000fea0003800200 */
.L_x_474:
        /* <DEDUP_REMOVED lines=22> */
.L_x_476:
        /* <DEDUP_REMOVED lines=18> */
.L_x_478:
[----:B------:R-:W-:Y:S05]  /*4320*/  BSYNC.RECONVERGENT B0 ;  /* 0x0000000000007941 */ /* 0x000fea0003800200 */
.L_x_477:
[----:B------:R-:W2:Y:S01]  /*4330*/  LDCU UR4, c[0x0][0x410] ;  /* 0x00008200ff0477ac */ /* 0x000ea20008000800 */
[----:B------:R-:W-:Y:S02]  /*4340*/  IADD3 R35, PT, PT, R20, R35, RZ ;  /* 0x0000002314237210 */ /* 0x000fe40007ffe0ff */
[----:B------:R-:W-:Y:S01]  /*4350*/  IADD3 R32, PT, PT, R32, 0x1, RZ ;  /* 0x0000000120207810 */ /* 0x000fe20007ffe0ff */
[----:B------:R-:W2:Y:S02]  /*4360*/  LDCU UR5, c[0x0][0x3e0] ;  /* 0x00007c00ff0577ac */ /* 0x000ea40008000800 */
[----:B--2---:R-:W-:-:S06]  /*4370*/  UIMAD UR4, UR4, UR5, URZ ;  /* 0x00000005040472a4 */ /* 0x004fcc000f8e02ff */
[----:B------:R-:W-:-:S13]  /*4380*/  ISETP.GE.AND P0, PT, R35, UR4, PT ;  /* 0x0000000423007c0c */ /* 0x000fda000bf06270 */
[----:B------:R-:W-:Y:S05]  /*4390*/  @!P0 BRA `(.L_x_479) ;  /* 0xffffffbc00708947 */ /* 0x000fea000383ffff */
.L_x_448:
        /* <DEDUP_REMOVED lines=16> */
.L_x_481:
[----:B------:R-:W-:Y:S05]  /*44a0*/  BSYNC.RECONVERGENT B0 ;  /* 0x0000000000007941 */ /* 0x000fea0003800200 */
.L_x_480:
        /* <DEDUP_REMOVED lines=11> */
.L_x_483:
[----:B------:R-:W2:Y:S04]  /*4560*/  LDG.E.STRONG.GPU R5, desc[UR6][R2.64] ;  /* 0x0000000602057981 */ /* 0x000ea8000c1ef900 */
[----:B--2---:R-:W-:Y:S01]  /*4570*/  CCTL.IVALL ;  /* 0x00000000ff00798f */ /* 0x004fe20002000000 */
[----:B------:R-:W-:Y:S05]  /*4580*/  YIELD ;  /* 0x0000000000007946 */ /* 0x000fea0003800000 */
[----:B------:R-:W-:-:S13]  /*4590*/  ISETP.NE.AND P0, PT, R5, R0, PT ;  /* 0x000000000500720c */ /* 0x000fda0003f05270 */
[----:B------:R-:W-:Y:S05]  /*45a0*/  @P0 BRA `(.L_x_483) ;  /* 0xfffffffc00ec0947 */ /* 0x000fea000383ffff */
.L_x_482:
        /* <DEDUP_REMOVED lines=74> */
.L_x_486:
        /* <DEDUP_REMOVED lines=25> */
[-C--:B------:R-:W-:Y:S02]  /*4be0*/  MOV R11, R25.reuse ;  /* 0x00000019000b7202 */ /* 0x080fe40000000f00 */
[----:B---3--:R-:W-:Y:S01]  /*4bf0*/  F2FP.F16.F32.PACK_AB R21, R17, R14 ;  /* 0x0000000e1115723e */ /* 0x008fe200000000ff */
[----:B------:R0:W-:Y:S04]  /*4c00*/  STG.E desc[UR6][R8.64], R19 ;  /* 0x0000001308007986 */ /* 0x0001e8000c101906 */
[----:B------:R0:W-:Y:S01]  /*4c10*/  STG.E desc[UR6][R10.64], R21 ;  /* 0x000000150a007986 */ /* 0x0001e2000c101906 */
[----:B------:R-:W-:Y:S01]  /*4c20*/  IADD3.X R25, PT, PT, RZ, R25, RZ, P3, !PT ;  /* 0x00000019ff197210 */ /* 0x000fe20001ffe4ff */
[----:B------:R-:W-:Y:S06]  /*4c30*/  @P1 BRA `(.L_x_486) ;  /* 0xfffffffc00841947 */ /* 0x000fec000383ffff */
.L_x_485:
[----:B------:R-:W-:Y:S05]  /*4c40*/  BSYNC.RECONVERGENT B0 ;  /* 0x0000000000007941 */ /* 0x000fea0003800200 */
.L_x_484:
        /* <DEDUP_REMOVED lines=10> */
.L_x_487:
        /* <DEDUP_REMOVED lines=81> */
[----:B----4-:R-:W-:Y:S02]  /*5200*/  F2FP.F16.F32.PACK_AB R11, R11, R4 ;  /* 0x000000040b0b723e */ /* 0x010fe400000000ff */
[----:B-----5:R-:W-:-:S03]  /*5210*/  F2FP.F16.F32.PACK_AB R7, R9, R6 ;  /* 0x000000060907723e */ /* 0x020fc600000000ff */
[----:B------:R3:W-:Y:S04]  /*5220*/  STG.E desc[UR6][R28.64], R11 ;  /* 0x0000000b1c007986 */ /* 0x0007e8000c101906 */
[----:B------:R3:W-:Y:S02]  /*5230*/  STG.E desc[UR6][R26.64], R7 ;  /* 0x000000071a007986 */ /* 0x0007e4000c101906 */
[----:B------:R-:W-:Y:S05]  /*5240*/  @P0 BRA `(.L_x_487) ;  /* 0xfffffff800a80947 */ /* 0x000fea000383ffff */
[----:B------:R-:W-:Y:S05]  /*5250*/  EXIT ;  /* 0x000000000000794d */ /* 0x000fea0003800000 */
.L_x_488:
        /* <DEDUP_REMOVED lines=10> */
.L_x_3416:


//--------------------- .text._Z35group_norm_nhwc_bwd_one_pass_kernelI11Bf16IOFp16WLi256ELi30ELi480EEv26Group_norm_nhwc_bwd_params --------------------------
	.section	.text._Z35group_norm_nhwc_bwd_one_pass_kernelI11Bf16IOFp16WLi256ELi30ELi480EEv26Group_norm_nhwc_bwd_params,"ax",@progbits
	.align	128
        .global         _Z35group_norm_nhwc_bwd_one_pass_kernelI11Bf16IOFp16WLi256ELi30ELi480EEv26Group_norm_nhwc_bwd_params
        .type           _Z35group_norm_nhwc_bwd_one_pass_kernelI11Bf16IOFp16WLi256ELi30ELi480EEv26Group_norm_nhwc_bwd_params,@function
        .size           _Z35group_norm_nhwc_bwd_one_pass_kernelI11Bf16IOFp16WLi256ELi30ELi480EEv26Group_norm_nhwc_bwd_params,(.L_x_3417 - _Z35group_norm_nhwc_bwd_one_pass_kernelI11Bf16IOFp16WLi256ELi30ELi480EEv26Group_norm_nhwc_bwd_params)
        .other          _Z35group_norm_nhwc_bwd_one_pass_kernelI11Bf16IOFp16WLi256ELi30ELi480EEv26Group_norm_nhwc_bwd_params,@"STO_CUDA_ENTRY STV_DEFAULT"
_Z35group_norm_nhwc_bwd_one_pass_kernelI11Bf16IOFp16WLi256ELi30ELi480EEv26Group_norm_nhwc_bwd_params:
.text._Z35group_norm_nhwc_bwd_one_pass_kernelI11Bf16IOFp16WLi256ELi30ELi480EEv26Group_norm_nhwc_bwd_params:
        /* <DEDUP_REMOVED lines=39> */
.L_x_532:
        /* <DEDUP_REMOVED lines=242> */
[----:B------:R-:W-:Y:S01]  /*1190*/  PRMT R72, R21, 0x7632, R72 ;  /* 0x0000763215487816 */ /* 0x000fe20000000048 */
[----:B--2---:R-:W-:Y:S02]  /*11a0*/  @P1 HADD2.F32 R67, -RZ, R39.H0_H0 ;  /* 0x20000027ff431230 */ /* 0x004fe40000004100 */
[----:B------:R-:W-:-:S02]  /*11b0*/  @P1 HADD2.F32 R68, -RZ, R40.H0_H0 ;  /* 0x20000028ff441230 */ /* 0x000fc40000004100 */
[----:B------:R-:W-:Y:S02]  /*11c0*/  HADD2.F32 R66, -RZ, R66.H0_H0 ;  /* 0x20000042ff427230 */ /* 0x000fe40000004100 */
[----:B------:R-:W-:Y:S01]  /*11d0*/  HADD2.F32 R25, -RZ, R38.H0_H0 ;  /* 0x20000026ff197230 */ /* 0x000fe20000004100 */
        /* <DEDUP_REMOVED lines=150> */
.L_x_490:
        /* <DEDUP_REMOVED lines=288> */
.L_x_491:
        /* <DEDUP_REMOVED lines=44> */
.L_x_493:
[----:B------:R-:W-:Y:S05]  /*3000*/  BSYNC.RECONVERGENT B0 ;  /* 0x0000000000007941 */ /* 0x000fea0003800200 */
.L_x_492:
        /* <DEDUP_REMOVED lines=40> */
.L_x_495:
[----:B------:R-:W-:Y:S05]  /*3290*/  BSYNC.RECONVERGENT B0 ;  /* 0x0000000000007941 */ /* 0x000fea0003800200 */
.L_x_494:
        /* <DEDUP_REMOVED lines=158> */
.L_x_497:
[----:B------:R-:W-:Y:S05]  /*3c80*/  BSYNC.RECONVERGENT B0 ;  /* 0x0000000000007941 */ /* 0x000fea0003800200 */
.L_x_496:
        /* <DEDUP_REMOVED lines=29> */
.L_x_499:
[----:B------:R-:W-:Y:S05]  /*3e60*/  BSYNC.RECONVERGENT B0 ;  /* 0x0000000000007941 */ /* 0x000fea0003800200 */
.L_x_498:
        /* <DEDUP_REMOVED lines=24> */
.L_x_502:
[----:B----4-:R-:W2:Y:S04]  /*3ff0*/  LDG.E.STRONG.GPU R30, desc[UR8][R28.64] ;  /* 0x000000081c1e7981 */ /* 0x010ea8000c1ef900 */
[----:B--2---:R-:W-:Y:S01]  /*4000*/  CCTL.IVALL ;  /* 0x00000000ff00798f */ /* 0x004fe20002000000 */
[----:B------:R-:W-:Y:S05]  /*4010*/  YIELD ;  /* 0x0000000000007946 */ /* 0x000fea0003800000 */
[----:B------:R-:W-:-:S13]  /*4020*/  ISETP.NE.AND P0, PT, R30, R35, PT ;  /* 0x000000231e00720c */ /* 0x000fda0003f05270 */
[----:B------:R-:W-:Y:S05]  /*4030*/  @P0 BRA `(.L_x_502) ;  /* 0xfffffffc00ec0947 */ /* 0x000fea000383ffff */
.L_x_501:
        /* <DEDUP_REMOVED lines=15> */
.L_x_504:
        /* <DEDUP_REMOVED lines=60> */
.L_x_503:
        /* <DEDUP_REMOVED lines=34> */
.L_x_505:
        /* <DEDUP_REMOVED lines=18> */
.L_x_506:
        /* <DEDUP_REMOVED lines=9> */
.L_x_507:
[----:B------:R-:W-:Y:S05]  /*48c0*/  BSYNC.RECONVERGENT B0 ;  /* 0x0000000000007941 */ /* 0x000fea0003800200 */
.L_x_500:
        /* <DEDUP_REMOVED lines=72> */
.L_x_508:
        /* <DEDUP_REMOVED lines=18> */
.L_x_510:
[----:B------:R-:W-:Y:S05]  /*4e70*/  BSYNC.RECONVERGENT B0 ;  /* 0x0000000000007941 */ /* 0x000fea0003800200 */
.L_x_509:
        /* <DEDUP_REMOVED lines=23> */
.L_x_511:
        /* <DEDUP_REMOVED lines=20> */
.L_x_513:
[----:B------:R-:W-:Y:S05]  /*5130*/  BSYNC.RECONVERGENT B0 ;  /* 0x0000000000007941 */ /* 0x000fea0003800200 */
.L_x_512:
        /* <DEDUP_REMOVED lines=59> */
.L_x_514:
        /* <DEDUP_REMOVED lines=18> */
.L_x_516:
[----:B------:R-:W-:Y:S05]  /*5610*/  BSYNC.RECONVERGENT B0 ;  /* 0x0000000000007941 */ /* 0x000fea0003800200 */
.L_x_515:
        /* <DEDUP_REMOVED lines=21> */
.L_x_517:
        /* <DEDUP_REMOVED lines=18> */
.L_x_519:
[----:B------:R-:W-:Y:S05]  /*5890*/  BSYNC.RECONVERGENT B0 ;  /* 0x0000000000007941 */ /* 0x000fea0003800200 */
.L_x_518:
        /* <DEDUP_REMOVED lines=21> */
.L_x_520:
        /* <DEDUP_REMOVED lines=18> */
.L_x_522:
[----:B------:R-:W-:Y:S05]  /*5b10*/  BSYNC.RECONVERGENT B0 ;  /* 0x0000000000007941 */ /* 0x000fea0003800200 */
.L_x_521:
        /* <DEDUP_REMOVED lines=21> */
.L_x_523:
        /* <DEDUP_REMOVED lines=18> */
.L_x_525:
[----:B------:R-:W-:Y:S05]  /*5d90*/  BSYNC.RECONVERGENT B0 ;  /* 0x0000000000007941 */ /* 0x000fea0003800200 */
.L_x_524:
        /* <DEDUP_REMOVED lines=21> */
.L_x_526:
        /* <DEDUP_REMOVED lines=18> */
.L_x_528:
[----:B------:R-:W-:Y:S05]  /*6010*/  BSYNC.RECONVERGENT B0 ;  /* 0x0000000000007941 */ /* 0x000fea0003800200 */
.L_x_527:
        /* <DEDUP_REMOVED lines=21> */
.L_x_529:
        /* <DEDUP_REMOVED lines=18> */
.L_x_531:
[----:B------:R-:W-:Y:S05]  /*6290*/  BSYNC.RECONVERGENT B0 ;  /* 0x0000000000007941 */ /* 0x000fea0003800200 */
.L_x_530:
[----:B------:R-:W-:Y:S02]  /*62a0*/  IADD3 R56, PT, PT, R5, R56, RZ ;  /* 0x0000003805387210 */ /* 0x000fe40007ffe0ff */
[----:B------:R-:W-:Y:S02]  /*62b0*/  IADD3 R57, PT, PT, R57, 0x1, RZ ;  /* 0x0000000139397810 */ /* 0x000fe40007ffe0ff */
[----:B------:R-:W-:-:S13]  /*62c0*/  ISETP.GE.AND P0, PT, R56, UR4, PT ;  /* 0x0000000438007c0c */ /* 0x000fda000bf06270 */
[----:B------:R-:W-:Y:S05]  /*62d0*/  @!P0 BRA `(.L_x_532) ;  /* 0xffffff9c00e48947 */ /* 0x000fea000383ffff */
.L_x_489:
        /* <DEDUP_REMOVED lines=19> */
.L_x_534:
[----:B------:R-:W-:Y:S05]  /*6410*/  BSYNC.RECONVERGENT B0 ;  /* 0x0000000000007941 */ /* 0x000fea0003800200 */
.L_x_533:
[----:B------:R-:W-:Y:S05]  /*6420*/  @P0 EXIT ;  /* 0x000000000000094d */ /* 0x000fea0003800000 */
[----:B------:R-:W-:Y:S05]  /*6430*/  @P2 BRA `(.L_x_535) ;  /* 0x0000000000202947 */ /* 0x000fea0003800000 */
[----:B------:R-:W-:-:S05]  /*6440*/  IMAD R0, R6, R7, RZ ;  /* 0x0000000706007224 */ /* 0x000fca00078e02ff */
[----:B------:R-:W-:-:S13]  /*6450*/  ISETP.NE.AND P0, PT, R0, -0x1, PT ;  /* 0xffffffff0000780c */ /* 0x000fda0003f05270 */
[----:B------:R-:W-:Y:S05]  /*6460*/  @!P0 BRA `(.L_x_535) ;  /* 0x0000000000148947 */ /* 0x000fea0003800000 */
.L_x_536:
[----:B0-----:R-:W4:Y:S04]  /*6470*/  LDG.E.STRONG.GPU R3, desc[UR8][R4.64] ;  /* 0x0000000804037981 */ /* 0x001f28000c1ef900 */
[----:B----4-:R-:W-:Y:S01]  /*6480*/  CCTL.IVALL ;  /* 0x00000000ff00798f */ /* 0x010fe20002000000 */
[----:B------:R-:W-:Y:S05]  /*6490*/  YIELD ;  /* 0x0000000000007946 */ /* 0x000fea0003800000 */
[----:B------:R-:W-:-:S13]  /*64a0*/  ISETP.NE.AND P0, PT, R3, R0, PT ;  /* 0x000000000300720c */ /* 0x000fda0003f05270 */
[----:B------:R-:W-:Y:S05]  /*64b0*/  @P0 BRA `(.L_x_536) ;  /* 0xfffffffc00ec0947 */ /* 0x000fea000383ffff */
.L_x_535:
        /* <DEDUP_REMOVED lines=74> */
.L_x_539:
        /* <DEDUP_REMOVED lines=21> */
[----:B--2---:R-:W-:Y:S02]  /*6ab0*/  F2FP.F16.F32.PACK_AB R17, R11, R8 ;  /* 0x000000080b11723e */ /* 0x004fe400000000ff */
[----:B------:R-:W-:-:S02]  /*6ac0*/  MOV R8, R20 ;  /* 0x0000001400087202 */ /* 0x000fc40000000f00 */
[-C--:B------:R-:W-:Y:S02]  /*6ad0*/  MOV R11, R23.reuse ;  /* 0x00000017000b7202 */ /* 0x080fe40000000f00 */
[----:B-1----:R-:W-:Y:S01]  /*6ae0*/  F2FP.F16.F32.PACK_AB R19, R15, R12 ;  /* 0x0000000c0f13723e */ /* 0x002fe200000000ff */
[----:B------:R0:W-:Y:S04]  /*6af0*/  STG.E desc[UR8][R8.64], R17 ;  /* 0x0000001108007986 */ /* 0x0001e8000c101908 */
[----:B------:R0:W-:Y:S01]  /*6b00*/  STG.E desc[UR8][R10.64], R19 ;  /* 0x000000130a007986 */ /* 0x0001e2000c101908 */
[----:B------:R-:W-:Y:S02]  /*6b10*/  IADD3 R20, P4, PT, R20, 0x780, RZ ;  /* 0x0000078014147810 */ /* 0x000fe40007f9e0ff */
[----:B------:R-:W-:-:S02]  /*6b20*/  IADD3.X R23, PT, PT, RZ, R23, RZ, P3, !PT ;  /* 0x00000017ff177210 */ /* 0x000fc40001ffe4ff */
[----:B------:R-:W-:Y:S01]  /*6b30*/  IADD3.X R21, PT, PT, RZ, R21, RZ, P4, !PT ;  /* 0x00000015ff157210 */ /* 0x000fe200027fe4ff */
[----:B------:R-:W-:Y:S08]  /*6b40*/  @P1 BRA `(.L_x_539) ;  /* 0xfffffffc00841947 */ /* 0x000ff0000383ffff */
.L_x_538:
[----:B------:R-:W-:Y:S05]  /*6b50*/  BSYNC.RECONVERGENT B0 ;  /* 0x0000000000007941 */ /* 0x000fea0003800200 */
.L_x_537:
        /* <DEDUP_REMOVED lines=10> */
.L_x_540:
        /* <DEDUP_REMOVED lines=21> */
[----:B---3--:R-:W-:Y:S02]  /*6d50*/  F2FP.F16.F32.PACK_AB R19, R7, R4 ;  /* 0x000000040713723e */ /* 0x008fe400000000ff */
[----:B------:R-:W-:-:S04]  /*6d60*/  LOP3.LUT R4, R26, 0x3, RZ, 0xc0, !PT ;  /* 0x000000031a047812 */ /* 0x000fc800078ec0ff */
[----:B------:R-:W-:Y:S02]  /*6d70*/  IADD3.X R17, PT, PT, R4, UR5, RZ, P1, !PT ;  /* 0x0000000504117c10 */ /* 0x000fe40008ffe4ff */
[----:B--2---:R-:W-:Y:S02]  /*6d80*/  F2FP.F16.F32.PACK_AB R21, R11, R8 ;  /* 0x000000080b15723e */ /* 0x004fe400000000ff */
        /* <DEDUP_REMOVED lines=56> */
[----:B---3--:R-:W-:Y:S02]  /*7110*/  F2FP.F16.F32.PACK_AB R5, R5, R16 ;  /* 0x000000100505723e */ /* 0x008fe400000000ff */
[----:B----4-:R-:W-:-:S03]  /*7120*/  F2FP.F16.F32.PACK_AB R7, R9, R6 ;  /* 0x000000060907723e */ /* 0x010fc600000000ff */
[----:B------:R1:W-:Y:S04]  /*7130*/  STG.E desc[UR8][R12.64], R5 ;  /* 0x000000050c007986 */ /* 0x0003e8000c101908 */
[----:B------:R1:W-:Y:S02]  /*7140*/  STG.E desc[UR8][R14.64], R7 ;  /* 0x000000070e007986 */ /* 0x0003e4000c101908 */
[----:B------:R-:W-:Y:S05]  /*7150*/  @P0 BRA `(.L_x_540) ;  /* 0xfffffff800a80947 */ /* 0x000fea000383ffff */
[----:B------:R-:W-:Y:S05]  /*7160*/  EXIT ;  /* 0x000000000000794d */ /* 0x000fea0003800000 */
.L_x_541:
        /* <DEDUP_REMOVED lines=9> */
.L_x_3417:


//--------------------- .text._Z35group_norm_nhwc_bwd_one_pass_kernelI11Bf16IOFp16WLi512ELi30ELi480EEv26Group_norm_nhwc_bwd_params --------------------------
	.section	.text._Z35group_norm_nhwc_bwd_one_pass_kernelI11Bf16IOFp16WLi512ELi30ELi480EEv26Group_norm_nhwc_bwd_params,"ax",@progbits
	.align	128
        .global         _Z35group_norm_nhwc_bwd_one_pass_kernelI11Bf16IOFp16WLi512ELi30ELi480EEv26Group_norm_nhwc_bwd_params
        .type           _Z35group_norm_nhwc_bwd_one_pass_kernelI11Bf16IOFp16WLi512ELi30ELi480EEv26Group_norm_nhwc_bwd_params,@function
        .size           _Z35group_norm_nhwc_bwd_one_pass_kernelI11Bf16IOFp16WLi512ELi30ELi480EEv26Group_norm_nhwc_bwd_params,(.L_x_3418 - _Z35group_norm_nhwc_bwd_one_pass_kernelI11Bf16IOFp16WLi512ELi30ELi480EEv26Group_norm_nhwc_bwd_params)
        .other          _Z35group_norm_nhwc_bwd_one_pass_kernelI11Bf16IOFp16WLi512ELi30ELi480EEv26Group_norm_nhwc_bwd_params,@"STO_CUDA_ENTRY STV_DEFAULT"
_Z35group_norm_nhwc_bwd_one_pass_kernelI11Bf16IOFp16WLi512ELi30ELi480EEv26Group_norm_nhwc_bwd_params:
.text._Z35group_norm_nhwc_bwd_one_pass_kernelI11Bf16IOFp16WLi512ELi30ELi480EEv26Group_norm_nhwc_bwd_params:
        /* <DEDUP_REMOVED lines=22> */
.L_x_609:
[----:B-1----:R-:W1:Y:S01]  /*0160*/  LDC R10, c[0x0][0x410] ;  /* 0x00010400ff0a7b82 */ /* 0x002e620000000800 */
[----:B--2---:R-:W2:Y:S01]  /*0170*/  LDCU UR4, c[0x0][0x41c] ;  /* 0x00008380ff0477ac */ /* 0x004ea20008000800 */
[----:B------:R-:W-:Y:S02]  /*0180*/  ISETP.GE.AND P2, PT, R79, RZ, PT ;  /* 0x000000ff4f00720c */ /* 0x000fe40003f46270 */
[----:B------:R-:W-:Y:S01]  /*0190*/  CS2R R74, SRZ ;  /* 0x00000000004a7805 */ /* 0x000fe2000001ff00 */
[----:B---3--:R-:W3:Y:S01]  /*01a0*/  LDCU.128 UR8, c[0x0][0x400] ;  /* 0x00008000ff0877ac */ /* 0x008ee20008000c00 */
[----:B-1----:R-:W-:-:S04]  /*01b0*/  IABS R7, R10 ;  /* 0x0000000a00077213 */ /* 0x002fc80000000000 */
[----:B------:R-:W1:Y:S08]  /*01c0*/  I2F.RP R6, R7 ;  /* 0x0000000700067306 */ /* 0x000e700000209400 */
[----:B-1----:R-:W1:Y:S02]  /*01d0*/  MUFU.RCP R6, R6 ;  /* 0x0000000600067308 */ /* 0x002e640000001000 */
[----:B-1--4-:R-:W-:-:S06]  /*01e0*/  IADD3 R4, PT, PT, R6, 0xffffffe, RZ ;  /* 0x0ffffffe06047810 */ /* 0x012fcc0007ffe0ff */
        /* <DEDUP_REMOVED lines=12> */
[----:B------:R-:W-:Y:S01]  /*02b0*/  ISETP.GE.AND P3, PT, R6, RZ, PT ;  /* 0x000000ff0600720c */ /* 0x000fe20003f66270 */
[----:B--2---:R-:W-:-:S10]  /*02c0*/  IMAD R11, R3, UR4, R78 ;  /* 0x00000004030b7c24 */ /* 0x004fd4000f8e024e */
[----:B------:R-:W-:Y:S02]  /*02d0*/  @!P4 IADD3 R4, PT, PT, R4, -R7, RZ ;  /* 0x800000070404c210 */ /* 0x000fe40007ffe0ff */
[----:B------:R-:W-:Y:S02]  /*02e0*/  CS2R R72, SRZ ;  /* 0x0000000000487805 */ /* 0x000fe4000001ff00 */
[----:B------:R-:W-:Y:S02]  /*02f0*/  @!P4 IADD3 R5, PT, PT, R5, 0x1, RZ ;  /* 0x000000010505c810 */ /* 0x000fe40007ffe0ff */
[----:B------:R-:W-:Y:S02]  /*0300*/  CS2R R70, SRZ ;  /* 0x0000000000467805 */ /* 0x000fe4000001ff00 */
[----:B---3--:R-:W-:Y:S02]  /*0310*/  ISETP.GE.U32.AND P0, PT, R11, UR8, PT ;  /* 0x000000080b007c0c */ /* 0x008fe4000bf06070 */
[----:B------:R-:W-:-:S02]  /*0320*/  CS2R R68, SRZ ;  /* 0x0000000000447805 */ /* 0x000fc4000001ff00 */
[----:B------:R-:W-:Y:S02]  /*0330*/  SHF.R.S32.HI R15, RZ, 0x1f, R11 ;  /* 0x0000001fff0f7819 */ /* 0x000fe4000001140b */
[----:B------:R-:W-:Y:S02]  /*0340*/  CS2R R66, SRZ ;  /* 0x0000000000427805 */ /* 0x000fe4000001ff00 */
[----:B------:R-:W-:Y:S02]  /*0350*/  ISETP.GE.U32.AND P1, PT, R4, R7, PT ;  /* 0x000000070400720c */ /* 0x000fe40003f26070 */
[----:B------:R-:W-:Y:S02]  /*0360*/  CS2R R64, SRZ ;  /* 0x0000000000407805 */ /* 0x000fe4000001ff00 */
[----:B------:R-:W-:Y:S02]  /*0370*/  ISETP.GE.AND.EX P0, PT, R15, UR9, PT, P0 ;  /* 0x000000090f007c0c */ /* 0x000fe4000bf06300 */
[----:B------:R-:W-:-:S02]  /*0380*/  CS2R R62, SRZ ;  /* 0x00000000003e7805 */ /* 0x000fc4000001ff00 */
[-C--:B------:R-:W-:Y:S01]  /*0390*/  ISETP.GT.U32.AND P5, PT, R7, R4.reuse, PT ;  /* 0x000000040700720c */ /* 0x080fe20003fa4070 */
[----:B------:R-:W1:Y:S01]  /*03a0*/  LDCU.U8 UR4, c[0x0][0x414] ;  /* 0x00008280ff0477ac */ /* 0x000e620008000000 */
[----:B------:R-:W-:Y:S02]  /*03b0*/  IADD3 R7, PT, PT, R4, -R7, RZ ;  /* 0x8000000704077210 */ /* 0x000fe40007ffe0ff */
[----:B------:R-:W-:Y:S02]  /*03c0*/  ISETP.NE.AND P4, PT, R10, RZ, PT ;  /* 0x000000ff0a00720c */ /* 0x000fe40003f85270 */
[----:B------:R-:W-:Y:S02]  /*03d0*/  SEL R4, R7, R4, !P5 ;  /* 0x0000000407047207 */ /* 0x000fe40006800000 */
[----:B------:R-:W-:Y:S02]  /*03e0*/  LOP3.LUT R7, RZ, R10, RZ, 0x33, !PT ;  /* 0x0000000aff077212 */ /* 0x000fe400078e33ff */
[----:B------:R-:W-:Y:S01]  /*03f0*/  @!P2 IADD3 R4, PT, PT, -R4, RZ, RZ ;  /* 0x000000ff0404a210 */ /* 0x000fe20007ffe1ff */
[----:B------:R-:W2:Y:S01]  /*0400*/  @!P0 LDC.64 R16, c[0x0][0x3f8] ;  /* 0x0000fe00ff108b82 */ /* 0x000ea20000000a00 */
[----:B------:R-:W-:-:S02]  /*0410*/  IADD3 R13, PT, PT, R11, 0x20, RZ ;  /* 0x000000200b0d7810 */ /* 0x000fc40007ffe0ff */
[----:B------:R-:W-:Y:S02]  /*0420*/  @P1 IADD3 R5, PT, PT, R5, 0x1, RZ ;  /* 0x0000000105051810 */ /* 0x000fe40007ffe0ff */
[----:B------:R-:W-:Y:S02]  /*0430*/  SEL R117, R7, R4, !P4 ;  /* 0x0000000407757207 */ /* 0x000fe40006000000 */
[----:B------:R-:W-:Y:S01]  /*0440*/  ISETP.GE.U32.AND P1, PT, R13, UR8, PT ;  /* 0x000000080d007c0c */ /* 0x000fe2000bf26070 */
[----:B------:R-:W3:Y:S01]  /*0450*/  @!P0 LDC.64 R24, c[0x0][0x3a0] ;  /* 0x0000e800ff188b82 */ /* 0x000ee20000000a00 */
[----:B------:R-:W-:Y:S01]  /*0460*/  SHF.R.S32.HI R19, RZ, 0x1f, R13 ;  /* 0x0000001fff137819 */ /* 0x000fe2000001140d */
[----:B------:R-:W-:Y:S01]  /*0470*/  IMAD R9, R117, 0x1e, RZ ;  /* 0x0000001e75097824 */ /* 0x000fe200078e02ff */
[----:B------:R-:W-:Y:S02]  /*0480*/  @!P3 IADD3 R5, PT, PT, -R5, RZ, RZ ;  /* 0x000000ff0505b210 */ /* 0x000fe40007ffe1ff */
[----:B------:R-:W-:-:S02]  /*0490*/  ISETP.GE.AND.EX P1, PT, R19, UR9, PT, P1 ;  /* 0x0000000913007c0c */ /* 0x000fc4000bf26310 */
[----:B------:R-:W-:Y:S01]  /*04a0*/  SEL R5, R7, R5, !P4 ;  /* 0x0000000507057207 */ /* 0x000fe20006000000 */
[----:B------:R-:W4:Y:S01]  /*04b0*/  @!P0 LDC.64 R26, c[0x0][0x398] ;  /* 0x0000e600ff1a8b82 */ /* 0x000f220000000a00 */
[C---:B------:R-:W-:Y:S02]  /*04c0*/  IADD3 R120, P2, PT, R9.reuse, R2, RZ ;  /* 0x0000000209787210 */ /* 0x040fe40007f5e0ff */
[----:B------:R-:W-:Y:S02]  /*04d0*/  SHF.R.S32.HI R2, RZ, 0x1f, R5 ;  /* 0x0000001fff027819 */ /* 0x000fe40000011405 */
[----:B------:R-:W-:-:S03]  /*04e0*/  LEA.HI.X.SX32 R121, R9, RZ, 0x1, P2 ;  /* 0x000000ff09797211 */ /* 0x000fc600010f0eff */
[----:B------:R-:W-:Y:S02]  /*04f0*/  IMAD R2, R2, UR10, RZ ;  /* 0x0000000a02027c24 */ /* 0x000fe4000f8e02ff */
[----:B------:R-:W5:Y:S01]  /*0500*/  @!P1 LDC.64 R22, c[0x0][0x3f8] ;  /* 0x0000fe00ff169b82 */ /* 0x000f620000000a00 */
[----:B------:R-:W-:-:S04]  /*0510*/  IMAD.WIDE.U32 R120, R5, UR10, R120 ;  /* 0x0000000a05787c25 */ /* 0x000fc8000f8e0078 */
[----:B------:R-:W-:Y:S01]  /*0520*/  IMAD R123, R5, UR11, R2 ;  /* 0x0000000b057b7c24 */ /* 0x000fe2000f8e0202 */
[----:B------:R-:W-:Y:S01]  /*0530*/  @!P0 MOV R122, R120 ;  /* 0x00000078007a8202 */ /* 0x000fe20000000f00 */
[-C--:B--2---:R-:W-:Y:S01]  /*0540*/  @!P0 IMAD R2, R15, R16.reuse, RZ ;  /* 0x000000100f028224 */ /* 0x084fe200078e02ff */
[----:B------:R-:W-:Y:S01]  /*0550*/  IADD3 R15, PT, PT, R11, 0x40, RZ ;  /* 0x000000400b0f7810 */ /* 0x000fe20007ffe0ff */
[----:B0-----:R-:W2:Y:S01]  /*0560*/  @!P1 LDC.64 R28, c[0x0][0x3a0] ;  /* 0x0000e800ff1c9b82 */ /* 0x001ea20000000a00 */
[----:B------:R-:W-:Y:S01]  /*0570*/  IADD3 R123, PT, PT, R121, R123, RZ ;  /* 0x0000007b797b7210 */ /* 0x000fe20007ffe0ff */
[----:B------:R-:W-:Y:S01]  /*0580*/  @!P0 IMAD R7, R11, R17, R2 ;  /* 0x000000110b078224 */ /* 0x000fe200078e0202 */
[----:B------:R-:W-:Y:S02]  /*0590*/  ISETP.GE.U32.AND P3, PT, R15, UR8, PT ;  /* 0x000000080f007c0c */ /* 0x000fe4000bf66070 */
[----:B------:R-:W-:Y:S01]  /*05a0*/  SHF.R.S32.HI R21, RZ, 0x1f, R15 ;  /* 0x0000001fff157819 */ /* 0x000fe2000001140f */
[C---:B------:R-:W-:Y:S01]  /*05b0*/  @!P0 IMAD.WIDE.U32 R4, R11.reuse, R16, R122 ;  /* 0x000000100b048225 */ /* 0x040fe200078e007a */
[----:B------:R-:W-:Y:S01]  /*05c0*/  IADD3 R17, PT, PT, R11, 0x60, RZ ;  /* 0x000000600b117810 */ /* 0x000fe20007ffe0ff */
[----:B------:R-:W0:Y:S01]  /*05d0*/  @!P1 LDC.64 R30, c[0x0][0x398] ;  /* 0x0000e600ff1e9b82 */ /* 0x000e220000000a00 */
[----:B------:R-:W-:-:S02]  /*05e0*/  ISETP.GE.AND.EX P3, PT, R21, UR9, PT, P3 ;  /* 0x0000000915007c0c */ /* 0x000fc4000bf66330 */
[----:B------:R-:W-:Y:S02]  /*05f0*/  ISETP.GE.U32.AND P4, PT, R17, UR8, PT ;  /* 0x0000000811007c0c */ /* 0x000fe4000bf86070 */
[----:B------:R-:W-:Y:S01]  /*0600*/  @!P0 IADD3 R5, PT, PT, R5, R7, RZ ;  /* 0x0000000705058210 */ /* 0x000fe20007ffe0ff */
[----:B-----5:R-:W-:Y:S01]  /*0610*/  @!P1 IMAD R8, R19, R22, RZ ;  /* 0x0000001613089224 */ /* 0x020fe200078e02ff */
[----:B------:R-:W-:Y:S02]  /*0620*/  @!P1 MOV R9, R123 ;  /* 0x0000007b00099202 */ /* 0x000fe40000000f00 */
[----:B------:R-:W-:Y:S01]  /*0630*/  @!P0 SHF.L.U32 R7, R4, 0x1, RZ ;  /* 0x0000000104078819 */ /* 0x000fe200000006ff */
[----:B------:R-:W-:Y:S01]  /*0640*/  @!P1 IMAD R19, R13, R23, R8 ;  /* 0x000000170d139224 */ /* 0x000fe200078e0208 */
[----:B------:R-:W-:-:S03]  /*0650*/  SHF.R.S32.HI R23, RZ, 0x1f, R17 ;  /* 0x0000001fff177819 */ /* 0x000fc60000011411 */
[----:B------:R-:W5:Y:S01]  /*0660*/  @!P3 LDC.64 R32, c[0x0][0x3f8] ;  /* 0x0000fe00ff20bb82 */ /* 0x000f620000000a00 */
[----:B------:R-:W-:Y:S02]  /*0670*/  @!P1 MOV R8, R120 ;  /* 0x0000007800089202 */ /* 0x000fe40000000f00 */
[----:B------:R-:W-:Y:S02]  /*0680*/  ISETP.GE.AND.EX P4, PT, R23, UR9, PT, P4 ;  /* 0x0000000917007c0c */ /* 0x000fe4000bf86340 */
[----:B------:R-:W-:Y:S01]  /*0690*/  @!P0 SHF.L.U64.HI R2, R4, 0x1, R5 ;  /* 0x0000000104028819 */ /* 0x000fe20000010205 */
[----:B------:R-:W-:Y:S01]  /*06a0*/  @!P1 IMAD.WIDE.U32 R8, R13, R22, R8 ;  /* 0x000000160d089225 */ /* 0x000fe200078e0008 */
[C---:B---3--:R-:W-:Y:S02]  /*06b0*/  @!P0 IADD3 R4, P2, PT, R7.reuse, R24, RZ ;  /* 0x0000001807048210 */ /* 0x048fe40007f5e0ff */
[----:B----4-:R-:W-:Y:S02]  /*06c0*/  @!P0 IADD3 R6, P5, PT, R7, R26, RZ ;  /* 0x0000001a07068210 */ /* 0x010fe40007fbe0ff */
[----:B------:R-:W-:-:S02]  /*06d0*/  @!P0 IADD3.X R5, PT, PT, R2, R25, RZ, P2, !PT ;  /* 0x0000001902058210 */ /* 0x000fc400017fe4ff */
[----:B------:R-:W-:Y:S02]  /*06e0*/  @!P0 IADD3.X R7, PT, PT, R2, R27, RZ, P5, !PT ;  /* 0x0000001b02078210 */ /* 0x000fe40002ffe4ff */
[----:B------:R-:W-:Y:S01]  /*06f0*/  @!P1 IADD3 R9, PT, PT, R9, R19, RZ ;  /* 0x0000001309099210 */ /* 0x000fe20007ffe0ff */
[----:B------:R5:W3:Y:S01]  /*0700*/  @!P0 LDG.E R75, desc[UR6][R4.64] ;  /* 0x00000006044b8981 */ /* 0x000ae2000c1e1900 */
[C---:B------:R-:W-:Y:S01]  /*0710*/  @!P1 SHF.L.U32 R13, R8.reuse, 0x1, RZ ;  /* 0x00000001080d9819 */ /* 0x040fe200000006ff */
[----:B------:R-:W4:Y:S01]  /*0720*/  @!P4 LDC.64 R24, c[0x0][0x3f8] ;  /* 0x0000fe00ff18cb82 */ /* 0x000f220000000a00 */
[----:B------:R-:W-:Y:S01]  /*0730*/  @!P1 SHF.L.U64.HI R2, R8, 0x1, R9 ;  /* 0x0000000108029819 */ /* 0x000fe20000010209 */
[----:B------:R1:W3:Y:S01]  /*0740*/  @!P0 LDG.E R74, desc[UR6][R6.64] ;  /* 0x00000006064a8981 */ /* 0x0002e2000c1e1900 */
[----:B--2---:R-:W-:Y:S02]  /*0750*/  @!P1 IADD3 R8, P0, PT, R13, R28, RZ ;  /* 0x0000001c0d089210 */ /* 0x004fe40007f1e0ff */
[----:B------:R-:W-:-:S02]  /*0760*/  IADD3 R19, PT, PT, R11, 0x80, RZ ;  /* 0x000000800b137810 */ /* 0x000fc40007ffe0ff */
[----:B------:R-:W-:Y:S01]  /*0770*/  @!P1 IADD3.X R9, PT, PT, R2, R29, RZ, P0, !PT ;  /* 0x0000001d02099210 */ /* 0x000fe200007fe4ff */
[----:B------:R-:W2:Y:S01]  /*0780*/  @!P3 LDC.64 R26, c[0x0][0x3a0] ;  /* 0x0000e800ff1abb82 */ /* 0x000ea20000000a00 */
[----:B-----5:R-:W-:Y:S01]  /*0790*/  @!P3 IMAD R4, R21, R32, RZ ;  /* 0x000000201504b224 */ /* 0x020fe200078e02ff */
[----:B------:R-:W-:Y:S02]  /*07a0*/  ISETP.GE.U32.AND P0, PT, R19, UR8, PT ;  /* 0x0000000813007c0c */ /* 0x000fe4000bf06070 */
[----:B------:R-:W-:Y:S01]  /*07b0*/  SHF.R.S32.HI R21, RZ, 0x1f, R19 ;  /* 0x0000001fff157819 */ /* 0x000fe20000011413 */
[----:B-1----:R-:W-:Y:S01]  /*07c0*/  @!P3 IMAD R7, R15, R33, R4 ;  /* 0x000000210f07b224 */ /* 0x002fe200078e0204 */
[----:B------:R-:W-:Y:S01]  /*07d0*/  @!P3 MOV R4, R120 ;  /* 0x000000780004b202 */ /* 0x000fe20000000f00 */
[----:B------:R1:W5:Y:S01]  /*07e0*/  @!P1 LDG.E R73, desc[UR6][R8.64] ;  /* 0x0000000608499981 */ /* 0x000362000c1e1900 */
[----:B------:R-:W2:Y:S01]  /*07f0*/  @!P3 LDC.64 R28, c[0x0][0x398] ;  /* 0x0000e600ff1cbb82 */ /* 0x000ea20000000a00 */
[----:B------:R-:W-:-:S02]  /*0800*/  @!P3 MOV R5, R123 ;  /* 0x0000007b0005b202 */ /* 0x000fc40000000f00 */
[----:B------:R-:W-:Y:S02]  /*0810*/  ISETP.GE.AND.EX P0, PT, R21, UR9, PT, P0 ;  /* 0x0000000915007c0c */ /* 0x000fe4000bf06300 */
[----:B0-----:R-:W-:Y:S01]  /*0820*/  @!P1 IADD3 R12, P2, PT, R13, R30, RZ ;  /* 0x0000001e0d0c9210 */ /* 0x001fe20007f5e0ff */
[----:B------:R-:W-:-:S03]  /*0830*/  @!P3 IMAD.WIDE.U32 R4, R15, R32, R4 ;  /* 0x000000200f04b225 */ /* 0x000fc600078e0004 */
[----:B------:R-:W-:Y:S02]  /*0840*/  @!P1 IADD3.X R13, PT, PT, R2, R31, RZ, P2, !PT ;  /* 0x0000001f020d9210 */ /* 0x000fe400017fe4ff */
[----:B------:R-:W-:Y:S01]  /*0850*/  @!P3 IADD3 R5, PT, PT, R5, R7, RZ ;  /* 0x000000070505b210 */ /* 0x000fe20007ffe0ff */
[----:B------:R-:W0:Y:S01]  /*0860*/  @!P4 LDC.64 R30, c[0x0][0x3a0] ;  /* 0x0000e800ff1ecb82 */ /* 0x000e220000000a00 */
[C---:B------:R-:W-:Y:S01]  /*0870*/  @!P3 SHF.L.U32 R7, R4.reuse, 0x1, RZ ;  /* 0x000000010407b819 */ /* 0x040fe200000006ff */
[----:B------:R2:W5:Y:S01]  /*0880*/  @!P1 LDG.E R72, desc[UR6][R12.64] ;  /* 0x000000060c489981 */ /* 0x000562000c1e1900 */
[----:B------:R-:W-:Y:S01]  /*0890*/  IADD3 R15, PT, PT, R11, 0xa0, RZ ;  /* 0x000000a00b0f7810 */ /* 0x000fe20007ffe0ff */
[----:B----4-:R-:W-:Y:S01]  /*08a0*/  @!P4 IMAD R6, R23, R24, RZ ;  /* 0x000000181706c224 */ /* 0x010fe200078e02ff */
[----:B------:R-:W-:Y:S02]  /*08b0*/  @!P3 SHF.L.U64.HI R2, R4, 0x1, R5 ;  /* 0x000000010402b819 */ /* 0x000fe40000010205 */
[----:B-1----:R-:W-:Y:S01]  /*08c0*/  @!P4 MOV R8, R120 ;  /* 0x000000780008c202 */ /* 0x002fe20000000f00 */
[----:B------:R-:W1:Y:S01]  /*08d0*/  @!P0 LDC.64 R32, c[0x0][0x3f8] ;  /* 0x0000fe00ff208b82 */ /* 0x000e620000000a00 */
[----:B------:R-:W-:-:S02]  /*08e0*/  @!P4 MOV R9, R123 ;  /* 0x0000007b0009c202 */ /* 0x000fc40000000f00 */
[----:B--2---:R-:W-:Y:S02]  /*08f0*/  @!P3 IADD3 R4, P1, PT, R7, R26, RZ ;  /* 0x0000001a0704b210 */ /* 0x004fe40007f3e0ff */
[----:B------:R-:W-:Y:S02]  /*0900*/  ISETP.GE.U32.AND P2, PT, R15, UR8, PT ;  /* 0x000000080f007c0c */ /* 0x000fe4000bf46070 */
[----:B------:R-:W-:Y:S01]  /*0910*/  SHF.R.S32.HI R23, RZ, 0x1f, R15 ;  /* 0x0000001fff177819 */ /* 0x000fe2000001140f */
[C---:B------:R-:W-:Y:S01]  /*0920*/  @!P4 IMAD R25, R17.reuse, R25, R6 ;  /* 0x000000191119c224 */ /* 0x040fe200078e0206 */
[----:B------:R-:W-:Y:S01]  /*0930*/  @!P3 IADD3.X R5, PT, PT, R2, R27, RZ, P1, !PT ;  /* 0x0000001b0205b210 */ /* 0x000fe20000ffe4ff */
[----:B------:R-:W-:Y:S01]  /*0940*/  @!P4 IMAD.WIDE.U32 R8, R17, R24, R8 ;  /* 0x000000181108c225 */ /* 0x000fe200078e0008 */
[----:B------:R-:W-:Y:S01]  /*0950*/  @!P3 IADD3 R6, P1, PT, R7, R28, RZ ;  /* 0x0000001c0706b210 */ /* 0x000fe20007f3e0ff */
[----:B------:R-:W2:Y:S01]  /*0960*/  @!P4 LDC.64 R26, c[0x0][0x398] ;  /* 0x0000e600ff1acb82 */ /* 0x000ea20000000a00 */
[----:B------:R-:W-:Y:S01]  /*0970*/  ISETP.GE.AND.EX P2, PT, R23, UR9, PT, P2 ;  /* 0x0000000917007c0c */ /* 0x000fe2000bf46320 */
[----:B------:R0:W4:Y:S01]  /*0980*/  @!P3 LDG.E R71, desc[UR6][R4.64] ;  /* 0x000000060447b981 */ /* 0x000122000c1e1900 */
[----:B------:R-:W-:-:S02]  /*0990*/  IADD3 R17, PT, PT, R11, 0xc0, RZ ;  /* 0x000000c00b117810 */ /* 0x000fc40007ffe0ff */
[----:B------:R-:W-:Y:S02]  /*09a0*/  @!P4 IADD3 R13, PT, PT, R9, R25, RZ ;  /* 0x00000019090dc210 */ /* 0x000fe40007ffe0ff */
[----:B------:R-:W-:Y:S02]  /*09b0*/  @!P3 IADD3.X R7, PT, PT, R2, R29, RZ, P1, !PT ;  /* 0x0000001d0207b210 */ /* 0x000fe40000ffe4ff */
[----:B------:R-:W-:Y:S01]  /*09c0*/  ISETP.GE.U32.AND P1, PT, R17, UR8, PT ;  /* 0x0000000811007c0c */ /* 0x000fe2000bf26070 */
[----:B------:R-:W2:Y:S01]  /*09d0*/  @!P0 LDC.64 R28, c[0x0][0x3a0] ;  /* 0x0000e800ff1c8b82 */ /* 0x000ea20000000a00 */
[----:B------:R-:W-:Y:S01]  /*09e0*/  SHF.R.S32.HI R25, RZ, 0x1f, R17 ;  /* 0x0000001fff197819 */ /* 0x000fe20000011411 */
[----:B------:R2:W4:Y:S03]  /*09f0*/  @!P3 LDG.E R70, desc[UR6][R6.64] ;  /* 0x000000060646b981 */ /* 0x000526000c1e1900 */
[----:B------:R-:W-:-:S02]  /*0a00*/  ISETP.GE.AND.EX P1, PT, R25, UR9, PT, P1 ;  /* 0x0000000919007c0c */ /* 0x000fc4000bf26310 */
[C---:B------:R-:W-:Y:S01]  /*0a10*/  @!P4 SHF.L.U32 R9, R8.reuse, 0x1, RZ ;  /* 0x000000010809c819 */ /* 0x040fe200000006ff */
[----:B------:R-:W2:Y:S01]  /*0a20*/  @!P2 LDC.64 R34, c[0x0][0x3f8] ;  /* 0x0000fe00ff22ab82 */ /* 0x000ea20000000a00 */
[----:B------:R-:W-:Y:S02]  /*0a30*/  @!P4 SHF.L.U64.HI R2, R8, 0x1, R13 ;  /* 0x000000010802c819 */ /* 0x000fe4000001020d */
[----:B0-----:R-:W-:Y:S01]  /*0a40*/  @!P4 IADD3 R4, P5, PT, R9, R30, RZ ;  /* 0x0000001e0904c210 */ /* 0x001fe20007fbe0ff */
[----:B-1----:R-:W-:Y:S01]  /*0a50*/  @!P0 IMAD R8, R21, R32, RZ ;  /* 0x0000002015088224 */ /* 0x002fe200078e02ff */
[----:B------:R-:W-:Y:S02]  /*0a60*/  @!P0 MOV R12, R120 ;  /* 0x00000078000c8202 */ /* 0x000fe40000000f00 */
[----:B------:R-:W-:Y:S02]  /*0a70*/  @!P4 IADD3.X R5, PT, PT, R2, R31, RZ, P5, !PT ;  /* 0x0000001f0205c210 */ /* 0x000fe40002ffe4ff */
[----:B------:R-:W-:Y:S01]  /*0a80*/  @!P0 MOV R13, R123 ;  /* 0x0000007b000d8202 */ /* 0x000fe20000000f00 */
[----:B------:R-:W0:Y:S01]  /*0a90*/  @!P0 LDC.64 R30, c[0x0][0x398] ;  /* 0x0000e600ff1e8b82 */ /* 0x000e220000000a00 */
[----:B------:R-:W-:Y:S01]  /*0aa0*/  @!P0 IMAD R21, R19, R33, R8 ;  /* 0x0000002113158224 */ /* 0x000fe200078e0208 */
[----:B--2---:R-:W-:Y:S01]  /*0ab0*/  @!P4 IADD3 R8, P3, PT, R9, R26, RZ ;  /* 0x0000001a0908c210 */ /* 0x004fe20007f7e0ff */
[----:B------:R1:W2:Y:S01]  /*0ac0*/  @!P4 LDG.E R69, desc[UR6][R4.64] ;  /* 0x000000060445c981 */ /* 0x0002a2000c1e1900 */
[----:B------:R-:W-:-:S04]  /*0ad0*/  @!P0 IMAD.WIDE.U32 R12, R19, R32, R12 ;  /* 0x00000020130c8225 */ /* 0x000fc800078e000c */
[----:B------:R-:W0:Y:S01]  /*0ae0*/  @!P1 LDC.64 R36, c[0x0][0x3f8] ;  /* 0x0000fe00ff249b82 */ /* 0x000e220000000a00 */
[----:B------:R-:W-:Y:S02]  /*0af0*/  @!P4 IADD3.X R9, PT, PT, R2, R27, RZ, P3, !PT ;  /* 0x0000001b0209c210 */ /* 0x000fe40001ffe4ff */
[----:B------:R-:W-:-:S05]  /*0b00*/  @!P0 IADD3 R13, PT, PT, R13, R21, RZ ;  /* 0x000000150d0d8210 */ /* 0x000fca0007ffe0ff */
[----:B------:R-:W0:Y:S01]  /*0b10*/  @!P2 LDC.64 R32, c[0x0][0x3a0] ;  /* 0x0000e800ff20ab82 */ /* 0x000e220000000a00 */
[C---:B------:R-:W-:Y:S01]  /*0b20*/  @!P0 SHF.L.U32 R27, R12.reuse, 0x1, RZ ;  /* 0x000000010c1b8819 */ /* 0x040fe200000006ff */
[----:B------:R-:W-:Y:S01]  /*0b30*/  @!P2 IMAD R10, R23, R34, RZ ;  /* 0x00000022170aa224 */ /* 0x000fe200078e02ff */
[----:B------:R-:W-:Y:S01]  /*0b40*/  @!P0 SHF.L.U64.HI R2, R12, 0x1, R13 ;  /* 0x000000010c028819 */ /* 0x000fe2000001020d */
[----:B------:R0:W2:Y:S01]  /*0b50*/  @!P4 LDG.E R68, desc[UR6][R8.64] ;  /* 0x000000060844c981 */ /* 0x0000a2000c1e1900 */
[----:B------:R-:W-:Y:S02]  /*0b60*/  @!P0 IADD3 R6, P3, PT, R27, R28, RZ ;  /* 0x0000001c1b068210 */ /* 0x000fe40007f7e0ff */
[----:B------:R-:W-:Y:S02]  /*0b70*/  IADD3 R19, PT, PT, R11, 0xe0, RZ ;  /* 0x000000e00b137810 */ /* 0x000fe40007ffe0ff */
[----:B------:R-:W-:Y:S02]  /*0b80*/  @!P2 MOV R12, R120 ;  /* 0x00000078000ca202 */ /* 0x000fe40000000f00 */
[----:B------:R-:W-:-:S02]  /*0b90*/  @!P2 MOV R13, R123 ;  /* 0x0000007b000da202 */ /* 0x000fc40000000f00 */
[----:B------:R-:W-:Y:S02]  /*0ba0*/  @!P0 IADD3.X R7, PT, PT, R2, R29, RZ, P3, !PT ;  /* 0x0000001d02078210 */ /* 0x000fe40001ffe4ff */
[----:B------:R-:W0:Y:S01]  /*0bb0*/  @!P2 LDC.64 R28, c[0x0][0x398] ;  /* 0x0000e600ff1cab82 */ /* 0x000e220000000a00 */
[----:B------:R-:W-:Y:S01]  /*0bc0*/  ISETP.GE.U32.AND P3, PT, R19, UR8, PT ;  /* 0x0000000813007c0c */ /* 0x000fe2000bf66070 */
[C---:B-1----:R-:W-:Y:S01]  /*0bd0*/  @!P2 IMAD R5, R15.reuse, R35, R10 ;  /* 0x000000230f05a224 */ /* 0x042fe200078e020a */
[----:B------:R-:W-:Y:S01]  /*0be0*/  SHF.R.S32.HI R21, RZ, 0x1f, R19 ;  /* 0x0000001fff157819 */ /* 0x000fe20000011413 */
[----:B------:R-:W-:Y:S01]  /*0bf0*/  @!P2 IMAD.WIDE.U32 R12, R15, R34, R12 ;  /* 0x000000220f0ca225 */ /* 0x000fe200078e000c */
[----:B0-----:R-:W-:Y:S01]  /*0c00*/  @!P0 IADD3 R4, P4, PT, R27, R30, RZ ;  /* 0x0000001e1b048210 */ /* 0x001fe20007f9e0ff */
[----:B------:R0:W2:Y:S01]  /*0c10*/  @!P0 LDG.E R67, desc[UR6][R6.64] ;  /* 0x0000000606438981 */ /* 0x0000a2000c1e1900 */
[----:B------:R-:W-:Y:S01]  /*0c20*/  ISETP.GE.AND.EX P3, PT, R21, UR9, PT, P3 ;  /* 0x0000000915007c0c */ /* 0x000fe2000bf66330 */
[----:B------:R-:W-:Y:S01]  /*0c30*/  @!P1 IMAD R8, R25, R36, RZ ;  /* 0x0000002419089224 */ /* 0x000fe200078e02ff */
[----:B------:R-:W-:-:S02]  /*0c40*/  @!P2 IADD3 R9, PT, PT, R13, R5, RZ ;  /* 0x000000050d09a210 */ /* 0x000fc40007ffe0ff */
[----:B------:R-:W-:Y:S01]  /*0c50*/  @!P2 SHF.L.U32 R25, R12, 0x1, RZ ;  /* 0x000000010c19a819 */ /* 0x000fe200000006ff */
[----:B------:R-:W-:Y:S01]  /*0c60*/  @!P1 IMAD R27, R17, R37, R8 ;  /* 0x00000025111b9224 */ /* 0x000fe200078e0208 */
[----:B------:R-:W-:Y:S02]  /*0c70*/  @!P0 IADD3.X R5, PT, PT, R2, R31, RZ, P4, !PT ;  /* 0x0000001f02058210 */ /* 0x000fe400027fe4ff */
[----:B------:R-:W-:Y:S01]  /*0c80*/  @!P2 SHF.L.U64.HI R2, R12, 0x1, R9 ;  /* 0x000000010c02a819 */ /* 0x000fe20000010209 */
[----:B------:R-:W1:Y:S01]  /*0c90*/  @!P1 LDC.64 R30, c[0x0][0x3a0] ;  /* 0x0000e800ff1e9b82 */ /* 0x000e620000000a00 */
[----:B------:R-:W-:Y:S01]  /*0ca0*/  @!P2 IADD3 R8, P4, PT, R25, R32, RZ ;  /* 0x000000201908a210 */ /* 0x000fe20007f9e0ff */
[----:B------:R1:W2:Y:S01]  /*0cb0*/  @!P0 LDG.E R66, desc[UR6][R4.64] ;  /* 0x0000000604428981 */ /* 0x0002a2000c1e1900 */
[----:B------:R-:W-:Y:S02]  /*0cc0*/  @!P1 MOV R12, R120 ;  /* 0x00000078000c9202 */ /* 0x000fe40000000f00 */
[----:B------:R-:W-:-:S02]  /*0cd0*/  @!P1 MOV R13, R123 ;  /* 0x0000007b000d9202 */ /* 0x000fc40000000f00 */
[----:B------:R-:W-:Y:S01]  /*0ce0*/  IADD3 R15, PT, PT, R11, 0x100, RZ ;  /* 0x000001000b0f7810 */ /* 0x000fe20007ffe0ff */
[----:B------:R-:W1:Y:S01]  /*0cf0*/  @!P3 LDC.64 R34, c[0x0][0x3f8] ;  /* 0x0000fe00ff22bb82 */ /* 0x000e620000000a00 */
[----:B------:R-:W-:Y:S01]  /*0d00*/  @!P2 IADD3.X R9, PT, PT, R2, R33, RZ, P4, !PT ;  /* 0x000000210209a210 */ /* 0x000fe200027fe4ff */
[----:B------:R-:W-:Y:S01]  /*0d10*/  @!P1 IMAD.WIDE.U32 R12, R17, R36, R12 ;  /* 0x00000024110c9225 */ /* 0x000fe200078e000c */
[----:B------:R-:W-:Y:S02]  /*0d20*/  ISETP.GE.U32.AND P4, PT, R15, UR8, PT ;  /* 0x000000080f007c0c */ /* 0x000fe4000bf86070 */
[----:B------:R-:W-:Y:S01]  /*0d30*/  SHF.R.S32.HI R23, RZ, 0x1f, R15 ;  /* 0x0000001fff177819 */ /* 0x000fe2000001140f */
[----:B------:R1:W2:Y:S02]  /*0d40*/  @!P2 LDG.E R65, desc[UR6][R8.64] ;  /* 0x000000060841a981 */ /* 0x0002a4000c1e1900 */
[----:B------:R-:W1:Y:S01]  /*0d50*/  @!P1 LDC.64 R32, c[0x0][0x398] ;  /* 0x0000e600ff209b82 */ /* 0x000e620000000a00 */
[----:B------:R-:W-:-:S02]  /*0d60*/  ISETP.GE.AND.EX P4, PT, R23, UR9, PT, P4 ;  /* 0x0000000917007c0c */ /* 0x000fc4000bf86340 */
[----:B0-----:R-:W-:Y:S02]  /*0d70*/  @!P2 IADD3 R6, P0, PT, R25, R28, RZ ;  /* 0x0000001c1906a210 */ /* 0x001fe40007f1e0ff */
[----:B------:R-:W-:Y:S02]  /*0d80*/  @!P1 IADD3 R25, PT, PT, R13, R27, RZ ;  /* 0x0000001b0d199210 */ /* 0x000fe40007ffe0ff */
[----:B------:R-:W-:Y:S01]  /*0d90*/  IADD3 R17, PT, PT, R11, 0x120, RZ ;  /* 0x000001200b117810 */ /* 0x000fe20007ffe0ff */
[----:B------:R-:W0:Y:S01]  /*0da0*/  @!P3 LDC.64 R36, c[0x0][0x398] ;  /* 0x0000e600ff24bb82 */ /* 0x000e220000000a00 */
[----:B------:R-:W-:Y:S02]  /*0db0*/  @!P2 IADD3.X R7, PT, PT, R2, R29, RZ, P0, !PT ;  /* 0x0000001d0207a210 */ /* 0x000fe400007fe4ff */
[C---:B------:R-:W-:Y:S02]  /*0dc0*/  @!P1 SHF.L.U64.HI R2, R12.reuse, 0x1, R25 ;  /* 0x000000010c029819 */ /* 0x040fe40000010219 */
[----:B------:R-:W-:Y:S01]  /*0dd0*/  ISETP.GE.U32.AND P5, PT, R17, UR8, PT ;  /* 0x0000000811007c0c */ /* 0x000fe2000bfa6070 */
[----:B------:R0:W2:Y:S01]  /*0de0*/  @!P2 LDG.E R64, desc[UR6][R6.64] ;  /* 0x000000060640a981 */ /* 0x0000a2000c1e1900 */
[----:B------:R-:W-:Y:S01]  /*0df0*/  SHF.R.S32.HI R25, RZ, 0x1f, R17 ;  /* 0x0000001fff197819 */ /* 0x000fe20000011411 */
[----:B------:R-:W0:Y:S01]  /*0e00*/  @!P4 LDC.64 R26, c[0x0][0x3f8] ;  /* 0x0000fe00ff1acb82 */ /* 0x000e220000000a00 */
[----:B------:R-:W-:-:S02]  /*0e10*/  @!P1 SHF.L.U32 R13, R12, 0x1, RZ ;  /* 0x000000010c0d9819 */ /* 0x000fc400000006ff */
[----:B------:R-:W-:Y:S02]  /*0e20*/  ISETP.GE.AND.EX P5, PT, R25, UR9, PT, P5 ;  /* 0x0000000919007c0c */ /* 0x000fe4000bfa6350 */
[----:B-1----:R-:W-:Y:S01]  /*0e30*/  @!P1 IADD3 R4, P0, PT, R13, R30, RZ ;  /* 0x0000001e0d049210 */ /* 0x002fe20007f1e0ff */
[----:B------:R-:W-:Y:S01]  /*0e40*/  @!P3 IMAD R10, R21, R34, RZ ;  /* 0x00000022150ab224 */ /* 0x000fe200078e02ff */
[----:B------:R-:W-:Y:S01]  /*0e50*/  @!P3 MOV R12, R120 ;  /* 0x00000078000cb202 */ /* 0x000fe20000000f00 */
[----:B------:R-:W1:Y:S01]  /*0e60*/  @!P3 LDC.64 R28, c[0x0][0x3a0] ;  /* 0x0000e800ff1cbb82 */ /* 0x000e620000000a00 */
[----:B------:R-:W-:Y:S02]  /*0e70*/  @!P1 IADD3 R8, P2, PT, R13, R32, RZ ;  /* 0x000000200d089210 */ /* 0x000fe40007f5e0ff */
[----:B------:R-:W-:Y:S01]  /*0e80*/  @!P3 MOV R13, R123 ;  /* 0x0000007b000db202 */ /* 0x000fe20000000f00 */
[C---:B------:R-:W-:Y:S02]  /*0e90*/  @!P3 IMAD R21, R19.reuse, R35, R10 ;  /* 0x000000231315b224 */ /* 0x040fe400078e020a */
[----:B------:R-:W-:-:S02]  /*0ea0*/  @!P3 IMAD.WIDE.U32 R12, R19, R34, R12 ;  /* 0x00000022130cb225 */ /* 0x000fc400078e000c */
[----:B------:R-:W3:Y:S08]  /*0eb0*/  @!P5 LDC.64 R38, c[0x0][0x398] ;  /* 0x0000e600ff26db82 */ /* 0x000ef00000000a00 */
[----:B------:R-:W3:Y:S01]  /*0ec0*/  @!P5 LDC.64 R34, c[0x0][0x3f8] ;  /* 0x0000fe00ff22db82 */ /* 0x000ee20000000a00 */
[----:B------:R-:W-:Y:S01]  /*0ed0*/  @!P1 IADD3.X R5, PT, PT, R2, R31, RZ, P0, !PT ;  /* 0x0000001f02059210 */ /* 0x000fe200007fe4ff */
[----:B0-----:R-:W-:Y:S01]  /*0ee0*/  @!P4 IMAD R10, R23, R26, RZ ;  /* 0x0000001a170ac224 */ /* 0x001fe200078e02ff */
[----:B------:R-:W-:-:S02]  /*0ef0*/  IADD3 R23, PT, PT, R11, 0x140, RZ ;  /* 0x000001400b177810 */ /* 0x000fc40007ffe0ff */
[----:B------:R-:W-:Y:S01]  /*0f00*/  @!P1 IADD3.X R9, PT, PT, R2, R33, RZ, P2, !PT ;  /* 0x0000002102099210 */ /* 0x000fe200017fe4ff */
[----:B------:R0:W2:Y:S01]  /*0f10*/  @!P1 LDG.E R63, desc[UR6][R4.64] ;  /* 0x00000006043f9981 */ /* 0x0000a2000c1e1900 */
[----:B------:R-:W-:Y:S01]  /*0f20*/  ISETP.GE.U32.AND P2, PT, R23, UR8, PT ;  /* 0x0000000817007c0c */ /* 0x000fe2000bf46070 */
[----:B------:R-:W5:Y:S01]  /*0f30*/  @!P4 LDC.64 R30, c[0x0][0x3a0] ;  /* 0x0000e800ff1ecb82 */ /* 0x000f620000000a00 */
[----:B------:R-:W-:Y:S01]  /*0f40*/  SHF.R.S32.HI R19, RZ, 0x1f, R23 ;  /* 0x0000001fff137819 */ /* 0x000fe20000011417 */
[----:B------:R3:W2:Y:S01]  /*0f50*/  @!P1 LDG.E R62, desc[UR6][R8.64] ;  /* 0x00000006083e9981 */ /* 0x0006a2000c1e1900 */
[----:B------:R-:W-:Y:S02]  /*0f60*/  @!P3 IADD3 R7, PT, PT, R13, R21, RZ ;  /* 0x000000150d07b210 */ /* 0x000fe40007ffe0ff */
[----:B------:R-:W-:Y:S02]  /*0f70*/  @!P3 SHF.L.U32 R13, R12, 0x1, RZ ;  /* 0x000000010c0db819 */ /* 0x000fe400000006ff */
[----:B0-----:R-:W-:Y:S01]  /*0f80*/  @!P4 MOV R4, R120 ;  /* 0x000000780004c202 */ /* 0x001fe20000000f00 */
[----:B------:R-:W-:Y:S01]  /*0f90*/  @!P4 IMAD R27, R15, R27, R10 ;  /* 0x0000001b0f1bc224 */ /* 0x000fe200078e020a */
[----:B------:R-:W-:Y:S01]  /*0fa0*/  @!P4 MOV R5, R123 ;  /* 0x0000007b0005c202 */ /* 0x000fe20000000f00 */
[----:B------:R-:W0:Y:S01]  /*0fb0*/  @!P4 LDC.64 R32, c[0x0][0x398] ;  /* 0x0000e600ff20cb82 */ /* 0x000e220000000a00 */
[----:B------:R-:W-:-:S02]  /*0fc0*/  ISETP.GE.AND.EX P2, PT, R19, UR9, PT, P2 ;  /* 0x0000000913007c0c */ /* 0x000fc4000bf46320 */
[----:B------:R-:W-:Y:S01]  /*0fd0*/  @!P3 SHF.L.U64.HI R2, R12, 0x1, R7 ;  /* 0x000000010c02b819 */ /* 0x000fe20000010207 */
[----:B------:R-:W-:Y:S01]  /*0fe0*/  @!P4 IMAD.WIDE.U32 R4, R15, R26, R4 ;  /* 0x0000001a0f04c225 */ /* 0x000fe200078e0004 */
[C---:B-1----:R-:W-:Y:S02]  /*0ff0*/  @!P3 IADD3 R6, P0, PT, R13.reuse, R28, RZ ;  /* 0x0000001c0d06b210 */ /* 0x042fe40007f1e0ff */
[----:B------:R-:W-:Y:S01]  /*1000*/  @!P3 IADD3 R12, P1, PT, R13, R36, RZ ;  /* 0x000000240d0cb210 */ /* 0x000fe20007f3e0ff */
[----:B---3--:R-:W-:Y:S01]  /*1010*/  @!P5 IMAD R8, R25, R34, RZ ;  /* 0x000000221908d224 */ /* 0x008fe200078e02ff */
[----:B------:R-:W-:Y:S02]  /*1020*/  IADD3 R25, PT, PT, R11, 0x160, RZ ;  /* 0x000001600b197810 */ /* 0x000fe40007ffe0ff */
[C---:B------:R-:W-:Y:S02]  /*1030*/  @!P3 IADD3.X R7, PT, PT, R2.reuse, R29, RZ, P0, !PT ;  /* 0x0000001d0207b210 */ /* 0x040fe400007fe4ff */
[----:B------:R-:W-:Y:S01]  /*1040*/  @!P3 IADD3.X R13, PT, PT, R2, R37, RZ, P1, !PT ;  /* 0x00000025020db210 */ /* 0x000fe20000ffe4ff */
[----:B------:R-:W1:Y:S01]  /*1050*/  @!P2 LDC.64 R40, c[0x0][0x3f8] ;  /* 0x0000fe00ff28ab82 */ /* 0x000e620000000a00 */
[----:B------:R-:W-:-:S02]  /*1060*/  @!P4 IADD3 R5, PT, PT, R5, R27, RZ ;  /* 0x0000001b0505c210 */ /* 0x000fc40007ffe0ff */
[----:B------:R-:W-:Y:S02]  /*1070*/  ISETP.GE.U32.AND P0, PT, R25, UR8, PT ;  /* 0x0000000819007c0c */ /* 0x000fe4000bf06070 */
[----:B------:R-:W-:-:S03]  /*1080*/  SHF.R.S32.HI R27, RZ, 0x1f, R25 ;  /* 0x0000001fff1b7819 */ /* 0x000fc60000011419 */
[----:B------:R-:W3:Y:S01]  /*1090*/  @!P5 LDC.64 R36, c[0x0][0x3a0] ;  /* 0x0000e800ff24db82 */ /* 0x000ee20000000a00 */
[----:B------:R-:W-:Y:S02]  /*10a0*/  MOV R21, RZ ;  /* 0x000000ff00157202 */ /* 0x000fe40000000f00 */
[----:B------:R-:W-:Y:S02]  /*10b0*/  ISETP.GE.AND.EX P0, PT, R27, UR9, PT, P0 ;  /* 0x000000091b007c0c */ /* 0x000fe4000bf06300 */
[C---:B------:R-:W-:Y:S02]  /*10c0*/  @!P4 SHF.L.U32 R15, R4.reuse, 0x1, RZ ;  /* 0x00000001040fc819 */ /* 0x040fe400000006ff */
[----:B------:R0:W2:Y:S01]  /*10d0*/  @!P3 LDG.E R21, desc[UR6][R6.64] ;  /* 0x000000060615b981 */ /* 0x0000a2000c1e1900 */
[----:B------:R-:W-:Y:S01]  /*10e0*/  @!P5 IMAD R29, R17, R35, R8 ;  /* 0x00000023111dd224 */ /* 0x000fe200078e0208 */
[----:B------:R-:W-:Y:S02]  /*10f0*/  @!P4 SHF.L.U64.HI R2, R4, 0x1, R5 ;  /* 0x000000010402c819 */ /* 0x000fe40000010205 */
[----:B-----5:R-:W-:-:S05]  /*1100*/  @!P4 IADD3 R8, P1, PT, R15, R30, RZ ;  /* 0x0000001e0f08c210 */ /* 0x020fca0007f3e0ff */
[----:B------:R-:W5:Y:S01]  /*1110*/  @!P0 LDC.64 R42, c[0x0][0x3f8] ;  /* 0x0000fe00ff2a8b82 */ /* 0x000f620000000a00 */
[----:B0-----:R-:W-:Y:S02]  /*1120*/  @!P5 MOV R6, R120 ;  /* 0x000000780006d202 */ /* 0x001fe40000000f00 */
[----:B------:R-:W-:Y:S02]  /*1130*/  @!P5 MOV R7, R123 ;  /* 0x0000007b0007d202 */ /* 0x000fe40000000f00 */
[----:B------:R-:W-:Y:S02]  /*1140*/  CS2R R4, SRZ ;  /* 0x0000000000047805 */ /* 0x000fe4000001ff00 */
[----:B------:R-:W-:Y:S01]  /*1150*/  @!P4 IADD3.X R9, PT, PT, R2, R31, RZ, P1, !PT ;  /* 0x0000001f0209c210 */ /* 0x000fe20000ffe4ff */
[----:B------:R-:W-:Y:S01]  /*1160*/  @!P5 IMAD.WIDE.U32 R6, R17, R34, R6 ;  /* 0x000000221106d225 */ /* 0x000fe200078e0006 */
[----:B------:R-:W-:Y:S01]  /*1170*/  @!P4 IADD3 R14, P1, PT, R15, R32, RZ ;  /* 0x000000200f0ec210 */ /* 0x000fe20007f3e0ff */
[----:B------:R-:W0:Y:S01]  /*1180*/  @!P2 LDC.64 R34, c[0x0][0x398] ;  /* 0x0000e600ff22ab82 */ /* 0x000e220000000a00 */
[----:B------:R3:W2:Y:S02]  /*1190*/  @!P3 LDG.E R4, desc[UR6][R12.64] ;  /* 0x000000060c04b981 */ /* 0x0006a4000c1e1900 */
[----:B------:R-:W-:-:S02]  /*11a0*/  @!P5 IADD3 R7, PT, PT, R7, R29, RZ ;  /* 0x0000001d0707d210 */ /* 0x000fc40007ffe0ff */
[----:B------:R-:W-:Y:S01]  /*11b0*/  @!P5 SHF.L.U32 R17, R6, 0x1, RZ ;  /* 0x000000010611d819 */ /* 0x000fe200000006ff */
[----:B-1----:R-:W-:Y:S01]  /*11c0*/  @!P2 IMAD R10, R19, R40, RZ ;  /* 0x00000028130aa224 */ /* 0x002fe200078e02ff */
[----:B------:R-:W-:Y:S01]  /*11d0*/  @!P4 IADD3.X R15, PT, PT, R2, R33, RZ, P1, !PT ;  /* 0x00000021020fc210 */ /* 0x000fe20000ffe4ff */
[----:B------:R1:W2:Y:S01]  /*11e0*/  @!P4 LDG.E R5, desc[UR6][R8.64] ;  /* 0x000000060805c981 */ /* 0x0002a2000c1e1900 */
[----:B------:R-:W-:Y:S01]  /*11f0*/  @!P5 SHF.L.U64.HI R2, R6, 0x1, R7 ;  /* 0x000000010602d819 */ /* 0x000fe20000010207 */
[----:B------:R-:W4:Y:S01]  /*1200*/  @!P2 LDC.64 R32, c[0x0][0x3a0] ;  /* 0x0000e800ff20ab82 */ /* 0x000f220000000a00 */
[----:B---3--:R-:W-:Y:S02]  /*1210*/  @!P5 IADD3 R12, P1, PT, R17, R36, RZ ;  /* 0x00000024110cd210 */ /* 0x008fe40007f3e0ff */
[----:B------:R-:W-:Y:S02]  /*1220*/  IADD3 R31, PT, PT, R11, 0x180, RZ ;  /* 0x000001800b1f7810 */ /* 0x000fe40007ffe0ff */
[----:B------:R-:W-:-:S02]  /*1230*/  @!P5 IADD3.X R13, PT, PT, R2, R37, RZ, P1, !PT ;  /* 0x00000025020dd210 */ /* 0x000fc40000ffe4ff */
[----:B------:R-:W-:Y:S02]  /*1240*/  ISETP.GE.U32.AND P1, PT, R31, UR8, PT ;  /* 0x000000081f007c0c */ /* 0x000fe4000bf26070 */
[----:B------:R-:W-:Y:S02]  /*1250*/  SHF.R.S32.HI R29, RZ, 0x1f, R31 ;  /* 0x0000001fff1d7819 */ /* 0x000fe4000001141f */
[----:B------:R-:W-:Y:S02]  /*1260*/  @!P2 MOV R18, R120 ;  /* 0x000000780012a202 */ /* 0x000fe40000000f00 */
[----:B------:R-:W-:Y:S02]  /*1270*/  @!P2 MOV R19, R123 ;  /* 0x0000007b0013a202 */ /* 0x000fe40000000f00 */
[----:B------:R-:W-:Y:S02]  /*1280*/  CS2R R6, SRZ ;  /* 0x0000000000067805 */ /* 0x000fe4000001ff00 */
[----:B------:R-:W-:Y:S01]  /*1290*/  ISETP.GE.AND.EX P1, PT, R29, UR9, PT, P1 ;  /* 0x000000091d007c0c */ /* 0x000fe2000bf26310 */
[----:B-1----:R-:W-:-:S02]  /*12a0*/  @!P2 IMAD R9, R23, R41, R10 ;  /* 0x000000291709a224 */ /* 0x002fc400078e020a */
[----:B------:R-:W-:Y:S01]  /*12b0*/  @!P2 IMAD.WIDE.U32 R18, R23, R40, R18 ;  /* 0x000000281712a225 */ /* 0x000fe200078e0012 */
[----:B------:R-:W-:Y:S01]  /*12c0*/  @!P5 IADD3 R16, P3, PT, R17, R38, RZ ;  /* 0x000000261110d210 */ /* 0x000fe20007f7e0ff */
[----:B------:R1:W3:Y:S02]  /*12d0*/  @!P5 LDG.E R7, desc[UR6][R12.64] ;  /* 0x000000060c07d981 */ /* 0x0002e4000c1e1900 */
[----:B-----5:R-:W-:Y:S01]  /*12e0*/  @!P0 IMAD R10, R27, R42, RZ ;  /* 0x0000002a1b0a8224 */ /* 0x020fe200078e02ff */
[----:B------:R-:W-:Y:S01]  /*12f0*/  @!P2 IADD3 R9, PT, PT, R19, R9, RZ ;  /* 0x000000091309a210 */ /* 0x000fe20007ffe0ff */
[----:B------:R4:W5:Y:S01]  /*1300*/  @!P4 LDG.E R6, desc[UR6][R14.64] ;  /* 0x000000060e06c981 */ /* 0x000962000c1e1900 */
[----:B------:R-:W-:Y:S02]  /*1310*/  @!P2 SHF.L.U32 R19, R18, 0x1, RZ ;  /* 0x000000011213a819 */ /* 0x000fe400000006ff */
[----:B-1----:R-:W-:Y:S02]  /*1320*/  @!P0 MOV R12, R120 ;  /* 0x00000078000c8202 */ /* 0x002fe40000000f00 */
[----:B------:R-:W-:Y:S01]  /*1330*/  @!P0 MOV R13, R123 ;  /* 0x0000007b000d8202 */ /* 0x000fe20000000f00 */
[C---:B------:R-:W-:Y:S01]  /*1340*/  @!P0 IMAD R23, R25.reuse, R43, R10 ;  /* 0x0000002b19178224 */ /* 0x040fe200078e020a */
[----:B------:R-:W-:Y:S01]  /*1350*/  @!P5 IADD3.X R17, PT, PT, R2, R39, RZ, P3, !PT ;  /* 0x000000270211d210 */ /* 0x000fe20001ffe4ff */
[----:B------:R-:W1:Y:S01]  /*1360*/  @!P0 LDC.64 R26, c[0x0][0x3a0] ;  /* 0x0000e800ff1a8b82 */ /* 0x000e620000000a00 */
[----:B------:R-:W-:Y:S01]  /*1370*/  MOV R8, RZ ;  /* 0x000000ff00087202 */ /* 0x000fe20000000f00 */
[----:B------:R-:W-:Y:S01]  /*1380*/  @!P0 IMAD.WIDE.U32 R12, R25, R42, R12 ;  /* 0x0000002a190c8225 */ /* 0x000fe200078e000c */
[----:B------:R-:W-:-:S02]  /*1390*/  @!P2 SHF.L.U64.HI R2, R18, 0x1, R9 ;  /* 0x000000011202a819 */ /* 0x000fc40000010209 */
[----:B0-----:R-:W-:-:S03]  /*13a0*/  @!P2 IADD3 R18, P4, PT, R19, R34, RZ ;  /* 0x000000221312a210 */ /* 0x001fc60007f9e0ff */
[----:B------:R-:W0:Y:S01]  /*13b0*/  @!P1 LDC.64 R38, c[0x0][0x3f8] ;  /* 0x0000fe00ff269b82 */ /* 0x000e220000000a00 */
[----:B----4-:R-:W-:Y:S01]  /*13c0*/  @!P2 IADD3 R14, P3, PT, R19, R32, RZ ;  /* 0x00000020130ea210 */ /* 0x010fe20007f7e0ff */
[----:B------:R4:W5:Y:S01]  /*13d0*/  @!P5 LDG.E R8, desc[UR6][R16.64] ;  /* 0x000000061008d981 */ /* 0x000962000c1e1900 */
[C---:B------:R-:W-:Y:S02]  /*13e0*/  @!P2 IADD3.X R19, PT, PT, R2.reuse, R35, RZ, P4, !PT ;  /* 0x000000230213a210 */ /* 0x040fe400027fe4ff */
[----:B------:R-:W-:Y:S02]  /*13f0*/  @!P0 IADD3 R13, PT, PT, R13, R23, RZ ;  /* 0x000000170d0d8210 */ /* 0x000fe40007ffe0ff */
[----:B------:R-:W-:Y:S01]  /*1400*/  IADD3 R45, PT, PT, R11, 0x1a0, RZ ;  /* 0x000001a00b2d7810 */ /* 0x000fe20007ffe0ff */
[----:B------:R-:W4:Y:S01]  /*1410*/  @!P0 LDC.64 R34, c[0x0][0x398] ;  /* 0x0000e600ff228b82 */ /* 0x000f220000000a00 */
[----:B------:R-:W-:Y:S02]  /*1420*/  ISETP.NE.AND P5, PT, RZ, UR4, PT ;  /* 0x00000004ff007c0c */ /* 0x000fe4000bfa5270 */
[----:B------:R-:W-:-:S02]  /*1430*/  @!P2 IADD3.X R15, PT, PT, R2, R33, RZ, P3, !PT ;  /* 0x00000021020fa210 */ /* 0x000fc40001ffe4ff */
[C---:B------:R-:W-:Y:S02]  /*1440*/  @!P0 SHF.L.U32 R33, R12.reuse, 0x1, RZ ;  /* 0x000000010c218819 */ /* 0x040fe400000006ff */
[----:B------:R-:W-:Y:S01]  /*1450*/  @!P0 SHF.L.U64.HI R12, R12, 0x1, R13 ;  /* 0x000000010c0c8819 */ /* 0x000fe2000001020d */
[----:B------:R-:W4:Y:S01]  /*1460*/  LDC.64 R22, c[0x0][0x3b8] ;  /* 0x0000ee00ff167b82 */ /* 0x000f220000000a00 */
[----:B------:R-:W-:Y:S02]  /*1470*/  ISETP.GE.U32.AND P3, PT, R45, UR8, PT ;  /* 0x000000082d007c0c */ /* 0x000fe4000bf66070 */
[----:B------:R-:W-:-:S04]  /*1480*/  SHF.R.S32.HI R13, RZ, 0x1f, R45 ;  /* 0x0000001fff0d7819 */ /* 0x000fc8000001142d */
[----:B------:R-:W-:Y:S01]  /*1490*/  ISETP.GE.AND.EX P3, PT, R13, UR9, PT, P3 ;  /* 0x000000090d007c0c */ /* 0x000fe2000bf66330 */
[----:B------:R-:W4:Y:S01]  /*14a0*/  @P5 LDC.64 R24, c[0x0][0x3b0] ;  /* 0x0000ec00ff185b82 */ /* 0x000f220000000a00 */
[----:B------:R-:W-:Y:S02]  /*14b0*/  MOV R9, RZ ;  /* 0x000000ff00097202 */ /* 0x000fe40000000f00 */
[----:B------:R-:W-:Y:S02]  /*14c0*/  MOV R10, RZ ;  /* 0x000000ff000a7202 */ /* 0x000fe40000000f00 */
[----:B------:R-:W-:Y:S01]  /*14d0*/  IADD3 R47, PT, PT, R11, 0x1c0, RZ ;  /* 0x000001c00b2f7810 */ /* 0x000fe20007ffe0ff */
[----:B0-----:R-:W-:Y:S01]  /*14e0*/  @!P1 IMAD R2, R29, R38, RZ ;  /* 0x000000261d029224 */ /* 0x001fe200078e02ff */
[----:B------:R0:W5:Y:S01]  /*14f0*/  @!P2 LDG.E R9, desc[UR6][R14.64] ;  /* 0x000000060e09a981 */ /* 0x000162000c1e1900 */
[----:B-1----:R-:W-:Y:S01]  /*1500*/  @!P0 IADD3 R26, P6, PT, R33, R26, RZ ;  /* 0x0000001a211a8210 */ /* 0x002fe20007fde0ff */
[----:B----4-:R-:W1:Y:S01]  /*1510*/  @!P1 LDC.64 R16, c[0x0][0x3a0] ;  /* 0x0000e800ff109b82 */ /* 0x010e620000000a00 */
[----:B------:R-:W-:Y:S01]  /*1520*/  ISETP.GE.U32.AND P4, PT, R47, UR8, PT ;  /* 0x000000082f007c0c */ /* 0x000fe2000bf86070 */
[----:B------:R4:W5:Y:S01]  /*1530*/  @!P2 LDG.E R10, desc[UR6][R18.64] ;  /* 0x00000006120aa981 */ /* 0x000962000c1e1900 */
[----:B------:R-:W-:-:S02]  /*1540*/  SHF.R.S32.HI R51, RZ, 0x1f, R47 ;  /* 0x0000001fff337819 */ /* 0x000fc4000001142f */
[----:B------:R-:W-:Y:S02]  /*1550*/  @!P1 MOV R28, R120 ;  /* 0x00000078001c9202 */ /* 0x000fe40000000f00 */
[----:B------:R-:W-:Y:S01]  /*1560*/  @!P1 MOV R29, R123 ;  /* 0x0000007b001d9202 */ /* 0x000fe20000000f00 */
[----:B0-----:R-:W0:Y:S01]  /*1570*/  @!P1 LDC.64 R14, c[0x0][0x398] ;  /* 0x0000e600ff0e9b82 */ /* 0x001e220000000a00 */
[----:B------:R-:W-:Y:S02]  /*1580*/  IADD3 R20, PT, PT, R11, 0x1e0, RZ ;  /* 0x000001e00b147810 */ /* 0x000fe40007ffe0ff */
[----:B------:R-:W-:Y:S02]  /*1590*/  ISETP.GE.AND.EX P4, PT, R51, UR9, PT, P4 ;  /* 0x0000000933007c0c */ /* 0x000fe4000bf86340 */
[----:B------:R-:W-:-:S03]  /*15a0*/  @!P0 IADD3.X R27, PT, PT, R12, R27, RZ, P6, !PT ;  /* 0x0000001b0c1b8210 */ /* 0x000fc600037fe4ff */
[----:B----4-:R-:W4:Y:S01]  /*15b0*/  @!P3 LDC.64 R18, c[0x0][0x3f8] ;  /* 0x0000fe00ff12bb82 */ /* 0x010f220000000a00 */
[----:B------:R-:W-:Y:S01]  /*15c0*/  MOV R11, RZ ;  /* 0x000000ff000b7202 */ /* 0x000fe20000000f00 */
[----:B------:R-:W-:Y:S01]  /*15d0*/  @!P1 IMAD.WIDE.U32 R28, R31, R38, R28 ;  /* 0x000000261f1c9225 */ /* 0x000fe200078e001c */
[----:B------:R-:W-:-:S03]  /*15e0*/  @!P0 IADD3 R30, P6, PT, R33, R34, RZ ;  /* 0x00000022211e8210 */ /* 0x000fc60007fde0ff */
[----:B------:R-:W-:Y:S01]  /*15f0*/  @!P1 IMAD R33, R31, R39, R2 ;  /* 0x000000271f219224 */ /* 0x000fe200078e0202 */
[----:B------:R-:W-:Y:S01]  /*1600*/  LOP3.LUT R2, R77, 0xffff, RZ, 0xc0, !PT ;  /* 0x0000ffff4d027812 */ /* 0x000fe200078ec0ff */
[----:B------:R1:W5:Y:S01]  /*1610*/  @!P0 LDG.E R11, desc[UR6][R26.64] ;  /* 0x000000061a0b8981 */ /* 0x000362000c1e1900 */
[----:B------:R-:W-:Y:S01]  /*1620*/  @!P0 IADD3.X R31, PT, PT, R12, R35, RZ, P6, !PT ;  /* 0x000000230c1f8210 */ /* 0x000fe200037fe4ff */
[----:B------:R-:W-:Y:S01]  /*1630*/  IMAD.WIDE R22, R79, 0x8, R22 ;  /* 0x000000084f167825 */ /* 0x000fe200078e0216 */
[----:B------:R-:W-:Y:S02]  /*1640*/  MOV R12, RZ ;  /* 0x000000ff000c7202 */ /* 0x000fe40000000f00 */
[----:B------:R-:W-:Y:S01]  /*1650*/  @!P1 SHF.L.U32 R41, R28, 0x1, RZ ;  /* 0x000000011c299819 */ /* 0x000fe200000006ff */
[----:B------:R-:W-:Y:S01]  /*1660*/  IMAD R49, R117, 0x1e, R2 ;  /* 0x0000001e75317824 */ /* 0x000fe200078e0202 */
[----:B------:R-:W-:Y:S01]  /*1670*/  ISETP.GE.U32.AND P2, PT, R20, UR8, PT ;  /* 0x0000000814007c0c */ /* 0x000fe2000bf46070 */
[----:B------:R-:W5:Y:S01]  /*1680*/  LDG.E.64 R22, desc[UR6][R22.64] ;  /* 0x0000000616167981 */ /* 0x000f62000c1e1b00 */
[----:B-1----:R-:W-:-:S02]  /*1690*/  @!P1 IADD3 R27, PT, PT, R29, R33, RZ ;  /* 0x000000211d1b9210 */ /* 0x002fc40007ffe0ff */
[----:B------:R-:W-:Y:S01]  /*16a0*/  SHF.R.S32.HI R37, RZ, 0x1f, R20 ;  /* 0x0000001fff257819 */ /* 0x000fe20000011414 */
[----:B------:R1:W5:Y:S01]  /*16b0*/  @!P0 LDG.E R12, desc[UR6][R30.64] ;  /* 0x000000061e0c8981 */ /* 0x000362000c1e1900 */
[----:B------:R-:W-:Y:S02]  /*16c0*/  @!P1 SHF.L.U64.HI R36, R28, 0x1, R27 ;  /* 0x000000011c249819 */ /* 0x000fe4000001021b */
[----:B------:R-:W1:Y:S01]  /*16d0*/  @!P4 LDC.64 R28, c[0x0][0x3f8] ;  /* 0x0000fe00ff1ccb82 */ /* 0x000e620000000a00 */
[----:B------:R-:W-:Y:S01]  /*16e0*/  @P5 IMAD.WIDE R38, R49, 0x2, R24 ;  /* 0x0000000231265825 */ /* 0x000fe200078e0218 */
[----:B------:R-:W-:Y:S02]  /*16f0*/  ISETP.GE.AND.EX P2, PT, R37, UR9, PT, P2 ;  /* 0x0000000925007c0c */ /* 0x000fe4000bf46320 */
[----:B0-----:R-:W-:-:S04]  /*1700*/  @!P1 IADD3 R40, P6, PT, R41, R14, RZ ;  /* 0x0000000e29289210 */ /* 0x001fc80007fde0ff */
[----:B------:R-:W0:Y:S01]  /*1710*/  @!P3 LDC.64 R24, c[0x0][0x3a0] ;  /* 0x0000e800ff18bb82 */ /* 0x000e220000000a00 */
[----:B------:R-:W-:-:S07]  /*1720*/  @!P3 MOV R42, R120 ;  /* 0x00000078002ab202 */ /* 0x000fce0000000f00 */
[----:B------:R-:W0:Y:S01]  /*1730*/  @!P3 LDC.64 R26, c[0x0][0x398] ;  /* 0x0000e600ff1abb82 */ /* 0x000e220000000a00 */
[----:B------:R-:W-:Y:S01]  /*1740*/  @!P3 MOV R43, R123 ;  /* 0x0000007b002bb202 */ /* 0x000fe20000000f00 */
[----:B----4-:R-:W-:-:S06]  /*1750*/  @!P3 IMAD R14, R13, R18, RZ ;  /* 0x000000120d0eb224 */ /* 0x010fcc00078e02ff */
[----:B-1----:R-:W1:Y:S01]  /*1760*/  LDC.64 R30, c[0x0][0x3a8] ;  /* 0x0000ea00ff1e7b82 */ /* 0x002e620000000a00 */
[----:B------:R-:W-:Y:S01]  /*1770*/  @!P1 IADD3 R32, P0, PT, R41, R16, RZ ;  /* 0x0000001029209210 */ /* 0x000fe20007f1e0ff */
[C---:B------:R-:W-:Y:S01]  /*1780*/  @!P3 IMAD R19, R45.reuse, R19, R14 ;  /* 0x000000132d13b224 */ /* 0x040fe200078e020e */
[----:B------:R-:W4:Y:S01]  /*1790*/  @P5 LDG.E.U16 R34, desc[UR6][R38.64] ;  /* 0x0000000626225981 */ /* 0x000f22000c1e1500 */
[----:B------:R-:W-:Y:S01]  /*17a0*/  @!P3 IMAD.WIDE.U32 R42, R45, R18, R42 ;  /* 0x000000122d2ab225 */ /* 0x000fe200078e002a */
[----:B------:R-:W-:Y:S02]  /*17b0*/  @!P1 IADD3.X R33, PT, PT, R36, R17, RZ, P0, !PT ;  /* 0x0000001124219210 */ /* 0x000fe400007fe4ff */
[----:B------:R0:W4:Y:S01]  /*17c0*/  @P5 LDG.E.U16 R35, desc[UR6][R38.64+0x2] ;  /* 0x0000020626235981 */ /* 0x000122000c1e1500 */
[----:B------:R-:W1:Y:S01]  /*17d0*/  @!P2 LDC.64 R16, c[0x0][0x3f8] ;  /* 0x0000fe00ff10ab82 */ /* 0x000e620000000a00 */
[----:B------:R-:W-:Y:S02]  /*17e0*/  MOV R13, RZ ;  /* 0x000000ff000d7202 */ /* 0x000fe40000000f00 */
[----:B------:R-:W-:-:S02]  /*17f0*/  MOV R14, RZ ;  /* 0x000000ff000e7202 */ /* 0x000fc40000000f00 */
[----:B------:R-:W-:Y:S02]  /*1800*/  @!P1 IADD3.X R41, PT, PT, R36, R15, RZ, P6, !PT ;  /* 0x0000000f24299210 */ /* 0x000fe400037fe4ff */
[----:B0-----:R-:W-:Y:S01]  /*1810*/  @!P3 IADD3 R39, PT, PT, R43, R19, RZ ;  /* 0x000000132b27b210 */ /* 0x001fe20007ffe0ff */
[----:B------:R-:W-:Y:S01]  /*1820*/  @!P4 IMAD R38, R51, R28, RZ ;  /* 0x0000001c3326c224 */ /* 0x000fe200078e02ff */
[----:B------:R-:W0:Y:S01]  /*1830*/  @!P4 LDC.64 R18, c[0x0][0x3a0] ;  /* 0x0000e800ff12cb82 */ /* 0x000e220000000a00 */
[C---:B------:R-:W-:Y:S01]  /*1840*/  @!P3 SHF.L.U32 R15, R42.reuse, 0x1, RZ ;  /* 0x000000012a0fb819 */ /* 0x040fe200000006ff */
[----:B------:R1:W4:Y:S01]  /*1850*/  @!P1 LDG.E R13, desc[UR6][R32.64] ;  /* 0x00000006200d9981 */ /* 0x000322000c1e1900 */
[----:B------:R-:W-:Y:S02]  /*1860*/  @!P3 SHF.L.U64.HI R36, R42, 0x1, R39 ;  /* 0x000000012a24b819 */ /* 0x000fe40000010227 */
[----:B------:R-:W-:Y:S01]  /*1870*/  @!P4 MOV R42, R120 ;  /* 0x00000078002ac202 */ /* 0x000fe20000000f00 */
[----:B------:R1:W4:Y:S01]  /*1880*/  @!P1 LDG.E R14, desc[UR6][R40.64] ;  /* 0x00000006280e9981 */ /* 0x000322000c1e1900 */
[----:B------:R-:W-:-:S02]  /*1890*/  @!P4 MOV R43, R123 ;  /* 0x0000007b002bc202 */ /* 0x000fc40000000f00 */
[C---:B------:R-:W-:Y:S02]  /*18a0*/  @!P3 IADD3 R24, P0, PT, R15.reuse, R24, RZ ;  /* 0x000000180f18b210 */ /* 0x040fe40007f1e0ff */
[----:B------:R-:W-:Y:S01]  /*18b0*/  @!P3 IADD3 R26, P1, PT, R15, R26, RZ ;  /* 0x0000001a0f1ab210 */ /* 0x000fe20007f3e0ff */
[C---:B------:R-:W-:Y:S01]  /*18c0*/  @!P4 IMAD R15, R47.reuse, R29, R38 ;  /* 0x0000001d2f0fc224 */ /* 0x040fe200078e0226 */
[----:B-1----:R-:W1:Y:S01]  /*18d0*/  @!P2 LDC.64 R32, c[0x0][0x3a0] ;  /* 0x0000e800ff20ab82 */ /* 0x002e620000000a00 */
[----:B------:R-:W-:-:S04]  /*18e0*/  @!P4 IMAD.WIDE.U32 R42, R47, R28, R42 ;  /* 0x0000001c2f2ac225 */ /* 0x000fc800078e002a */
[----:B------:R-:W-:-:S03]  /*18f0*/  IMAD.WIDE R38, R49, 0x2, R30 ;  /* 0x0000000231267825 */ /* 0x000fc600078e021e */
[----:B------:R-:W1:Y:S01]  /*1900*/  @!P4 LDC.64 R28, c[0x0][0x398] ;  /* 0x0000e600ff1ccb82 */ /* 0x000e620000000a00 */
[----:B------:R-:W-:Y:S01]  /*1910*/  @!P4 IADD3 R15, PT, PT, R43, R15, RZ ;  /* 0x0000000f2b0fc210 */ /* 0x000fe20007ffe0ff */
[----:B------:R-:W-:-:S06]  /*1920*/  @!P2 IMAD R37, R37, R16, RZ ;  /* 0x000000102525a224 */ /* 0x000fcc00078e02ff */
[----:B------:R-:W1:Y:S01]  /*1930*/  @!P2 LDC.64 R30, c[0x0][0x398] ;  /* 0x0000e600ff1eab82 */ /* 0x000e620000000a00 */
[----:B------:R-:W-:Y:S01]  /*1940*/  @!P2 MOV R40, R120 ;  /* 0x000000780028a202 */ /* 0x000fe20000000f00 */
[----:B------:R-:W4:Y:S01]  /*1950*/  LDG.E.U16 R80, desc[UR6][R38.64] ;  /* 0x0000000626507981 */ /* 0x000f22000c1e1500 */
[----:B------:R-:W-:Y:S02]  /*1960*/  @!P2 MOV R41, R123 ;  /* 0x0000007b0029a202 */ /* 0x000fe40000000f00 */
[----:B------:R-:W-:Y:S01]  /*1970*/  @!P4 SHF.L.U32 R43, R42, 0x1, RZ ;  /* 0x000000012a2bc819 */ /* 0x000fe200000006ff */
[----:B------:R-:W-:Y:S01]  /*1980*/  @!P2 IMAD R17, R20, R17, R37 ;  /* 0x000000111411a224 */ /* 0x000fe200078e0225 */
[----:B------:R-:W-:Y:S01]  /*1990*/  @!P3 IADD3.X R25, PT, PT, R36, R25, RZ, P0, !PT ;  /* 0x000000192419b210 */ /* 0x000fe200007fe4ff */
[----:B------:R-:W-:Y:S01]  /*19a0*/  @!P2 IMAD.WIDE.U32 R40, R20, R16, R40 ;  /* 0x000000101428a225 */ /* 0x000fe200078e0028 */
[----:B------:R-:W-:Y:S02]  /*19b0*/  @!P3 IADD3.X R27, PT, PT, R36, R27, RZ, P1, !PT ;  /* 0x0000001b241bb210 */ /* 0x000fe40000ffe4ff */
[----:B------:R-:W-:-:S02]  /*19c0*/  @!P4 SHF.L.U64.HI R44, R42, 0x1, R15 ;  /* 0x000000012a2cc819 */ /* 0x000fc4000001020f */
[----:B0-----:R-:W-:Y:S01]  /*19d0*/  @!P4 IADD3 R36, P0, PT, R43, R18, RZ ;  /* 0x000000122b24c210 */ /* 0x001fe20007f1e0ff */
[----:B------:R-:W4:Y:S01]  /*19e0*/  LDG.E.U16 R42, desc[UR6][R38.64+0x2] ;  /* 0x00000206262a7981 */ /* 0x000f22000c1e1500 */
[----:B------:R-:W-:Y:S02]  /*19f0*/  MOV R15, RZ ;  /* 0x000000ff000f7202 */ /* 0x000fe40000000f00 */
[----:B------:R-:W-:Y:S02]  /*1a00*/  MOV R16, RZ ;  /* 0x000000ff00107202 */ /* 0x000fe40000000f00 */
[----:B------:R-:W-:Y:S02]  /*1a10*/  @!P4 IADD3.X R37, PT, PT, R44, R19, RZ, P0, !PT ;  /* 0x000000132c25c210 */ /* 0x000fe400007fe4ff */
[----:B------:R-:W-:Y:S01]  /*1a20*/  @!P2 IADD3 R41, PT, PT, R41, R17, RZ ;  /* 0x000000112929a210 */ /* 0x000fe20007ffe0ff */
[----:B------:R0:W4:Y:S01]  /*1a30*/  @!P3 LDG.E R15, desc[UR6][R24.64] ;  /* 0x00000006180fb981 */ /* 0x000122000c1e1900 */
[----:B------:R-:W-:-:S02]  /*1a40*/  @!P2 SHF.L.U32 R19, R40, 0x1, RZ ;  /* 0x000000012813a819 */ /* 0x000fc400000006ff */
[----:B-1----:R-:W-:Y:S01]  /*1a50*/  @!P4 IADD3 R28, P0, PT, R43, R28, RZ ;  /* 0x0000001c2b1cc210 */ /* 0x002fe20007f1e0ff */
[----:B------:R-:W4:Y:S01]  /*1a60*/  @!P3 LDG.E R16, desc[UR6][R26.64] ;  /* 0x000000061a10b981 */ /* 0x000f22000c1e1900 */
[----:B------:R-:W-:Y:S02]  /*1a70*/  @!P2 SHF.L.U64.HI R40, R40, 0x1, R41 ;  /* 0x000000012828a819 */ /* 0x000fe40000010229 */
[C---:B------:R-:W-:Y:S02]  /*1a80*/  @!P2 IADD3 R32, P1, PT, R19.reuse, R32, RZ ;  /* 0x000000201320a210 */ /* 0x040fe40007f3e0ff */
[----:B------:R-:W-:Y:S02]  /*1a90*/  @!P2 IADD3 R30, P3, PT, R19, R30, RZ ;  /* 0x0000001e131ea210 */ /* 0x000fe40007f7e0ff */
[----:B------:R-:W-:Y:S02]  /*1aa0*/  CS2R R18, SRZ ;  /* 0x0000000000127805 */ /* 0x000fe4000001ff00 */
[----:B------:R-:W-:-:S02]  /*1ab0*/  MOV R17, RZ ;  /* 0x000000ff00117202 */ /* 0x000fc40000000f00 */
[----:B------:R-:W-:Y:S02]  /*1ac0*/  MOV R20, RZ ;  /* 0x000000ff00147202 */ /* 0x000fe40000000f00 */
[----:B------:R-:W-:Y:S02]  /*1ad0*/  @!P4 IADD3.X R29, PT, PT, R44, R29, RZ, P0, !PT ;  /* 0x0000001d2c1dc210 */ /* 0x000fe400007fe4ff */
[C---:B------:R-:W-:Y:S01]  /*1ae0*/  @!P2 IADD3.X R33, PT, PT, R40.reuse, R33, RZ, P1, !PT ;  /* 0x000000212821a210 */ /* 0x040fe20000ffe4ff */
[----:B------:R-:W4:Y:S01]  /*1af0*/  @!P4 LDG.E R17, desc[UR6][R36.64] ;  /* 0x000000062411c981 */ /* 0x000f22000c1e1900 */
[----:B------:R-:W-:-:S03]  /*1b00*/  @!P2 IADD3.X R31, PT, PT, R40, R31, RZ, P3, !PT ;  /* 0x0000001f281fa210 */ /* 0x000fc60001ffe4ff */
[----:B------:R-:W4:Y:S04]  /*1b10*/  @!P4 LDG.E R18, desc[UR6][R28.64] ;  /* 0x000000061c12c981 */ /* 0x000f28000c1e1900 */
[----:B------:R-:W4:Y:S04]  /*1b20*/  @!P2 LDG.E R19, desc[UR6][R32.64] ;  /* 0x000000062013a981 */ /* 0x000f28000c1e1900 */
[----:B------:R-:W4:Y:S01]  /*1b30*/  @!P2 LDG.E R20, desc[UR6][R30.64] ;  /* 0x000000061e14a981 */ /* 0x000f22000c1e1900 */
        /* <DEDUP_REMOVED lines=10> */
[----:B--2---:R-:W-:Y:S02]  /*1be0*/  PRMT R108, R69, 0x7632, R108 ;  /* 0x00007632456c7816 */ /* 0x004fe4000000006c */
        /* <DEDUP_REMOVED lines=10> */
[----:B---3--:R-:W-:Y:S02]  /*1c90*/  PRMT R96, R7, 0x7632, R96 ;  /* 0x0000763207607816 */ /* 0x008fe40000000060 */
[----:B-----5:R-:W-:Y:S02]  /*1ca0*/  PRMT R99, R6, 0x7632, R99 ;  /* 0x0000763206637816 */ /* 0x020fe40000000063 */
[----:B------:R-:W-:Y:S01]  /*1cb0*/  PRMT R97, R8, 0x7632, R97 ;  /* 0x0000763208617816 */ /* 0x000fe20000000061 */
[----:B------:R-:W-:-:S05]  /*1cc0*/  FFMA.FTZ R23, -R22, R22, R23 ;  /* 0x0000001616177223 */ /* 0x000fca0000010117 */
[----:B------:R-:W-:-:S13]  /*1cd0*/  FSETP.GTU.FTZ.AND P0, PT, R23, RZ, PT ;  /* 0x000000ff1700720b */ /* 0x000fda0003f1c000 */
[----:B0-----:R-:W0:Y:S01]  /*1ce0*/  @P0 LDC R24, c[0x0][0x3c0] ;  /* 0x0000f000ff180b82 */ /* 0x001e220000000800 */
[----:B------:R-:W-:Y:S02]  /*1cf0*/  PRMT R94, R9, 0x7632, R94 ;  /* 0x00007632095e7816 */ /* 0x000fe4000000005e */
[----:B------:R-:W-:Y:S02]  /*1d00*/  PRMT R95, R10, 0x7632, R95 ;  /* 0x000076320a5f7816 */ /* 0x000fe4000000005f */
[----:B------:R-:W-:Y:S02]  /*1d10*/  PRMT R92, R11, 0x7632, R92 ;  /* 0x000076320b5c7816 */ /* 0x000fe4000000005c */
[----:B------:R-:W-:Y:S01]  /*1d20*/  PRMT R93, R12, 0x7632, R93 ;  /* 0x000076320c5d7816 */ /* 0x000fe2000000005d */
[----:B0-----:R-:W-:-:S04]  /*1d30*/  @P0 FADD.FTZ R24, R23, R24 ;  /* 0x0000001817180221 */ /* 0x001fc80000010000 */
[----:B------:R0:W1:Y:S01]  /*1d40*/  @P0 MUFU.RSQ R116, R24 ;  /* 0x0000001800740308 */ /* 0x0000620000001400 */
[----:B----4-:R-:W-:Y:S02]  /*1d50*/  @P5 HADD2.F32 R81, -RZ, R34.H0_H0 ;  /* 0x20000022ff515230 */ /* 0x010fe40000004100 */
[----:B------:R-:W-:Y:S01]  /*1d60*/  @P5 HADD2.F32 R84, -RZ, R35.H0_H0 ;  /* 0x20000023ff545230 */ /* 0x000fe20000004100 */
[----:B------:R-:W-:Y:S02]  /*1d70*/  PRMT R90, R13, 0x7632, R90 ;  /* 0x000076320d5a7816 */ /* 0x000fe4000000005a */
[----:B------:R-:W-:Y:S01]  /*1d80*/  PRMT R91, R14, 0x7632, R91 ;  /* 0x000076320e5b7816 */ /* 0x000fe2000000005b */
[----:B------:R-:W-:Y:S02]  /*1d90*/  HADD2.F32 R80, -RZ, R80.H0_H0 ;  /* 0x20000050ff507230 */ /* 0x000fe40000004100 */
[----:B------:R-:W-:Y:S01]  /*1da0*/  HADD2.F32 R23, -RZ, R42.H0_H0 ;  /* 0x2000002aff177230 */ /* 0x000fe20000004100 */
[----:B------:R-:W-:-:S02]  /*1db0*/  PRMT R88, R15, 0x7632, R88 ;  /* 0x000076320f587816 */ /* 0x000fc40000000058 */
        /* <DEDUP_REMOVED lines=295> */
.L_x_543:
        /* <DEDUP_REMOVED lines=576> */
.L_x_544:
        /* <DEDUP_REMOVED lines=46> */
.L_x_546:
[----:B------:R-:W-:Y:S05]  /*5710*/  BSYNC.RECONVERGENT B0 ;  /* 0x0000000000007941 */ /* 0x000fea0003800200 */
.L_x_545:
        /* <DEDUP_REMOVED lines=40> */
.L_x_548:
[----:B------:R-:W-:Y:S05]  /*59a0*/  BSYNC.RECONVERGENT B0 ;  /* 0x0000000000007941 */ /* 0x000fea0003800200 */
.L_x_547:
        /* <DEDUP_REMOVED lines=158> */
.L_x_550:
[----:B------:R-:W-:Y:S05]  /*6390*/  BSYNC.RECONVERGENT B0 ;  /* 0x0000000000007941 */ /* 0x000fea0003800200 */
.L_x_549:
        /* <DEDUP_REMOVED lines=28> */
.L_x_552:
[----:B------:R-:W-:Y:S05]  /*6560*/  BSYNC.RECONVERGENT B0 ;  /* 0x0000000000007941 */ /* 0x000fea0003800200 */
.L_x_551:
        /* <DEDUP_REMOVED lines=28> */
.L_x_555:
[----:B------:R-:W2:Y:S04]  /*6730*/  LDG.E.STRONG.GPU R26, desc[UR6][R24.64] ;  /* 0x00000006181a7981 */ /* 0x000ea8000c1ef900 */
[----:B--2---:R-:W-:Y:S01]  /*6740*/  CCTL.IVALL ;  /* 0x00000000ff00798f */ /* 0x004fe20002000000 */
[----:B------:R-:W-:Y:S05]  /*6750*/  YIELD ;  /* 0x0000000000007946 */ /* 0x000fea0003800000 */
[----:B------:R-:W-:-:S13]  /*6760*/  ISETP.NE.AND P0, PT, R26, R31, PT ;  /* 0x0000001f1a00720c */ /* 0x000fda0003f05270 */
[----:B------:R-:W-:Y:S05]  /*6770*/  @P0 BRA `(.L_x_555) ;  /* 0xfffffffc00ec0947 */ /* 0x000fea000383ffff */
.L_x_554:
        /* <DEDUP_REMOVED lines=16> */
.L_x_557:
        /* <DEDUP_REMOVED lines=61> */
.L_x_556:
        /* <DEDUP_REMOVED lines=36> */
.L_x_558:
        /* <DEDUP_REMOVED lines=19> */
.L_x_559:
        /* <DEDUP_REMOVED lines=9> */
.L_x_560:
[----:B------:R-:W-:Y:S05]  /*7050*/  BSYNC.RECONVERGENT B0 ;  /* 0x0000000000007941 */ /* 0x000fea0003800200 */
.L_x_553:
        /* <DEDUP_REMOVED lines=38> */
.L_x_561:
        /* <DEDUP_REMOVED lines=33> */
.L_x_563:
[----:B------:R-:W-:Y:S05]  /*74d0*/  BSYNC.RECONVERGENT B0 ;  /* 0x0000000000007941 */ /* 0x000fea0003800200 */
.L_x_562:
        /* <DEDUP_REMOVED lines=25> */
.L_x_564:
        /* <DEDUP_REMOVED lines=21> */
.L_x_566:
[----:B------:R-:W-:Y:S05]  /*77c0*/  BSYNC.RECONVERGENT B0 ;  /* 0x0000000000007941 */ /* 0x000fea0003800200 */
.L_x_565:
        /* <DEDUP_REMOVED lines=107> */
.L_x_567:
        /* <DEDUP_REMOVED lines=19> */
.L_x_569:
[----:B------:R-:W-:Y:S05]  /*7fb0*/  BSYNC.RECONVERGENT B0 ;  /* 0x0000000000007941 */ /* 0x000fea0003800200 */
.L_x_568:
        /* <DEDUP_REMOVED lines=23> */
.L_x_570:
        /* <DEDUP_REMOVED lines=21> */
.L_x_572:
[----:B------:R-:W-:Y:S05]  /*8280*/  BSYNC.RECONVERGENT B0 ;  /* 0x0000000000007941 */ /* 0x000fea0003800200 */
.L_x_571:
        /* <DEDUP_REMOVED lines=23> */
.L_x_573:
        /* <DEDUP_REMOVED lines=19> */
.L_x_575:
[----:B------:R-:W-:Y:S05]  /*8530*/  BSYNC.RECONVERGENT B0 ;  /* 0x0000000000007941 */ /* 0x000fea0003800200 */
.L_x_574:
        /* <DEDUP_REMOVED lines=23> */
.L_x_576:
        /* <DEDUP_REMOVED lines=21> */
.L_x_578:
[----:B------:R-:W-:Y:S05]  /*8800*/  BSYNC.RECONVERGENT B0 ;  /* 0x0000000000007941 */ /* 0x000fea0003800200 */
.L_x_577:
        /* <DEDUP_REMOVED lines=23> */
.L_x_579:
        /* <DEDUP_REMOVED lines=19> */
.L_x_581:
[----:B------:R-:W-:Y:S05]  /*8ab0*/  BSYNC.RECONVERGENT B0 ;  /* 0x0000000000007941 */ /* 0x000fea0003800200 */
.L_x_580:
        /* <DEDUP_REMOVED lines=23> */
.L_x_582:
        /* <DEDUP_REMOVED lines=21> */
.L_x_584:
[----:B------:R-:W-:Y:S05]  /*8d80*/  BSYNC.RECONVERGENT B0 ;  /* 0x0000000000007941 */ /* 0x000fea0003800200 */
.L_x_583:
        /* <DEDUP_REMOVED lines=23> */
.L_x_585:
        /* <DEDUP_REMOVED lines=18> */
.L_x_587:
[----:B------:R-:W-:Y:S05]  /*9020*/  BSYNC.RECONVERGENT B0 ;  /* 0x0000000000007941 */ /* 0x000fea0003800200 */
.L_x_586:
        /* <DEDUP_REMOVED lines=75> */
.L_x_588:
        /* <DEDUP_REMOVED lines=18> */
.L_x_590:
[----:B------:R-:W-:Y:S05]  /*9600*/  BSYNC.RECONVERGENT B0 ;  /* 0x0000000000007941 */ /* 0x000fea0003800200 */
.L_x_589:
        /* <DEDUP_REMOVED lines=21> */
.L_x_591:
        /* <DEDUP_REMOVED lines=18> */
.L_x_593:
[----:B------:R-:W-:Y:S05]  /*9880*/  BSYNC.RECONVERGENT B0 ;  /* 0x0000000000007941 */ /* 0x000fea0003800200 */
.L_x_592:
        /* <DEDUP_REMOVED lines=21> */
.L_x_594:
        /* <DEDUP_REMOVED lines=18> */
.L_x_596:
[----:B------:R-:W-:Y:S05]  /*9b00*/  BSYNC.RECONVERGENT B0 ;  /* 0x0000000000007941 */ /* 0x000fea0003800200 */
.L_x_595:
        /* <DEDUP_REMOVED lines=21> */
.L_x_597:
        /* <DEDUP_REMOVED lines=18> */
.L_x_599:
[----:B------:R-:W-:Y:S05]  /*9d80*/  BSYNC.RECONVERGENT B0 ;  /* 0x0000000000007941 */ /* 0x000fea0003800200 */
.L_x_598:
        /* <DEDUP_REMOVED lines=21> */
.L_x_600:
        /* <DEDUP_REMOVED lines=18> */
.L_x_602:
[----:B------:R-:W-:Y:S05]  /*a000*/  BSYNC.RECONVERGENT B0 ;  /* 0x0000000000007941 */ /* 0x000fea0003800200 */
.L_x_601:
        /* <DEDUP_REMOVED lines=21> */
.L_x_603:
        /* <DEDUP_REMOVED lines=18> */
.L_x_605:
[----:B------:R-:W-:Y:S05]  /*a280*/  BSYNC.RECONVERGENT B0 ;  /* 0x0000000000007941 */ /* 0x000fea0003800200 */
.L_x_604:
        /* <DEDUP_REMOVED lines=22> */
.L_x_606:
        /* <DEDUP_REMOVED lines=18> */
.L_x_608:
[----:B------:R-:W-:Y:S05]  /*a510*/  BSYNC.RECONVERGENT B0 ;  /* 0x0000000000007941 */ /* 0x000fea0003800200 */
.L_x_607:
[----:B------:R-:W5:Y:S01]  /*a520*/  LDCU UR4, c[0x0][0x410] ;  /* 0x00008200ff0477ac */ /* 0x000f620008000800 */
[----:B------:R-:W-:Y:S02]  /*a530*/  IADD3 R79, PT, PT, R82, R79, RZ ;  /* 0x0000004f524f7210 */ /* 0x000fe40007ffe0ff */
[----:B------:R-:W-:Y:S01]  /*a540*/  IADD3 R76, PT, PT, R76, 0x1, RZ ;  /* 0x000000014c4c7810 */ /* 0x000fe20007ffe0ff */
[----:B------:R-:W5:Y:S02]  /*a550*/  LDCU UR5, c[0x0][0x3e0] ;  /* 0x00007c00ff0577ac */ /* 0x000f640008000800 */
[----:B-----5:R-:W-:-:S06]  /*a560*/  UIMAD UR4, UR4, UR5, URZ ;  /* 0x00000005040472a4 */ /* 0x020fcc000f8e02ff */
[----:B------:R-:W-:-:S13]  /*a570*/  ISETP.GE.AND P0, PT, R79, UR4, PT ;  /* 0x000000044f007c0c */ /* 0x000fda000bf06270 */
[----:B------:R-:W-:Y:S05]  /*a580*/  @!P0 BRA `(.L_x_609) ;  /* 0xffffff5800f48947 */ /* 0x000fea000383ffff */
.L_x_542:
        /* <DEDUP_REMOVED lines=16> */
.L_x_611:
[----:B------:R-:W-:Y:S05]  /*a690*/  BSYNC.RECONVERGENT B0 ;  /* 0x0000000000007941 */ /* 0x000fea0003800200 */
.L_x_610:
        /* <DEDUP_REMOVED lines=11> */
.L_x_613:
[----:B------:R-:W3:Y:S04]  /*a750*/  LDG.E.STRONG.GPU R5, desc[UR6][R2.64] ;  /* 0x0000000602057981 */ /* 0x000ee8000c1ef900 */
[----:B---3--:R-:W-:Y:S01]  /*a760*/  CCTL.IVALL ;  /* 0x00000000ff00798f */ /* 0x008fe20002000000 */
[----:B------:R-:W-:Y:S05]  /*a770*/  YIELD ;  /* 0x0000000000007946 */ /* 0x000fea0003800000 */
[----:B------:R-:W-:-:S13]  /*a780*/  ISETP.NE.AND P0, PT, R5, R0, PT ;  /* 0x000000000500720c */ /* 0x000fda0003f05270 */
[----:B------:R-:W-:Y:S05]  /*a790*/  @P0 BRA `(.L_x_613) ;  /* 0xfffffffc00ec0947 */ /* 0x000fea000383ffff */
.L_x_612:
        /* <DEDUP_REMOVED lines=75> */
.L_x_616:
        /* <DEDUP_REMOVED lines=24> */
[----:B----4-:R-:W-:Y:S01]  /*add0*/  F2FP.F16.F32.PACK_AB R19, R15, R12 ;  /* 0x0000000c0f13723e */ /* 0x010fe200000000ff */
[----:B------:R0:W-:Y:S04]  /*ade0*/  STG.E desc[UR6][R8.64], R17 ;  /* 0x0000001108007986 */ /* 0x0001e8000c101906 */
[----:B------:R0:W-:Y:S01]  /*adf0*/  STG.E desc[UR6][R10.64], R19 ;  /* 0x000000130a007986 */ /* 0x0001e2000c101906 */
[----:B------:R-:W-:Y:S02]  /*ae00*/  IADD3 R20, P4, PT, R20, 0x780, RZ ;  /* 0x0000078014147810 */ /* 0x000fe40007f9e0ff */
[----:B------:R-:W-:-:S02]  /*ae10*/  IADD3.X R23, PT, PT, RZ, R23, RZ, P3, !PT ;  /* 0x00000017ff177210 */ /* 0x000fc40001ffe4ff */
[----:B------:R-:W-:Y:S01]  /*ae20*/  IADD3.X R21, PT, PT, RZ, R21, RZ, P4, !PT ;  /* 0x00000015ff157210 */ /* 0x000fe200027fe4ff */
[----:B------:R-:W-:Y:S08]  /*ae30*/  @P1 BRA `(.L_x_616) ;  /* 0xfffffffc00841947 */ /* 0x000ff0000383ffff */
.L_x_615:
[----:B------:R-:W-:Y:S05]  /*ae40*/  BSYNC.RECONVERGENT B0 ;  /* 0x0000000000007941 */ /* 0x000fea0003800200 */
.L_x_614:
        /* <DEDUP_REMOVED lines=10> */
.L_x_617:
        /* <DEDUP_REMOVED lines=21> */
[----:B--2---:R-:W-:Y:S02]  /*b040*/  F2FP.F16.F32.PACK_AB R19, R7, R4 ;  /* 0x000000040713723e */ /* 0x004fe400000000ff */
[----:B------:R-:W-:-:S04]  /*b050*/  LOP3.LUT R4, R26, 0x3, RZ, 0xc0, !PT ;  /* 0x000000031a047812 */ /* 0x000fc800078ec0ff */
        /* <DEDUP_REMOVED lines=59> */
[----:B-----5:R-:W-:-:S03]  /*b410*/  F2FP.F16.F32.PACK_AB R7, R9, R6 ;  /* 0x000000060907723e */ /* 0x020fc600000000ff */
[----:B------:R4:W-:Y:S04]  /*b420*/  STG.E desc[UR6][R12.64], R5 ;  /* 0x000000050c007986 */ /* 0x0009e8000c101906 */
[----:B------:R4:W-:Y:S02]  /*b430*/  STG.E desc[UR6][R14.64], R7 ;  /* 0x000000070e007986 */ /* 0x0009e4000c101906 */
[----:B------:R-:W-:Y:S05]  /*b440*/  @P0 BRA `(.L_x_617) ;  /* 0xfffffff800a80947 */ /* 0x000fea000383ffff */
[----:B------:R-:W-:Y:S05]  /*b450*/  EXIT ;  /* 0x000000000000794d */ /* 0x000fea0003800000 */
.L_x_618:
        /* <DEDUP_REMOVED lines=10> */
.L_x_3418:


//--------------------- .text._Z35group_norm_nhwc_bwd_one_pass_kernelI11Fp16IOFp32WLi64ELi30ELi480EEv26Group_norm_nhwc_bwd_params --------------------------
	.section	.text._Z35group_norm_nhwc_bwd_one_pass_kernelI11Fp16IOFp32WLi64ELi30ELi480EEv26Group_norm_nhwc_bwd_params,"ax",@progbits
	.align	128
        .global         _Z35group_norm_nhwc_bwd_one_pass_kernelI11Fp16IOFp32WLi64ELi30ELi480EEv26Group_norm_nhwc_bwd_params
        .type           _Z35group_norm_nhwc_bwd_one_pass_kernelI11Fp16IOFp32WLi64ELi30ELi480EEv26Group_norm_nhwc_bwd_params,@function
        .size           _Z35group_norm_nhwc_bwd_one_pass_kernelI11Fp16IOFp32WLi64ELi30ELi480EEv26Group_norm_nhwc_bwd_params,(.L_x_3419 - _Z35group_norm_nhwc_bwd_one_pass_kernelI11Fp16IOFp32WLi64ELi30ELi480EEv26Group_norm_nhwc_bwd_params)
        .other          _Z35group_norm_nhwc_bwd_one_pass_kernelI11Fp16IOFp32WLi64ELi30ELi480EEv26Group_norm_nhwc_bwd_params,@"STO_CUDA_ENTRY STV_DEFAULT"
_Z35group_norm_nhwc_bwd_one_pass_kernelI11Fp16IOFp32WLi64ELi30ELi480EEv26Group_norm_nhwc_bwd_params:
.text._Z35group_norm_nhwc_bwd_one_pass_kernelI11Fp16IOFp32WLi64ELi30ELi480EEv26Group_norm_nhwc_bwd_params:
        /* <DEDUP_REMOVED lines=44> */
.L_x_644:
[----:B0-----:R-:W0:Y:S01]  /*02c0*/  LDC R12, c[0x0][0x410] ;  /* 0x00010400ff0c7b82 */ /* 0x001e220000000800 */
[----:B------:R-:W1:Y:S01]  /*02d0*/  LDCU.64 UR6, c[0x0][0x3b8] ;  /* 0x00007700ff0677ac */ /* 0x000e620008000a00 */
[----:B------:R-:W-:Y:S01]  /*02e0*/  ISETP.LE.AND P1, PT, RZ, UR12, PT ;  /* 0x0000000cff007c0c */ /* 0x000fe2000bf23270 */
[----:B--2---:R-:W2:Y:S01]  /*02f0*/  LDCU.128 UR28, c[0x0][0x400] ;  /* 0x00008000ff1c77ac */ /* 0x004ea20008000c00 */
[----:B------:R-:W-:-:S04]  /*0300*/  CS2R R26, SRZ ;  /* 0x00000000001a7805 */ /* 0x000fc8000001ff00 */
[----:B------:R-:W3:Y:S01]  /*0310*/  LDC.64 R18, c[0x0][0x3a8] ;  /* 0x0000ea00ff127b82 */ /* 0x000ee20000000a00 */
[----:B-1----:R-:W-:Y:S01]  /*0320*/  UIMAD.WIDE UR6, UR12, 0x8, UR6 ;  /* 0x000000080c0678a5 */ /* 0x002fe2000f8e0206 */
[----:B--2---:R-:W-:Y:S02]  /*0330*/  ISETP.GE.U32.AND P0, PT, R31, UR28, PT ;  /* 0x0000001c1f007c0c */ /* 0x004fe4000bf06070 */
[----:B0-----:R-:W-:Y:S02]  /*0340*/  IABS R9, R12 ;  /* 0x0000000c00097213 */ /* 0x001fe40000000000 */
[----:B------:R-:W-:Y:S02]  /*0350*/  ISETP.GE.AND.EX P0, PT, R3, UR29, PT, P0 ;  /* 0x0000001d03007c0c */ /* 0x000fe4000bf06300 */
        /* <DEDUP_REMOVED lines=12> */
[----:B------:R-:W-:-:S04]  /*0420*/  ISETP.GE.AND P2, PT, R6, RZ, PT ;  /* 0x000000ff0600720c */ /* 0x000fc80003f46270 */
[----:B------:R-:W-:-:S05]  /*0430*/  IADD3 R8, PT, PT, -R7, RZ, RZ ;  /* 0x000000ff07087210 */ /* 0x000fca0007ffe1ff */
[----:B------:R-:W-:Y:S01]  /*0440*/  IMAD R8, R9, R8, R10 ;  /* 0x0000000809087224 */ /* 0x000fe200078e020a */
[----:B------:R-:W-:-:S04]  /*0450*/  MOV R10, UR6 ;  /* 0x00000006000a7c02 */ /* 0x000fc80008000f00 */
[----:B------:R-:W-:Y:S02]  /*0460*/  ISETP.GT.U32.AND P4, PT, R9, R8, PT ;  /* 0x000000080900720c */ /* 0x000fe40003f84070 */
[----:B------:R-:W2:Y:S11]  /*0470*/  LDG.E.64 R10, desc[UR16][R10.64] ;  /* 0x000000100a0a7981 */ /* 0x000eb6000c1e1b00 */
[----:B------:R-:W-:-:S02]  /*0480*/  @!P4 IADD3 R8, PT, PT, R8, -R9, RZ ;  /* 0x800000090808c210 */ /* 0x000fc40007ffe0ff */
[----:B------:R-:W-:Y:S02]  /*0490*/  @!P4 IADD3 R7, PT, PT, R7, 0x1, RZ ;  /* 0x000000010707c810 */ /* 0x000fe40007ffe0ff */
[CC--:B------:R-:W-:Y:S02]  /*04a0*/  ISETP.GE.U32.AND P3, PT, R8.reuse, R9.reuse, PT ;  /* 0x000000090800720c */ /* 0x0c0fe40003f66070 */
[----:B------:R-:W-:Y:S02]  /*04b0*/  ISETP.GT.U32.AND P4, PT, R9, R8, PT ;  /* 0x000000080900720c */ /* 0x000fe40003f84070 */
[----:B------:R-:W-:-:S04]  /*04c0*/  IADD3 R9, PT, PT, R8, -R9, RZ ;  /* 0x8000000908097210 */ /* 0x000fc80007ffe0ff */
[----:B------:R-:W-:Y:S02]  /*04d0*/  SEL R8, R9, R8, !P4 ;  /* 0x0000000809087207 */ /* 0x000fe40006000000 */
[----:B------:R-:W-:Y:S02]  /*04e0*/  LOP3.LUT R9, RZ, R12, RZ, 0x33, !PT ;  /* 0x0000000cff097212 */ /* 0x000fe400078e33ff */
[----:B------:R-:W-:Y:S02]  /*04f0*/  @!P1 IADD3 R8, PT, PT, -R8, RZ, RZ ;  /* 0x000000ff08089210 */ /* 0x000fe40007ffe1ff */
[----:B------:R-:W-:Y:S02]  /*0500*/  @P3 IADD3 R7, PT, PT, R7, 0x1, RZ ;  /* 0x0000000107073810 */ /* 0x000fe40007ffe0ff */
[----:B------:R-:W-:Y:S02]  /*0510*/  ISETP.NE.AND P3, PT, R12, RZ, PT ;  /* 0x000000ff0c00720c */ /* 0x000fe40003f65270 */
[----:B------:R-:W0:Y:S01]  /*0520*/  @!P0 LDC.64 R12, c[0x0][0x3f8] ;  /* 0x0000fe00ff0c8b82 */ /* 0x000e220000000a00 */
[----:B------:R-:W-:-:S02]  /*0530*/  @!P2 IADD3 R7, PT, PT, -R7, RZ, RZ ;  /* 0x000000ff0707a210 */ /* 0x000fc40007ffe1ff */
[C---:B------:R-:W-:Y:S02]  /*0540*/  SEL R33, R9.reuse, R8, !P3 ;  /* 0x0000000809217207 */ /* 0x040fe40005800000 */
[----:B------:R-:W-:Y:S02]  /*0550*/  SEL R9, R9, R7, !P3 ;  /* 0x0000000709097207 */ /* 0x000fe40005800000 */
[----:B------:R-:W-:Y:S01]  /*0560*/  ISETP.GE.U32.AND P1, PT, R28, UR28, PT ;  /* 0x0000001c1c007c0c */ /* 0x000fe2000bf26070 */
[----:B------:R-:W-:Y:S01]  /*0570*/  IMAD R21, R33, 0x1e, RZ ;  /* 0x0000001e21157824 */ /* 0x000fe200078e02ff */
[----:B------:R-:W-:Y:S02]  /*0580*/  SHF.R.S32.HI R6, RZ, 0x1f, R9 ;  /* 0x0000001fff067819 */ /* 0x000fe40000011409 */
[----:B------:R-:W-:Y:S02]  /*0590*/  ISETP.GE.AND.EX P1, PT, R5, UR29, PT, P1 ;  /* 0x0000001d05007c0c */ /* 0x000fe4000bf26310 */
[----:B------:R-:W-:Y:S01]  /*05a0*/  IADD3 R34, P2, PT, R21, R0, RZ ;  /* 0x0000000015227210 */ /* 0x000fe20007f5e0ff */
[----:B------:R-:W-:-:S02]  /*05b0*/  IMAD R8, R6, UR30, RZ ;  /* 0x0000001e06087c24 */ /* 0x000fc4000f8e02ff */
[----:B------:R-:W1:Y:S01]  /*05c0*/  @!P0 LDC.64 R6, c[0x0][0x3a0] ;  /* 0x0000e800ff068b82 */ /* 0x000e620000000a00 */
[----:B------:R-:W-:Y:S01]  /*05d0*/  LEA.HI.X.SX32 R35, R21, RZ, 0x1, P2 ;  /* 0x000000ff15237211 */ /* 0x000fe200010f0eff */
[C---:B------:R-:W-:Y:S02]  /*05e0*/  IMAD R37, R9.reuse, UR31, R8 ;  /* 0x0000001f09257c24 */ /* 0x040fe4000f8e0208 */
[----:B------:R-:W-:-:S04]  /*05f0*/  IMAD.WIDE.U32 R34, R9, UR30, R34 ;  /* 0x0000001e09227c25 */ /* 0x000fc8000f8e0022 */
[----:B------:R-:W4:Y:S01]  /*0600*/  @!P1 LDC.64 R14, c[0x0][0x3f8] ;  /* 0x0000fe00ff0e9b82 */ /* 0x000f220000000a00 */
[----:B0-----:R-:W-:Y:S01]  /*0610*/  @!P0 IMAD R8, R3, R12, RZ ;  /* 0x0000000c03088224 */ /* 0x001fe200078e02ff */
[----:B------:R-:W-:Y:S02]  /*0620*/  IADD3 R37, PT, PT, R35, R37, RZ ;  /* 0x0000002523257210 */ /* 0x000fe40007ffe0ff */
[----:B------:R-:W-:Y:S01]  /*0630*/  @!P0 MOV R36, R34 ;  /* 0x0000002200248202 */ /* 0x000fe20000000f00 */
[----:B------:R-:W-:-:S04]  /*0640*/  @!P0 IMAD R9, R31, R13, R8 ;  /* 0x0000000d1f098224 */ /* 0x000fc800078e0208 */
[----:B------:R-:W-:Y:S01]  /*0650*/  @!P0 IMAD.WIDE.U32 R12, R31, R12, R36 ;  /* 0x0000000c1f0c8225 */ /* 0x000fe200078e0024 */
[----:B------:R-:W-:-:S04]  /*0660*/  ISETP.NE.AND P2, PT, RZ, UR21, PT ;  /* 0x00000015ff007c0c */ /* 0x000fc8000bf45270 */
[----:B------:R-:W-:Y:S02]  /*0670*/  @!P0 IADD3 R13, PT, PT, R13, R9, RZ ;  /* 0x000000090d0d8210 */ /* 0x000fe40007ffe0ff */
[C---:B------:R-:W-:Y:S01]  /*0680*/  @!P0 SHF.L.U32 R25, R12.reuse, 0x1, RZ ;  /* 0x000000010c198819 */ /* 0x040fe200000006ff */
[----:B------:R-:W0:Y:S01]  /*0690*/  @!P0 LDC.64 R8, c[0x0][0x398] ;  /* 0x0000e600ff088b82 */ /* 0x000e220000000a00 */
[----:B------:R-:W-:Y:S02]  /*06a0*/  @!P0 SHF.L.U64.HI R20, R12, 0x1, R13 ;  /* 0x000000010c148819 */ /* 0x000fe4000001020d */
[----:B-1----:R-:W-:-:S04]  /*06b0*/  @!P0 IADD3 R16, P3, PT, R25, R6, RZ ;  /* 0x0000000619108210 */ /* 0x002fc80007f7e0ff */
[----:B------:R-:W-:Y:S01]  /*06c0*/  @!P0 IADD3.X R17, PT, PT, R20, R7, RZ, P3, !PT ;  /* 0x0000000714118210 */ /* 0x000fe20001ffe4ff */
[----:B------:R-:W1:Y:S01]  /*06d0*/  @!P1 LDC.64 R12, c[0x0][0x398] ;  /* 0x0000e600ff0c9b82 */ /* 0x000e620000000a00 */
[----:B----4-:R-:W-:-:S03]  /*06e0*/  @!P1 IMAD R22, R5, R14, RZ ;  /* 0x0000000e05169224 */ /* 0x010fc600078e02ff */
[----:B------:R4:W5:Y:S04]  /*06f0*/  @!P0 LDG.E R27, desc[UR16][R16.64] ;  /* 0x00000010101b8981 */ /* 0x000968000c1e1900 */
[----:B------:R-:W3:Y:S01]  /*0700*/  @!P1 LDC.64 R6, c[0x0][0x3a0] ;  /* 0x0000e800ff069b82 */ /* 0x000ee20000000a00 */
[----:B------:R-:W-:Y:S01]  /*0710*/  @!P1 IMAD R15, R28, R15, R22 ;  /* 0x0000000f1c0f9224 */ /* 0x000fe200078e0216 */
[----:B------:R-:W-:Y:S02]  /*0720*/  @!P1 MOV R22, R34 ;  /* 0x0000002200169202 */ /* 0x000fe40000000f00 */
[----:B------:R-:W-:-:S04]  /*0730*/  @!P1 MOV R23, R37 ;  /* 0x0000002500179202 */ /* 0x000fc80000000f00 */
[----:B----4-:R-:W4:Y:S01]  /*0740*/  @P2 LDC.64 R16, c[0x0][0x3b0] ;  /* 0x0000ec00ff102b82 */ /* 0x010f220000000a00 */
[----:B------:R-:W-:Y:S01]  /*0750*/  @!P1 IMAD.WIDE.U32 R22, R28, R14, R22 ;  /* 0x0000000e1c169225 */ /* 0x000fe200078e0016 */
[----:B0-----:R-:W-:-:S04]  /*0760*/  @!P0 IADD3 R8, P3, PT, R25, R8, RZ ;  /* 0x0000000819088210 */ /* 0x001fc80007f7e0ff */
[----:B------:R-:W-:Y:S02]  /*0770*/  @!P1 IADD3 R23, PT, PT, R23, R15, RZ ;  /* 0x0000000f17179210 */ /* 0x000fe40007ffe0ff */
[----:B------:R-:W-:Y:S02]  /*0780*/  @!P1 SHF.L.U32 R15, R22, 0x1, RZ ;  /* 0x00000001160f9819 */ /* 0x000fe400000006ff */
[----:B------:R-:W-:Y:S02]  /*0790*/  @!P0 IADD3.X R9, PT, PT, R20, R9, RZ, P3, !PT ;  /* 0x0000000914098210 */ /* 0x000fe40001ffe4ff */
[----:B------:R-:W-:Y:S02]  /*07a0*/  @!P1 SHF.L.U64.HI R22, R22, 0x1, R23 ;  /* 0x0000000116169819 */ /* 0x000fe40000010217 */
[----:B------:R-:W-:Y:S01]  /*07b0*/  IADD3 R21, PT, PT, R21, R0, RZ ;  /* 0x0000000015157210 */ /* 0x000fe20007ffe0ff */
[----:B------:R0:W5:Y:S01]  /*07c0*/  @!P0 LDG.E R26, desc[UR16][R8.64] ;  /* 0x00000010081a8981 */ /* 0x000162000c1e1900 */
[----:B---3--:R-:W-:-:S02]  /*07d0*/  @!P1 IADD3 R14, P3, PT, R15, R6, RZ ;  /* 0x000000060f0e9210 */ /* 0x008fc40007f7e0ff */
[----:B-1----:R-:W-:Y:S02]  /*07e0*/  @!P1 IADD3 R12, P4, PT, R15, R12, RZ ;  /* 0x0000000c0f0c9210 */ /* 0x002fe40007f9e0ff */
[----:B------:R-:W-:Y:S02]  /*07f0*/  @!P1 IADD3.X R15, PT, PT, R22, R7, RZ, P3, !PT ;  /* 0x00000007160f9210 */ /* 0x000fe40001ffe4ff */
[----:B------:R-:W-:Y:S01]  /*0800*/  CS2R R6, SRZ ;  /* 0x0000000000067805 */ /* 0x000fe2000001ff00 */
[----:B------:R-:W-:-:S04]  /*0810*/  IMAD.WIDE R18, R21, 0x4, R18 ;  /* 0x0000000415127825 */ /* 0x000fc800078e0212 */
[----:B----4-:R-:W-:Y:S01]  /*0820*/  @P2 IMAD.WIDE R16, R21, 0x4, R16 ;  /* 0x0000000415102825 */ /* 0x010fe200078e0210 */
[----:B------:R0:W5:Y:S04]  /*0830*/  LDG.E.64 R8, desc[UR16][R18.64] ;  /* 0x0000001012087981 */ /* 0x000168000c1e1b00 */
[----:B------:R0:W5:Y:S01]  /*0840*/  @P2 LDG.E.64 R6, desc[UR16][R16.64] ;  /* 0x0000001010062981 */ /* 0x000162000c1e1b00 */
[----:B------:R-:W-:Y:S02]  /*0850*/  CS2R R24, SRZ ;  /* 0x0000000000187805 */ /* 0x000fe4000001ff00 */
[----:B------:R-:W-:-:S04]  /*0860*/  @!P1 IADD3.X R13, PT, PT, R22, R13, RZ, P4, !PT ;  /* 0x0000000d160d9210 */ /* 0x000fc800027fe4ff */
[----:B------:R0:W5:Y:S04]  /*0870*/  @!P1 LDG.E R25, desc[UR16][R14.64] ;  /* 0x000000100e199981 */ /* 0x000168000c1e1900 */
[----:B------:R0:W5:Y:S01]  /*0880*/  @!P1 LDG.E R24, desc[UR16][R12.64] ;  /* 0x000000100c189981 */ /* 0x000162000c1e1900 */
        /* <DEDUP_REMOVED lines=13> */
[----:B0-----:R-:W-:Y:S05]  /*0960*/  BRA.U UP1, `(.L_x_620) ;  /* 0x0000000101947547 */ /* 0x001fea000b800000 */
[--C-:B-----5:R-:W-:Y:S02]  /*0970*/  HADD2.F32 R12, -RZ, R27.reuse.H0_H0 ;  /* 0x2000001bff0c7230 */ /* 0x120fe40000004100 */
[--C-:B------:R-:W-:Y:S02]  /*0980*/  HADD2.F32 R11, -RZ, R26.reuse.H0_H0 ;  /* 0x2000001aff0b7230 */ /* 0x100fe40000004100 */
[----:B------:R-:W-:Y:S02]  /*0990*/  HADD2.F32 R13, -RZ, R27.H1_H1 ;  /* 0x3000001bff0d7230 */ /* 0x000fe40000004100 */
[----:B------:R-:W-:Y:S01]  /*09a0*/  FADD.FTZ R12, R12, -UR36 ;  /* 0x800000240c0c7e21 */ /* 0x000fe20008010000 */
[----:B------:R-:W-:Y:S02]  /*09b0*/  HADD2.F32 R10, -RZ, R26.H1_H1 ;  /* 0x3000001aff0a7230 */ /* 0x000fe40000004100 */
[----:B------:R-:W-:Y:S01]  /*09c0*/  FMUL.FTZ R15, R8, R11 ;  /* 0x0000000b080f7220 */ /* 0x000fe20000410000 */
[----:B------:R-:W-:-:S02]  /*09d0*/  HADD2.F32 R18, -RZ, R25.H0_H0 ;  /* 0x20000019ff127230 */ /* 0x000fc40000004100 */
[----:B------:R-:W-:Y:S01]  /*09e0*/  FADD.FTZ R13, R13, -UR36 ;  /* 0x800000240d0d7e21 */ /* 0x000fe20008010000 */
[----:B------:R-:W-:Y:S01]  /*09f0*/  FMUL.FTZ R12, R12, UR25 ;  /* 0x000000190c0c7c20 */ /* 0x000fe20008410000 */
[----:B------:R-:W-:Y:S01]  /*0a00*/  FMUL.FTZ R14, R9, R10 ;  /* 0x0000000a090e7220 */ /* 0x000fe20000410000 */
[----:B------:R-:W-:Y:S01]  /*0a10*/  FADD.FTZ R17, RZ, R15 ;  /* 0x0000000fff117221 */ /* 0x000fe20000010000 */
[----:B------:R-:W-:Y:S01]  /*0a20*/  FMUL.FTZ R13, R13, UR25 ;  /* 0x000000190d0d7c20 */ /* 0x000fe20008410000 */
[----:B------:R-:W-:Y:S01]  /*0a30*/  FFMA.FTZ R16, R12, R15, RZ ;  /* 0x0000000f0c107223 */ /* 0x000fe200000100ff */
[----:B------:R-:W-:Y:S01]  /*0a40*/  FADD.FTZ R20, R18, -UR36 ;  /* 0x8000002412147e21 */ /* 0x000fe20008010000 */
[----:B------:R-:W-:Y:S01]  /*0a50*/  FADD.FTZ R18, R14, R17 ;  /* 0x000000110e127221 */ /* 0x000fe20000010000 */
[----:B------:R-:W-:Y:S02]  /*0a60*/  HADD2.F32 R15, -RZ, R24.H0_H0 ;  /* 0x20000018ff0f7230 */ /* 0x000fe40000004100 */
[----:B------:R-:W-:Y:S01]  /*0a70*/  FFMA.FTZ R17, R13, R14, R16 ;  /* 0x0000000e0d117223 */ /* 0x000fe20000010010 */
[----:B------:R-:W-:-:S02]  /*0a80*/  HADD2.F32 R14, -RZ, R25.H1_H1 ;  /* 0x30000019ff0e7230 */ /* 0x000fc40000004100 */
[----:B------:R-:W-:Y:S01]  /*0a90*/  FMUL.FTZ R20, R20, UR25 ;  /* 0x0000001914147c20 */ /* 0x000fe20008410000 */
[----:B------:R-:W-:Y:S02]  /*0aa0*/  HADD2.F32 R16, -RZ, R24.H1_H1 ;  /* 0x30000018ff107230 */ /* 0x000fe40000004100 */
[----:B------:R-:W-:Y:S01]  /*0ab0*/  FMUL.FTZ R19, R8, R15 ;  /* 0x0000000f08137220 */ /* 0x000fe20000410000 */
[----:B------:R-:W-:Y:S01]  /*0ac0*/  FFMA.FTZ R12, R11, R12, RZ ;  /* 0x0000000c0b0c7223 */ /* 0x000fe200000100ff */
[----:B------:R-:W-:Y:S01]  /*0ad0*/  FADD.FTZ R14, R14, -UR36 ;  /* 0x800000240e0e7e21 */ /* 0x000fe20008010000 */
[----:B------:R-:W-:Y:S01]  /*0ae0*/  FFMA.FTZ R13, R10, R13, RZ ;  /* 0x0000000d0a0d7223 */ /* 0x000fe200000100ff */
[----:B------:R-:W-:Y:S01]  /*0af0*/  FADD.FTZ R21, R18, R19 ;  /* 0x0000001312157221 */ /* 0x000fe20000010000 */
[----:B------:R-:W-:Y:S01]  /*0b00*/  FFMA.FTZ R32, R20, R19, R17 ;  /* 0x0000001314207223 */ /* 0x000fe20000010011 */
[----:B------:R-:W-:Y:S01]  /*0b10*/  FMUL.FTZ R19, R14, UR25 ;  /* 0x000000190e137c20 */ /* 0x000fe20008410000 */
[----:B------:R-:W-:Y:S01]  /*0b20*/  FADD.FTZ R14, RZ, R11 ;  /* 0x0000000bff0e7221 */ /* 0x000fe20000010000 */
[----:B------:R-:W-:Y:S01]  /*0b30*/  FMUL.FTZ R22, R9, R16 ;  /* 0x0000001009167220 */ /* 0x000fe20000410000 */
[----:B------:R-:W-:Y:S01]  /*0b40*/  FADD.FTZ R11, RZ, R10 ;  /* 0x0000000aff0b7221 */ /* 0x000fe20000010000 */
[C---:B------:R-:W-:Y:S01]  /*0b50*/  FFMA.FTZ R12, R15.reuse, R20, R12 ;  /* 0x000000140f0c7223 */ /* 0x040fe2000001000c */
[----:B------:R-:W-:Y:S01]  /*0b60*/  FADD.FTZ R14, R15, R14 ;  /* 0x0000000e0f0e7221 */ /* 0x000fe20000010000 */
[----:B------:R-:W-:Y:S01]  /*0b70*/  FADD.FTZ R18, R22, R21 ;  /* 0x0000001516127221 */ /* 0x000fe20000010000 */
[----:B------:R-:W-:Y:S01]  /*0b80*/  FFMA.FTZ R17, R19, R22, R32 ;  /* 0x0000001613117223 */ /* 0x000fe20000010020 */
[C---:B------:R-:W-:Y:S01]  /*0b90*/  FADD.FTZ R15, R16.reuse, R11 ;  /* 0x0000000b100f7221 */ /* 0x040fe20000010000 */
[----:B------:R-:W-:Y:S01]  /*0ba0*/  FFMA.FTZ R13, R16, R19, R13 ;  /* 0x00000013100d7223 */ /* 0x000fe2000001000d */
[----:B------:R-:W-:Y:S06]  /*0bb0*/  BRA `(.L_x_621) ;  /* 0x0000000400207947 */ /* 0x000fec0003800000 */
.L_x_620:
[----:B-----5:R-:W-:Y:S02]  /*0bc0*/  HADD2.F32 R10, -RZ, R27.H0_H0 ;  /* 0x2000001bff0a7230 */ /* 0x020fe40000004100 */
[--C-:B------:R-:W-:Y:S02]  /*0bd0*/  HADD2.F32 R12, -RZ, R25.reuse.H0_H0 ;  /* 0x20000019ff0c7230 */ /* 0x100fe40000004100 */
[----:B------:R-:W-:Y:S02]  /*0be0*/  HADD2.F32 R16, -RZ, R25.H1_H1 ;  /* 0x30000019ff107230 */ /* 0x000fe40000004100 */
[----:B------:R-:W-:Y:S01]  /*0bf0*/  FADD.FTZ R11, R10, -UR36 ;  /* 0x800000240a0b7e21 */ /* 0x000fe20008010000 */
[----:B------:R-:W-:Y:S02]  /*0c00*/  HADD2.F32 R10, -RZ, R27.H1_H1 ;  /* 0x3000001bff0a7230 */ /* 0x000fe40000004100 */
[----:B------:R-:W-:Y:S01]  /*0c10*/  FADD.FTZ R12, R12, -UR36 ;  /* 0x800000240c0c7e21 */ /* 0x000fe20008010000 */
        /* <DEDUP_REMOVED lines=8> */
[----:B------:R-:W-:-:S02]  /*0ca0*/  FMUL.FTZ R14, R20, -1.4426950216293334961 ;  /* 0xbfb8aa3b140e7820 */ /* 0x000fc40000410000 */
[----:B------:R-:W-:Y:S01]  /*0cb0*/  FFMA.FTZ R17, R9, R10, R7 ;  /* 0x0000000a09117223 */ /* 0x000fe20000010007 */
[----:B------:R-:W-:-:S03]  /*0cc0*/  FMUL.FTZ R19, R12, -1.4426950216293334961 ;  /* 0xbfb8aa3b0c137820 */ /* 0x000fc60000410000 */
[----:B------:R-:W-:Y:S01]  /*0cd0*/  FMUL.FTZ R15, R17, -1.4426950216293334961 ;  /* 0xbfb8aa3b110f7820 */ /* 0x000fe20000410000 */
[----:B------:R-:W0:Y:S08]  /*0ce0*/  MUFU.EX2 R14, R14 ;  /* 0x0000000e000e7308 */ /* 0x000e300000000800 */
[----:B------:R-:W1:Y:S08]  /*0cf0*/  MUFU.EX2 R15, R15 ;  /* 0x0000000f000f7308 */ /* 0x000e700000000800 */
[----:B------:R-:W2:Y:S01]  /*0d00*/  MUFU.EX2 R19, R19 ;  /* 0x0000001300137308 */ /* 0x000ea20000000800 */
[----:B0-----:R-:W-:Y:S01]  /*0d10*/  FADD.FTZ R22, R14, 1 ;  /* 0x3f8000000e167421 */ /* 0x001fe20000010000 */
[----:B------:R-:W-:-:S04]  /*0d20*/  FFMA.FTZ R14, R9, R16, R7 ;  /* 0x00000010090e7223 */ /* 0x000fc80000010007 */
[----:B------:R-:W-:Y:S02]  /*0d30*/  FMUL.FTZ R32, R14, -1.4426950216293334961 ;  /* 0xbfb8aa3b0e207820 */ /* 0x000fe40000410000 */
[----:B------:R-:W0:Y:S01]  /*0d40*/  MUFU.RCP R21, R22 ;  /* 0x0000001600157308 */ /* 0x000e220000001000 */
[----:B-1----:R-:W-:-:S07]  /*0d50*/  FADD.FTZ R15, R15, 1 ;  /* 0x3f8000000f0f7421 */ /* 0x002fce0000010000 */
[----:B------:R1:W3:Y:S01]  /*0d60*/  MUFU.EX2 R18, R32 ;  /* 0x0000002000127308 */ /* 0x0002e20000000800 */
[----:B--2---:R-:W-:-:S07]  /*0d70*/  FADD.FTZ R19, R19, 1 ;  /* 0x3f80000013137421 */ /* 0x004fce0000010000 */
[----:B------:R-:W2:Y:S01]  /*0d80*/  MUFU.RCP R15, R15 ;  /* 0x0000000f000f7308 */ /* 0x000ea20000001000 */
[----:B0-----:R-:W-:Y:S01]  /*0d90*/  FADD.FTZ R23, -R21, 1 ;  /* 0x3f80000015177421 */ /* 0x001fe20000010100 */
[----:B-1----:R-:W-:-:S03]  /*0da0*/  HADD2.F32 R32, -RZ, R26.H1_H1 ;  /* 0x3000001aff207230 */ /* 0x002fc60000004100 */
[----:B------:R-:W-:Y:S01]  /*0db0*/  FFMA.FTZ R20, R20, R23, 1 ;  /* 0x3f80000014147423 */ /* 0x000fe20000010017 */
[----:B------:R-:W-:Y:S02]  /*0dc0*/  HADD2.F32 R23, -RZ, R26.H0_H0 ;  /* 0x2000001aff177230 */ /* 0x000fe40000004100 */
[----:B------:R-:W0:Y:S01]  /*0dd0*/  MUFU.RCP R19, R19 ;  /* 0x0000001300137308 */ /* 0x000e220000001000 */
[----:B---3--:R-:W-:Y:S02]  /*0de0*/  FADD.FTZ R22, R18, 1 ;  /* 0x3f80000012167421 */ /* 0x008fe40000010000 */
[----:B------:R-:W-:-:S04]  /*0df0*/  FMUL.FTZ R21, R23, R21 ;  /* 0x0000001517157220 */ /* 0x000fc80000410000 */
[----:B------:R-:W-:Y:S01]  /*0e00*/  FMUL.FTZ R20, R21, R20 ;  /* 0x0000001415147220 */ /* 0x000fe20000410000 */
[----:B--2---:R-:W-:Y:S01]  /*0e10*/  FADD.FTZ R18, -R15, 1 ;  /* 0x3f8000000f127421 */ /* 0x004fe20000010100 */
[----:B------:R-:W-:Y:S01]  /*0e20*/  FMUL.FTZ R15, R32, R15 ;  /* 0x0000000f200f7220 */ /* 0x000fe20000410000 */
[--C-:B------:R-:W-:Y:S02]  /*0e30*/  HADD2.F32 R32, -RZ, R24.reuse.H1_H1 ;  /* 0x30000018ff207230 */ /* 0x100fe40000004100 */
[----:B------:R-:W-:Y:S02]  /*0e40*/  FFMA.FTZ R18, R17, R18, 1 ;  /* 0x3f80000011127423 */ /* 0x000fe40000010012 */
[----:B------:R-:W1:Y:S02]  /*0e50*/  MUFU.RCP R17, R22 ;  /* 0x0000001600117308 */ /* 0x000e640000001000 */
[----:B------:R-:W-:Y:S01]  /*0e60*/  FMUL.FTZ R15, R15, R18 ;  /* 0x000000120f0f7220 */ /* 0x000fe20000410000 */
[----:B0-----:R-:W-:Y:S01]  /*0e70*/  FADD.FTZ R21, -R19, 1 ;  /* 0x3f80000013157421 */ /* 0x001fe20000010100 */
[----:B------:R-:W-:-:S03]  /*0e80*/  HADD2.F32 R18, -RZ, R24.H0_H0 ;  /* 0x20000018ff127230 */ /* 0x000fc60000004100 */
[----:B------:R-:W-:Y:S02]  /*0e90*/  FFMA.FTZ R12, R12, R21, 1 ;  /* 0x3f8000000c0c7423 */ /* 0x000fe40000010015 */
[----:B------:R-:W-:Y:S01]  /*0ea0*/  FMUL.FTZ R19, R18, R19 ;  /* 0x0000001312137220 */ /* 0x000fe20000410000 */
[----:B-1----:R-:W-:Y:S01]  /*0eb0*/  FADD.FTZ R21, -R17, 1 ;  /* 0x3f80000011157421 */ /* 0x002fe20000010100 */
[----:B------:R-:W-:-:S03]  /*0ec0*/  FMUL.FTZ R17, R32, R17 ;  /* 0x0000001120117220 */ /* 0x000fc60000410000 */
[----:B------:R-:W-:Y:S01]  /*0ed0*/  FFMA.FTZ R18, R14, R21, 1 ;  /* 0x3f8000000e127423 */ /* 0x000fe20000010015 */
[----:B------:R-:W-:Y:S01]  /*0ee0*/  FMUL.FTZ R14, R19, R12 ;  /* 0x0000000c130e7220 */ /* 0x000fe20000410000 */
[----:B------:R-:W-:Y:S02]  /*0ef0*/  FMUL.FTZ R12, R8, R20 ;  /* 0x00000014080c7220 */ /* 0x000fe40000410000 */
[----:B------:R-:W-:Y:S01]  /*0f00*/  FMUL.FTZ R19, R17, R18 ;  /* 0x0000001211137220 */ /* 0x000fe20000410000 */
[----:B------:R-:W-:Y:S01]  /*0f10*/  FMUL.FTZ R17, R9, R15 ;  /* 0x0000000f09117220 */ /* 0x000fe20000410000 */
[----:B------:R-:W-:Y:S01]  /*0f20*/  FFMA.FTZ R21, R11, R12, RZ ;  /* 0x0000000c0b157223 */ /* 0x000fe200000100ff */
[----:B------:R-:W-:-:S03]  /*0f30*/  FADD.FTZ R18, RZ, R12 ;  /* 0x0000000cff127221 */ /* 0x000fc60000010000 */
[----:B------:R-:W-:Y:S01]  /*0f40*/  FFMA.FTZ R12, R10, R17, R21 ;  /* 0x000000110a0c7223 */ /* 0x000fe20000010015 */
[----:B------:R-:W-:Y:S01]  /*0f50*/  FADD.FTZ R18, R17, R18 ;  /* 0x0000001211127221 */ /* 0x000fe20000010000 */
[----:B------:R-:W-:Y:S01]  /*0f60*/  FMUL.FTZ R17, R8, R14 ;  /* 0x0000000e08117220 */ /* 0x000fe20000410000 */
[----:B------:R-:W-:-:S03]  /*0f70*/  FMUL.FTZ R21, R9, R19 ;  /* 0x0000001309157220 */ /* 0x000fc60000410000 */
[----:B------:R-:W-:Y:S01]  /*0f80*/  FFMA.FTZ R23, R13, R17, R12 ;  /* 0x000000110d177223 */ /* 0x000fe2000001000c */
[----:B------:R-:W-:Y:S01]  /*0f90*/  FADD.FTZ R18, R18, R17 ;  /* 0x0000001112127221 */ /* 0x000fe20000010000 */
[----:B------:R-:W-:Y:S01]  /*0fa0*/  FFMA.FTZ R12, R11, R20, RZ ;  /* 0x000000140b0c7223 */ /* 0x000fe200000100ff */
[----:B------:R-:W-:Y:S01]  /*0fb0*/  FADD.FTZ R11, RZ, R20 ;  /* 0x00000014ff0b7221 */ /* 0x000fe20000010000 */
[----:B------:R-:W-:Y:S01]  /*0fc0*/  FFMA.FTZ R17, R16, R21, R23 ;  /* 0x0000001510117223 */ /* 0x000fe20000010017 */
[----:B------:R-:W-:Y:S01]  /*0fd0*/  FADD.FTZ R18, R21, R18 ;  /* 0x0000001215127221 */ /* 0x000fe20000010000 */
[----:B------:R-:W-:Y:S01]  /*0fe0*/  FFMA.FTZ R21, R10, R15, RZ ;  /* 0x0000000f0a157223 */ /* 0x000fe200000100ff */
[----:B------:R-:W-:Y:S01]  /*0ff0*/  FADD.FTZ R10, RZ, R15 ;  /* 0x0000000fff0a7221 */ /* 0x000fe20000010000 */
[----:B------:R-:W-:Y:S01]  /*1000*/  FFMA.FTZ R12, R13, R14, R12 ;  /* 0x0000000e0d0c7223 */ /* 0x000fe2000001000c */
[----:B------:R-:W-:Y:S01]  /*1010*/  FADD.FTZ R14, R11, R14 ;  /* 0x0000000e0b0e7221 */ /* 0x000fe20000010000 */
[----:B------:R-:W-:Y:S01]  /*1020*/  FFMA.FTZ R13, R16, R19, R21 ;  /* 0x00000013100d7223 */ /* 0x000fe20000010015 */
[----:B------:R-:W-:-:S07]  /*1030*/  FADD.FTZ R15, R10, R19 ;  /* 0x000000130a0f7221 */ /* 0x000fce0000010000 */
.L_x_621:
        /* <DEDUP_REMOVED lines=34> */
.L_x_623:
[----:B------:R-:W-:Y:S05]  /*1260*/  BSYNC.RECONVERGENT B0 ;  /* 0x0000000000007941 */ /* 0x000fea0003800200 */
.L_x_622:
[----:B------:R-:W-:Y:S06]  /*1270*/  BAR.SYNC.DEFER_BLOCKING 0x0 ;  /* 0x0000000000007b1d */ /* 0x000fec0000010000 */
[----:B------:R-:W-:Y:S04]  /*1280*/  BSSY.RECONVERGENT B0, `(.L_x_624) ;  /* 0x0000029000007945 */ /* 0x000fe80003800200 */
[----:B------:R-:W-:Y:S05]  /*1290*/  @P3 BRA `(.L_x_625) ;  /* 0x00000000009c3947 */ /* 0x000fea0003800000 */
[----:B------:R-:W4:Y:S01]  /*12a0*/  S2UR UR7, SR_CgaCtaId ;  /* 0x00000000000779c3 */ /* 0x000f220000008800 */
[----:B------:R-:W-:Y:S02]  /*12b0*/  UMOV UR6, 0x400 ;  /* 0x0000040000067882 */ /* 0x000fe40000000000 */
[----:B----4-:R-:W-:-:S09]  /*12c0*/  ULEA UR6, UR7, UR6, 0x18 ;  /* 0x0000000607067291 */ /* 0x010fd2000f8ec0ff */
[----:B------:R-:W4:Y:S04]  /*12d0*/  LDS.64 R20, [UR6+0x18] ;  /* 0x00001806ff147984 */ /* 0x000f280008000a00 */
[----:B-12---:R-:W1:Y:S01]  /*12e0*/  LDS.128 R16, [UR6+0x20] ;  /* 0x00002006ff107984 */ /* 0x006e620008000c00 */
[----:B----4-:R-:W-:Y:S01]  /*12f0*/  FADD.FTZ R23, R10, R20 ;  /* 0x000000140a177221 */ /* 0x010fe20000010000 */
[----:B0--3--:R-:W-:-:S03]  /*1300*/  FADD.FTZ R10, R11, R21 ;  /* 0x000000150b0a7221 */ /* 0x009fc60000010000 */
[----:B-1----:R-:W-:Y:S01]  /*1310*/  FADD.FTZ R11, R23, R16 ;  /* 0x00000010170b7221 */ /* 0x002fe20000010000 */
[----:B------:R-:W-:Y:S01]  /*1320*/  FADD.FTZ R10, R10, R17 ;  /* 0x000000110a0a7221 */ /* 0x000fe20000010000 */
[----:B------:R-:W0:Y:S02]  /*1330*/  LDS.128 R20, [UR6+0x30] ;  /* 0x00003006ff147984 */ /* 0x000e240008000c00 */
[----:B------:R-:W-:Y:S01]  /*1340*/  FADD.FTZ R11, R11, R18 ;  /* 0x000000120b0b7221 */ /* 0x000fe20000010000 */
[----:B------:R-:W-:Y:S02]  /*1350*/  FADD.FTZ R10, R10, R19 ;  /* 0x000000130a0a7221 */ /* 0x000fe40000010000 */
[----:B------:R-:W1:Y:S01]  /*1360*/  LDS.128 R16, [UR6+0x40] ;  /* 0x00004006ff107984 */ /* 0x000e620008000c00 */
[----:B0-----:R-:W-:Y:S01]  /*1370*/  FADD.FTZ R11, R11, R20 ;  /* 0x000000140b0b7221 */ /* 0x001fe20000010000 */
[----:B------:R-:W-:-:S03]  /*1380*/  FADD.FTZ R10, R10, R21 ;  /* 0x000000150a0a7221 */ /* 0x000fc60000010000 */
[----:B------:R-:W-:Y:S01]  /*1390*/  FADD.FTZ R11, R11, R22 ;  /* 0x000000160b0b7221 */ /* 0x000fe20000010000 */
[----:B------:R-:W-:Y:S02]  /*13a0*/  FADD.FTZ R10, R10, R23 ;  /* 0x000000170a0a7221 */ /* 0x000fe40000010000 */
[----:B------:R-:W0:Y:S01]  /*13b0*/  LDS.128 R20, [UR6+0x50] ;  /* 0x00005006ff147984 */ /* 0x000e220008000c00 */
        /* <DEDUP_REMOVED lines=13> */
[----:B------:R-:W-:Y:S01]  /*1490*/  FADD.FTZ R16, R16, R19 ;  /* 0x0000001310107221 */ /* 0x000fe20000010000 */
[----:B------:R-:W1:Y:S02]  /*14a0*/  LDS.64 R10, [UR6+0x80] ;  /* 0x00008006ff0a7984 */ /* 0x000e640008000a00 */
[----:B0-----:R-:W-:Y:S01]  /*14b0*/  FADD.FTZ R17, R17, R20 ;  /* 0x0000001411117221 */ /* 0x001fe20000010000 */
[----:B------:R-:W-:-:S03]  /*14c0*/  FADD.FTZ R16, R16, R21 ;  /* 0x0000001510107221 */ /* 0x000fc60000010000 */
[----:B------:R-:W-:Y:S01]  /*14d0*/  FADD.FTZ R17, R17, R22 ;  /* 0x0000001611117221 */ /* 0x000fe20000010000 */
[----:B------:R-:W-:-:S03]  /*14e0*/  FADD.FTZ R16, R16, R23 ;  /* 0x0000001710107221 */ /* 0x000fc60000010000 */
[----:B-1----:R-:W-:Y:S01]  /*14f0*/  FADD.FTZ R10, R17, R10 ;  /* 0x0000000a110a7221 */ /* 0x002fe20000010000 */
[----:B------:R-:W-:-:S07]  /*1500*/  FADD.FTZ R11, R16, R11 ;  /* 0x0000000b100b7221 */ /* 0x000fce0000010000 */
.L_x_625:
[----:B------:R-:W-:Y:S05]  /*1510*/  BSYNC.RECONVERGENT B0 ;  /* 0x0000000000007941 */ /* 0x000fea0003800200 */
.L_x_624:
[----:B------:R-:W-:Y:S06]  /*1520*/  BAR.SYNC.DEFER_BLOCKING 0x0 ;  /* 0x0000000000007b1d */ /* 0x000fec0000010000 */
[----:B------:R-:W-:Y:S04]  /*1530*/  BSSY.RECONVERGENT B0, `(.L_x_626) ;  /* 0x000009d000007945 */ /* 0x000fe80003800200 */
[----:B------:R-:W-:Y:S05]  /*1540*/  @P5 BRA `(.L_x_627) ;  /* 0x00000008006c5947 */ /* 0x000fea0003800000 */
[----:B-12---:R-:W1:Y:S04]  /*1550*/  LDS.128 R16, [R30+0xf0] ;  /* 0x0000f0001e107984 */ /* 0x006e680000000c00 */
[----:B------:R-:W2:Y:S01]  /*1560*/  LDS.128 R20, [R30+0x1e0] ;  /* 0x0001e0001e147984 */ /* 0x000ea20000000c00 */
[----:B-1----:R-:W-:Y:S01]  /*1570*/  FADD.FTZ R12, R12, R16 ;  /* 0x000000100c0c7221 */ /* 0x002fe20000010000 */
[----:B------:R-:W-:Y:S01]  /*1580*/  FADD.FTZ R16, R13, R17 ;  /* 0x000000110d107221 */ /* 0x000fe20000010000 */
[----:B------:R-:W-:Y:S01]  /*1590*/  FADD.FTZ R17, R14, R18 ;  /* 0x000000120e117221 */ /* 0x000fe20000010000 */
[----:B------:R-:W-:Y:S01]  /*15a0*/  FADD.FTZ R18, R15, R19 ;  /* 0x000000130f127221 */ /* 0x000fe20000010000 */
[----:B--2---:R-:W-:Y:S01]  /*15b0*/  FADD.FTZ R19, R12, R20 ;  /* 0x000000140c137221 */ /* 0x004fe20000010000 */
[----:B------:R-:W-:Y:S01]  /*15c0*/  FADD.FTZ R20, R16, R21 ;  /* 0x0000001510147221 */ /* 0x000fe20000010000 */
[----:B------:R-:W1:Y:S01]  /*15d0*/  LDS.128 R12, [R30+0x2d0] ;  /* 0x0002d0001e0c7984 */ /* 0x000e620000000c00 */
[----:B------:R-:W-:Y:S01]  /*15e0*/  FADD.FTZ R21, R17, R22 ;  /* 0x0000001611157221 */ /* 0x000fe20000010000 */
[----:B------:R-:W-:Y:S01]  /*15f0*/  FADD.FTZ R22, R18, R23 ;  /* 0x0000001712167221 */ /* 0x000fe20000010000 */
[----:B-1----:R-:W-:Y:S01]  /*1600*/  FADD.FTZ R23, R19, R12 ;  /* 0x0000000c13177221 */ /* 0x002fe20000010000 */
[----:B------:R-:W-:Y:S01]  /*1610*/  FADD.FTZ R20, R20, R13 ;  /* 0x0000000d14147221 */ /* 0x000fe20000010000 */
[----:B------:R-:W1:Y:S01]  /*1620*/  LDS.128 R16, [R30+0x3c0] ;  /* 0x0003c0001e107984 */ /* 0x000e620000000c00 */
[----:B------:R-:W-:Y:S01]  /*1630*/  FADD.FTZ R21, R21, R14 ;  /* 0x0000000e15157221 */ /* 0x000fe20000010000 */
[----:B------:R-:W-:-:S02]  /*1640*/  FADD.FTZ R22, R22, R15 ;  /* 0x0000000f16167221 */ /* 0x000fc40000010000 */
        /* <DEDUP_REMOVED lines=9> */
[----:B------:R-:W-:Y:S02]  /*16e0*/  FADD.FTZ R22, R22, R15 ;  /* 0x0000000f16167221 */ /* 0x000fe40000010000 */
[----:B------:R-:W2:Y:S01]  /*16f0*/  LDS.128 R12, [R30+0x690] ;  /* 0x000690001e0c7984 */ /* 0x000ea20000000c00 */
        /* <DEDUP_REMOVED lines=123> */
[----:B------:R-:W-:Y:S01]  /*1eb0*/  FADD.FTZ R22, R22, R19 ;  /* 0x0000001316167221 */ /* 0x000fe20000010000 */
[----:B--2---:R-:W-:Y:S01]  /*1ec0*/  FADD.FTZ R12, R23, R12 ;  /* 0x0000000c170c7221 */ /* 0x004fe20000010000 */
[----:B------:R-:W-:Y:S01]  /*1ed0*/  FADD.FTZ R13, R20, R13 ;  /* 0x0000000d140d7221 */ /* 0x000fe20000010000 */
[----:B------:R-:W-:Y:S01]  /*1ee0*/  FADD.FTZ R14, R21, R14 ;  /* 0x0000000e150e7221 */ /* 0x000fe20000010000 */
[----:B------:R-:W-:-:S07]  /*1ef0*/  FADD.FTZ R15, R22, R15 ;  /* 0x0000000f160f7221 */ /* 0x000fce0000010000 */
.L_x_627:
[----:B------:R-:W-:Y:S05]  /*1f00*/  BSYNC.RECONVERGENT B0 ;  /* 0x0000000000007941 */ /* 0x000fea0003800200 */
.L_x_626:
[----:B------:R-:W-:Y:S04]  /*1f10*/  BSSY.RECONVERGENT B0, `(.L_x_628) ;  /* 0x000001d000007945 */ /* 0x000fe80003800200 */
[----:B------:R-:W-:Y:S05]  /*1f20*/  @P5 BRA `(.L_x_629) ;  /* 0x00000000006c5947 */ /* 0x000fea0003800000 */
[----:B--2---:R-:W2:Y:S01]  /*1f30*/  LDC.64 R18, c[0x0][0x3d8] ;  /* 0x0000f600ff127b82 */ /* 0x004ea20000000a00 */
[----:B------:R-:W-:-:S07]  /*1f40*/  IMAD R21, R33, 0xf, R4 ;  /* 0x0000000f21157824 */ /* 0x000fce00078e0204 */
[----:B-1----:R-:W1:Y:S01]  /*1f50*/  LDC.64 R16, c[0x0][0x3f8] ;  /* 0x0000fe00ff107b82 */ /* 0x002e620000000a00 */
[----:B--2---:R-:W-:-:S05]  /*1f60*/  IMAD.WIDE R20, R21, 0x4, R18 ;  /* 0x0000000415147825 */ /* 0x004fca00078e0212 */
[----:B------:R2:W-:Y:S01]  /*1f70*/  REDG.E.ADD.F32.FTZ.RN.STRONG.GPU desc[UR16][R20.64], R12 ;  /* 0x0000000c140079a6 */ /* 0x0005e2000c12f310 */
[----:B-1----:R-:W-:Y:S01]  /*1f80*/  IMAD.WIDE.U32 R18, R16, 0x3, RZ ;  /* 0x0000000310127825 */ /* 0x002fe200078e00ff */
[----:B------:R-:W-:-:S04]  /*1f90*/  LEA R23, R17, R17, 0x1 ;  /* 0x0000001111177211 */ /* 0x000fc800078e08ff */
[----:B------:R-:W-:Y:S02]  /*1fa0*/  IADD3 R23, PT, PT, R19, R23, RZ ;  /* 0x0000001713177210 */ /* 0x000fe40007ffe0ff */
[----:B------:R-:W-:Y:S02]  /*1fb0*/  LEA.HI R32, P1, R17, R16, RZ, 0x1 ;  /* 0x0000001011207211 */ /* 0x000fe400078308ff */
[----:B------:R-:W-:Y:S02]  /*1fc0*/  LEA.HI R22, P5, R23, R18, RZ, 0x1 ;  /* 0x0000001217167211 */ /* 0x000fe400078b08ff */
[----:B------:R-:W-:-:S04]  /*1fd0*/  LEA R18, P4, R16, R20, 0x2 ;  /* 0x0000001410127211 */ /* 0x000fc800078810ff */
[----:B------:R-:W-:Y:S02]  /*1fe0*/  LEA.HI.X R19, R16, R21, R17, 0x2, P4 ;  /* 0x0000001510137211 */ /* 0x000fe400020f1411 */
[----:B------:R-:W-:Y:S02]  /*1ff0*/  SHF.L.U32 R16, R32, 0x1, RZ ;  /* 0x0000000120107819 */ /* 0x000fe400000006ff */
[----:B------:R-:W-:Y:S02]  /*2000*/  SHF.L.U32 R33, R22, 0x1, RZ ;  /* 0x0000000116217819 */ /* 0x000fe400000006ff */
[----:B------:R-:W-:Y:S02]  /*2010*/  IADD3.X R17, PT, PT, RZ, R17, RZ, P1, !PT ;  /* 0x00000011ff117210 */ /* 0x000fe40000ffe4ff */
[----:B------:R-:W-:Y:S02]  /*2020*/  LOP3.LUT R16, R16, 0xfffffffc, RZ, 0xc0, !PT ;  /* 0xfffffffc10107812 */ /* 0x000fe400078ec0ff */
[----:B------:R-:W-:-:S02]  /*2030*/  IADD3.X R23, PT, PT, RZ, R23, RZ, P5, !PT ;  /* 0x00000017ff177210 */ /* 0x000fc40002ffe4ff */
[----:B------:R-:W-:Y:S02]  /*2040*/  LOP3.LUT R33, R33, 0xfffffffc, RZ, 0xc0, !PT ;  /* 0xfffffffc21217812 */ /* 0x000fe400078ec0ff */
[----:B------:R-:W-:Y:S02]  /*2050*/  SHF.L.U64.HI R17, R32, 0x1, R17 ;  /* 0x0000000120117819 */ /* 0x000fe40000010211 */
[----:B------:R-:W-:Y:S02]  /*2060*/  IADD3 R16, P1, PT, R20, R16, RZ ;  /* 0x0000001014107210 */ /* 0x000fe40007f3e0ff */
[----:B------:R-:W-:Y:S02]  /*2070*/  SHF.L.U64.HI R23, R22, 0x1, R23 ;  /* 0x0000000116177819 */ /* 0x000fe40000010217 */
[----:B--2---:R-:W-:Y:S02]  /*2080*/  IADD3 R20, P4, PT, R20, R33, RZ ;  /* 0x0000002114147210 */ /* 0x004fe40007f9e0ff */
[----:B------:R-:W-:-:S02]  /*2090*/  IADD3.X R17, PT, PT, R21, R17, RZ, P1, !PT ;  /* 0x0000001115117210 */ /* 0x000fc40000ffe4ff */
[----:B------:R-:W-:-:S03]  /*20a0*/  IADD3.X R21, PT, PT, R21, R23, RZ, P4, !PT ;  /* 0x0000001715157210 */ /* 0x000fc600027fe4ff */
[----:B------:R4:W-:Y:S04]  /*20b0*/  REDG.E.ADD.F32.FTZ.RN.STRONG.GPU desc[UR16][R16.64], R13 ;  /* 0x0000000d100079a6 */ /* 0x0009e8000c12f310 */
[----:B------:R4:W-:Y:S04]  /*20c0*/  REDG.E.ADD.F32.FTZ.RN.STRONG.GPU desc[UR16][R18.64], R14 ;  /* 0x0000000e120079a6 */ /* 0x0009e8000c12f310 */
[----:B------:R4:W-:Y:S02]  /*20d0*/  REDG.E.ADD.F32.FTZ.RN.STRONG.GPU desc[UR16][R20.64], R15 ;  /* 0x0000000f140079a6 */ /* 0x0009e4000c12f310 */
.L_x_629:
[----:B------:R-:W-:Y:S05]  /*20e0*/  BSYNC.RECONVERGENT B0 ;  /* 0x0000000000007941 */ /* 0x000fea0003800200 */
.L_x_628:
        /* <DEDUP_REMOVED lines=16> */
[----:B-1----:R-:W-:Y:S02]  /*21f0*/  MOV R17, UR13 ;  /* 0x0000000d00117c02 */ /* 0x002fe40008000f00 */
[----:B------:R-:W-:Y:S02]  /*2200*/  SEL R19, RZ, UR20, P1 ;  /* 0x00000014ff137c07 */ /* 0x000fe40008800000 */
[----:B------:R-:W-:Y:S02]  /*2210*/  MOV R12, UR26 ;  /* 0x0000001a000c7c02 */ /* 0x000fe40008000f00 */
[----:B------:R-:W-:Y:S02]  /*2220*/  ISETP.NE.AND P1, PT, R19, -0x1, PT ;  /* 0xffffffff1300780c */ /* 0x000fe40003f25270 */
[----:B------:R-:W-:-:S05]  /*2230*/  MOV R13, UR27 ;  /* 0x0000001b000d7c02 */ /* 0x000fca0008000f00 */
        /* <DEDUP_REMOVED lines=8> */
.L_x_632:
[----:B-1----:R-:W4:Y:S04]  /*22c0*/  LDG.E.STRONG.GPU R12, desc[UR16][R14.64] ;  /* 0x000000100e0c7981 */ /* 0x002f28000c1ef900 */
[----:B----4-:R-:W-:Y:S01]  /*22d0*/  CCTL.IVALL ;  /* 0x00000000ff00798f */ /* 0x010fe20002000000 */
[----:B------:R-:W-:Y:S05]  /*22e0*/  YIELD ;  /* 0x0000000000007946 */ /* 0x000fea0003800000 */
[----:B------:R-:W-:-:S13]  /*22f0*/  ISETP.NE.AND P1, PT, R12, R19, PT ;  /* 0x000000130c00720c */ /* 0x000fda0003f25270 */
[----:B------:R-:W-:Y:S05]  /*2300*/  @P1 BRA `(.L_x_632) ;  /* 0xfffffffc00ec1947 */ /* 0x000fea000383ffff */
.L_x_631:
[----:B------:R-:W-:Y:S05]  /*2310*/  WARPSYNC.ALL ;  /* 0x0000000000007948 */ /* 0x000fea0003800000 */
[----:B------:R-:W-:Y:S01]  /*2320*/  BAR.SYNC.DEFER_BLOCKING 0x0 ;  /* 0x0000000000007b1d */ /* 0x000fe20000010000 */
[----:B----4-:R-:W-:-:S05]  /*2330*/  HFMA2 R20, -RZ, RZ, 0, 0 ;  /* 0x00000000ff147431 */ /* 0x010fca00000001ff */
        /* <DEDUP_REMOVED lines=11> */
.L_x_634:
[----:B------:R-:W-:Y:S02]  /*23f0*/  ISETP.EQ.OR P1, PT, RZ, UR31, P3 ;  /* 0x0000001fff007c0c */ /* 0x000fe40009f22670 */
[C---:B-1----:R-:W-:Y:S02]  /*2400*/  IADD3 R12, PT, PT, R20.reuse, 0x1, RZ ;  /* 0x00000001140c7810 */ /* 0x042fe40007ffe0ff */
[----:B------:R-:W-:Y:S02]  /*2410*/  IADD3 R13, PT, PT, R20, 0x2, RZ ;  /* 0x00000002140d7810 */ /* 0x000fe40007ffe0ff */
[----:B------:R-:W-:Y:S02]  /*2420*/  ISETP.EQ.OR P4, PT, R12, UR18, P3 ;  /* 0x000000120c007c0c */ /* 0x000fe40009f82670 */
[----:B------:R-:W-:Y:S02]  /*2430*/  ISETP.EQ.OR P6, PT, R13, UR18, P3 ;  /* 0x000000120d007c0c */ /* 0x000fe40009fc2670 */
[----:B------:R-:W-:-:S03]  /*2440*/  IADD3 R12, PT, PT, R20, 0x3, RZ ;  /* 0x00000003140c7810 */ /* 0x000fc60007ffe0ff */
[----:B------:R-:W-:Y:S01]  /*2450*/  VOTEU.ALL UP0, P1 ;  /* 0x0000000000ff7886 */ /* 0x000fe20000800000 */
[----:B------:R-:W-:-:S04]  /*2460*/  ISETP.EQ.OR P5, PT, R12, UR18, P3 ;  /* 0x000000120c007c0c */ /* 0x000fc80009fa2670 */
[----:B------:R-:W-:Y:S01]  /*2470*/  @!UP0 UIMAD.WIDE.U32 UR32, UR13, 0x8, UR6 ;  /* 0x000000080d2088a5 */ /* 0x000fe2000f8e0006 */
[----:B------:R-:W-:Y:S02]  /*2480*/  VOTEU.ALL UP0, P4 ;  /* 0x0000000000ff7886 */ /* 0x000fe40002000000 */
[----:B------:R-:W-:-:S03]  /*2490*/  VOTEU.ALL UP1, P6 ;  /* 0x0000000000ff7886 */ /* 0x000fc60003020000 */
[----:B------:R-:W-:Y:S01]  /*24a0*/  MOV R12, UR32 ;  /* 0x00000020000c7c02 */ /* 0x000fe20008000f00 */
[----:B------:R-:W-:Y:S01]  /*24b0*/  @!UP0 UIMAD.WIDE.U32 UR34, UR30, 0x8, UR6 ;  /* 0x000000081e2288a5 */ /* 0x000fe2000f8e0006 */
[----:B------:R-:W-:Y:S01]  /*24c0*/  MOV R13, UR33 ;  /* 0x00000021000d7c02 */ /* 0x000fe20008000f00 */
[----:B------:R-:W-:Y:S01]  /*24d0*/  @!UP1 UIMAD.WIDE.U32 UR32, UR27, 0x8, UR6 ;  /* 0x000000081b2098a5 */ /* 0x000fe2000f8e0006 */
[----:B------:R-:W-:-:S03]  /*24e0*/  VOTEU.ALL UP0, P5 ;  /* 0x0000000000ff7886 */ /* 0x000fc60002800000 */
[----:B------:R-:W-:Y:S01]  /*24f0*/  MOV R14, UR34 ;  /* 0x00000022000e7c02 */ /* 0x000fe20008000f00 */
[----:B------:R-:W0:Y:S01]  /*2500*/  @!P1 LDG.E.64 R12, desc[UR16][R12.64] ;  /* 0x000000100c0c9981 */ /* 0x000e22000c1e1b00 */
[----:B------:R-:W-:Y:S02]  /*2510*/  MOV R15, UR35 ;  /* 0x00000023000f7c02 */ /* 0x000fe40008000f00 */
[----:B------:R-:W-:Y:S02]  /*2520*/  MOV R16, UR32 ;  /* 0x0000002000107c02 */ /* 0x000fe40008000f00 */
[----:B------:R-:W-:Y:S01]  /*2530*/  MOV R17, UR33 ;  /* 0x0000002100117c02 */ /* 0x000fe20008000f00 */
[----:B------:R-:W-:Y:S01]  /*2540*/  @!UP0 UIMAD.WIDE.U32 UR32, UR26, 0x8, UR6 ;  /* 0x000000081a2088a5 */ /* 0x000fe2000f8e0006 */
[----:B------:R-:W4:Y:S04]  /*2550*/  @!P4 LDG.E.64 R14, desc[UR16][R14.64] ;  /* 0x000000100e0ec981 */ /* 0x000f28000c1e1b00 */
[----:B------:R-:W5:Y:S01]  /*2560*/  @!P6 LDG.E.64 R16, desc[UR16][R16.64] ;  /* 0x000000101010e981 */ /* 0x000f62000c1e1b00 */
[----:B--2---:R-:W-:-:S02]  /*2570*/  MOV R18, UR32 ;  /* 0x0000002000127c02 */ /* 0x004fc40008000f00 */
[----:B------:R-:W-:-:S06]  /*2580*/  MOV R19, UR33 ;  /* 0x0000002100137c02 */ /* 0x000fcc0008000f00 */
[----:B------:R-:W2:Y:S01]  /*2590*/  @!P5 LDG.E.64 R18, desc[UR16][R18.64] ;  /* 0x000000101212d981 */ /* 0x000ea2000c1e1b00 */
[----:B------:R-:W-:Y:S01]  /*25a0*/  IADD3 R21, PT, PT, R20, 0x4, RZ ;  /* 0x0000000414157810 */ /* 0x000fe20007ffe0ff */
[----:B0--3--:R-:W-:Y:S01]  /*25b0*/  @!P1 FADD.FTZ R10, R10, R12 ;  /* 0x0000000c0a0a9221 */ /* 0x009fe20000010000 */
[----:B------:R-:W-:Y:S01]  /*25c0*/  @!P1 FADD.FTZ R11, R11, R13 ;  /* 0x0000000d0b0b9221 */ /* 0x000fe20000010000 */
[----:B------:R-:W-:Y:S02]  /*25d0*/  IADD3 R12, PT, PT, R20, 0x5, RZ ;  /* 0x00000005140c7810 */ /* 0x000fe40007ffe0ff */
[----:B------:R-:W-:Y:S01]  /*25e0*/  ISETP.EQ.OR P1, PT, R21, UR18, P3 ;  /* 0x0000001215007c0c */ /* 0x000fe20009f22670 */
[----:B----4-:R-:W-:Y:S01]  /*25f0*/  @!P4 FADD.FTZ R10, R10, R14 ;  /* 0x0000000e0a0ac221 */ /* 0x010fe20000010000 */
[----:B------:R-:W-:Y:S01]  /*2600*/  @!P4 FADD.FTZ R11, R11, R15 ;  /* 0x0000000f0b0bc221 */ /* 0x000fe20000010000 */
[----:B------:R-:W-:Y:S02]  /*2610*/  ISETP.EQ.OR P4, PT, R12, UR18, P3 ;  /* 0x000000120c007c0c */ /* 0x000fe40009f82670 */
[----:B------:R-:W-:Y:S01]  /*2620*/  IADD3 R12, PT, PT, R20, 0x6, RZ ;  /* 0x00000006140c7810 */ /* 0x000fe20007ffe0ff */
[----:B-----5:R-:W-:Y:S01]  /*2630*/  @!P6 FADD.FTZ R10, R10, R16 ;  /* 0x000000100a0ae221 */ /* 0x020fe20000010000 */
[----:B------:R-:W-:-:S02]  /*2640*/  @!P6 FADD.FTZ R11, R11, R17 ;  /* 0x000000110b0be221 */ /* 0x000fc40000010000 */
[----:B------:R-:W-:Y:S02]  /*2650*/  ISETP.EQ.OR P6, PT, R12, UR18, P3 ;  /* 0x000000120c007c0c */ /* 0x000fe40009fc2670 */
[----:B------:R-:W-:Y:S02]  /*2660*/  IADD3 R12, PT, PT, R20, 0x7, RZ ;  /* 0x00000007140c7810 */ /* 0x000fe40007ffe0ff */
[----:B------:R-:W-:Y:S01]  /*2670*/  VOTEU.ALL UP1, P1 ;  /* 0x0000000000ff7886 */ /* 0x000fe20000820000 */
[----:B--2---:R-:W-:Y:S01]  /*2680*/  @!P5 FADD.FTZ R10, R10, R18 ;  /* 0x000000120a0ad221 */ /* 0x004fe20000010000 */
[----:B------:R-:W-:Y:S01]  /*2690*/  @!P5 FADD.FTZ R11, R11, R19 ;  /* 0x000000130b0bd221 */ /* 0x000fe20000010000 */
[----:B------:R-:W-:Y:S02]  /*26a0*/  ISETP.EQ.OR P5, PT, R12, UR18, P3 ;  /* 0x000000120c007c0c */ /* 0x000fe40009fa2670 */
[----:B------:R-:W-:Y:S01]  /*26b0*/  @!UP1 UIMAD.WIDE.U32 UR32, UR29, 0x8, UR6 ;  /* 0x000000081d2098a5 */ /* 0x000fe2000f8e0006 */
[----:B------:R-:W-:-:S03]  /*26c0*/  VOTEU.ALL UP0, P4 ;  /* 0x0000000000ff7886 */ /* 0x000fc60002000000 */
[----:B------:R-:W-:Y:S02]  /*26d0*/  VOTEU.ALL UP1, P6 ;  /* 0x0000000000ff7886 */ /* 0x000fe40003020000 */
[----:B------:R-:W-:Y:S01]  /*26e0*/  MOV R12, UR32 ;  /* 0x00000020000c7c02 */ /* 0x000fe20008000f00 */
[----:B------:R-:W-:Y:S01]  /*26f0*/  @!UP0 UIMAD.WIDE.U32 UR34, UR28, 0x8, UR6 ;  /* 0x000000081c2288a5 */ /* 0x000fe2000f8e0006 */
[----:B------:R-:W-:Y:S01]  /*2700*/  MOV R13, UR33 ;  /* 0x00000021000d7c02 */ /* 0x000fe20008000f00 */
[----:B------:R-:W-:Y:S02]  /*2710*/  @!UP1 UIMAD.WIDE.U32 UR32, UR14, 0x8, UR6 ;  /* 0x000000080e2098a5 */ /* 0x000fe4000f8e0006 */
        /* <DEDUP_REMOVED lines=33> */
.L_x_633:
[----:B------:R-:W-:-:S09]  /*2930*/  UISETP.NE.AND UP0, UPT, UR23, URZ, UPT ;  /* 0x000000ff1700728c */ /* 0x000fd2000bf05270 */
[----:B------:R-:W-:Y:S05]  /*2940*/  BRA.U !UP0, `(.L_x_630) ;  /* 0x0000000508287547 */ /* 0x000fea000b800000 */
[----:B------:R-:W-:Y:S02]  /*2950*/  UIADD3 UR13, UPT, UPT, UR23, -0x1, URZ ;  /* 0xffffffff170d7890 */ /* 0x000fe4000fffe0ff */
[----:B------:R-:W-:Y:S02]  /*2960*/  ULOP3.LUT UP1, UR14, UR20, 0x3, URZ, 0xc0, !UPT ;  /* 0x00000003140e7892 */ /* 0x000fe4000f82c0ff */
[----:B------:R-:W-:-:S09]  /*2970*/  UISETP.GE.U32.AND UP0, UPT, UR13, 0x3, UPT ;  /* 0x000000030d00788c */ /* 0x000fd2000bf06070 */
[----:B------:R-:W-:Y:S05]  /*2980*/  BRA.U !UP0, `(.L_x_635) ;  /* 0x00000001088c7547 */ /* 0x000fea000b800000 */
[C---:B-1----:R-:W-:Y:S01]  /*2990*/  IADD3 R14, PT, PT, R20.reuse, 0x1, RZ ;  /* 0x00000001140e7810 */ /* 0x042fe20007ffe0ff */
[----:B------:R-:W-:Y:S01]  /*29a0*/  HFMA2 R21, -RZ, RZ, 0, 4.76837158203125e-07 ;  /* 0x00000008ff157431 */ /* 0x000fe200000001ff */
[C---:B------:R-:W-:Y:S02]  /*29b0*/  ISETP.EQ.OR P1, PT, R20.reuse, UR18, P3 ;  /* 0x0000001214007c0c */ /* 0x040fe40009f22670 */
[----:B--2---:R-:W-:Y:S02]  /*29c0*/  IADD3 R18, PT, PT, R20, 0x2, RZ ;  /* 0x0000000214127810 */ /* 0x004fe40007ffe0ff */
[----:B------:R-:W-:Y:S02]  /*29d0*/  ISETP.EQ.OR P4, PT, R14, UR18, P3 ;  /* 0x000000120e007c0c */ /* 0x000fe40009f82670 */
[----:B------:R-:W-:Y:S02]  /*29e0*/  ISETP.EQ.OR P5, PT, R18, UR18, P3 ;  /* 0x0000001212007c0c */ /* 0x000fe40009fa2670 */
[----:B------:R-:W-:-:S02]  /*29f0*/  IADD3 R16, PT, PT, R20, 0x3, RZ ;  /* 0x0000000314107810 */ /* 0x000fc40007ffe0ff */
[----:B------:R-:W-:Y:S02]  /*2a00*/  MOV R13, UR19 ;  /* 0x00000013000d7c02 */ /* 0x000fe40008000f00 */
[----:B------:R-:W-:Y:S02]  /*2a10*/  ISETP.EQ.OR P6, PT, R16, UR18, P3 ;  /* 0x0000001210007c0c */ /* 0x000fe40009fc2670 */
[----:B------:R-:W-:Y:S01]  /*2a20*/  MOV R17, UR19 ;  /* 0x0000001300117c02 */ /* 0x000fe20008000f00 */
[----:B------:R-:W-:Y:S01]  /*2a30*/  @!P1 IMAD R12, R20, R13, UR5 ;  /* 0x00000005140c9e24 */ /* 0x000fe2000f8e020d */
[----:B------:R-:W-:Y:S02]  /*2a40*/  MOV R15, 0x8 ;  /* 0x00000008000f7802 */ /* 0x000fe40000000f00 */
[----:B------:R-:W-:Y:S01]  /*2a50*/  MOV R19, UR19 ;  /* 0x0000001300137c02 */ /* 0x000fe20008000f00 */
[----:B------:R-:W-:Y:S02]  /*2a60*/  @!P4 IMAD R14, R14, R17, UR5 ;  /* 0x000000050e0ece24 */ /* 0x000fe4000f8e0211 */
[----:B------:R-:W-:-:S04]  /*2a70*/  @!P1 IMAD.WIDE.U32 R12, R12, R15, UR6 ;  /* 0x000000060c0c9e25 */ /* 0x000fc8000f8e000f */
[----:B------:R-:W-:Y:S02]  /*2a80*/  HFMA2 R22, -RZ, RZ, 0, 4.76837158203125e-07 ;  /* 0x00000008ff167431 */ /* 0x000fe400000001ff */
[----:B------:R-:W-:Y:S01]  /*2a90*/  @!P5 IMAD R18, R18, R19, UR5 ;  /* 0x000000051212de24 */ /* 0x000fe2000f8e0213 */
[----:B------:R-:W-:Y:S01]  /*2aa0*/  MOV R19, 0x8 ;  /* 0x0000000800137802 */ /* 0x000fe20000000f00 */
[----:B------:R-:W-:Y:S01]  /*2ab0*/  @!P4 IMAD.WIDE.U32 R14, R14, R21, UR6 ;  /* 0x000000060e0ece25 */ /* 0x000fe2000f8e0015 */
[----:B------:R-:W0:Y:S03]  /*2ac0*/  @!P1 LDG.E.64 R12, desc[UR16][R12.64] ;  /* 0x000000100c0c9981 */ /* 0x000e26000c1e1b00 */
[----:B------:R-:W-:Y:S02]  /*2ad0*/  @!P6 IMAD R21, R16, R17, UR5 ;  /* 0x000000051015ee24 */ /* 0x000fe4000f8e0211 */
[----:B------:R-:W-:Y:S01]  /*2ae0*/  @!P5 IMAD.WIDE.U32 R16, R18, R19, UR6 ;  /* 0x000000061210de25 */ /* 0x000fe2000f8e0013 */
[----:B------:R-:W2:Y:S03]  /*2af0*/  @!P4 LDG.E.64 R14, desc[UR16][R14.64] ;  /* 0x000000100e0ec981 */ /* 0x000ea6000c1e1b00 */
[----:B------:R-:W-:-:S02]  /*2b00*/  @!P6 IMAD.WIDE.U32 R18, R21, R22, UR6 ;  /* 0x000000061512ee25 */ /* 0x000fc4000f8e0016 */
        /* <DEDUP_REMOVED lines=11> */
.L_x_635:
[----:B------:R-:W-:Y:S05]  /*2bc0*/  BRA.U !UP1, `(.L_x_630) ;  /* 0x0000000109887547 */ /* 0x000fea000b800000 */
[----:B------:R-:W-:Y:S02]  /*2bd0*/  UISETP.NE.AND UP0, UPT, UR14, 0x1, UPT ;  /* 0x000000010e00788c */ /* 0x000fe4000bf05270 */
[----:B------:R-:W-:-:S06]  /*2be0*/  ULOP3.LUT UR13, UR20, 0x1, URZ, 0xc0, !UPT ;  /* 0x00000001140d7892 */ /* 0x000fcc000f8ec0ff */
[----:B------:R-:W-:Y:S01]  /*2bf0*/  MOV R16, UR13 ;  /* 0x0000000d00107c02 */ /* 0x000fe20008000f00 */
[----:B------:R-:W-:Y:S06]  /*2c00*/  BRA.U !UP0, `(.L_x_636) ;  /* 0x0000000108487547 */ /* 0x000fec000b800000 */
[C---:B-1----:R-:W-:Y:S02]  /*2c10*/  IADD3 R14, PT, PT, R20.reuse, 0x1, RZ ;  /* 0x00000001140e7810 */ /* 0x042fe40007ffe0ff */
[----:B------:R-:W-:Y:S02]  /*2c20*/  ISETP.EQ.OR P4, PT, R20, UR18, P3 ;  /* 0x0000001214007c0c */ /* 0x000fe40009f82670 */
[----:B------:R-:W-:Y:S02]  /*2c30*/  ISETP.EQ.OR P1, PT, R14, UR18, P3 ;  /* 0x000000120e007c0c */ /* 0x000fe40009f22670 */
[----:B------:R-:W-:Y:S02]  /*2c40*/  MOV R17, UR19 ;  /* 0x0000001300117c02 */ /* 0x000fe40008000f00 */
[----:B------:R-:W-:Y:S02]  /*2c50*/  MOV R13, UR19 ;  /* 0x00000013000d7c02 */ /* 0x000fe40008000f00 */
[----:B------:R-:W-:-:S05]  /*2c60*/  MOV R15, 0x8 ;  /* 0x00000008000f7802 */ /* 0x000fca0000000f00 */
[----:B------:R-:W-:Y:S02]  /*2c70*/  @!P4 IMAD R12, R20, R13, UR5 ;  /* 0x00000005140cce24 */ /* 0x000fe4000f8e020d */
[----:B------:R-:W-:Y:S02]  /*2c80*/  @!P1 IMAD R14, R14, R17, UR5 ;  /* 0x000000050e0e9e24 */ /* 0x000fe4000f8e0211 */
[----:B------:R-:W-:Y:S02]  /*2c90*/  HFMA2 R17, -RZ, RZ, 0, 4.76837158203125e-07 ;  /* 0x00000008ff117431 */ /* 0x000fe400000001ff */
[----:B------:R-:W-:-:S06]  /*2ca0*/  @!P4 IMAD.WIDE.U32 R12, R12, R15, UR6 ;  /* 0x000000060c0cce25 */ /* 0x000fcc000f8e000f */
[----:B------:R-:W0:Y:S01]  /*2cb0*/  @!P4 LDG.E.64 R12, desc[UR16][R12.64] ;  /* 0x000000100c0cc981 */ /* 0x000e22000c1e1b00 */
[----:B------:R-:W-:-:S06]  /*2cc0*/  @!P1 IMAD.WIDE.U32 R14, R14, R17, UR6 ;  /* 0x000000060e0e9e25 */ /* 0x000fcc000f8e0011 */
[----:B------:R-:W4:Y:S01]  /*2cd0*/  @!P1 LDG.E.64 R14, desc[UR16][R14.64] ;  /* 0x000000100e0e9981 */ /* 0x000f22000c1e1b00 */
[----:B------:R-:W-:Y:S01]  /*2ce0*/  IADD3 R20, PT, PT, R20, 0x2, RZ ;  /* 0x0000000214147810 */ /* 0x000fe20007ffe0ff */
[----:B0--3--:R-:W-:Y:S01]  /*2cf0*/  @!P4 FADD.FTZ R10, R10, R12 ;  /* 0x0000000c0a0ac221 */ /* 0x009fe20000010000 */
[----:B------:R-:W-:-:S03]  /*2d00*/  @!P4 FADD.FTZ R11, R11, R13 ;  /* 0x0000000d0b0bc221 */ /* 0x000fc60000010000 */
[----:B----4-:R-:W-:Y:S01]  /*2d10*/  @!P1 FADD.FTZ R10, R10, R14 ;  /* 0x0000000e0a0a9221 */ /* 0x010fe20000010000 */
[----:B------:R-:W-:-:S07]  /*2d20*/  @!P1 FADD.FTZ R11, R11, R15 ;  /* 0x0000000f0b0b9221 */ /* 0x000fce0000010000 */
.L_x_636:
[----:B------:R-:W-:Y:S01]  /*2d30*/  ISETP.EQ.OR P1, PT, R20, UR18, P3 ;  /* 0x0000001214007c0c */ /* 0x000fe20009f22670 */
[----:B------:R-:W-:Y:S03]  /*2d40*/  BSSY.RECONVERGENT B0, `(.L_x_630) ;  /* 0x000000a000007945 */ /* 0x000fe60003800200 */
[----:B------:R-:W-:-:S13]  /*2d50*/  ISETP.NE.U32.OR P1, PT, R16, 0x1, P1 ;  /* 0x000000011000780c */ /* 0x000fda0000f25470 */
[----:B------:R-:W-:Y:S05]  /*2d60*/  @P1 BRA `(.L_x_637) ;  /* 0x00000000001c1947 */ /* 0x000fea0003800000 */
[----:B-1----:R-:W-:Y:S02]  /*2d70*/  MOV R13, UR19 ;  /* 0x00000013000d7c02 */ /* 0x002fe40008000f00 */
[----:B------:R-:W-:-:S03]  /*2d80*/  MOV R15, 0x8 ;  /* 0x00000008000f7802 */ /* 0x000fc60000000f00 */
[----:B------:R-:W-:-:S04]  /*2d90*/  IMAD R12, R20, R13, UR5 ;  /* 0x00000005140c7e24 */ /* 0x000fc8000f8e020d */
[----:B------:R-:W-:-:S06]  /*2da0*/  IMAD.WIDE.U32 R12, R12, R15, UR6 ;  /* 0x000000060c0c7e25 */ /* 0x000fcc000f8e000f */
[----:B------:R-:W0:Y:S02]  /*2db0*/  LDG.E.64 R12, desc[UR16][R12.64] ;  /* 0x000000100c0c7981 */ /* 0x000e24000c1e1b00 */
[----:B0--3--:R-:W-:Y:S01]  /*2dc0*/  FADD.FTZ R10, R10, R12 ;  /* 0x0000000c0a0a7221 */ /* 0x009fe20000010000 */
[----:B------:R-:W-:-:S07]  /*2dd0*/  FADD.FTZ R11, R11, R13 ;  /* 0x0000000d0b0b7221 */ /* 0x000fce0000010000 */
.L_x_637:
[----:B------:R-:W-:Y:S05]  /*2de0*/  BSYNC.RECONVERGENT B0 ;  /* 0x0000000000007941 */ /* 0x000fea0003800200 */
.L_x_630:
[----:B------:R-:W5:Y:S01]  /*2df0*/  S2UR UR7, SR_CgaCtaId ;  /* 0x00000000000779c3 */ /* 0x000f620000008800 */
[----:B------:R-:W-:Y:S01]  /*2e00*/  UMOV UR6, 0x400 ;  /* 0x0000040000067882 */ /* 0x000fe20000000000 */
[--C-:B----4-:R-:W-:Y:S02]  /*2e10*/  HADD2.F32 R16, -RZ, R27.reuse.H0_H0 ;  /* 0x2000001bff107230 */ /* 0x110fe40000004100 */
[----:B------:R-:W-:Y:S02]  /*2e20*/  HADD2.F32 R27, -RZ, R27.H1_H1 ;  /* 0x3000001bff1b7230 */ /* 0x000fe40000004100 */
[--C-:B-1----:R-:W-:Y:S02]  /*2e30*/  HADD2.F32 R17, -RZ, R25.reuse.H0_H0 ;  /* 0x20000019ff117230 */ /* 0x102fe40000004100 */
[----:B------:R-:W-:Y:S02]  /*2e40*/  HADD2.F32 R25, -RZ, R25.H1_H1 ;  /* 0x30000019ff197230 */ /* 0x000fe40000004100 */
[----:B------:R-:W-:-:S02]  /*2e50*/  HADD2.F32 R19, -RZ, R26.H0_H0 ;  /* 0x2000001aff137230 */ /* 0x000fc40000004100 */
[----:B------:R-:W-:Y:S01]  /*2e60*/  FADD.FTZ R17, R17, -UR36 ;  /* 0x8000002411117e21 */ /* 0x000fe20008010000 */
[----:B------:R-:W-:Y:S01]  /*2e70*/  HADD2.F32 R26, -RZ, R26.H1_H1 ;  /* 0x3000001aff1a7230 */ /* 0x000fe20000004100 */
[----:B-----5:R-:W-:-:S09]  /*2e80*/  ULEA UR6, UR7, UR6, 0x18 ;  /* 0x0000000607067291 */ /* 0x020fd2000f8ec0ff */
[----:B------:R0:W-:Y:S01]  /*2e90*/  @!P3 STS.64 [UR6+0x90], R10 ;  /* 0x0000900aff00b988 */ /* 0x0001e20008000a06 */
[----:B------:R-:W-:Y:S01]  /*2ea0*/  BAR.SYNC.DEFER_BLOCKING 0x0 ;  /* 0x0000000000007b1d */ /* 0x000fe20000010000 */
[----:B0--3--:R-:W-:Y:S01]  /*2eb0*/  FADD.FTZ R11, R16, -UR36 ;  /* 0x80000024100b7e21 */ /* 0x009fe20008010000 */
[----:B------:R-:W-:Y:S01]  /*2ec0*/  FADD.FTZ R10, R27, -UR36 ;  /* 0x800000241b0a7e21 */ /* 0x000fe20008010000 */
[----:B------:R-:W-:Y:S02]  /*2ed0*/  FADD.FTZ R16, R25, -UR36 ;  /* 0x8000002419107e21 */ /* 0x000fe40008010000 */
[----:B------:R-:W-:Y:S01]  /*2ee0*/  FMUL.FTZ R11, R11, UR25 ;  /* 0x000000190b0b7c20 */ /* 0x000fe20008410000 */
[----:B------:R-:W-:Y:S01]  /*2ef0*/  FMUL.FTZ R10, R10, UR25 ;  /* 0x000000190a0a7c20 */ /* 0x000fe20008410000 */
        /* <DEDUP_REMOVED lines=23> */
.L_x_638:
[----:B------:R-:W-:Y:S04]  /*3070*/  BSSY.RECONVERGENT B0, `(.L_x_639) ;  /* 0x0000014000007945 */ /* 0x000fe80003800200 */
[----:B------:R-:W-:Y:S05]  /*3080*/  @P0 BRA `(.L_x_640) ;  /* 0x0000000000480947 */ /* 0x000fea0003800000 */
[----:B------:R-:W0:Y:S01]  /*3090*/  LDCU.64 UR14, c[0x0][0x3f8] ;  /* 0x00007f00ff0e77ac */ /* 0x000e220008000a00 */
[C-C-:B------:R-:W-:Y:S01]  /*30a0*/  FFMA.FTZ R11, R14.reuse, R11, R15.reuse ;  /* 0x0000000b0e0b7223 */ /* 0x140fe2000001000f */
[----:B------:R-:W-:Y:S01]  /*30b0*/  FFMA.FTZ R10, R14, R10, R15 ;  /* 0x0000000a0e0a7223 */ /* 0x000fe2000001000f */
[----:B------:R-:W1:Y:S02]  /*30c0*/  LDCU.64 UR6, c[0x0][0x380] ;  /* 0x00007000ff0677ac */ /* 0x000e640008000a00 */
[----:B------:R-:W-:Y:S01]  /*30d0*/  FFMA.FTZ R19, R8, R19, -R11 ;  /* 0x0000001308137223 */ /* 0x000fe2000001080b */
[----:B--2---:R-:W-:Y:S01]  /*30e0*/  FFMA.FTZ R18, R9, R26, -R10 ;  /* 0x0000001a09127223 */ /* 0x004fe2000001080a */
[----:B------:R-:W-:Y:S02]  /*30f0*/  MOV R10, R34 ;  /* 0x00000022000a7202 */ /* 0x000fe40000000f00 */
[----:B------:R-:W-:Y:S01]  /*3100*/  MOV R11, R37 ;  /* 0x00000025000b7202 */ /* 0x000fe20000000f00 */
[----:B------:R-:W-:Y:S01]  /*3110*/  FMUL.FTZ R19, R19, UR25 ;  /* 0x0000001913137c20 */ /* 0x000fe20008410000 */
[----:B------:R-:W-:Y:S01]  /*3120*/  FMUL.FTZ R18, R18, UR25 ;  /* 0x0000001912127c20 */ /* 0x000fe20008410000 */
[----:B0-----:R-:W-:-:S02]  /*3130*/  IMAD R12, R3, UR14, RZ ;  /* 0x0000000e030c7c24 */ /* 0x001fc4000f8e02ff */
[----:B------:R-:W-:-:S04]  /*3140*/  IMAD.WIDE.U32 R10, R31, UR14, R10 ;  /* 0x0000000e1f0a7c25 */ /* 0x000fc8000f8e000a */
[----:B------:R-:W-:Y:S01]  /*3150*/  IMAD R13, R31, UR15, R12 ;  /* 0x0000000f1f0d7c24 */ /* 0x000fe2000f8e020c */
[----:B-1----:R-:W-:-:S04]  /*3160*/  LEA R12, P0, R10, UR6, 0x1 ;  /* 0x000000060a0c7c11 */ /* 0x002fc8000f8008ff */
[----:B------:R-:W-:Y:S02]  /*3170*/  IADD3 R13, PT, PT, R11, R13, RZ ;  /* 0x0000000d0b0d7210 */ /* 0x000fe40007ffe0ff */
[----:B------:R-:W-:Y:S02]  /*3180*/  F2FP.F16.F32.PACK_AB R11, R18, R19 ;  /* 0x00000013120b723e */ /* 0x000fe400000000ff */
[----:B------:R-:W-:-:S05]  /*3190*/  LEA.HI.X R13, R10, UR7, R13, 0x1, P0 ;  /* 0x000000070a0d7c11 */ /* 0x000fca00080f0c0d */
[----:B------:R0:W-:Y:S02]  /*31a0*/  STG.E desc[UR16][R12.64], R11 ;  /* 0x0000000b0c007986 */ /* 0x0001e4000c101910 */
.L_x_640:
[----:B------:R-:W-:Y:S05]  /*31b0*/  BSYNC.RECONVERGENT B0 ;  /* 0x0000000000007941 */ /* 0x000fea0003800200 */
.L_x_639:
[----:B------:R-:W-:Y:S01]  /*31c0*/  UISETP.NE.AND UP0, UPT, UR21, URZ, UPT ;  /* 0x000000ff1500728c */ /* 0x000fe2000bf05270 */
[--C-:B0-----:R-:W-:Y:S02]  /*31d0*/  HADD2.F32 R11, -RZ, R24.reuse.H0_H0 ;  /* 0x20000018ff0b7230 */ /* 0x101fe40000004100 */
[----:B------:R-:W-:Y:S01]  /*31e0*/  FMUL.FTZ R17, R17, UR25 ;  /* 0x0000001911117c20 */ /* 0x000fe20008410000 */
[----:B------:R-:W-:Y:S02]  /*31f0*/  HADD2.F32 R24, -RZ, R24.H1_H1 ;  /* 0x30000018ff187230 */ /* 0x000fe40000004100 */
[----:B------:R-:W-:-:S03]  /*3200*/  FMUL.FTZ R16, R16, UR25 ;  /* 0x0000001910107c20 */ /* 0x000fc60008410000 */
[----:B------:R-:W-:Y:S05]  /*3210*/  BRA.U !UP0, `(.L_x_641) ;  /* 0x0000000108487547 */ /* 0x000fea000b800000 */
[----:B------:R-:W-:Y:S01]  /*3220*/  FFMA.FTZ R6, R8, R17, R6 ;  /* 0x0000001108067223 */ /* 0x000fe20000010006 */
[----:B------:R-:W-:-:S03]  /*3230*/  FFMA.FTZ R7, R9, R16, R7 ;  /* 0x0000001009077223 */ /* 0x000fc60000010007 */
[----:B------:R-:W-:Y:S01]  /*3240*/  FMUL.FTZ R10, R6, -1.4426950216293334961 ;  /* 0xbfb8aa3b060a7820 */ /* 0x000fe20000410000 */
[----:B------:R-:W-:-:S05]  /*3250*/  FMUL.FTZ R13, R7, -1.4426950216293334961 ;  /* 0xbfb8aa3b070d7820 */ /* 0x000fca0000410000 */
[----:B------:R-:W0:Y:S08]  /*3260*/  MUFU.EX2 R10, R10 ;  /* 0x0000000a000a7308 */ /* 0x000e300000000800 */
[----:B------:R-:W2:Y:S01]  /*3270*/  MUFU.EX2 R13, R13 ;  /* 0x0000000d000d7308 */ /* 0x000ea20000000800 */
[----:B0-----:R-:W-:-:S07]  /*3280*/  FADD.FTZ R12, R10, 1 ;  /* 0x3f8000000a0c7421 */ /* 0x001fce0000010000 */
[----:B------:R-:W0:Y:S01]  /*3290*/  MUFU.RCP R12, R12 ;  /* 0x0000000c000c7308 */ /* 0x000e220000001000 */
        /* <DEDUP_REMOVED lines=10> */
.L_x_641:
        /* <DEDUP_REMOVED lines=13> */
[----:B------:R-:W-:Y:S01]  /*3410*/  F2FP.F16.F32.PACK_AB R9, R14, R9 ;  /* 0x000000090e09723e */ /* 0x000fe200000000ff */
        /* <DEDUP_REMOVED lines=8> */
.L_x_643:
[----:B------:R-:W-:Y:S05]  /*34a0*/  BSYNC.RECONVERGENT B0 ;  /* 0x0000000000007941 */ /* 0x000fea0003800200 */
.L_x_642:
[----:B------:R-:W-:Y:S02]  /*34b0*/  UIADD3 UR12, UPT, UPT, UR19, UR12, URZ ;  /* 0x0000000c130c7290 */ /* 0x000fe4000fffe0ff */
[----:B------:R-:W-:Y:S02]  /*34c0*/  UIADD3 UR4, UPT, UPT, UR4, 0x1, URZ ;  /* 0x0000000104047890 */ /* 0x000fe4000fffe0ff */
[----:B------:R-:W-:-:S09]  /*34d0*/  UISETP.GE.AND UP0, UPT, UR12, UR8, UPT ;  /* 0x000000080c00728c */ /* 0x000fd2000bf06270 */
[----:B------:R-:W-:Y:S05]  /*34e0*/  BRA.U !UP0, `(.L_x_644) ;  /* 0xffffffcd08747547 */ /* 0x000fea000b83ffff */
.L_x_619:
[----:B0-----:R-:W0:Y:S01]  /*34f0*/  LDC R6, c[0x0][0x370] ;  /* 0x0000dc00ff067b82 */ /* 0x001e220000000800 */
[----:B------:R-:W-:Y:S01]  /*3500*/  ISETP.NE.AND P2, PT, R4, RZ, PT ;  /* 0x000000ff0400720c */ /* 0x000fe20003f45270 */
[----:B------:R-:W-:Y:S06]  /*3510*/  BSSY.RECONVERGENT B0, `(.L_x_645) ;  /* 0x0000011000007945 */ /* 0x000fec0003800200 */
[----:B------:R-:W1:Y:S08]  /*3520*/  LDC R7, c[0x0][0x374] ;  /* 0x0000dd00ff077b82 */ /* 0x000e700000000800 */
[----:B------:R-:W3:Y:S01]  /*3530*/  LDC.64 R2, c[0x0][0x3c8] ;  /* 0x0000f200ff027b82 */ /* 0x000ee20000000a00 */
[----:B0-----:R-:W-:-:S02]  /*3540*/  IADD3 R5, PT, PT, R6, -0x1, RZ ;  /* 0xffffffff06057810 */ /* 0x001fc40007ffe0ff */
[----:B------:R-:W-:Y:S02]  /*3550*/  ISETP.NE.AND P1, PT, R6, 0x1, PT ;  /* 0x000000010600780c */ /* 0x000fe40003f25270 */
[----:B-1----:R-:W-:-:S04]  /*3560*/  IADD3 R0, PT, PT, R7, -0x1, RZ ;  /* 0xffffffff07007810 */ /* 0x002fc80007ffe0ff */
        /* <DEDUP_REMOVED lines=11> */
.L_x_646:
[----:B------:R-:W-:Y:S05]  /*3620*/  BSYNC.RECONVERGENT B0 ;  /* 0x0000000000007941 */ /* 0x000fea0003800200 */
.L_x_645:
[----:B------:R-:W-:Y:S05]  /*3630*/  @P0 EXIT ;  /* 0x000000000000094d */ /* 0x000fea0003800000 */
[----:B------:R-:W-:Y:S05]  /*3640*/  @P2 BRA `(.L_x_647) ;  /* 0x0000000000202947 */ /* 0x000fea0003800000 */
[----:B------:R-:W-:-:S05]  /*3650*/  IMAD R0, R6, R7, RZ ;  /* 0x0000000706007224 */ /* 0x000fca00078e02ff */
[----:B------:R-:W-:-:S13]  /*3660*/  ISETP.NE.AND P0, PT, R0, -0x1, PT ;  /* 0xffffffff0000780c */ /* 0x000fda0003f05270 */
[----:B------:R-:W-:Y:S05]  /*3670*/  @!P0 BRA `(.L_x_647) ;  /* 0x0000000000148947 */ /* 0x000fea0003800000 */
.L_x_648:
[----:B0-----:R-:W3:Y:S04]  /*3680*/  LDG.E.STRONG.GPU R5, desc[UR16][R2.64] ;  /* 0x0000001002057981 */ /* 0x001ee8000c1ef900 */
[----:B---3--:R-:W-:Y:S01]  /*3690*/  CCTL.IVALL ;  /* 0x00000000ff00798f */ /* 0x008fe20002000000 */
[----:B------:R-:W-:Y:S05]  /*36a0*/  YIELD ;  /* 0x0000000000007946 */ /* 0x000fea0003800000 */
[----:B------:R-:W-:-:S13]  /*36b0*/  ISETP.NE.AND P0, PT, R5, R0, PT ;  /* 0x000000000500720c */ /* 0x000fda0003f05270 */
[----:B------:R-:W-:Y:S05]  /*36c0*/  @P0 BRA `(.L_x_648) ;  /* 0xfffffffc00ec0947 */ /* 0x000fea000383ffff */
.L_x_647:
[----:B------:R-:W-:Y:S05]  /*36d0*/  WARPSYNC.ALL ;  /* 0x0000000000007948 */ /* 0x000fea0003800000 */
[----:B------:R-:W1:Y:S08]  /*36e0*/  LDC.64 R26, c[0x0][0x3f8] ;  /* 0x0000fe00ff1a7b82 */ /* 0x000e700000000a00 */
[----:B------:R-:W-:Y:S01]  /*36f0*/  BAR.SYNC.DEFER_BLOCKING 0x0 ;  /* 0x0000000000007b1d */ /* 0x000fe20000010000 */
[----:B-1----:R-:W-:-:S04]  /*3700*/  LEA.HI R25, P0, R27, R26, RZ, 0x1 ;  /* 0x0000001a1b197211 */ /* 0x002fc800078108ff */
[----:B------:R-:W-:-:S04]  /*3710*/  IADD3.X R0, PT, PT, RZ, R27, RZ, P0, !PT ;  /* 0x0000001bff007210 */ /* 0x000fc800007fe4ff */
[--C-:B------:R-:W-:Y:S02]  /*3720*/  SHF.R.S64 R25, R25, 0x1, R0.reuse ;  /* 0x0000000119197819 */ /* 0x100fe40000001000 */
[----:B------:R-:W-:Y:S02]  /*3730*/  SHF.R.S32.HI R0, RZ, 0x1, R0 ;  /* 0x00000001ff007819 */ /* 0x000fe40000011400 */
[----:B------:R-:W-:-:S04]  /*3740*/  ISETP.GT.U32.AND P0, PT, R25, R4, PT ;  /* 0x000000041900720c */ /* 0x000fc80003f04070 */
[----:B------:R-:W-:-:S13]  /*3750*/  ISETP.GT.AND.EX P0, PT, R0, RZ, PT, P0 ;  /* 0x000000ff0000720c */ /* 0x000fda0003f04300 */
[----:B------:R-:W-:Y:S05]  /*3760*/  @!P0 EXIT ;  /* 0x000000000000894d */ /* 0x000fea0003800000 */
[----:B0-----:R-:W-:Y:S01]  /*3770*/  HFMA2 R3, -RZ, RZ, 0, 0 ;  /* 0x00000000ff037431 */ /* 0x001fe200000001ff */
        /* <DEDUP_REMOVED lines=44> */
[----:B------:R-:W1:Y:S01]  /*3a40*/  LDCU.64 UR8, c[0x0][0x388] ;  /* 0x00007100ff0877ac */ /* 0x000e620008000a00 */
[C---:B------:R-:W-:Y:S02]  /*3a50*/  SHF.L.U32 R21, R24.reuse, 0x3, RZ ;  /* 0x0000000318157819 */ /* 0x040fe400000006ff */
[----:B------:R-:W-:Y:S01]  /*3a60*/  SHF.L.U64.HI R30, R24, 0x3, R3 ;  /* 0x00000003181e7819 */ /* 0x000fe20000010203 */
[----:B------:R-:W-:Y:S01]  /*3a70*/  IMAD.WIDE.U32 R4, R7, 0x1e0, R4 ;  /* 0x000001e007047825 */ /* 0x000fe200078e0004 */
[----:B------:R-:W-:-:S02]  /*3a80*/  SHF.L.U64.HI R28, R25, 0x2, R0 ;  /* 0x00000002191c7819 */ /* 0x000fc40000010200 */
[----:B------:R-:W-:Y:S02]  /*3a90*/  SHF.L.U64.HI R22, R37, 0x2, R2 ;  /* 0x0000000225167819 */ /* 0x000fe40000010202 */
[C---:B0-----:R-:W-:Y:S01]  /*3aa0*/  LEA R16, P1, R24.reuse, UR4, 0x2 ;  /* 0x0000000418107c11 */ /* 0x041fe2000f8210ff */
[----:B------:R-:W-:Y:S01]  /*3ab0*/  UMOV UR4, URZ ;  /* 0x000000ff00047c82 */ /* 0x000fe20008000000 */
[----:B--2---:R-:W-:Y:S02]  /*3ac0*/  IADD3 R18, P2, PT, R21, UR6, RZ ;  /* 0x0000000615127c10 */ /* 0x004fe4000ff5e0ff */
[----:B------:R-:W-:Y:S02]  /*3ad0*/  LEA.HI.X R17, R24, UR5, R3, 0x2, P1 ;  /* 0x0000000518117c11 */ /* 0x000fe400088f1403 */
[----:B------:R-:W-:Y:S02]  /*3ae0*/  IADD3 R3, PT, PT, R5, UR4, RZ ;  /* 0x0000000405037c10 */ /* 0x000fe4000fffe0ff */
[----:B------:R-:W-:Y:S01]  /*3af0*/  MOV R24, R4 ;  /* 0x0000000400187202 */ /* 0x000fe20000000f00 */
[----:B------:R-:W-:Y:S01]  /*3b00*/  IMAD.WIDE.U32 R4, R26, 0x4, RZ ;  /* 0x000000041a047825 */ /* 0x000fe200078e00ff */
[----:B------:R-:W-:-:S02]  /*3b10*/  IADD3.X R19, PT, PT, R30, UR7, RZ, P2, !PT ;  /* 0x000000071e137c10 */ /* 0x000fc400097fe4ff */
[----:B------:R-:W-:Y:S02]  /*3b20*/  IADD3 R20, P2, PT, RZ, -R7, RZ ;  /* 0x80000007ff147210 */ /* 0x000fe40007f5e0ff */
[----:B-1----:R-:W-:Y:S02]  /*3b30*/  IADD3 R21, P1, PT, R21, UR8, RZ ;  /* 0x0000000815157c10 */ /* 0x002fe4000ff3e0ff */
[----:B------:R-:W-:Y:S02]  /*3b40*/  SHF.L.U32 R7, R27, 0x2, RZ ;  /* 0x000000021b077819 */ /* 0x000fe400000006ff */
[----:B------:R-:W-:Y:S02]  /*3b50*/  IADD3.X R30, PT, PT, R30, UR9, RZ, P1, !PT ;  /* 0x000000091e1e7c10 */ /* 0x000fe40008ffe4ff */
[----:B------:R-:W-:Y:S02]  /*3b60*/  IADD3 R32, PT, PT, R5, R7, RZ ;  /* 0x0000000705207210 */ /* 0x000fe40007ffe0ff */
[----:B------:R-:W-:-:S07]  /*3b70*/  IADD3.X R23, PT, PT, RZ, -0x1, RZ, P2, !PT ;  /* 0xffffffffff177810 */ /* 0x000fce00017fe4ff */
.L_x_651:
[----:B0-----:R-:W-:Y:S01]  /*3b80*/  LEA R10, P1, R25, R16, 0x2 ;  /* 0x00000010190a7211 */ /* 0x001fe200078210ff */
[----:B------:R-:W2:Y:S01]  /*3b90*/  LDG.E R6, desc[UR16][R16.64] ;  /* 0x0000001010067981 */ /* 0x000ea2000c1e1900 */
[----:B------:R-:W-:Y:S02]  /*3ba0*/  IADD3 R12, P2, PT, R16, R4, RZ ;  /* 0x00000004100c7210 */ /* 0x000fe40007f5e0ff */
[----:B------:R-:W-:Y:S02]  /*3bb0*/  LEA R8, P3, R37, R16, 0x2 ;  /* 0x0000001025087211 */ /* 0x000fe400078610ff */
[C---:B------:R-:W-:Y:S02]  /*3bc0*/  IADD3.X R11, PT, PT, R17.reuse, R28, RZ, P1, !PT ;  /* 0x0000001c110b7210 */ /* 0x040fe40000ffe4ff */
[C---:B------:R-:W-:Y:S02]  /*3bd0*/  IADD3.X R13, PT, PT, R17.reuse, R32, RZ, P2, !PT ;  /* 0x00000020110d7210 */ /* 0x040fe400017fe4ff */
[----:B------:R-:W-:Y:S01]  /*3be0*/  IADD3.X R9, PT, PT, R17, R22, RZ, P3, !PT ;  /* 0x0000001611097210 */ /* 0x000fe20001ffe4ff */
[----:B------:R0:W2:Y:S04]  /*3bf0*/  LDG.E R7, desc[UR16][R10.64] ;  /* 0x000000100a077981 */ /* 0x0000a8000c1e1900 */
[----:B------:R-:W3:Y:S04]  /*3c00*/  LDG.E R14, desc[UR16][R12.64] ;  /* 0x000000100c0e7981 */ /* 0x000ee8000c1e1900 */
[----:B------:R1:W3:Y:S01]  /*3c10*/  LDG.E R15, desc[UR16][R8.64] ;  /* 0x00000010080f7981 */ /* 0x0002e2000c1e1900 */
[----:B------:R-:W-:-:S02]  /*3c20*/  IADD3 R20, P1, PT, R20, 0x1, RZ ;  /* 0x0000000114147810 */ /* 0x000fc40007f3e0ff */
[----:B0-----:R-:W-:Y:S02]  /*3c30*/  MOV R10, R18 ;  /* 0x00000012000a7202 */ /* 0x001fe40000000f00 */
[----:B------:R-:W-:Y:S02]  /*3c40*/  MOV R11, R19 ;  /* 0x00000013000b7202 */ /* 0x000fe40000000f00 */
[----:B-1----:R-:W-:Y:S02]  /*3c50*/  MOV R8, R21 ;  /* 0x0000001500087202 */ /* 0x002fe40000000f00 */
[----:B------:R-:W-:Y:S02]  /*3c60*/  MOV R9, R30 ;  /* 0x0000001e00097202 */ /* 0x000fe40000000f00 */
        /* <DEDUP_REMOVED lines=12> */
.L_x_650:
[----:B------:R-:W-:Y:S05]  /*3d30*/  BSYNC.RECONVERGENT B0 ;  /* 0x0000000000007941 */ /* 0x000fea0003800200 */
.L_x_649:
[----:B------:R-:W-:Y:S05]  /*3d40*/  @!P0 EXIT ;  /* 0x000000000000894d */ /* 0x000fea0003800000 */
[C---:B------:R-:W-:Y:S01]  /*3d50*/  SHF.L.U64.HI R35, R37.reuse, 0x2, R2 ;  /* 0x0000000225237819 */ /* 0x040fe20000010202 */
[----:B------:R-:W1:Y:S01]  /*3d60*/  LDCU.64 UR4, c[0x0][0x3d8] ;  /* 0x00007b00ff0477ac */ /* 0x000e620008000a00 */
[C---:B------:R-:W-:Y:S02]  /*3d70*/  SHF.L.U64.HI R27, R26.reuse, 0x2, R27 ;  /* 0x000000021a1b7819 */ /* 0x040fe4000001021b */
[----:B------:R-:W-:Y:S01]  /*3d80*/  SHF.L.U32 R33, R26, 0x2, RZ ;  /* 0x000000021a217819 */ /* 0x000fe200000006ff */
[----:B------:R-:W3:Y:S01]  /*3d90*/  LDCU.64 UR6, c[0x0][0x388] ;  /* 0x00007100ff0677ac */ /* 0x000ee20008000a00 */
[----:B------:R-:W-:Y:S02]  /*3da0*/  SHF.L.U32 R37, R37, 0x2, RZ ;  /* 0x0000000225257819 */ /* 0x000fe400000006ff */
[C---:B------:R-:W-:Y:S01]  /*3db0*/  SHF.L.U64.HI R29, R25.reuse, 0x2, R0 ;  /* 0x00000002191d7819 */ /* 0x040fe20000010200 */
[----:B------:R-:W4:Y:S01]  /*3dc0*/  LDCU.64 UR8, c[0x0][0x390] ;  /* 0x00007200ff0877ac */ /* 0x000f220008000a00 */
[----:B------:R-:W-:-:S07]  /*3dd0*/  SHF.L.U32 R31, R25, 0x2, RZ ;  /* 0x00000002191f7819 */ /* 0x000fce00000006ff */
.L_x_652:
[C---:B------:R-:W-:Y:S02]  /*3de0*/  SHF.L.U32 R2, R24.reuse, 0x2, RZ ;  /* 0x0000000218027819 */ /* 0x040fe400000006ff */
[----:B-1----:R-:W-:Y:S02]  /*3df0*/  SHF.L.U64.HI R12, R24, 0x2, R3 ;  /* 0x00000002180c7819 */ /* 0x002fe40000010203 */
[----:B-1----:R-:W-:-:S04]  /*3e00*/  IADD3 R4, P0, PT, R2, UR4, RZ ;  /* 0x0000000402047c10 */ /* 0x002fc8000ff1e0ff */
[----:B------:R-:W-:Y:S02]  /*3e10*/  IADD3.X R5, PT, PT, R12, UR5, RZ, P0, !PT ;  /* 0x000000050c057c10 */ /* 0x000fe400087fe4ff */
[C---:B0-----:R-:W-:Y:S02]  /*3e20*/  IADD3 R6, P0, PT, R4.reuse, R31, RZ ;  /* 0x0000001f04067210 */ /* 0x041fe40007f1e0ff */
[C---:B------:R-:W-:Y:S01]  /*3e30*/  IADD3 R10, P1, PT, R4.reuse, R37, RZ ;  /* 0x00000025040a7210 */ /* 0x040fe20007f3e0ff */
[----:B------:R0:W5:Y:S01]  /*3e40*/  LDG.E R14, desc[UR16][R4.64] ;  /* 0x00000010040e7981 */ /* 0x000162000c1e1900 */
[C---:B------:R-:W-:Y:S02]  /*3e50*/  IADD3.X R7, PT, PT, R5.reuse, R29, RZ, P0, !PT ;  /* 0x0000001d05077210 */ /* 0x040fe400007fe4ff */
[----:B------:R-:W-:Y:S02]  /*3e60*/  IADD3 R8, P0, PT, R4, R33, RZ ;  /* 0x0000002104087210 */ /* 0x000fe40007f1e0ff */
[C---:B------:R-:W-:Y:S01]  /*3e70*/  IADD3.X R11, PT, PT, R5.reuse, R35, RZ, P1, !PT ;  /* 0x00000023050b7210 */ /* 0x040fe20000ffe4ff */
[----:B------:R1:W5:Y:S01]  /*3e80*/  LDG.E R15, desc[UR16][R6.64] ;  /* 0x00000010060f7981 */ /* 0x000362000c1e1900 */
[----:B------:R-:W-:-:S03]  /*3e90*/  IADD3.X R9, PT, PT, R5, R27, RZ, P0, !PT ;  /* 0x0000001b05097210 */ /* 0x000fc600007fe4ff */
[----:B------:R-:W5:Y:S04]  /*3ea0*/  LDG.E R19, desc[UR16][R10.64] ;  /* 0x000000100a137981 */ /* 0x000f68000c1e1900 */
[----:B--2---:R2:W5:Y:S01]  /*3eb0*/  LDG.E R18, desc[UR16][R8.64] ;  /* 0x0000001008127981 */ /* 0x004562000c1e1900 */
[C---:B------:R-:W-:Y:S02]  /*3ec0*/  SHF.L.U32 R26, R24.reuse, 0x3, RZ ;  /* 0x00000003181a7819 */ /* 0x040fe400000006ff */
[----:B------:R-:W-:Y:S02]  /*3ed0*/  SHF.L.U64.HI R28, R24, 0x3, R3 ;  /* 0x00000003181c7819 */ /* 0x000fe40000010203 */
[----:B------:R-:W-:Y:S02]  /*3ee0*/  LOP3.LUT R20, R26, 0xfffffff8, RZ, 0xc0, !PT ;  /* 0xfffffff81a147812 */ /* 0x000fe400078ec0ff */
[----:B------:R-:W-:-:S02]  /*3ef0*/  LOP3.LUT R2, R2, 0xfffffffc, RZ, 0xc0, !PT ;  /* 0xfffffffc02027812 */ /* 0x000fc400078ec0ff */
[----:B---3--:R-:W-:Y:S02]  /*3f00*/  IADD3 R16, P0, PT, R20, UR6, RZ ;  /* 0x0000000614107c10 */ /* 0x008fe4000ff1e0ff */
[----:B0-----:R-:W-:Y:S02]  /*3f10*/  LOP3.LUT R4, R28, 0x3, RZ, 0xc0, !PT ;  /* 0x000000031c047812 */ /* 0x001fe400078ec0ff */
[----:B----4-:R-:W-:Y:S02]  /*3f20*/  IADD3 R20, P1, PT, R20, UR8, RZ ;  /* 0x0000000814147c10 */ /* 0x010fe4000ff3e0ff */
[----:B------:R-:W-:Y:S02]  /*3f30*/  LOP3.LUT R3, R12, 0x3, RZ, 0xc0, !PT ;  /* 0x000000030c037812 */ /* 0x000fe400078ec0ff */
[----:B------:R-:W-:Y:S02]  /*3f40*/  IADD3 R2, P2, PT, R2, UR4, RZ ;  /* 0x0000000402027c10 */ /* 0x000fe4000ff5e0ff */
[----:B------:R-:W-:-:S02]  /*3f50*/  IADD3.X R17, PT, PT, R4, UR7, RZ, P0, !PT ;  /* 0x0000000704117c10 */ /* 0x000fc400087fe4ff */
[----:B------:R-:W-:Y:S02]  /*3f60*/  IADD3.X R21, PT, PT, R4, UR9, RZ, P1, !PT ;  /* 0x0000000904157c10 */ /* 0x000fe40008ffe4ff */
[----:B------:R-:W-:Y:S02]  /*3f70*/  IADD3.X R3, PT, PT, R3, UR5, RZ, P2, !PT ;  /* 0x0000000503037c10 */ /* 0x000fe400097fe4ff */
[C---:B------:R-:W-:Y:S02]  /*3f80*/  IADD3 R4, P0, PT, R2.reuse, R31, RZ ;  /* 0x0000001f02047210 */ /* 0x040fe40007f1e0ff */
[C---:B-1----:R-:W-:Y:S02]  /*3f90*/  IADD3 R6, P1, PT, R2.reuse, R33, RZ ;  /* 0x0000002102067210 */ /* 0x042fe40007f3e0ff */
[----:B--2---:R-:W-:Y:S02]  /*3fa0*/  IADD3 R8, P2, PT, R2, R37, RZ ;  /* 0x0000002502087210 */ /* 0x004fe40007f5e0ff */
[----:B------:R-:W-:-:S02]  /*3fb0*/  IADD3.X R5, PT, PT, R3, R29, RZ, P0, !PT ;  /* 0x0000001d03057210 */ /* 0x000fc400007fe4ff */
[C---:B------:R-:W-:Y:S02]  /*3fc0*/  IADD3.X R7, PT, PT, R3.reuse, R27, RZ, P1, !PT ;  /* 0x0000001b03077210 */ /* 0x040fe40000ffe4ff */
[----:B------:R-:W-:Y:S01]  /*3fd0*/  IADD3.X R9, PT, PT, R3, R35, RZ, P2, !PT ;  /* 0x0000002303097210 */ /* 0x000fe200017fe4ff */
[----:B-----5:R0:W-:Y:S04]  /*3fe0*/  STG.E.64 desc[UR16][R16.64], R14 ;  /* 0x0000000e10007986 */ /* 0x0201e8000c101b10 */
[----:B------:R1:W-:Y:S04]  /*3ff0*/  STG.E.64 desc[UR16][R20.64], R18 ;  /* 0x0000001214007986 */ /* 0x0003e8000c101b10 */
        /* <DEDUP_REMOVED lines=28> */
[----:B--2---:R2:W3:Y:S04]  /*41c0*/  LDG.E R12, desc[UR16][R2.64+0x1680] ;  /* 0x00168010020c7981 */ /* 0x0044e8000c1e1900 */
        /* <DEDUP_REMOVED lines=14> */
[----:B--2---:R-:W-:Y:S01]  /*42b0*/  HFMA2 R3, -RZ, RZ, 0, 0 ;  /* 0x00000000ff037431 */ /* 0x004fe200000001ff */
[----:B---3--:R1:W-:Y:S04]  /*42c0*/  STG.E.64 desc[UR16][R16.64], R12 ;  /* 0x0000000c10007986 */ /* 0x0083e8000c101b10 */
[----:B----4-:R1:W-:Y:S07]  /*42d0*/  STG.E.64 desc[UR16][R18.64], R14 ;  /* 0x0000000e12007986 */ /* 0x0103ee000c101b10 */
[----:B------:R-:W-:Y:S05]  /*42e0*/  @P0 BRA `(.L_x_652) ;  /* 0xfffffff800bc0947 */ /* 0x000fea000383ffff */
[----:B------:R-:W-:Y:S05]  /*42f0*/  EXIT ;  /* 0x000000000000794d */ /* 0x000fea0003800000 */
.L_x_653:
        /* <DEDUP_REMOVED lines=16> */
.L_x_3419:


//--------------------- .text._Z35group_norm_nhwc_bwd_one_pass_kernelI11Fp16IOFp32WLi128ELi30ELi480EEv26Group_norm_nhwc_bwd_params --------------------------
	.section	.text._Z35group_norm_nhwc_bwd_one_pass_kernelI11Fp16IOFp32WLi128ELi30ELi480EEv26Group_norm_nhwc_bwd_params,"ax",@progbits
	.align	128
        .global         _Z35group_norm_nhwc_bwd_one_pass_kernelI11Fp16IOFp32WLi128ELi30ELi480EEv26Group_norm_nhwc_bwd_params
        .type           _Z35group_norm_nhwc_bwd_one_pass_kernelI11Fp16IOFp32WLi128ELi30ELi480EEv26Group_norm_nhwc_bwd_params,@function
        .size           _Z35group_norm_nhwc_bwd_one_pass_kernelI11Fp16IOFp32WLi128ELi30ELi480EEv26Group_norm_nhwc_bwd_params,(.L_x_3420 - _Z35group_norm_nhwc_bwd_one_pass_kernelI11Fp16IOFp32WLi128ELi30ELi480EEv26Group_norm_nhwc_bwd_params)
        .other          _Z35group_norm_nhwc_bwd_one_pass_kernelI11Fp16IOFp32WLi128ELi30ELi480EEv26Group_norm_nhwc_bwd_params,@"STO_CUDA_ENTRY STV_DEFAULT"
_Z35group_norm_nhwc_bwd_one_pass_kernelI11Fp16IOFp32WLi128ELi30ELi480EEv26Group_norm_nhwc_bwd_params:
.text._Z35group_norm_nhwc_bwd_one_pass_kernelI11Fp16IOFp32WLi128ELi30ELi480EEv26Group_norm_nhwc_bwd_params:
        /* <DEDUP_REMOVED lines=9> */
[----:B------:R-:W-:Y:S01]  /*0090*/  UMOV UR4, URZ ;  /* 0x000000ff00047c82 */ /* 0x000fe20008000000 */
[----:B------:R-:W1:Y:S01]  /*00a0*/  S2R R10, SR_LANEID ;  /* 0x00000000000a7919 */ /* 0x000e620000000000 */
[----:B0-----:R-:W-:-:S05]  /*00b0*/  LOP3.LUT R0, R2, 0xffff, RZ, 0xc0, !PT ;  /* 0x0000ffff02007812 */ /* 0x001fca00078ec0ff */
[----:B------:R-:W-:-:S05]  /*00c0*/  IMAD R0, R0, 0x1112, RZ ;  /* 0x0000111200007824 */ /* 0x000fca00078e02ff */
[----:B------:R-:W-:-:S04]  /*00d0*/  SHF.R.U32.HI R53, RZ, 0x10, R0 ;  /* 0x00000010ff357819 */ /* 0x000fc80000011600 */
[----:B------:R-:W-:-:S04]  /*00e0*/  PRMT R0, R53, 0x9910, RZ ;  /* 0x0000991035007816 */ /* 0x000fc800000000ff */
[----:B------:R-:W-:-:S04]  /*00f0*/  LEA R0, R0, -R0, 0x4 ;  /* 0x8000000000007211 */ /* 0x000fc800078e20ff */
[----:B------:R-:W-:-:S04]  /*0100*/  IADD3 R0, PT, PT, RZ, -R0, RZ ;  /* 0x80000000ff007210 */ /* 0x000fc80007ffe0ff */
[----:B------:R-:W-:-:S04]  /*0110*/  PRMT R51, R0, 0x7710, RZ ;  /* 0x0000771000337816 */ /* 0x000fc800000000ff */
[----:B------:R-:W-:-:S04]  /*0120*/  IADD3 R51, PT, PT, R51, R2, RZ ;  /* 0x0000000233337210 */ /* 0x000fc80007ffe0ff */
[----:B------:R-:W-:-:S04]  /*0130*/  SHF.L.U32 R51, R51, 0x1, RZ ;  /* 0x0000000133337819 */ /* 0x000fc800000006ff */
[----:B-1----:R-:W-:-:S07]  /*0140*/  LOP3.LUT R0, R51, 0xffff, RZ, 0xc0, !PT ;  /* 0x0000ffff33007812 */ /* 0x002fce00078ec0ff */
.L_x_685:
[----:B0-----:R-:W0:Y:S01]  /*0150*/  LDC R8, c[0x0][0x410] ;  /* 0x00010400ff087b82 */ /* 0x001e220000000800 */
[----:B--2---:R-:W-:Y:S01]  /*0160*/  HFMA2 R2, -RZ, RZ, 0, 0 ;  /* 0x00000000ff027431 */ /* 0x004fe200000001ff */
[----:B------:R-:W-:Y:S01]  /*0170*/  IABS R7, UR8 ;  /* 0x0000000800077c13 */ /* 0x000fe20008000000 */
[----:B-1----:R-:W1:Y:S01]  /*0180*/  LDCU UR5, c[0x0][0x41c] ;  /* 0x00008380ff0577ac */ /* 0x002e620008000800 */
[----:B------:R-:W-:Y:S01]  /*0190*/  ISETP.LE.AND P3, PT, RZ, UR8, PT ;  /* 0x00000008ff007c0c */ /* 0x000fe2000bf63270 */
[----:B------:R-:W2:Y:S01]  /*01a0*/  LDCU.128 UR16, c[0x0][0x400] ;  /* 0x00008000ff1077ac */ /* 0x000ea20008000c00 */
[----:B------:R-:W3:Y:S01]  /*01b0*/  LDCU.64 UR6, c[0x0][0x3b8] ;  /* 0x00007700ff0677ac */ /* 0x000ee20008000a00 */
[----:B------:R-:W4:Y:S01]  /*01c0*/  LDCU.U8 UR9, c[0x0][0x414] ;  /* 0x00008280ff0977ac */ /* 0x000f220008000000 */
[----:B0-----:R-:W-:-:S04]  /*01d0*/  IABS R6, R8 ;  /* 0x0000000800067213 */ /* 0x001fc80000000000 */
[----:B------:R-:W0:Y:S01]  /*01e0*/  I2F.RP R4, R6 ;  /* 0x0000000600047306 */ /* 0x000e220000209400 */
[----:B---3--:R-:W-:-:S06]  /*01f0*/  UIMAD.WIDE UR6, UR8, 0x8, UR6 ;  /* 0x00000008080678a5 */ /* 0x008fcc000f8e0206 */
[----:B------:R-:W-:Y:S01]  /*0200*/  MOV R9, UR7 ;  /* 0x0000000700097c02 */ /* 0x000fe20008000f00 */
[----:B0-----:R-:W0:Y:S02]  /*0210*/  MUFU.RCP R4, R4 ;  /* 0x0000000400047308 */ /* 0x001e240000001000 */
[----:B0-----:R-:W-:-:S06]  /*0220*/  IADD3 R3, PT, PT, R4, 0xffffffe, RZ ;  /* 0x0ffffffe04037810 */ /* 0x001fcc0007ffe0ff */
[----:B------:R-:W0:Y:S02]  /*0230*/  F2I.FTZ.U32.TRUNC.NTZ R3, R3 ;  /* 0x0000000300037305 */ /* 0x000e24000021f000 */
[----:B0-----:R-:W-:-:S05]  /*0240*/  IADD3 R5, PT, PT, RZ, -R3, RZ ;  /* 0x80000003ff057210 */ /* 0x001fca0007ffe0ff */
[----:B------:R-:W-:-:S04]  /*0250*/  IMAD R5, R5, R6, RZ ;  /* 0x0000000605057224 */ /* 0x000fc800078e02ff */
[----:B------:R-:W-:Y:S02]  /*0260*/  IMAD.HI.U32 R5, R3, R5, R2 ;  /* 0x0000000503057227 */ /* 0x000fe400078e0002 */
[----:B------:R-:W1:Y:S04]  /*0270*/  S2R R2, SR_CTAID.X ;  /* 0x0000000000027919 */ /* 0x000e680000002500 */
[----:B------:R-:W-:-:S05]  /*0280*/  IMAD.HI.U32 R5, R5, R7, RZ ;  /* 0x0000000705057227 */ /* 0x000fca00078e00ff */
[----:B------:R-:W-:-:S05]  /*0290*/  IADD3 R4, PT, PT, -R5, RZ, RZ ;  /* 0x000000ff05047210 */ /* 0x000fca0007ffe1ff */
[----:B------:R-:W-:Y:S01]  /*02a0*/  IMAD R3, R6, R4, R7 ;  /* 0x0000000406037224 */ /* 0x000fe200078e0207 */
[----:B------:R-:W-:-:S04]  /*02b0*/  LOP3.LUT R4, R8, UR8, RZ, 0x3c, !PT ;  /* 0x0000000808047c12 */ /* 0x000fc8000f8e3cff */
[----:B------:R-:W-:Y:S02]  /*02c0*/  ISETP.GT.U32.AND P4, PT, R6, R3, PT ;  /* 0x000000030600720c */ /* 0x000fe40003f84070 */
[----:B------:R-:W-:-:S11]  /*02d0*/  ISETP.GE.AND P2, PT, R4, RZ, PT ;  /* 0x000000ff0400720c */ /* 0x000fd60003f46270 */
[-C--:B------:R-:W-:Y:S01]  /*02e0*/  @!P4 IADD3 R3, PT, PT, R3, -R6.reuse, RZ ;  /* 0x800000060303c210 */ /* 0x080fe20007ffe0ff */
[----:B-1----:R-:W-:Y:S01]  /*02f0*/  IMAD R11, R2, UR5, R53 ;  /* 0x00000005020b7c24 */ /* 0x002fe2000f8e0235 */
[----:B------:R-:W-:Y:S02]  /*0300*/  @!P4 IADD3 R5, PT, PT, R5, 0x1, RZ ;  /* 0x000000010505c810 */ /* 0x000fe40007ffe0ff */
[----:B------:R-:W-:Y:S02]  /*0310*/  ISETP.GE.U32.AND P1, PT, R3, R6, PT ;  /* 0x000000060300720c */ /* 0x000fe40003f26070 */
[----:B--2---:R-:W-:Y:S02]  /*0320*/  ISETP.GE.U32.AND P0, PT, R11, UR16, PT ;  /* 0x000000100b007c0c */ /* 0x004fe4000bf06070 */
[----:B------:R-:W-:Y:S02]  /*0330*/  SHF.R.S32.HI R15, RZ, 0x1f, R11 ;  /* 0x0000001fff0f7819 */ /* 0x000fe4000001140b */
[----:B------:R-:W-:-:S02]  /*0340*/  ISETP.GT.U32.AND P5, PT, R6, R3, PT ;  /* 0x000000030600720c */ /* 0x000fc40003fa4070 */
[----:B------:R-:W-:Y:S02]  /*0350*/  IADD3 R4, PT, PT, R3, -R6, RZ ;  /* 0x8000000603047210 */ /* 0x000fe40007ffe0ff */
[----:B------:R-:W-:Y:S02]  /*0360*/  ISETP.GE.AND.EX P0, PT, R15, UR17, PT, P0 ;  /* 0x000000110f007c0c */ /* 0x000fe4000bf06300 */
[----:B------:R-:W-:Y:S02]  /*0370*/  SEL R3, R4, R3, !P5 ;  /* 0x0000000304037207 */ /* 0x000fe40006800000 */
[----:B------:R-:W-:Y:S02]  /*0380*/  @P1 IADD3 R5, PT, PT, R5, 0x1, RZ ;  /* 0x0000000105051810 */ /* 0x000fe40007ffe0ff */
[----:B------:R-:W-:Y:S02]  /*0390*/  ISETP.NE.AND P4, PT, R8, RZ, PT ;  /* 0x000000ff0800720c */ /* 0x000fe40003f85270 */
[----:B------:R-:W-:-:S02]  /*03a0*/  LOP3.LUT R6, RZ, R8, RZ, 0x33, !PT ;  /* 0x00000008ff067212 */ /* 0x000fc400078e33ff */
[----:B------:R-:W-:Y:S02]  /*03b0*/  @!P3 IADD3 R3, PT, PT, -R3, RZ, RZ ;  /* 0x000000ff0303b210 */ /* 0x000fe40007ffe1ff */
[----:B------:R-:W-:Y:S01]  /*03c0*/  MOV R7, R5 ;  /* 0x0000000500077202 */ /* 0x000fe20000000f00 */
[----:B------:R-:W0:Y:S01]  /*03d0*/  @!P0 LDC.64 R24, c[0x0][0x3a0] ;  /* 0x0000e800ff188b82 */ /* 0x000e220000000a00 */
[----:B------:R-:W-:Y:S02]  /*03e0*/  SEL R41, R6, R3, !P4 ;  /* 0x0000000306297207 */ /* 0x000fe40006000000 */
[----:B------:R-:W-:Y:S02]  /*03f0*/  IADD3 R18, PT, PT, R11, 0x20, RZ ;  /* 0x000000200b127810 */ /* 0x000fe40007ffe0ff */
[----:B------:R-:W-:Y:S01]  /*0400*/  @!P2 IADD3 R7, PT, PT, -R7, RZ, RZ ;  /* 0x000000ff0707a210 */ /* 0x000fe20007ffe1ff */
[----:B------:R-:W-:Y:S01]  /*0410*/  IMAD R3, R41, 0x1e, RZ ;  /* 0x0000001e29037824 */ /* 0x000fe200078e02ff */
[----:B------:R-:W-:Y:S01]  /*0420*/  MOV R8, UR6 ;  /* 0x0000000600087c02 */ /* 0x000fe20008000f00 */
[----:B------:R-:W1:Y:S01]  /*0430*/  @!P0 LDC.64 R4, c[0x0][0x3f8] ;  /* 0x0000fe00ff048b82 */ /* 0x000e620000000a00 */
[----:B------:R-:W-:-:S02]  /*0440*/  ISETP.GE.U32.AND P1, PT, R18, UR16, PT ;  /* 0x0000001012007c0c */ /* 0x000fc4000bf26070 */
[----:B------:R-:W-:Y:S02]  /*0450*/  SHF.R.S32.HI R19, RZ, 0x1f, R18 ;  /* 0x0000001fff137819 */ /* 0x000fe40000011412 */
[----:B------:R-:W-:Y:S01]  /*0460*/  SEL R7, R6, R7, !P4 ;  /* 0x0000000706077207 */ /* 0x000fe20006000000 */
[----:B------:R-:W2:Y:S01]  /*0470*/  LDG.E.64 R8, desc[UR12][R8.64] ;  /* 0x0000000c08087981 */ /* 0x000ea2000c1e1b00 */
[----:B----4-:R-:W-:Y:S01]  /*0480*/  ISETP.NE.AND P4, PT, RZ, UR9, PT ;  /* 0x00000009ff007c0c */ /* 0x010fe2000bf85270 */
[----:B------:R-:W3:Y:S01]  /*0490*/  @!P0 LDC.64 R22, c[0x0][0x398] ;  /* 0x0000e600ff168b82 */ /* 0x000ee20000000a00 */
[----:B------:R-:W-:Y:S02]  /*04a0*/  IADD3 R56, P2, PT, R3, R0, RZ ;  /* 0x0000000003387210 */ /* 0x000fe40007f5e0ff */
[----:B------:R-:W-:Y:S02]  /*04b0*/  ISETP.GE.AND.EX P1, PT, R19, UR17, PT, P1 ;  /* 0x0000001113007c0c */ /* 0x000fe4000bf26310 */
[----:B------:R-:W-:-:S02]  /*04c0*/  SHF.R.S32.HI R0, RZ, 0x1f, R7 ;  /* 0x0000001fff007819 */ /* 0x000fc40000011407 */
[----:B------:R-:W-:Y:S02]  /*04d0*/  LEA.HI.X.SX32 R57, R3, RZ, 0x1, P2 ;  /* 0x000000ff03397211 */ /* 0x000fe400010f0eff */
[----:B------:R-:W-:Y:S01]  /*04e0*/  IADD3 R26, PT, PT, R11, 0x40, RZ ;  /* 0x000000400b1a7810 */ /* 0x000fe20007ffe0ff */
[----:B------:R-:W-:Y:S02]  /*04f0*/  IMAD R0, R0, UR18, RZ ;  /* 0x0000001200007c24 */ /* 0x000fe4000f8e02ff */
[C---:B------:R-:W-:Y:S01]  /*0500*/  IMAD.WIDE.U32 R56, R7.reuse, UR18, R56 ;  /* 0x0000001207387c25 */ /* 0x040fe2000f8e0038 */
[----:B------:R-:W4:Y:S01]  /*0510*/  @P4 LDC.64 R12, c[0x0][0x3b0] ;  /* 0x0000ec00ff0c4b82 */ /* 0x000f220000000a00 */
[----:B------:R-:W-:Y:S02]  /*0520*/  ISETP.GE.U32.AND P2, PT, R26, UR16, PT ;  /* 0x000000101a007c0c */ /* 0x000fe4000bf46070 */
[----:B------:R-:W-:Y:S01]  /*0530*/  IMAD R59, R7, UR19, R0 ;  /* 0x00000013073b7c24 */ /* 0x000fe2000f8e0200 */
[----:B------:R-:W-:-:S04]  /*0540*/  SHF.R.S32.HI R27, RZ, 0x1f, R26 ;  /* 0x0000001fff1b7819 */ /* 0x000fc8000001141a */
[----:B------:R-:W0:Y:S01]  /*0550*/  LDC.64 R6, c[0x0][0x3a8] ;  /* 0x0000ea00ff067b82 */ /* 0x000e220000000a00 */
[----:B-1----:R-:W-:Y:S01]  /*0560*/  @!P0 IMAD R0, R15, R4, RZ ;  /* 0x000000040f008224 */ /* 0x002fe200078e02ff */
[----:B------:R-:W-:Y:S02]  /*0570*/  IADD3 R59, PT, PT, R57, R59, RZ ;  /* 0x0000003b393b7210 */ /* 0x000fe40007ffe0ff */
[----:B------:R-:W-:-:S04]  /*0580*/  @!P0 MOV R58, R56 ;  /* 0x00000038003a8202 */ /* 0x000fc80000000f00 */
[----:B------:R-:W1:Y:S01]  /*0590*/  @!P1 LDC.64 R16, c[0x0][0x3f8] ;  /* 0x0000fe00ff109b82 */ /* 0x000e620000000a00 */
[----:B------:R-:W-:Y:S01]  /*05a0*/  ISETP.GE.AND.EX P2, PT, R27, UR17, PT, P2 ;  /* 0x000000111b007c0c */ /* 0x000fe2000bf46320 */
[C---:B------:R-:W-:Y:S01]  /*05b0*/  @!P0 IMAD R15, R11.reuse, R5, R0 ;  /* 0x000000050b0f8224 */ /* 0x040fe200078e0200 */
[C---:B------:R-:W-:Y:S01]  /*05c0*/  IADD3 R3, PT, PT, R11.reuse, 0x60, RZ ;  /* 0x000000600b037810 */ /* 0x040fe20007ffe0ff */
[----:B------:R-:W-:Y:S01]  /*05d0*/  @!P0 IMAD.WIDE.U32 R4, R11, R4, R58 ;  /* 0x000000040b048225 */ /* 0x000fe200078e003a */
[----:B------:R-:W-:Y:S02]  /*05e0*/  LOP3.LUT R0, R51, 0xffff, RZ, 0xc0, !PT ;  /* 0x0000ffff33007812 */ /* 0x000fe400078ec0ff */
[----:B------:R-:W-:Y:S01]  /*05f0*/  ISETP.GE.U32.AND P3, PT, R3, UR16, PT ;  /* 0x0000001003007c0c */ /* 0x000fe2000bf66070 */
[----:B------:R-:W3:Y:S01]  /*0600*/  @!P1 LDC.64 R20, c[0x0][0x3a0] ;  /* 0x0000e800ff149b82 */ /* 0x000ee20000000a00 */
[----:B------:R-:W-:Y:S02]  /*0610*/  SHF.R.S32.HI R11, RZ, 0x1f, R3 ;  /* 0x0000001fff0b7819 */ /* 0x000fe40000011403 */
[----:B------:R-:W-:-:S02]  /*0620*/  @!P0 IADD3 R5, PT, PT, R5, R15, RZ ;  /* 0x0000000f05058210 */ /* 0x000fc40007ffe0ff */
[----:B------:R-:W-:Y:S01]  /*0630*/  ISETP.GE.AND.EX P3, PT, R11, UR17, PT, P3 ;  /* 0x000000110b007c0c */ /* 0x000fe2000bf66330 */
[----:B------:R-:W-:Y:S01]  /*0640*/  IMAD R29, R41, 0x1e, R0 ;  /* 0x0000001e291d7824 */ /* 0x000fe200078e0200 */
[C---:B------:R-:W-:Y:S02]  /*0650*/  @!P0 SHF.L.U32 R15, R4.reuse, 0x1, RZ ;  /* 0x00000001040f8819 */ /* 0x040fe400000006ff */
[----:B------:R-:W-:Y:S02]  /*0660*/  @!P0 SHF.L.U64.HI R14, R4, 0x1, R5 ;  /* 0x00000001040e8819 */ /* 0x000fe40000010205 */
[----:B------:R-:W3:Y:S01]  /*0670*/  @!P2 LDC.64 R4, c[0x0][0x3f8] ;  /* 0x0000fe00ff04ab82 */ /* 0x000ee20000000a00 */
[----:B0-----:R-:W-:Y:S01]  /*0680*/  IMAD.WIDE R6, R29, 0x4, R6 ;  /* 0x000000041d067825 */ /* 0x001fe200078e0206 */
[----:B------:R-:W-:-:S03]  /*0690*/  @!P1 MOV R28, R56 ;  /* 0x00000038001c9202 */ /* 0x000fc60000000f00 */
[----:B----4-:R-:W-:Y:S01]  /*06a0*/  @P4 IMAD.WIDE R12, R29, 0x4, R12 ;  /* 0x000000041d0c4825 */ /* 0x010fe200078e020c */
[----:B------:R-:W-:Y:S02]  /*06b0*/  @!P1 MOV R29, R59 ;  /* 0x0000003b001d9202 */ /* 0x000fe40000000f00 */
[----:B------:R-:W-:Y:S01]  /*06c0*/  CS2R R48, SRZ ;  /* 0x0000000000307805 */ /* 0x000fe2000001ff00 */
[----:B-1----:R-:W-:Y:S01]  /*06d0*/  @!P1 IMAD R19, R19, R16, RZ ;  /* 0x0000001013139224 */ /* 0x002fe200078e02ff */
[C---:B------:R-:W-:Y:S01]  /*06e0*/  @!P0 IADD3 R24, P5, PT, R15.reuse, R24, RZ ;  /* 0x000000180f188210 */ /* 0x040fe20007fbe0ff */
[----:B------:R-:W-:Y:S01]  /*06f0*/  @!P1 IMAD.WIDE.U32 R28, R18, R16, R28 ;  /* 0x00000010121c9225 */ /* 0x000fe200078e001c */
[----:B---3--:R-:W-:-:S03]  /*0700*/  @!P0 IADD3 R22, P6, PT, R15, R22, RZ ;  /* 0x000000160f168210 */ /* 0x008fc60007fde0ff */
[----:B------:R-:W-:Y:S01]  /*0710*/  HFMA2 R50, -RZ, RZ, 0, 0 ;  /* 0x00000000ff327431 */ /* 0x000fe200000001ff */
[----:B------:R-:W-:Y:S01]  /*0720*/  CS2R R46, SRZ ;  /* 0x00000000002e7805 */ /* 0x000fe2000001ff00 */
[----:B------:R-:W-:Y:S01]  /*0730*/  @!P1 IMAD R31, R18, R17, R19 ;  /* 0x00000011121f9224 */ /* 0x000fe200078e0213 */
[----:B------:R-:W-:Y:S01]  /*0740*/  CS2R R44, SRZ ;  /* 0x00000000002c7805 */ /* 0x000fe2000001ff00 */
[----:B------:R-:W0:Y:S01]  /*0750*/  @!P3 LDC.64 R16, c[0x0][0x3f8] ;  /* 0x0000fe00ff10bb82 */ /* 0x000e220000000a00 */
[C---:B------:R-:W-:Y:S01]  /*0760*/  @!P0 IADD3.X R25, PT, PT, R14.reuse, R25, RZ, P5, !PT ;  /* 0x000000190e198210 */ /* 0x040fe20002ffe4ff */
[----:B------:R-:W5:Y:S01]  /*0770*/  LDG.E.64 R6, desc[UR12][R6.64] ;  /* 0x0000000c06067981 */ /* 0x000f62000c1e1b00 */
[----:B------:R-:W-:Y:S02]  /*0780*/  @!P0 IADD3.X R23, PT, PT, R14, R23, RZ, P6, !PT ;  /* 0x000000170e178210 */ /* 0x000fe400037fe4ff */
[----:B------:R-:W-:Y:S01]  /*0790*/  @!P1 IADD3 R29, PT, PT, R29, R31, RZ ;  /* 0x0000001f1d1d9210 */ /* 0x000fe20007ffe0ff */
[----:B------:R-:W5:Y:S01]  /*07a0*/  @!P0 LDG.E R50, desc[UR12][R24.64] ;  /* 0x0000000c18328981 */ /* 0x000f62000c1e1900 */
[C---:B------:R-:W-:Y:S01]  /*07b0*/  @!P1 SHF.L.U32 R31, R28.reuse, 0x1, RZ ;  /* 0x000000011c1f9819 */ /* 0x040fe200000006ff */
[----:B------:R-:W1:Y:S01]  /*07c0*/  @!P1 LDC.64 R14, c[0x0][0x398] ;  /* 0x0000e600ff0e9b82 */ /* 0x000e620000000a00 */
[----:B------:R-:W-:Y:S01]  /*07d0*/  @!P1 SHF.L.U64.HI R30, R28, 0x1, R29 ;  /* 0x000000011c1e9819 */ /* 0x000fe2000001021d */
[----:B------:R3:W5:Y:S01]  /*07e0*/  @!P0 LDG.E R49, desc[UR12][R22.64] ;  /* 0x0000000c16318981 */ /* 0x000762000c1e1900 */
[----:B------:R-:W-:-:S05]  /*07f0*/  @!P1 IADD3 R28, P5, PT, R31, R20, RZ ;  /* 0x000000141f1c9210 */ /* 0x000fca0007fbe0ff */
[----:B------:R-:W4:Y:S01]  /*0800*/  @!P2 LDC.64 R18, c[0x0][0x3a0] ;  /* 0x0000e800ff12ab82 */ /* 0x000f220000000a00 */
[----:B------:R-:W-:Y:S01]  /*0810*/  @!P1 IADD3.X R29, PT, PT, R30, R21, RZ, P5, !PT ;  /* 0x000000151e1d9210 */ /* 0x000fe20002ffe4ff */
[----:B------:R-:W-:Y:S01]  /*0820*/  @!P2 IMAD R27, R27, R4, RZ ;  /* 0x000000041b1ba224 */ /* 0x000fe200078e02ff */
[----:B---3--:R-:W-:Y:S02]  /*0830*/  @!P2 MOV R22, R56 ;  /* 0x000000380016a202 */ /* 0x008fe40000000f00 */
[----:B------:R-:W-:-:S03]  /*0840*/  @!P2 MOV R23, R59 ;  /* 0x0000003b0017a202 */ /* 0x000fc60000000f00 */
[----:B------:R-:W3:Y:S01]  /*0850*/  @!P2 LDC.64 R20, c[0x0][0x398] ;  /* 0x0000e600ff14ab82 */ /* 0x000ee20000000a00 */
[C---:B------:R-:W-:Y:S01]  /*0860*/  @!P2 IMAD R33, R26.reuse, R5, R27 ;  /* 0x000000051a21a224 */ /* 0x040fe200078e021b */
[----:B------:R0:W5:Y:S01]  /*0870*/  @!P1 LDG.E R48, desc[UR12][R28.64] ;  /* 0x0000000c1c309981 */ /* 0x000162000c1e1900 */
[----:B------:R-:W-:-:S05]  /*0880*/  @!P2 IMAD.WIDE.U32 R26, R26, R4, R22 ;  /* 0x000000041a1aa225 */ /* 0x000fca00078e0016 */
[----:B------:R-:W3:Y:S01]  /*0890*/  @!P3 LDC.64 R4, c[0x0][0x3a0] ;  /* 0x0000e800ff04bb82 */ /* 0x000ee20000000a00 */
[----:B------:R-:W-:Y:S01]  /*08a0*/  @!P2 IADD3 R25, PT, PT, R27, R33, RZ ;  /* 0x000000211b19a210 */ /* 0x000fe20007ffe0ff */
[----:B0-----:R-:W-:Y:S01]  /*08b0*/  @!P3 IMAD R24, R11, R16, RZ ;  /* 0x000000100b18b224 */ /* 0x001fe200078e02ff */
[----:B------:R-:W-:-:S05]  /*08c0*/  @!P2 SHF.L.U32 R11, R26, 0x1, RZ ;  /* 0x000000011a0ba819 */ /* 0x000fca00000006ff */
[----:B------:R-:W0:Y:S01]  /*08d0*/  @!P3 LDC.64 R22, c[0x0][0x398] ;  /* 0x0000e600ff16bb82 */ /* 0x000e220000000a00 */
[----:B-1----:R-:W-:Y:S01]  /*08e0*/  @!P1 IADD3 R14, P0, PT, R31, R14, RZ ;  /* 0x0000000e1f0e9210 */ /* 0x002fe20007f1e0ff */
[----:B------:R-:W-:Y:S01]  /*08f0*/  @!P3 IMAD R27, R3, R17, R24 ;  /* 0x00000011031bb224 */ /* 0x000fe200078e0218 */
[----:B------:R-:W-:Y:S02]  /*0900*/  @!P2 SHF.L.U64.HI R26, R26, 0x1, R25 ;  /* 0x000000011a1aa819 */ /* 0x000fe40000010219 */
[----:B------:R-:W-:Y:S02]  /*0910*/  @!P3 MOV R24, R56 ;  /* 0x000000380018b202 */ /* 0x000fe40000000f00 */
[----:B------:R-:W-:Y:S02]  /*0920*/  @!P3 MOV R25, R59 ;  /* 0x0000003b0019b202 */ /* 0x000fe40000000f00 */
[----:B------:R-:W-:Y:S02]  /*0930*/  @!P1 IADD3.X R15, PT, PT, R30, R15, RZ, P0, !PT ;  /* 0x0000000f1e0f9210 */ /* 0x000fe400007fe4ff */
[----:B----4-:R-:W-:Y:S01]  /*0940*/  @!P2 IADD3 R18, P0, PT, R11, R18, RZ ;  /* 0x000000120b12a210 */ /* 0x010fe20007f1e0ff */
[----:B------:R-:W-:-:S02]  /*0950*/  @!P3 IMAD.WIDE.U32 R16, R3, R16, R24 ;  /* 0x000000100310b225 */ /* 0x000fc400078e0018 */
[----:B------:R1:W5:Y:S01]  /*0960*/  @!P1 LDG.E R47, desc[UR12][R14.64] ;  /* 0x0000000c0e2f9981 */ /* 0x000362000c1e1900 */
[----:B------:R-:W-:Y:S02]  /*0970*/  @!P2 IADD3.X R19, PT, PT, R26, R19, RZ, P0, !PT ;  /* 0x000000131a13a210 */ /* 0x000fe400007fe4ff */
[----:B---3--:R-:W-:Y:S02]  /*0980*/  @!P2 IADD3 R20, P0, PT, R11, R20, RZ ;  /* 0x000000140b14a210 */ /* 0x008fe40007f1e0ff */
[----:B------:R-:W-:Y:S01]  /*0990*/  @!P3 IADD3 R11, PT, PT, R17, R27, RZ ;  /* 0x0000001b110bb210 */ /* 0x000fe20007ffe0ff */
[----:B------:R1:W5:Y:S01]  /*09a0*/  @!P2 LDG.E R46, desc[UR12][R18.64] ;  /* 0x0000000c122ea981 */ /* 0x000362000c1e1900 */
[----:B------:R-:W-:Y:S02]  /*09b0*/  @!P3 SHF.L.U32 R3, R16, 0x1, RZ ;  /* 0x000000011003b819 */ /* 0x000fe400000006ff */
[----:B------:R-:W-:Y:S02]  /*09c0*/  @!P2 IADD3.X R21, PT, PT, R26, R21, RZ, P0, !PT ;  /* 0x000000151a15a210 */ /* 0x000fe400007fe4ff */
[----:B------:R-:W-:Y:S01]  /*09d0*/  @!P3 SHF.L.U64.HI R24, R16, 0x1, R11 ;  /* 0x000000011018b819 */ /* 0x000fe2000001020b */
[----:B------:R-:W-:Y:S01]  /*09e0*/  HFMA2 R11, -RZ, RZ, 0, 0 ;  /* 0x00000000ff0b7431 */ /* 0x000fe200000001ff */
[C---:B------:R-:W-:Y:S01]  /*09f0*/  @!P3 IADD3 R16, P0, PT, R3.reuse, R4, RZ ;  /* 0x000000040310b210 */ /* 0x040fe20007f1e0ff */
[----:B------:R1:W5:Y:S01]  /*0a00*/  @!P2 LDG.E R45, desc[UR12][R20.64] ;  /* 0x0000000c142da981 */ /* 0x000362000c1e1900 */
[----:B0-----:R-:W-:-:S02]  /*0a10*/  @!P3 IADD3 R22, P1, PT, R3, R22, RZ ;  /* 0x000000160316b210 */ /* 0x001fc40007f3e0ff */
[C---:B------:R-:W-:Y:S02]  /*0a20*/  @!P3 IADD3.X R17, PT, PT, R24.reuse, R5, RZ, P0, !PT ;  /* 0x000000051811b210 */ /* 0x040fe400007fe4ff */
[----:B------:R-:W-:Y:S02]  /*0a30*/  CS2R R4, SRZ ;  /* 0x0000000000047805 */ /* 0x000fe4000001ff00 */
[----:B------:R-:W-:Y:S01]  /*0a40*/  @!P3 IADD3.X R23, PT, PT, R24, R23, RZ, P1, !PT ;  /* 0x000000171817b210 */ /* 0x000fe20000ffe4ff */
[----:B------:R1:W5:Y:S04]  /*0a50*/  @!P3 LDG.E R44, desc[UR12][R16.64] ;  /* 0x0000000c102cb981 */ /* 0x000368000c1e1900 */
[----:B------:R1:W5:Y:S04]  /*0a60*/  @!P3 LDG.E R11, desc[UR12][R22.64] ;  /* 0x0000000c160bb981 */ /* 0x000368000c1e1900 */
[----:B------:R1:W5:Y:S01]  /*0a70*/  @P4 LDG.E.64 R4, desc[UR12][R12.64] ;  /* 0x0000000c0c044981 */ /* 0x000362000c1e1b00 */
[----:B------:R-:W-:-:S03]  /*0a80*/  UISETP.NE.AND UP1, UPT, UR9, URZ, UPT ;  /* 0x000000ff0900728c */ /* 0x000fc6000bf25270 */
[----:B------:R-:W-:Y:S01]  /*0a90*/  UMOV UR9, 0x3f800000 ;  /* 0x3f80000000097882 */ /* 0x000fe20000000000 */
[----:B--2---:R-:W-:-:S13]  /*0aa0*/  R2UR UR14, R8 ;  /* 0x00000000080e72ca */ /* 0x004fda00000e0000 */
        /* <DEDUP_REMOVED lines=10> */
[----:B-1----:R-:W-:Y:S05]  /*0b50*/  BRA.U UP1, `(.L_x_655) ;  /* 0x0000000501247547 */ /* 0x002fea000b800000 */
[--C-:B-----5:R-:W-:Y:S02]  /*0b60*/  HADD2.F32 R9, -RZ, R50.reuse.H0_H0 ;  /* 0x20000032ff097230 */ /* 0x120fe40000004100 */
[----:B------:R-:W-:Y:S02]  /*0b70*/  HADD2.F32 R12, -RZ, R50.H1_H1 ;  /* 0x30000032ff0c7230 */ /* 0x000fe40000004100 */
[--C-:B------:R-:W-:Y:S02]  /*0b80*/  HADD2.F32 R3, -RZ, R49.reuse.H0_H0 ;  /* 0x20000031ff037230 */ /* 0x100fe40000004100 */
[----:B------:R-:W-:Y:S01]  /*0b90*/  FADD.FTZ R9, R9, -UR14 ;  /* 0x8000000e09097e21 */ /* 0x000fe20008010000 */
[----:B------:R-:W-:Y:S02]  /*0ba0*/  HADD2.F32 R8, -RZ, R49.H1_H1 ;  /* 0x30000031ff087230 */ /* 0x000fe40000004100 */
[----:B------:R-:W-:Y:S01]  /*0bb0*/  FADD.FTZ R13, R12, -UR14 ;  /* 0x8000000e0c0d7e21 */ /* 0x000fe20008010000 */
[----:B------:R-:W-:-:S02]  /*0bc0*/  HADD2.F32 R17, -RZ, R48.H0_H0 ;  /* 0x20000030ff117230 */ /* 0x000fc40000004100 */
[----:B------:R-:W-:Y:S01]  /*0bd0*/  FMUL.FTZ R15, R6, R3 ;  /* 0x00000003060f7220 */ /* 0x000fe20000410000 */
[----:B------:R-:W-:Y:S01]  /*0be0*/  FMUL.FTZ R12, R9, UR9 ;  /* 0x00000009090c7c20 */ /* 0x000fe20008410000 */
[----:B------:R-:W-:Y:S01]  /*0bf0*/  FMUL.FTZ R14, R7, R8 ;  /* 0x00000008070e7220 */ /* 0x000fe20000410000 */
[----:B------:R-:W-:Y:S01]  /*0c00*/  FMUL.FTZ R13, R13, UR9 ;  /* 0x000000090d0d7c20 */ /* 0x000fe20008410000 */
[----:B------:R-:W-:Y:S01]  /*0c10*/  FADD.FTZ R9, RZ, R15 ;  /* 0x0000000fff097221 */ /* 0x000fe20000010000 */
[----:B------:R-:W-:Y:S01]  /*0c20*/  FFMA.FTZ R16, R12, R15, RZ ;  /* 0x0000000f0c107223 */ /* 0x000fe200000100ff */
[----:B------:R-:W-:Y:S02]  /*0c30*/  HADD2.F32 R15, -RZ, R47.H0_H0 ;  /* 0x2000002fff0f7230 */ /* 0x000fe40000004100 */
[----:B------:R-:W-:Y:S01]  /*0c40*/  FADD.FTZ R17, R17, -UR14 ;  /* 0x8000000e11117e21 */ /* 0x000fe20008010000 */
[----:B------:R-:W-:Y:S01]  /*0c50*/  FADD.FTZ R9, R14, R9 ;  /* 0x000000090e097221 */ /* 0x000fe20000010000 */
[----:B------:R-:W-:Y:S01]  /*0c60*/  FFMA.FTZ R16, R13, R14, R16 ;  /* 0x0000000e0d107223 */ /* 0x000fe20000010010 */
[----:B------:R-:W-:-:S02]  /*0c70*/  HADD2.F32 R14, -RZ, R48.H1_H1 ;  /* 0x30000030ff0e7230 */ /* 0x000fc40000004100 */
[----:B------:R-:W-:Y:S01]  /*0c80*/  FMUL.FTZ R20, R6, R15 ;  /* 0x0000000f06147220 */ /* 0x000fe20000410000 */
[----:B------:R-:W-:Y:S01]  /*0c90*/  FMUL.FTZ R17, R17, UR9 ;  /* 0x0000000911117c20 */ /* 0x000fe20008410000 */
[----:B------:R-:W-:Y:S02]  /*0ca0*/  HADD2.F32 R18, -RZ, R47.H1_H1 ;  /* 0x3000002fff127230 */ /* 0x000fe40000004100 */
[----:B------:R-:W-:Y:S01]  /*0cb0*/  FFMA.FTZ R12, R3, R12, RZ ;  /* 0x0000000c030c7223 */ /* 0x000fe200000100ff */
[----:B------:R-:W-:Y:S01]  /*0cc0*/  FADD.FTZ R14, R14, -UR14 ;  /* 0x8000000e0e0e7e21 */ /* 0x000fe20008010000 */
[----:B------:R-:W-:Y:S02]  /*0cd0*/  HADD2.F32 R22, -RZ, R46.H0_H0 ;  /* 0x2000002eff167230 */ /* 0x000fe40000004100 */
[----:B------:R-:W-:Y:S01]  /*0ce0*/  FADD.FTZ R21, R9, R20 ;  /* 0x0000001409157221 */ /* 0x000fe20000010000 */
[----:B------:R-:W-:Y:S01]  /*0cf0*/  FFMA.FTZ R20, R17, R20, R16 ;  /* 0x0000001411147223 */ /* 0x000fe20000010010 */
[----:B------:R-:W-:-:S02]  /*0d00*/  HADD2.F32 R9, -RZ, R45.H0_H0 ;  /* 0x2000002dff097230 */ /* 0x000fc40000004100 */
[----:B------:R-:W-:Y:S01]  /*0d10*/  FMUL.FTZ R16, R7, R18 ;  /* 0x0000001207107220 */ /* 0x000fe20000410000 */
[----:B------:R-:W-:Y:S01]  /*0d20*/  FMUL.FTZ R19, R14, UR9 ;  /* 0x000000090e137c20 */ /* 0x000fe20008410000 */
[----:B------:R-:W-:Y:S01]  /*0d30*/  FADD.FTZ R14, RZ, R3 ;  /* 0x00000003ff0e7221 */ /* 0x000fe20000010000 */
[----:B------:R-:W-:Y:S01]  /*0d40*/  FADD.FTZ R22, R22, -UR14 ;  /* 0x8000000e16167e21 */ /* 0x000fe20008010000 */
[----:B------:R-:W-:Y:S01]  /*0d50*/  FADD.FTZ R21, R16, R21 ;  /* 0x0000001510157221 */ /* 0x000fe20000010000 */
[----:B------:R-:W-:Y:S01]  /*0d60*/  FFMA.FTZ R20, R19, R16, R20 ;  /* 0x0000001013147223 */ /* 0x000fe20000010014 */
[----:B------:R-:W-:Y:S01]  /*0d70*/  FMUL.FTZ R16, R6, R9 ;  /* 0x0000000906107220 */ /* 0x000fe20000410000 */
[C---:B------:R-:W-:Y:S01]  /*0d80*/  FADD.FTZ R14, R15.reuse, R14 ;  /* 0x0000000e0f0e7221 */ /* 0x040fe20000010000 */
[----:B------:R-:W-:Y:S01]  /*0d90*/  FMUL.FTZ R23, R22, UR9 ;  /* 0x0000000916177c20 */ /* 0x000fe20008410000 */
[----:B------:R-:W-:Y:S01]  /*0da0*/  FFMA.FTZ R12, R15, R17, R12 ;  /* 0x000000110f0c7223 */ /* 0x000fe2000001000c */
[----:B------:R-:W-:-:S02]  /*0db0*/  HADD2.F32 R15, -RZ, R46.H1_H1 ;  /* 0x3000002eff0f7230 */ /* 0x000fc40000004100 */
[----:B------:R-:W-:Y:S01]  /*0dc0*/  FADD.FTZ R21, R21, R16 ;  /* 0x0000001015157221 */ /* 0x000fe20000010000 */
[----:B------:R-:W-:Y:S01]  /*0dd0*/  FFMA.FTZ R20, R23, R16, R20 ;  /* 0x0000001017147223 */ /* 0x000fe20000010014 */
[----:B------:R-:W-:Y:S02]  /*0de0*/  HADD2.F32 R16, -RZ, R45.H1_H1 ;  /* 0x3000002dff107230 */ /* 0x000fe40000004100 */
[----:B------:R-:W-:Y:S01]  /*0df0*/  FFMA.FTZ R13, R8, R13, RZ ;  /* 0x0000000d080d7223 */ /* 0x000fe200000100ff */
[----:B------:R-:W-:Y:S01]  /*0e00*/  FADD.FTZ R15, R15, -UR14 ;  /* 0x8000000e0f0f7e21 */ /* 0x000fe20008010000 */
[----:B------:R-:W-:Y:S01]  /*0e10*/  FADD.FTZ R3, RZ, R8 ;  /* 0x00000008ff037221 */ /* 0x000fe20000010000 */
[----:B------:R-:W-:Y:S02]  /*0e20*/  HADD2.F32 R17, -RZ, R44.H0_H0 ;  /* 0x2000002cff117230 */ /* 0x000fe40000004100 */
[----:B------:R-:W-:Y:S01]  /*0e30*/  FMUL.FTZ R8, R7, R16 ;  /* 0x0000001007087220 */ /* 0x000fe20000410000 */
[----:B------:R-:W-:Y:S01]  /*0e40*/  FMUL.FTZ R15, R15, UR9 ;  /* 0x000000090f0f7c20 */ /* 0x000fe20008410000 */
[----:B------:R-:W-:Y:S01]  /*0e50*/  FFMA.FTZ R13, R18, R19, R13 ;  /* 0x00000013120d7223 */ /* 0x000fe2000001000d */
[----:B------:R-:W-:-:S02]  /*0e60*/  HADD2.F32 R19, -RZ, R11.H0_H0 ;  /* 0x2000000bff137230 */ /* 0x000fc40000004100 */
[----:B------:R-:W-:Y:S01]  /*0e70*/  FADD.FTZ R21, R8, R21 ;  /* 0x0000001508157221 */ /* 0x000fe20000010000 */
[----:B------:R-:W-:Y:S01]  /*0e80*/  FFMA.FTZ R20, R15, R8, R20 ;  /* 0x000000080f147223 */ /* 0x000fe20000010014 */
[----:B------:R-:W-:Y:S02]  /*0e90*/  HADD2.F32 R8, -RZ, R44.H1_H1 ;  /* 0x3000002cff087230 */ /* 0x000fe40000004100 */
[----:B------:R-:W-:Y:S01]  /*0ea0*/  FADD.FTZ R17, R17, -UR14 ;  /* 0x8000000e11117e21 */ /* 0x000fe20008010000 */
[----:B------:R-:W-:Y:S01]  /*0eb0*/  FADD.FTZ R3, R18, R3 ;  /* 0x0000000312037221 */ /* 0x000fe20000010000 */
[----:B------:R-:W-:Y:S02]  /*0ec0*/  HADD2.F32 R18, -RZ, R11.H1_H1 ;  /* 0x3000000bff127230 */ /* 0x000fe40000004100 */
[----:B------:R-:W-:Y:S01]  /*0ed0*/  FMUL.FTZ R22, R6, R19 ;  /* 0x0000001306167220 */ /* 0x000fe20000410000 */
[----:B------:R-:W-:Y:S01]  /*0ee0*/  FMUL.FTZ R17, R17, UR9 ;  /* 0x0000000911117c20 */ /* 0x000fe20008410000 */
[----:B------:R-:W-:Y:S01]  /*0ef0*/  FADD.FTZ R8, R8, -UR14 ;  /* 0x8000000e08087e21 */ /* 0x000fe20008010000 */
[----:B------:R-:W-:Y:S01]  /*0f00*/  FADD.FTZ R14, R14, R9 ;  /* 0x000000090e0e7221 */ /* 0x000fe20000010000 */
[----:B------:R-:W-:Y:S01]  /*0f10*/  FFMA.FTZ R12, R9, R23, R12 ;  /* 0x00000017090c7223 */ /* 0x000fe2000001000c */
[----:B------:R-:W-:Y:S01]  /*0f20*/  FADD.FTZ R24, R21, R22 ;  /* 0x0000001615187221 */ /* 0x000fe20000010000 */
[----:B------:R-:W-:Y:S01]  /*0f30*/  FMUL.FTZ R9, R7, R18 ;  /* 0x0000001207097220 */ /* 0x000fe20000410000 */
[----:B------:R-:W-:Y:S01]  /*0f40*/  FFMA.FTZ R21, R17, R22, R20 ;  /* 0x0000001611157223 */ /* 0x000fe20000010014 */
[----:B------:R-:W-:Y:S01]  /*0f50*/  FMUL.FTZ R8, R8, UR9 ;  /* 0x0000000908087c20 */ /* 0x000fe20008410000 */
        /* <DEDUP_REMOVED lines=9> */
.L_x_655:
[--C-:B-----5:R-:W-:Y:S02]  /*0ff0*/  HADD2.F32 R3, -RZ, R50.reuse.H0_H0 ;  /* 0x20000032ff037230 */ /* 0x120fe40000004100 */
[----:B------:R-:W-:Y:S02]  /*1000*/  HADD2.F32 R8, -RZ, R50.H1_H1 ;  /* 0x30000032ff087230 */ /* 0x000fe40000004100 */
[--C-:B------:R-:W-:Y:S02]  /*1010*/  HADD2.F32 R9, -RZ, R48.reuse.H0_H0 ;  /* 0x20000030ff097230 */ /* 0x100fe40000004100 */
[----:B------:R-:W-:Y:S01]  /*1020*/  FADD.FTZ R3, R3, -UR14 ;  /* 0x8000000e03037e21 */ /* 0x000fe20008010000 */
[----:B------:R-:W-:Y:S02]  /*1030*/  HADD2.F32 R12, -RZ, R48.H1_H1 ;  /* 0x30000030ff0c7230 */ /* 0x000fe40000004100 */
[----:B------:R-:W-:Y:S01]  /*1040*/  FADD.FTZ R8, R8, -UR14 ;  /* 0x8000000e08087e21 */ /* 0x000fe20008010000 */
[----:B------:R-:W-:-:S02]  /*1050*/  HADD2.F32 R13, -RZ, R46.H0_H0 ;  /* 0x2000002eff0d7230 */ /* 0x000fc40000004100 */
[----:B------:R-:W-:Y:S01]  /*1060*/  FMUL.FTZ R3, R3, UR9 ;  /* 0x0000000903037c20 */ /* 0x000fe20008410000 */
[----:B------:R-:W-:Y:S01]  /*1070*/  FADD.FTZ R9, R9, -UR14 ;  /* 0x8000000e09097e21 */ /* 0x000fe20008010000 */
[----:B------:R-:W-:Y:S01]  /*1080*/  FADD.FTZ R12, R12, -UR14 ;  /* 0x8000000e0c0c7e21 */ /* 0x000fe20008010000 */
[----:B------:R-:W-:Y:S01]  /*1090*/  FMUL.FTZ R8, R8, UR9 ;  /* 0x0000000908087c20 */ /* 0x000fe20008410000 */
[--C-:B------:R-:W-:Y:S01]  /*10a0*/  FFMA.FTZ R26, R6, R3, R4.reuse ;  /* 0x00000003061a7223 */ /* 0x100fe20000010004 */
[----:B------:R-:W-:Y:S01]  /*10b0*/  FADD.FTZ R13, R13, -UR14 ;  /* 0x8000000e0d0d7e21 */ /* 0x000fe20008010000 */
[----:B------:R-:W-:Y:S01]  /*10c0*/  FMUL.FTZ R9, R9, UR9 ;  /* 0x0000000909097c20 */ /* 0x000fe20008410000 */
[----:B------:R-:W-:Y:S01]  /*10d0*/  FMUL.FTZ R18, R12, UR9 ;  /* 0x000000090c127c20 */ /* 0x000fe20008410000 */
[----:B------:R-:W-:Y:S01]  /*10e0*/  FMUL.FTZ R24, R26, -1.4426950216293334961 ;  /* 0xbfb8aa3b1a187820 */ /* 0x000fe20000410000 */
[----:B------:R-:W-:Y:S02]  /*10f0*/  HADD2.F32 R12, -RZ, R46.H1_H1 ;  /* 0x3000002eff0c7230 */ /* 0x000fe40000004100 */
[----:B------:R-:W-:Y:S01]  /*1100*/  FMUL.FTZ R15, R13, UR9 ;  /* 0x000000090d0f7c20 */ /* 0x000fe20008410000 */
[C-C-:B------:R-:W-:Y:S01]  /*1110*/  FFMA.FTZ R22, R7.reuse, R8, R5.reuse ;  /* 0x0000000807167223 */ /* 0x140fe20000010005 */
[----:B------:R-:W-:Y:S01]  /*1120*/  FFMA.FTZ R21, R6, R9, R4 ;  /* 0x0000000906157223 */ /* 0x000fe20000010004 */
[--C-:B------:R-:W-:Y:S01]  /*1130*/  HADD2.F32 R13, -RZ, R44.reuse.H0_H0 ;  /* 0x2000002cff0d7230 */ /* 0x100fe20000004100 */
[----:B------:R-:W0:Y:S01]  /*1140*/  MUFU.EX2 R24, R24 ;  /* 0x0000001800187308 */ /* 0x000e220000000800 */
[----:B------:R-:W-:Y:S01]  /*1150*/  FFMA.FTZ R23, R7, R18, R5 ;  /* 0x0000001207177223 */ /* 0x000fe20000010005 */
[----:B------:R-:W-:-:S02]  /*1160*/  HADD2.F32 R19, -RZ, R44.H1_H1 ;  /* 0x3000002cff137230 */ /* 0x000fc40000004100 */
[----:B------:R-:W-:Y:S01]  /*1170*/  FMUL.FTZ R25, R22, -1.4426950216293334961 ;  /* 0xbfb8aa3b16197820 */ /* 0x000fe20000410000 */
[----:B------:R-:W-:Y:S01]  /*1180*/  FMUL.FTZ R27, R21, -1.4426950216293334961 ;  /* 0xbfb8aa3b151b7820 */ /* 0x000fe20000410000 */
[----:B------:R-:W-:Y:S01]  /*1190*/  FADD.FTZ R12, R12, -UR14 ;  /* 0x8000000e0c0c7e21 */ /* 0x000fe20008010000 */
[----:B------:R-:W-:Y:S01]  /*11a0*/  FADD.FTZ R13, R13, -UR14 ;  /* 0x8000000e0d0d7e21 */ /* 0x000fe20008010000 */
[----:B------:R-:W-:Y:S01]  /*11b0*/  FMUL.FTZ R14, R23, -1.4426950216293334961 ;  /* 0xbfb8aa3b170e7820 */ /* 0x000fe20000410000 */
[----:B------:R-:W-:Y:S01]  /*11c0*/  FADD.FTZ R20, R19, -UR14 ;  /* 0x8000000e13147e21 */ /* 0x000fe20008010000 */
[----:B------:R-:W-:Y:S01]  /*11d0*/  FMUL.FTZ R16, R12, UR9 ;  /* 0x000000090c107c20 */ /* 0x000fe20008410000 */
[----:B------:R-:W-:Y:S01]  /*11e0*/  FMUL.FTZ R13, R13, UR9 ;  /* 0x000000090d0d7c20 */ /* 0x000fe20008410000 */
[----:B------:R-:W1:Y:S01]  /*11f0*/  MUFU.EX2 R25, R25 ;  /* 0x0000001900197308 */ /* 0x000e620000000800 */
[C-C-:B------:R-:W-:Y:S01]  /*1200*/  FFMA.FTZ R17, R6.reuse, R15, R4.reuse ;  /* 0x0000000f06117223 */ /* 0x140fe20000010004 */
[----:B------:R-:W-:Y:S01]  /*1210*/  FFMA.FTZ R12, R7, R16, R5 ;  /* 0x00000010070c7223 */ /* 0x000fe20000010005 */
[----:B------:R-:W-:-:S02]  /*1220*/  FFMA.FTZ R19, R6, R13, R4 ;  /* 0x0000000d06137223 */ /* 0x000fc40000010004 */
[----:B------:R-:W-:Y:S01]  /*1230*/  FMUL.FTZ R29, R17, -1.4426950216293334961 ;  /* 0xbfb8aa3b111d7820 */ /* 0x000fe20000410000 */
[----:B------:R-:W-:Y:S01]  /*1240*/  FMUL.FTZ R31, R12, -1.4426950216293334961 ;  /* 0xbfb8aa3b0c1f7820 */ /* 0x000fe20000410000 */
[----:B------:R-:W-:Y:S01]  /*1250*/  FMUL.FTZ R36, R19, -1.4426950216293334961 ;  /* 0xbfb8aa3b13247820 */ /* 0x000fe20000410000 */
[----:B------:R-:W2:Y:S01]  /*1260*/  MUFU.EX2 R27, R27 ;  /* 0x0000001b001b7308 */ /* 0x000ea20000000800 */
[----:B0-----:R-:W-:-:S07]  /*1270*/  FADD.FTZ R24, R24, 1 ;  /* 0x3f80000018187421 */ /* 0x001fce0000010000 */
[----:B------:R0:W3:Y:S01]  /*1280*/  MUFU.EX2 R28, R14 ;  /* 0x0000000e001c7308 */ /* 0x0000e20000000800 */
[----:B-1----:R-:W-:-:S07]  /*1290*/  FADD.FTZ R25, R25, 1 ;  /* 0x3f80000019197421 */ /* 0x002fce0000010000 */
[----:B------:R-:W1:Y:S01]  /*12a0*/  MUFU.EX2 R32, R29 ;  /* 0x0000001d00207308 */ /* 0x000e620000000800 */
[----:B0-----:R-:W-:Y:S01]  /*12b0*/  FMUL.FTZ R14, R20, UR9 ;  /* 0x00000009140e7c20 */ /* 0x001fe20008410000 */
[----:B--2---:R-:W-:-:S03]  /*12c0*/  FADD.FTZ R33, R27, 1 ;  /* 0x3f8000001b217421 */ /* 0x004fc60000010000 */
[----:B------:R-:W-:-:S03]  /*12d0*/  FFMA.FTZ R20, R7, R14, R5 ;  /* 0x0000000e07147223 */ /* 0x000fc60000010005 */
[----:B------:R3:W0:Y:S01]  /*12e0*/  MUFU.EX2 R35, R31 ;  /* 0x0000001f00237308 */ /* 0x0006220000000800 */
[----:B------:R-:W-:-:S07]  /*12f0*/  FMUL.FTZ R37, R20, -1.4426950216293334961 ;  /* 0xbfb8aa3b14257820 */ /* 0x000fce0000410000 */
[----:B------:R-:W2:Y:S01]  /*1300*/  MUFU.RCP R30, R24 ;  /* 0x00000018001e7308 */ /* 0x000ea20000001000 */
[----:B---3--:R-:W-:Y:S01]  /*1310*/  FADD.FTZ R31, R28, 1 ;  /* 0x3f8000001c1f7421 */ /* 0x008fe20000010000 */
[----:B-1----:R-:W-:-:S06]  /*1320*/  FADD.FTZ R27, R32, 1 ;  /* 0x3f800000201b7421 */ /* 0x002fcc0000010000 */
[----:B------:R-:W1:Y:S01]  /*1330*/  MUFU.EX2 R36, R36 ;  /* 0x0000002400247308 */ /* 0x000e620000000800 */
[----:B0-----:R-:W-:-:S07]  /*1340*/  FADD.FTZ R28, R35, 1 ;  /* 0x3f800000231c7421 */ /* 0x001fce0000010000 */
[----:B------:R0:W3:Y:S01]  /*1350*/  MUFU.EX2 R29, R37 ;  /* 0x00000025001d7308 */ /* 0x0000e20000000800 */
[----:B--2---:R-:W-:-:S04]  /*1360*/  FADD.FTZ R35, -R30, 1 ;  /* 0x3f8000001e237421 */ /* 0x004fc80000010100 */
[----:B------:R-:W-:Y:S01]  /*1370*/  FFMA.FTZ R32, R26, R35, 1 ;  /* 0x3f8000001a207423 */ /* 0x000fe20000010023 */
[----:B------:R-:W-:Y:S02]  /*1380*/  HADD2.F32 R26, -RZ, R47.H0_H0 ;  /* 0x2000002fff1a7230 */ /* 0x000fe40000004100 */
[----:B------:R2:W4:Y:S01]  /*1390*/  MUFU.RCP R34, R25 ;  /* 0x0000001900227308 */ /* 0x0005220000001000 */
[----:B0-----:R-:W-:Y:S02]  /*13a0*/  HADD2.F32 R37, -RZ, R49.H0_H0 ;  /* 0x20000031ff257230 */ /* 0x001fe40000004100 */
[----:B-1----:R-:W-:Y:S01]  /*13b0*/  FADD.FTZ R24, R36, 1 ;  /* 0x3f80000024187421 */ /* 0x002fe20000010000 */
[----:B------:R-:W-:-:S04]  /*13c0*/  HADD2.F32 R36, -RZ, R47.H1_H1 ;  /* 0x3000002fff247230 */ /* 0x000fc80000004100 */
[----:B------:R-:W0:Y:S01]  /*13d0*/  MUFU.RCP R33, R33 ;  /* 0x0000002100217308 */ /* 0x000e220000001000 */
[----:B---3--:R-:W-:Y:S01]  /*13e0*/  FADD.FTZ R38, R29, 1 ;  /* 0x3f8000001d267421 */ /* 0x008fe20000010000 */
[----:B--2---:R-:W-:Y:S01]  /*13f0*/  FMUL.FTZ R25, R37, R30 ;  /* 0x0000001e25197220 */ /* 0x004fe20000410000 */
[----:B------:R-:W-:-:S03]  /*1400*/  HADD2.F32 R37, -RZ, R49.H1_H1 ;  /* 0x30000031ff257230 */ /* 0x000fc60000004100 */
[----:B------:R-:W-:Y:S02]  /*1410*/  FMUL.FTZ R25, R25, R32 ;  /* 0x0000002019197220 */ /* 0x000fe40000410000 */
[----:B------:R-:W1:Y:S01]  /*1420*/  MUFU.RCP R31, R31 ;  /* 0x0000001f001f7308 */ /* 0x000e620000001000 */
[----:B----4-:R-:W-:Y:S01]  /*1430*/  FMUL.FTZ R30, R37, R34 ;  /* 0x00000022251e7220 */ /* 0x010fe20000410000 */
[----:B------:R-:W-:-:S06]  /*1440*/  FADD.FTZ R37, -R34, 1 ;  /* 0x3f80000022257421 */ /* 0x000fcc0000010100 */
[----:B------:R-:W2:Y:S01]  /*1450*/  MUFU.RCP R27, R27 ;  /* 0x0000001b001b7308 */ /* 0x000ea20000001000 */
[----:B0-----:R-:W-:Y:S01]  /*1460*/  FMUL.FTZ R29, R26, R33 ;  /* 0x000000211a1d7220 */ /* 0x001fe20000410000 */
[----:B------:R-:W-:-:S06]  /*1470*/  FADD.FTZ R34, -R33, 1 ;  /* 0x3f80000021227421 */ /* 0x000fcc0000010100 */
[----:B------:R-:W0:Y:S01]  /*1480*/  MUFU.RCP R28, R28 ;  /* 0x0000001c001c7308 */ /* 0x000e220000001000 */
[----:B-1----:R-:W-:Y:S01]  /*1490*/  FMUL.FTZ R26, R36, R31 ;  /* 0x0000001f241a7220 */ /* 0x002fe20000410000 */
[----:B------:R-:W-:Y:S01]  /*14a0*/  FADD.FTZ R36, -R31, 1 ;  /* 0x3f8000001f247421 */ /* 0x000fe20000010100 */
[----:B------:R-:W-:Y:S01]  /*14b0*/  FFMA.FTZ R31, R22, R37, 1 ;  /* 0x3f800000161f7423 */ /* 0x000fe20000010025 */
[----:B------:R-:W-:Y:S01]  /*14c0*/  FFMA.FTZ R22, R21, R34, 1 ;  /* 0x3f80000015167423 */ /* 0x000fe20000010022 */
[----:B------:R-:W-:Y:S02]  /*14d0*/  HADD2.F32 R34, -RZ, R45.H0_H0 ;  /* 0x2000002dff227230 */ /* 0x000fe40000004100 */
[----:B------:R-:W-:Y:S01]  /*14e0*/  FFMA.FTZ R37, R23, R36, 1 ;  /* 0x3f80000017257423 */ /* 0x000fe20000010024 */
[--C-:B------:R-:W-:Y:S01]  /*14f0*/  HADD2.F32 R36, -RZ, R11.reuse.H1_H1 ;  /* 0x3000000bff247230 */ /* 0x100fe20000004100 */
[----:B------:R-:W1:Y:S01]  /*1500*/  MUFU.RCP R35, R38 ;  /* 0x0000002600237308 */ /* 0x000e620000001000 */
[----:B------:R-:W-:-:S02]  /*1510*/  HADD2.F32 R21, -RZ, R11.H0_H0 ;  /* 0x2000000bff157230 */ /* 0x000fc40000004100 */
[----:B--2---:R-:W-:Y:S01]  /*1520*/  FMUL.FTZ R33, R34, R27 ;  /* 0x0000001b22217220 */ /* 0x004fe20000410000 */
[----:B------:R-:W-:Y:S02]  /*1530*/  HADD2.F32 R23, -RZ, R45.H1_H1 ;  /* 0x3000002dff177230 */ /* 0x000fe40000004100 */
[----:B------:R-:W-:Y:S01]  /*1540*/  FADD.FTZ R34, -R27, 1 ;  /* 0x3f8000001b227421 */ /* 0x000fe20000010100 */
[----:B------:R-:W-:Y:S01]  /*1550*/  FMUL.FTZ R30, R30, R31 ;  /* 0x0000001f1e1e7220 */ /* 0x000fe20000410000 */
[----:B------:R-:W-:Y:S01]  /*1560*/  FMUL.FTZ R29, R29, R22 ;  /* 0x000000161d1d7220 */ /* 0x000fe20000410000 */
[----:B------:R-:W-:Y:S01]  /*1570*/  FFMA.FTZ R22, R3, R25, RZ ;  /* 0x0000001903167223 */ /* 0x000fe200000100ff */
[----:B------:R-:W2:Y:S01]  /*1580*/  MUFU.RCP R24, R24 ;  /* 0x0000001800187308 */ /* 0x000ea20000001000 */
[----:B0-----:R-:W-:Y:S01]  /*1590*/  FADD.FTZ R39, -R28, 1 ;  /* 0x3f8000001c277421 */ /* 0x001fe20000010100 */
[----:B------:R-:W-:Y:S01]  /*15a0*/  FMUL.FTZ R23, R23, R28 ;  /* 0x0000001c17177220 */ /* 0x000fe20000410000 */
[----:B------:R-:W-:Y:S01]  /*15b0*/  FFMA.FTZ R34, R17, R34, 1 ;  /* 0x3f80000011227423 */ /* 0x000fe20000010022 */
[----:B------:R-:W-:Y:S01]  /*15c0*/  FMUL.FTZ R17, R26, R37 ;  /* 0x000000251a117220 */ /* 0x000fe20000410000 */
[----:B------:R-:W-:Y:S01]  /*15d0*/  FFMA.FTZ R12, R12, R39, 1 ;  /* 0x3f8000000c0c7423 */ /* 0x000fe20000010027 */
[----:B------:R-:W-:Y:S01]  /*15e0*/  FFMA.FTZ R22, R9, R29, R22 ;  /* 0x0000001d09167223 */ /* 0x000fe20000010016 */
[----:B-1----:R-:W-:Y:S01]  /*15f0*/  FMUL.FTZ R27, R36, R35 ;  /* 0x00000023241b7220 */ /* 0x002fe20000410000 */
[----:B------:R-:W-:-:S04]  /*1600*/  FADD.FTZ R35, -R35, 1 ;  /* 0x3f80000023237421 */ /* 0x000fc80000010100 */
[----:B------:R-:W-:Y:S01]  /*1610*/  FFMA.FTZ R28, R20, R35, 1 ;  /* 0x3f800000141c7423 */ /* 0x000fe20000010023 */
[----:B------:R-:W-:Y:S01]  /*1620*/  FMUL.FTZ R20, R23, R12 ;  /* 0x0000000c17147220 */ /* 0x000fe20000410000 */
[----:B------:R-:W-:Y:S01]  /*1630*/  FMUL.FTZ R12, R6, R25 ;  /* 0x00000019060c7220 */ /* 0x000fe20000410000 */
[----:B--2---:R-:W-:Y:S01]  /*1640*/  FMUL.FTZ R21, R21, R24 ;  /* 0x0000001815157220 */ /* 0x004fe20000410000 */
[----:B------:R-:W-:Y:S01]  /*1650*/  FADD.FTZ R24, -R24, 1 ;  /* 0x3f80000018187421 */ /* 0x000fe20000010100 */
[----:B------:R-:W-:Y:S01]  /*1660*/  FMUL.FTZ R23, R6, R29 ;  /* 0x0000001d06177220 */ /* 0x000fe20000410000 */
[----:B------:R-:W-:Y:S01]  /*1670*/  FFMA.FTZ R3, R3, R12, RZ ;  /* 0x0000000c03037223 */ /* 0x000fe200000100ff */
[----:B------:R-:W-:Y:S01]  /*1680*/  FADD.FTZ R25, RZ, R25 ;  /* 0x00000019ff197221 */ /* 0x000fe20000010000 */
[----:B------:R-:W-:Y:S01]  /*1690*/  FFMA.FTZ R24, R19, R24, 1 ;  /* 0x3f80000013187423 */ /* 0x000fe20000010018 */
[----:B------:R-:W-:Y:S01]  /*16a0*/  FMUL.FTZ R19, R33, R34 ;  /* 0x0000002221137220 */ /* 0x000fe20000410000 */
[----:B------:R-:W-:Y:S01]  /*16b0*/  FMUL.FTZ R27, R27, R28 ;  /* 0x0000001c1b1b7220 */ /* 0x000fe20000410000 */
[----:B------:R-:W-:Y:S01]  /*16c0*/  FADD.FTZ R28, R25, R29 ;  /* 0x0000001d191c7221 */ /* 0x000fe20000010000 */
[----:B------:R-:W-:Y:S01]  /*16d0*/  FMUL.FTZ R26, R21, R24 ;  /* 0x00000018151a7220 */ /* 0x000fe20000410000 */
[----:B------:R-:W-:Y:S01]  /*16e0*/  FMUL.FTZ R21, R7, R30 ;  /* 0x0000001e07157220 */ /* 0x000fe20000410000 */
[----:B------:R-:W-:Y:S01]  /*16f0*/  FADD.FTZ R24, RZ, R12 ;  /* 0x0000000cff187221 */ /* 0x000fe20000010000 */
[----:B------:R-:W-:-:S02]  /*1700*/  FFMA.FTZ R22, R15, R19, R22 ;  /* 0x000000130f167223 */ /* 0x000fc40000010016 */
[----:B------:R-:W-:Y:S01]  /*1710*/  FFMA.FTZ R12, R8, R21, R3 ;  /* 0x00000015080c7223 */ /* 0x000fe20000010003 */
[----:B------:R-:W-:Y:S01]  /*1720*/  FADD.FTZ R24, R21, R24 ;  /* 0x0000001815187221 */ /* 0x000fe20000010000 */
[----:B------:R-:W-:Y:S01]  /*1730*/  FMUL.FTZ R21, R6, R19 ;  /* 0x0000001306157220 */ /* 0x000fe20000410000 */
[----:B------:R-:W-:Y:S01]  /*1740*/  FFMA.FTZ R3, R8, R30, RZ ;  /* 0x0000001e08037223 */ /* 0x000fe200000100ff */
[----:B------:R-:W-:Y:S01]  /*1750*/  FFMA.FTZ R12, R9, R23, R12 ;  /* 0x00000017090c7223 */ /* 0x000fe2000001000c */
[-C--:B------:R-:W-:Y:S01]  /*1760*/  FMUL.FTZ R9, R7, R17.reuse ;  /* 0x0000001107097220 */ /* 0x080fe20000410000 */
[----:B------:R-:W-:Y:S01]  /*1770*/  FADD.FTZ R24, R24, R23 ;  /* 0x0000001718187221 */ /* 0x000fe20000010000 */
[----:B------:R-:W-:Y:S01]  /*1780*/  FADD.FTZ R30, RZ, R30 ;  /* 0x0000001eff1e7221 */ /* 0x000fe20000010000 */
        /* <DEDUP_REMOVED lines=15> */
[----:B------:R-:W-:Y:S01]  /*1880*/  FADD.FTZ R20, R17, R20 ;  /* 0x0000001411147221 */ /* 0x000fe20000010000 */
[C---:B------:R-:W-:Y:S01]  /*1890*/  FFMA.FTZ R25, R14.reuse, R27, R3 ;  /* 0x0000001b0e197223 */ /* 0x040fe20000010003 */
[----:B------:R-:W-:Y:S01]  /*18a0*/  FFMA.FTZ R9, R14, R21, R9 ;  /* 0x000000150e097223 */ /* 0x000fe20000010009 */
[----:B------:R-:W-:Y:S01]  /*18b0*/  FADD.FTZ R15, R21, R24 ;  /* 0x00000018150f7221 */ /* 0x000fe20000010000 */
[----:B------:R-:W-:Y:S01]  /*18c0*/  FFMA.FTZ R24, R13, R26, R22 ;  /* 0x0000001a0d187223 */ /* 0x000fe20000010016 */
[----:B------:R-:W-:Y:S01]  /*18d0*/  FADD.FTZ R26, R19, R26 ;  /* 0x0000001a131a7221 */ /* 0x000fe20000010000 */
[----:B------:R-:W-:-:S07]  /*18e0*/  FADD.FTZ R27, R20, R27 ;  /* 0x0000001b141b7221 */ /* 0x000fce0000010000 */
.L_x_656:
[----:B------:R-:W-:Y:S01]  /*18f0*/  MOV R12, R9 ;  /* 0x00000009000c7202 */ /* 0x000fe20000000f00 */
[----:B------:R-:W0:Y:S01]  /*1900*/  SHFL.DOWN PT, R8, R15, 0x1, 0x1f ;  /* 0x08201f000f087f89 */ /* 0x000e2200000e0000 */
[C---:B------:R-:W-:Y:S01]  /*1910*/  ISETP.GT.AND P0, PT, R10.reuse, 0x1e, PT ;  /* 0x0000001e0a00780c */ /* 0x040fe20003f04270 */
[----:B------:R-:W1:Y:S01]  /*1920*/  S2UR UR10, SR_CgaCtaId ;  /* 0x00000000000a79c3 */ /* 0x000e620000008800 */
[----:B------:R-:W-:Y:S01]  /*1930*/  UMOV UR7, 0x400 ;  /* 0x0000040000077882 */ /* 0x000fe20000000000 */
[----:B------:R-:W2:Y:S01]  /*1940*/  SHFL.DOWN PT, R3, R12, 0x1, 0x1f ;  /* 0x08201f000c037f89 */ /* 0x000ea200000e0000 */
[----:B------:R-:W-:Y:S01]  /*1950*/  UIADD3 UR5, UPT, UPT, UR7, 0xa0, URZ ;  /* 0x000000a007057890 */ /* 0x000fe2000fffe0ff */
[C---:B------:R-:W-:Y:S01]  /*1960*/  ISETP.GT.AND P3, PT, R10.reuse, 0xf, PT ;  /* 0x0000000f0a00780c */ /* 0x040fe20003f64270 */
[----:B------:R-:W3:Y:S01]  /*1970*/  LDCU UR6, c[0x0][0x374] ;  /* 0x00006e80ff0677ac */ /* 0x000ee20008000800 */
[----:B------:R-:W4:Y:S01]  /*1980*/  S2R R54, SR_TID.X ;  /* 0x0000000000367919 */ /* 0x000f220000002100 */
[----:B------:R-:W-:Y:S01]  /*1990*/  ISETP.GT.AND P2, PT, R10, 0x17, PT ;  /* 0x000000170a00780c */ /* 0x000fe20003f44270 */
[----:B------:R-:W-:Y:S04]  /*19a0*/  BSSY.RECONVERGENT B0, `(.L_x_657) ;  /* 0x0000025000007945 */ /* 0x000fe80003800200 */
[----:B0-----:R-:W-:Y:S01]  /*19b0*/  @!P0 FADD.FTZ R15, R8, R15 ;  /* 0x0000000f080f8221 */ /* 0x001fe20000010000 */
[----:B-1----:R-:W-:Y:S01]  /*19c0*/  ULEA UR5, UR10, UR5, 0x18 ;  /* 0x000000050a057291 */ /* 0x002fe2000f8ec0ff */
[----:B--2---:R-:W-:-:S03]  /*19d0*/  @!P0 FADD.FTZ R12, R3, R12 ;  /* 0x0000000c030c8221 */ /* 0x004fc60000010000 */
[----:B------:R-:W0:Y:S01]  /*19e0*/  SHFL.DOWN PT, R8, R15, 0x2, 0x1f ;  /* 0x08401f000f087f89 */ /* 0x000e2200000e0000 */
[----:B------:R-:W-:-:S03]  /*19f0*/  ISETP.GT.AND P0, PT, R10, 0x1d, PT ;  /* 0x0000001d0a00780c */ /* 0x000fc60003f04270 */
[----:B------:R-:W1:Y:S01]  /*1a00*/  SHFL.DOWN PT, R3, R12, 0x2, 0x1f ;  /* 0x08401f000c037f89 */ /* 0x000e6200000e0000 */
[C---:B----4-:R-:W-:Y:S02]  /*1a10*/  LEA R52, R54.reuse, UR5, 0x4 ;  /* 0x0000000536347c11 */ /* 0x050fe4000f8e20ff */
        /* <DEDUP_REMOVED lines=11> */
[----:B------:R-:W1:Y:S03]  /*1ad0*/  LDC R3, c[0x0][0x370] ;  /* 0x0000dc00ff037b82 */ /* 0x000e660000000800 */
[----:B------:R-:W2:Y:S01]  /*1ae0*/  SHFL.DOWN PT, R8, R12, 0x8, 0x1f ;  /* 0x09001f000c087f89 */ /* 0x000ea200000e0000 */
[----:B0-----:R-:W-:Y:S01]  /*1af0*/  FADD.FTZ R14, R15, R9 ;  /* 0x000000090f0e7221 */ /* 0x001fe20000010000 */
[----:B-1----:R-:W-:Y:S01]  /*1b00*/  ISETP.GE.U32.AND P0, PT, R3, 0x2, PT ;  /* 0x000000020300780c */ /* 0x002fe20003f06070 */
[----:B--2---:R-:W-:-:S03]  /*1b10*/  FADD.FTZ R13, R12, R8 ;  /* 0x000000080c0d7221 */ /* 0x004fc60000010000 */
[----:B------:R-:W-:Y:S02]  /*1b20*/  FSEL R9, R15, R14, P2 ;  /* 0x0000000e0f097208 */ /* 0x000fe40001000000 */
[----:B------:R-:W-:-:S03]  /*1b30*/  FSEL R8, R12, R13, P2 ;  /* 0x0000000d0c087208 */ /* 0x000fc60001000000 */
[----:B------:R0:W1:Y:S04]  /*1b40*/  SHFL.DOWN PT, R15, R9, 0x10, 0x1f ;  /* 0x0a001f00090f7f89 */ /* 0x00006800000e0000 */
[----:B------:R0:W2:Y:S01]  /*1b50*/  SHFL.DOWN PT, R16, R8, 0x10, 0x1f ;  /* 0x0a001f0008107f89 */ /* 0x0000a200000e0000 */
[----:B---3--:R-:W-:Y:S05]  /*1b60*/  @P3 BRA `(.L_x_658) ;  /* 0x0000000000203947 */ /* 0x008fea0003800000 */
[----:B------:R-:W-:Y:S01]  /*1b70*/  ISETP.NE.AND P2, PT, R10, RZ, PT ;  /* 0x000000ff0a00720c */ /* 0x000fe20003f45270 */
[----:B0-2---:R-:W-:Y:S01]  /*1b80*/  FADD.FTZ R8, R13, R16 ;  /* 0x000000100d087221 */ /* 0x005fe20000010000 */
[----:B-1----:R-:W-:-:S11]  /*1b90*/  FADD.FTZ R9, R14, R15 ;  /* 0x0000000f0e097221 */ /* 0x002fd60000010000 */
[----:B------:R-:W-:Y:S01]  /*1ba0*/  VOTEU.ALL UP0, P2 ;  /* 0x0000000000ff7886 */ /* 0x000fe20001000000 */
[----:B------:R-:W-:-:S04]  /*1bb0*/  @!P2 SHF.R.U32.HI R12, RZ, 0x2, R54 ;  /* 0x00000002ff0ca819 */ /* 0x000fc80000011636 */
[----:B------:R-:W-:Y:S01]  /*1bc0*/  @!UP0 ULEA UR5, UR10, UR7, 0x18 ;  /* 0x000000070a058291 */ /* 0x000fe2000f8ec0ff */
[----:B------:R-:W-:-:S08]  /*1bd0*/  @!P2 LOP3.LUT R12, R12, 0xf8, RZ, 0xc0, !PT ;  /* 0x000000f80c0ca812 */ /* 0x000fd000078ec0ff */
[----:B------:R3:W-:Y:S03]  /*1be0*/  @!P2 STS.64 [R12+UR5+0x10], R8 ;  /* 0x000010080c00a988 */ /* 0x0007e60008000a05 */
.L_x_658:
[----:B------:R-:W-:Y:S05]  /*1bf0*/  BSYNC.RECONVERGENT B0 ;  /* 0x0000000000007941 */ /* 0x000fea0003800200 */
.L_x_657:
[----:B------:R-:W-:Y:S06]  /*1c00*/  BAR.SYNC.DEFER_BLOCKING 0x0 ;  /* 0x0000000000007b1d */ /* 0x000fec0000010000 */
[----:B------:R-:W-:Y:S04]  /*1c10*/  BSSY.RECONVERGENT B0, `(.L_x_659) ;  /* 0x0000027000007945 */ /* 0x000fe80003800200 */
[----:B------:R-:W-:Y:S05]  /*1c20*/  @P1 BRA `(.L_x_660) ;  /* 0x0000000000941947 */ /* 0x000fea0003800000 */
[----:B------:R-:W-:-:S09]  /*1c30*/  ULEA UR5, UR10, UR7, 0x18 ;  /* 0x000000070a057291 */ /* 0x000fd2000f8ec0ff */
[----:B------:R-:W4:Y:S04]  /*1c40*/  LDS.64 R36, [UR5+0x18] ;  /* 0x00001805ff247984 */ /* 0x000f280008000a00 */
[----:B-1-3--:R-:W1:Y:S04]  /*1c50*/  LDS.128 R12, [UR5+0x20] ;  /* 0x00002005ff0c7984 */ /* 0x00ae680008000c00 */
[----:B--2---:R-:W2:Y:S04]  /*1c60*/  LDS.128 R16, [UR5+0x30] ;  /* 0x00003005ff107984 */ /* 0x004ea80008000c00 */
[----:B------:R-:W3:Y:S04]  /*1c70*/  LDS.128 R32, [UR5+0x40] ;  /* 0x00004005ff207984 */ /* 0x000ee80008000c00 */
[----:B------:R-:W5:Y:S04]  /*1c80*/  LDS.128 R28, [UR5+0x50] ;  /* 0x00005005ff1c7984 */ /* 0x000f680008000c00 */
[----:B------:R-:W5:Y:S01]  /*1c90*/  LDS.128 R20, [UR5+0x60] ;  /* 0x00006005ff147984 */ /* 0x000f620008000c00 */
[----:B----4-:R-:W-:Y:S01]  /*1ca0*/  FADD.FTZ R39, R8, R36 ;  /* 0x0000002408277221 */ /* 0x010fe20000010000 */
[----:B0-----:R-:W-:-:S03]  /*1cb0*/  FADD.FTZ R8, R9, R37 ;  /* 0x0000002509087221 */ /* 0x001fc60000010000 */
        /* <DEDUP_REMOVED lines=28> */
.L_x_660:
[----:B------:R-:W-:Y:S05]  /*1e80*/  BSYNC.RECONVERGENT B0 ;  /* 0x0000000000007941 */ /* 0x000fea0003800200 */
.L_x_659:
[----:B------:R-:W-:Y:S01]  /*1e90*/  BAR.SYNC.DEFER_BLOCKING 0x0 ;  /* 0x0000000000007b1d */ /* 0x000fe20000010000 */
[----:B------:R-:W-:-:S05]  /*1ea0*/  IMAD R54, R41, 0xf, R54 ;  /* 0x0000000f29367824 */ /* 0x000fca00078e0236 */
[----:B------:R-:W-:Y:S04]  /*1eb0*/  BSSY.RECONVERGENT B0, `(.L_x_661) ;  /* 0x000009d000007945 */ /* 0x000fe80003800200 */
[----:B------:R-:W-:Y:S05]  /*1ec0*/  @P4 BRA `(.L_x_662) ;  /* 0x00000008006c4947 */ /* 0x000fea0003800000 */
[----:B------:R-:W4:Y:S04]  /*1ed0*/  LDS.128 R40, [R52+0xf0] ;  /* 0x0000f00034287984 */ /* 0x000f280000000c00 */
[----:B--2---:R-:W2:Y:S04]  /*1ee0*/  LDS.128 R16, [R52+0x1e0] ;  /* 0x0001e00034107984 */ /* 0x004ea80000000c00 */
[----:B------:R-:W5:Y:S04]  /*1ef0*/  LDS.128 R32, [R52+0x2d0] ;  /* 0x0002d00034207984 */ /* 0x000f680000000c00 */
[----:B------:R-:W0:Y:S04]  /*1f00*/  LDS.128 R28, [R52+0x3c0] ;  /* 0x0003c000341c7984 */ /* 0x000e280000000c00 */
[----:B------:R-:W0:Y:S04]  /*1f10*/  LDS.128 R36, [R52+0x4b0] ;  /* 0x0004b00034247984 */ /* 0x000e280000000c00 */
[----:B-1-3--:R-:W1:Y:S04]  /*1f20*/  LDS.128 R12, [R52+0x5a0] ;  /* 0x0005a000340c7984 */ /* 0x00ae680000000c00 */
[----:B------:R-:W3:Y:S01]  /*1f30*/  LDS.128 R20, [R52+0x690] ;  /* 0x0006900034147984 */ /* 0x000ee20000000c00 */
[----:B----4-:R-:W-:Y:S01]  /*1f40*/  FADD.FTZ R55, R24, R40 ;  /* 0x0000002818377221 */ /* 0x010fe20000010000 */
[----:B------:R-:W-:Y:S01]  /*1f50*/  FADD.FTZ R40, R25, R41 ;  /* 0x0000002919287221 */ /* 0x000fe20000010000 */
[----:B------:R-:W-:Y:S01]  /*1f60*/  FADD.FTZ R41, R26, R42 ;  /* 0x0000002a1a297221 */ /* 0x000fe20000010000 */
[----:B------:R-:W-:Y:S01]  /*1f70*/  FADD.FTZ R42, R27, R43 ;  /* 0x0000002b1b2a7221 */ /* 0x000fe20000010000 */
[----:B--2---:R-:W-:Y:S01]  /*1f80*/  FADD.FTZ R55, R55, R16 ;  /* 0x0000001037377221 */ /* 0x004fe20000010000 */
[----:B------:R-:W2:Y:S01]  /*1f90*/  LDS.128 R24, [R52+0x780] ;  /* 0x0007800034187984 */ /* 0x000ea20000000c00 */
        /* <DEDUP_REMOVED lines=14> */
[----:B------:R-:W-:Y:S01]  /*2080*/  FADD.FTZ R40, R40, R37 ;  /* 0x0000002528287221 */ /* 0x000fe20000010000 */
[----:B------:R-:W-:Y:S01]  /*2090*/  FADD.FTZ R43, R43, R38 ;  /* 0x000000262b2b7221 */ /* 0x000fe20000010000 */
[----:B------:R-:W-:Y:S01]  /*20a0*/  FADD.FTZ R42, R42, R39 ;  /* 0x000000272a2a7221 */ /* 0x000fe20000010000 */
[----:B-1----:R-:W-:Y:S01]  /*20b0*/  FADD.FTZ R29, R41, R12 ;  /* 0x0000000c291d7221 */ /* 0x002fe20000010000 */
[----:B------:R-:W1:Y:S01]  /*20c0*/  LDS.128 R36, [R52+0xa50] ;  /* 0x000a500034247984 */ /* 0x000e620000000c00 */
        /* <DEDUP_REMOVED lines=8> */
[----:B------:R-:W5:Y:S01]  /*2150*/  LDS.128 R12, [R52+0xc30] ;  /* 0x000c3000340c7984 */ /* 0x000f620000000c00 */
[----:B--2---:R-:W-:Y:S01]  /*2160*/  FADD.FTZ R29, R29, R24 ;  /* 0x000000181d1d7221 */ /* 0x004fe20000010000 */
[----:B------:R-:W-:Y:S01]  /*2170*/  FADD.FTZ R24, R20, R25 ;  /* 0x0000001914187221 */ /* 0x000fe20000010000 */
[----:B------:R-:W-:Y:S01]  /*2180*/  FADD.FTZ R25, R21, R26 ;  /* 0x0000001a15197221 */ /* 0x000fe20000010000 */
[----:B------:R-:W-:Y:S01]  /*2190*/  FADD.FTZ R60, R28, R27 ;  /* 0x0000001b1c3c7221 */ /* 0x000fe20000010000 */
[----:B------:R-:W2:Y:S01]  /*21a0*/  LDS.128 R20, [R52+0xd20] ;  /* 0x000d200034147984 */ /* 0x000ea20000000c00 */
[----:B----4-:R-:W-:Y:S01]  /*21b0*/  FADD.FTZ R55, R29, R16 ;  /* 0x000000101d377221 */ /* 0x010fe20000010000 */
[----:B------:R-:W-:Y:S01]  /*21c0*/  FADD.FTZ R16, R24, R17 ;  /* 0x0000001118107221 */ /* 0x000fe20000010000 */
[----:B------:R-:W-:Y:S01]  /*21d0*/  FADD.FTZ R17, R25, R18 ;  /* 0x0000001219117221 */ /* 0x000fe20000010000 */
[----:B------:R-:W4:Y:S01]  /*21e0*/  LDS.128 R28, [R52+0xe10] ;  /* 0x000e1000341c7984 */ /* 0x000f220000000c00 */
[----:B------:R-:W-:Y:S01]  /*21f0*/  FADD.FTZ R60, R60, R19 ;  /* 0x000000133c3c7221 */ /* 0x000fe20000010000 */
[----:B0-----:R-:W-:Y:S01]  /*2200*/  FADD.FTZ R55, R55, R32 ;  /* 0x0000002037377221 */ /* 0x001fe20000010000 */
[----:B------:R-:W-:Y:S01]  /*2210*/  FADD.FTZ R32, R16, R33 ;  /* 0x0000002110207221 */ /* 0x000fe20000010000 */
[----:B------:R-:W0:Y:S01]  /*2220*/  LDS.128 R24, [R52+0xf00] ;  /* 0x000f000034187984 */ /* 0x000e220000000c00 */
[----:B------:R-:W-:Y:S01]  /*2230*/  FADD.FTZ R33, R17, R34 ;  /* 0x0000002211217221 */ /* 0x000fe20000010000 */
[----:B------:R-:W-:-:S02]  /*2240*/  FADD.FTZ R60, R60, R35 ;  /* 0x000000233c3c7221 */ /* 0x000fc40000010000 */
[----:B------:R-:W0:Y:S01]  /*2250*/  LDS.128 R16, [R52+0xff0] ;  /* 0x000ff00034107984 */ /* 0x000e220000000c00 */
[----:B-1----:R-:W-:Y:S01]  /*2260*/  FADD.FTZ R55, R55, R36 ;  /* 0x0000002437377221 */ /* 0x002fe20000010000 */
        /* <DEDUP_REMOVED lines=8> */
[----:B------:R-:W1:Y:S01]  /*22f0*/  LDS.128 R32, [R52+0x10e0] ;  /* 0x0010e00034207984 */ /* 0x000e620000000c00 */
[----:B------:R-:W-:Y:S01]  /*2300*/  FADD.FTZ R12, R36, R13 ;  /* 0x0000000d240c7221 */ /* 0x000fe20000010000 */
[----:B------:R-:W-:Y:S01]  /*2310*/  FADD.FTZ R13, R37, R14 ;  /* 0x0000000e250d7221 */ /* 0x000fe20000010000 */
[----:B------:R-:W-:Y:S01]  /*2320*/  FADD.FTZ R60, R60, R15 ;  /* 0x0000000f3c3c7221 */ /* 0x000fe20000010000 */
[----:B------:R-:W3:Y:S01]  /*2330*/  LDS.128 R36, [R52+0x11d0] ;  /* 0x0011d00034247984 */ /* 0x000ee20000000c00 */
        /* <DEDUP_REMOVED lines=14> */
[----:B------:R-:W-:Y:S01]  /*2420*/  FADD.FTZ R55, R55, R16 ;  /* 0x0000001037377221 */ /* 0x000fe20000010000 */
[----:B------:R-:W-:Y:S01]  /*2430*/  FADD.FTZ R16, R24, R17 ;  /* 0x0000001118107221 */ /* 0x000fe20000010000 */
[----:B------:R-:W-:Y:S01]  /*2440*/  FADD.FTZ R60, R60, R27 ;  /* 0x0000001b3c3c7221 */ /* 0x000fe20000010000 */
[----:B------:R-:W5:Y:S01]  /*2450*/  LDS.128 R40, [R52+0x1590] ;  /* 0x0015900034287984 */ /* 0x000f620000000c00 */
[----:B------:R-:W-:-:S02]  /*2460*/  FADD.FTZ R17, R25, R18 ;  /* 0x0000001219117221 */ /* 0x000fc40000010000 */
[----:B------:R-:W-:Y:S01]  /*2470*/  FADD.FTZ R60, R60, R19 ;  /* 0x000000133c3c7221 */ /* 0x000fe20000010000 */
[----:B------:R-:W5:Y:S01]  /*2480*/  LDS.128 R24, [R52+0x1680] ;  /* 0x0016800034187984 */ /* 0x000f620000000c00 */
        /* <DEDUP_REMOVED lines=8> */
[----:B--2---:R-:W-:Y:S01]  /*2510*/  FADD.FTZ R55, R55, R12 ;  /* 0x0000000c37377221 */ /* 0x004fe20000010000 */
[----:B------:R-:W-:Y:S01]  /*2520*/  FADD.FTZ R12, R16, R13 ;  /* 0x0000000d100c7221 */ /* 0x000fe20000010000 */
[----:B------:R-:W-:Y:S01]  /*2530*/  FADD.FTZ R33, R17, R14 ;  /* 0x0000000e11217221 */ /* 0x000fe20000010000 */
[----:B------:R-:W-:Y:S01]  /*2540*/  FADD.FTZ R60, R60, R15 ;  /* 0x0000000f3c3c7221 */ /* 0x000fe20000010000 */
[----:B------:R-:W1:Y:S01]  /*2550*/  LDS.128 R16, [R52+0x1770] ;  /* 0x0017700034107984 */ /* 0x000e620000000c00 */
[----:B----4-:R-:W-:Y:S01]  /*2560*/  FADD.FTZ R32, R12, R21 ;  /* 0x000000150c207221 */ /* 0x010fe20000010000 */
[----:B------:R-:W-:Y:S01]  /*2570*/  FADD.FTZ R55, R55, R20 ;  /* 0x0000001437377221 */ /* 0x000fe20000010000 */
[----:B------:R-:W-:Y:S01]  /*2580*/  FADD.FTZ R33, R33, R22 ;  /* 0x0000001621217221 */ /* 0x000fe20000010000 */
[----:B------:R-:W2:Y:S01]  /*2590*/  LDS.128 R12, [R52+0x1860] ;  /* 0x00186000340c7984 */ /* 0x000ea20000000c00 */
[----:B------:R-:W-:Y:S01]  /*25a0*/  FADD.FTZ R60, R60, R23 ;  /* 0x000000173c3c7221 */ /* 0x000fe20000010000 */
[----:B0-----:R-:W-:Y:S01]  /*25b0*/  FADD.FTZ R55, R55, R28 ;  /* 0x0000001c37377221 */ /* 0x001fe20000010000 */
[----:B------:R-:W-:Y:S01]  /*25c0*/  FADD.FTZ R28, R32, R29 ;  /* 0x0000001d201c7221 */ /* 0x000fe20000010000 */
[----:B------:R-:W0:Y:S01]  /*25d0*/  LDS.128 R20, [R52+0x1950] ;  /* 0x0019500034147984 */ /* 0x000e220000000c00 */
[----:B------:R-:W-:Y:S01]  /*25e0*/  FADD.FTZ R29, R33, R30 ;  /* 0x0000001e211d7221 */ /* 0x000fe20000010000 */
[----:B-----5:R-:W-:Y:S01]  /*25f0*/  FADD.FTZ R61, R55, R40 ;  /* 0x00000028373d7221 */ /* 0x020fe20000010000 */
[----:B------:R-:W-:Y:S01]  /*2600*/  FADD.FTZ R36, R28, R41 ;  /* 0x000000291c247221 */ /* 0x000fe20000010000 */
[----:B------:R-:W3:Y:S01]  /*2610*/  LDS.128 R32, [R52+0x1a40] ;  /* 0x001a400034207984 */ /* 0x000ee20000000c00 */
[----:B------:R-:W-:Y:S01]  /*2620*/  FADD.FTZ R60, R60, R31 ;  /* 0x0000001f3c3c7221 */ /* 0x000fe20000010000 */
[----:B------:R-:W-:Y:S01]  /*2630*/  FADD.FTZ R55, R29, R42 ;  /* 0x0000002a1d377221 */ /* 0x000fe20000010000 */
[----:B------:R-:W-:Y:S01]  /*2640*/  FADD.FTZ R61, R61, R24 ;  /* 0x000000183d3d7221 */ /* 0x000fe20000010000 */
[----:B------:R-:W4:Y:S01]  /*2650*/  LDS.128 R28, [R52+0x1b30] ;  /* 0x001b3000341c7984 */ /* 0x000f220000000c00 */
[----:B------:R-:W-:Y:S01]  /*2660*/  FADD.FTZ R24, R36, R25 ;  /* 0x0000001924187221 */ /* 0x000fe20000010000 */
[----:B------:R-:W-:Y:S01]  /*2670*/  FADD.FTZ R60, R60, R43 ;  /* 0x0000002b3c3c7221 */ /* 0x000fe20000010000 */
[----:B------:R-:W-:Y:S01]  /*2680*/  FADD.FTZ R55, R55, R26 ;  /* 0x0000001a37377221 */ /* 0x000fe20000010000 */
[----:B------:R-:W5:Y:S02]  /*2690*/  LDS.128 R36, [R52+0x1c20] ;  /* 0x001c200034247984 */ /* 0x000f640000000c00 */
[----:B------:R-:W-:-:S02]  /*26a0*/  FADD.FTZ R60, R60, R27 ;  /* 0x0000001b3c3c7221 */ /* 0x000fc40000010000 */
        /* <DEDUP_REMOVED lines=28> */
[----:B------:R-:W-:-:S07]  /*2870*/  FADD.FTZ R27, R60, R43 ;  /* 0x0000002b3c1b7221 */ /* 0x000fce0000010000 */
.L_x_662:
[----:B------:R-:W-:Y:S05]  /*2880*/  BSYNC.RECONVERGENT B0 ;  /* 0x0000000000007941 */ /* 0x000fea0003800200 */
.L_x_661:
        /* <DEDUP_REMOVED lines=8> */
[----:B------:R-:W-:Y:S01]  /*2910*/  SHF.L.U32 R15, R21, 0x1, RZ ;  /* 0x00000001150f7819 */ /* 0x000fe200000006ff */
[----:B--2---:R-:W-:Y:S01]  /*2920*/  IMAD.WIDE R54, R54, 0x4, R16 ;  /* 0x0000000436367825 */ /* 0x004fe200078e0210 */
[----:B------:R-:W-:Y:S02]  /*2930*/  IADD3.X R16, PT, PT, RZ, R13, RZ, P2, !PT ;  /* 0x0000000dff107210 */ /* 0x000fe400017fe4ff */
        /* <DEDUP_REMOVED lines=17> */
.L_x_664:
[----:B------:R-:W-:Y:S05]  /*2a50*/  BSYNC.RECONVERGENT B0 ;  /* 0x0000000000007941 */ /* 0x000fea0003800200 */
.L_x_663:
[----:B------:R-:W-:Y:S05]  /*2a60*/  @!P0 BRA `(.L_x_665) ;  /* 0x0000000800e08947 */ /* 0x000fea0003800000 */
[----:B------:R-:W-:Y:S01]  /*2a70*/  ULOP3.LUT UR5, UR4, 0x1, URZ, 0xc0, !UPT ;  /* 0x0000000104057892 */ /* 0x000fe2000f8ec0ff */
[----:B--2-4-:R-:W2:Y:S01]  /*2a80*/  LDC.64 R16, c[0x0][0x3d0] ;  /* 0x0000f400ff107b82 */ /* 0x014ea20000000a00 */
[----:B------:R-:W4:Y:S01]  /*2a90*/  S2R R13, SR_CTAID.Y ;  /* 0x00000000000d7919 */ /* 0x000f220000002600 */
[----:B------:R-:W-:-:S03]  /*2aa0*/  ISETP.GE.U32.AND P2, PT, R3, 0x8, PT ;  /* 0x000000080300780c */ /* 0x000fc60003f46070 */
[----:B------:R-:W-:-:S05]  /*2ab0*/  MOV R18, UR5 ;  /* 0x0000000500127c02 */ /* 0x000fca0008000f00 */
[----:B------:R-:W-:-:S04]  /*2ac0*/  IMAD R18, R18, UR6, RZ ;  /* 0x0000000612127c24 */ /* 0x000fc8000f8e02ff */
[----:B---3--:R-:W-:-:S05]  /*2ad0*/  IMAD R12, R18, R3, RZ ;  /* 0x00000003120c7224 */ /* 0x008fca00078e02ff */
[----:B-1----:R-:W-:-:S05]  /*2ae0*/  SHF.L.U32 R15, R12, 0x1, RZ ;  /* 0x000000010c0f7819 */ /* 0x002fca00000006ff */
[----:B--2---:R-:W-:Y:S01]  /*2af0*/  IMAD.WIDE R16, R15, 0x4, R16 ;  /* 0x000000040f107825 */ /* 0x004fe200078e0210 */
[----:B----4-:R-:W-:Y:S06]  /*2b00*/  @P1 BRA `(.L_x_666) ;  /* 0x0000000000581947 */ /* 0x010fec0003800000 */
[----:B------:R-:W1:Y:S01]  /*2b10*/  LDC.64 R14, c[0x0][0x3c8] ;  /* 0x0000f200ff0e7b82 */ /* 0x000e620000000a00 */
[----:B------:R-:W-:Y:S01]  /*2b20*/  ULOP3.LUT UP0, UR5, UR4, 0x2, URZ, 0xc0, !UPT ;  /* 0x0000000204057892 */ /* 0x000fe2000f80c0ff */
[----:B------:R-:W-:Y:S01]  /*2b30*/  IADD3 R19, PT, PT, R18, R13, RZ ;  /* 0x0000000d12137210 */ /* 0x000fe20007ffe0ff */
[----:B------:R-:W-:Y:S02]  /*2b40*/  IMAD R21, R2, UR6, R13 ;  /* 0x0000000602157c24 */ /* 0x000fe4000f8e020d */
[----:B------:R-:W-:Y:S02]  /*2b50*/  UIADD3 UR5, UPT, UPT, -UR5, 0x1, URZ ;  /* 0x0000000105057890 */ /* 0x000fe4000fffe1ff */
[----:B------:R-:W-:-:S04]  /*2b60*/  PLOP3.LUT P0, PT, PT, PT, UP0, 0x80, 0x8 ;  /* 0x000000000008781c */ /* 0x000fc80003f0f008 */
[----:B------:R-:W-:-:S04]  /*2b70*/  SEL R12, R3, RZ, !P0 ;  /* 0x000000ff030c7207 */ /* 0x000fc80004000000 */
[----:B------:R-:W-:Y:S01]  /*2b80*/  ISETP.NE.AND P0, PT, R12, -0x1, PT ;  /* 0xffffffff0c00780c */ /* 0x000fe20003f05270 */
[----:B-1----:R-:W-:-:S04]  /*2b90*/  IMAD.WIDE.U32 R18, R19, 0x4, R14 ;  /* 0x0000000413127825 */ /* 0x002fc800078e000e */
[----:B------:R-:W-:Y:S01]  /*2ba0*/  IMAD.WIDE.U32 R14, R21, 0x8, R16 ;  /* 0x00000008150e7825 */ /* 0x000fe200078e0010 */
[----:B------:R-:W-:-:S04]  /*2bb0*/  MOV R21, UR5 ;  /* 0x0000000500157c02 */ /* 0x000fc80008000f00 */
[----:B------:R1:W-:Y:S01]  /*2bc0*/  STG.E.64 desc[UR12][R14.64], R8 ;  /* 0x000000080e007986 */ /* 0x0003e2000c101b0c */
[----:B------:R-:W-:Y:S06]  /*2bd0*/  MEMBAR.ALL.GPU ;  /* 0x0000000000007992 */ /* 0x000fec000000a000 */
[----:B------:R-:W-:-:S00]  /*2be0*/  ERRBAR ;  /* 0x00000000000079ab */ /* 0x000fc00000000000 */
[----:B------:R-:W-:Y:S06]  /*2bf0*/  CGAERRBAR ;  /* 0x00000000000075ab */ /* 0x000fec0000000000 */
[----:B------:R1:W-:Y:S01]  /*2c00*/  REDG.E.ADD.S32.STRONG.GPU desc[UR12][R18.64], R21 ;  /* 0x000000151200798e */ /* 0x0003e2000c12e30c */
[----:B------:R-:W-:Y:S05]  /*2c10*/  @!P0 BRA `(.L_x_666) ;  /* 0x0000000000148947 */ /* 0x000fea0003800000 */
.L_x_667:
[----:B------:R-:W2:Y:S04]  /*2c20*/  LDG.E.STRONG.GPU R3, desc[UR12][R18.64] ;  /* 0x0000000c12037981 */ /* 0x000ea8000c1ef900 */
[----:B--2---:R-:W-:Y:S01]  /*2c30*/  CCTL.IVALL ;  /* 0x00000000ff00798f */ /* 0x004fe20002000000 */
[----:B------:R-:W-:Y:S05]  /*2c40*/  YIELD ;  /* 0x0000000000007946 */ /* 0x000fea0003800000 */
[----:B------:R-:W-:-:S13]  /*2c50*/  ISETP.NE.AND P0, PT, R3, R12, PT ;  /* 0x0000000c0300720c */ /* 0x000fda0003f05270 */
[----:B------:R-:W-:Y:S05]  /*2c60*/  @P0 BRA `(.L_x_667) ;  /* 0xfffffffc00ec0947 */ /* 0x000fea000383ffff */
.L_x_666:
[----:B------:R-:W-:Y:S05]  /*2c70*/  WARPSYNC.ALL ;  /* 0x0000000000007948 */ /* 0x000fea0003800000 */
[----:B------:R-:W-:Y:S01]  /*2c80*/  BAR.SYNC.DEFER_BLOCKING 0x0 ;  /* 0x0000000000007b1d */ /* 0x000fe20000010000 */
[----:B------:R-:W-:-:S05]  /*2c90*/  HFMA2 R3, -RZ, RZ, 0, 0 ;  /* 0x00000000ff037431 */ /* 0x000fca00000001ff */
[----:B------:R-:W-:Y:S05]  /*2ca0*/  @!P2 BRA `(.L_x_668) ;  /* 0x000000040050a947 */ /* 0x000fea0003800000 */
[----:B------:R-:W-:Y:S01]  /*2cb0*/  MOV R12, UR6 ;  /* 0x00000006000c7c02 */ /* 0x000fe20008000f00 */
[----:B------:R-:W-:Y:S01]  /*2cc0*/  UMOV UR5, URZ ;  /* 0x000000ff00057c82 */ /* 0x000fe20008000000 */
[----:B------:R-:W-:Y:S02]  /*2cd0*/  MOV R20, UR6 ;  /* 0x0000000600147c02 */ /* 0x000fe40008000f00 */
[----:B------:R-:W-:Y:S01]  /*2ce0*/  MOV R24, UR6 ;  /* 0x0000000600187c02 */ /* 0x000fe20008000f00 */
[--C-:B------:R-:W-:Y:S01]  /*2cf0*/  IMAD R33, R12, 0x3, R13.reuse ;  /* 0x000000030c217824 */ /* 0x100fe200078e020d */
[----:B------:R-:W-:Y:S01]  /*2d00*/  MOV R26, UR6 ;  /* 0x00000006001a7c02 */ /* 0x000fe20008000f00 */
[--C-:B------:R-:W-:Y:S01]  /*2d10*/  IMAD R3, R20, 0x5, R13.reuse ;  /* 0x0000000514037824 */ /* 0x100fe200078e020d */
[----:B-1----:R-:W-:Y:S01]  /*2d20*/  MOV R18, UR6 ;  /* 0x0000000600127c02 */ /* 0x002fe20008000f00 */
[--C-:B------:R-:W-:Y:S01]  /*2d30*/  IMAD R35, R24, 0x6, R13.reuse ;  /* 0x0000000618237824 */ /* 0x100fe200078e020d */
[----:B------:R-:W-:Y:S01]  /*2d40*/  MOV R22, UR6 ;  /* 0x0000000600167c02 */ /* 0x000fe20008000f00 */
[----:B------:R-:W-:Y:S01]  /*2d50*/  IMAD R31, R26, 0x7, R13 ;  /* 0x000000071a1f7824 */ /* 0x000fe200078e020d */
[----:B------:R-:W-:-:S02]  /*2d60*/  IADD3 R15, PT, PT, R13, UR6, RZ ;  /* 0x000000060d0f7c10 */ /* 0x000fc4000fffe0ff */
[----:B------:R-:W-:Y:S02]  /*2d70*/  IADD3 R30, PT, PT, -R2, RZ, RZ ;  /* 0x000000ff021e7210 */ /* 0x000fe40007ffe1ff */
[-C--:B------:R-:W-:Y:S02]  /*2d80*/  MOV R14, R13.reuse ;  /* 0x0000000d000e7202 */ /* 0x080fe40000000f00 */
[-C--:B------:R-:W-:Y:S02]  /*2d90*/  LEA R37, R18, R13.reuse, 0x1 ;  /* 0x0000000d12257211 */ /* 0x080fe400078e08ff */
[----:B------:R-:W-:-:S07]  /*2da0*/  LEA R12, R22, R13, 0x2 ;  /* 0x0000000d160c7211 */ /* 0x000fce00078e10ff */
.L_x_669:
        /* <DEDUP_REMOVED lines=16> */
[----:B------:R-:W-:-:S03]  /*2eb0*/  UIADD3 UR10, UPT, UPT, UR5, 0x7, URZ ;  /* 0x00000007050a7890 */ /* 0x000fc6000fffe0ff */
[----:B------:R-:W-:-:S04]  /*2ec0*/  @!P5 IMAD.WIDE.U32 R26, R37, 0x8, R16 ;  /* 0x00000008251ad825 */ /* 0x000fc800078e0010 */
[--C-:B------:R-:W-:Y:S02]  /*2ed0*/  @!P4 IMAD.WIDE.U32 R22, R33, 0x8, R16.reuse ;  /* 0x000000082116c825 */ /* 0x100fe400078e0010 */
[----:B------:R-:W3:Y:S02]  /*2ee0*/  @!P5 LDG.E.64 R26, desc[UR12][R26.64] ;  /* 0x0000000c1a1ad981 */ /* 0x000ee4000c1e1b00 */
[----:B------:R-:W-:Y:S02]  /*2ef0*/  @!P3 IMAD.WIDE.U32 R24, R12, 0x8, R16 ;  /* 0x000000080c18b825 */ /* 0x000fe400078e0010 */
[----:B------:R-:W4:Y:S04]  /*2f00*/  @!P4 LDG.E.64 R22, desc[UR12][R22.64] ;  /* 0x0000000c1616c981 */ /* 0x000f28000c1e1b00 */
[----:B------:R-:W5:Y:S01]  /*2f10*/  @!P3 LDG.E.64 R24, desc[UR12][R24.64] ;  /* 0x0000000c1818b981 */ /* 0x000f62000c1e1b00 */
[----:B0-----:R-:W-:Y:S01]  /*2f20*/  @!P0 FADD.FTZ R8, R8, R20 ;  /* 0x0000001408088221 */ /* 0x001fe20000010000 */
[----:B------:R-:W-:Y:S01]  /*2f30*/  @!P0 FADD.FTZ R9, R9, R21 ;  /* 0x0000001509098221 */ /* 0x000fe20000010000 */
[----:B------:R-:W-:Y:S01]  /*2f40*/  @!P2 IMAD.WIDE.U32 R20, R3, 0x8, R16 ;  /* 0x000000080314a825 */ /* 0x000fe200078e0010 */
[----:B------:R-:W-:-:S03]  /*2f50*/  ISETP.EQ.OR P0, PT, R2, UR7, P1 ;  /* 0x0000000702007c0c */ /* 0x000fc60008f02670 */
[----:B--2---:R-:W-:Y:S01]  /*2f60*/  @!P6 FADD.FTZ R8, R8, R18 ;  /* 0x000000120808e221 */ /* 0x004fe20000010000 */
[----:B------:R-:W-:Y:S01]  /*2f70*/  @!P6 FADD.FTZ R9, R9, R19 ;  /* 0x000000130909e221 */ /* 0x000fe20000010000 */
[----:B------:R-:W2:Y:S01]  /*2f80*/  @!P2 LDG.E.64 R20, desc[UR12][R20.64] ;  /* 0x0000000c1414a981 */ /* 0x000ea2000c1e1b00 */
[----:B------:R-:W-:-:S07]  /*2f90*/  ISETP.EQ.OR P6, PT, R2, UR10, P1 ;  /* 0x0000000a02007c0c */ /* 0x000fce0008fc2670 */
[----:B------:R-:W-:-:S06]  /*2fa0*/  @!P0 IMAD.WIDE.U32 R18, R35, 0x8, R16 ;  /* 0x0000000823128825 */ /* 0x000fcc00078e0010 */
[----:B------:R-:W2:Y:S01]  /*2fb0*/  @!P0 LDG.E.64 R18, desc[UR12][R18.64] ;  /* 0x0000000c12128981 */ /* 0x000ea2000c1e1b00 */
[----:B------:R-:W-:-:S06]  /*2fc0*/  @!P6 IMAD.WIDE.U32 R28, R31, 0x8, R16 ;  /* 0x000000081f1ce825 */ /* 0x000fcc00078e0010 */
[----:B------:R-:W2:Y:S01]  /*2fd0*/  @!P6 LDG.E.64 R28, desc[UR12][R28.64] ;  /* 0x0000000c1c1ce981 */ /* 0x000ea2000c1e1b00 */
[----:B------:R-:W0:Y:S01]  /*2fe0*/  LDC R32, c[0x0][0x370] ;  /* 0x0000dc00ff207b82 */ /* 0x000e220000000800 */
[----:B---3--:R-:W-:Y:S01]  /*2ff0*/  @!P5 FADD.FTZ R8, R8, R26 ;  /* 0x0000001a0808d221 */ /* 0x008fe20000010000 */
[----:B------:R-:W-:-:S03]  /*3000*/  @!P5 FADD.FTZ R9, R9, R27 ;  /* 0x0000001b0909d221 */ /* 0x000fc60000010000 */
[----:B----4-:R-:W-:Y:S01]  /*3010*/  @!P4 FADD.FTZ R8, R8, R22 ;  /* 0x000000160808c221 */ /* 0x010fe20000010000 */
[----:B------:R-:W-:-:S03]  /*3020*/  @!P4 FADD.FTZ R9, R9, R23 ;  /* 0x000000170909c221 */ /* 0x000fc60000010000 */
[----:B-----5:R-:W-:Y:S01]  /*3030*/  @!P3 FADD.FTZ R8, R8, R24 ;  /* 0x000000180808b221 */ /* 0x020fe20000010000 */
[----:B------:R-:W-:Y:S01]  /*3040*/  UIADD3 UR5, UPT, UPT, UR5, 0x8, URZ ;  /* 0x0000000805057890 */ /* 0x000fe2000fffe0ff */
[----:B------:R-:W-:Y:S01]  /*3050*/  @!P3 FADD.FTZ R9, R9, R25 ;  /* 0x000000190909b221 */ /* 0x000fe20000010000 */
[----:B------:R-:W-:Y:S02]  /*3060*/  MOV R39, UR6 ;  /* 0x0000000600277c02 */ /* 0x000fe40008000f00 */
[----:B------:R-:W-:Y:S02]  /*3070*/  MOV R34, UR6 ;  /* 0x0000000600227c02 */ /* 0x000fe40008000f00 */
[----:B------:R-:W-:Y:S02]  /*3080*/  MOV R36, UR6 ;  /* 0x0000000600247c02 */ /* 0x000fe40008000f00 */
[----:B------:R-:W-:Y:S02]  /*3090*/  MOV R27, UR6 ;  /* 0x00000006001b7c02 */ /* 0x000fe40008000f00 */
[----:B------:R-:W-:-:S02]  /*30a0*/  MOV R22, UR6 ;  /* 0x0000000600167c02 */ /* 0x000fc40008000f00 */
[----:B------:R-:W-:Y:S02]  /*30b0*/  LEA R14, R39, R14, 0x3 ;  /* 0x0000000e270e7211 */ /* 0x000fe400078e18ff */
[----:B------:R-:W-:Y:S02]  /*30c0*/  LEA R31, R34, R31, 0x3 ;  /* 0x0000001f221f7211 */ /* 0x000fe400078e18ff */
[----:B------:R-:W-:Y:S02]  /*30d0*/  LEA R35, R36, R35, 0x3 ;  /* 0x0000002324237211 */ /* 0x000fe400078e18ff */
[----:B------:R-:W-:Y:S02]  /*30e0*/  LEA R3, R34, R3, 0x3 ;  /* 0x0000000322037211 */ /* 0x000fe400078e18ff */
[----:B------:R-:W-:Y:S02]  /*30f0*/  LEA R12, R27, R12, 0x3 ;  /* 0x0000000c1b0c7211 */ /* 0x000fe400078e18ff */
[----:B------:R-:W-:-:S02]  /*3100*/  LEA R33, R22, R33, 0x3 ;  /* 0x0000002116217211 */ /* 0x000fc400078e18ff */
[----:B------:R-:W-:Y:S02]  /*3110*/  LEA R15, R22, R15, 0x3 ;  /* 0x0000000f160f7211 */ /* 0x000fe400078e18ff */
[----:B------:R-:W-:Y:S01]  /*3120*/  IADD3 R30, PT, PT, R30, 0x8, RZ ;  /* 0x000000081e1e7810 */ /* 0x000fe20007ffe0ff */
[----:B--2---:R-:W-:Y:S01]  /*3130*/  @!P2 FADD.FTZ R8, R8, R20 ;  /* 0x000000140808a221 */ /* 0x004fe20000010000 */
[----:B0-----:R-:W-:Y:S01]  /*3140*/  LOP3.LUT R20, R32, 0x7ffffff8, RZ, 0xc0, !PT ;  /* 0x7ffffff820147812 */ /* 0x001fe200078ec0ff */
[----:B------:R-:W-:-:S03]  /*3150*/  @!P2 FADD.FTZ R9, R9, R21 ;  /* 0x000000150909a221 */ /* 0x000fc60000010000 */
[----:B------:R-:W-:Y:S01]  /*3160*/  ISETP.NE.AND P2, PT, R20, UR5, PT ;  /* 0x0000000514007c0c */ /* 0x000fe2000bf45270 */
[----:B------:R-:W-:Y:S01]  /*3170*/  @!P0 FADD.FTZ R8, R8, R18 ;  /* 0x0000001208088221 */ /* 0x000fe20000010000 */
[----:B------:R-:W-:Y:S01]  /*3180*/  MOV R18, UR6 ;  /* 0x0000000600127c02 */ /* 0x000fe20008000f00 */
[----:B------:R-:W-:-:S03]  /*3190*/  @!P0 FADD.FTZ R9, R9, R19 ;  /* 0x0000001309098221 */ /* 0x000fc60000010000 */
[----:B------:R-:W-:Y:S01]  /*31a0*/  LEA R37, R18, R37, 0x3 ;  /* 0x0000002512257211 */ /* 0x000fe200078e18ff */
[----:B------:R-:W-:Y:S01]  /*31b0*/  @!P6 FADD.FTZ R8, R8, R28 ;  /* 0x0000001c0808e221 */ /* 0x000fe20000010000 */
[----:B------:R-:W-:-:S05]  /*31c0*/  @!P6 FADD.FTZ R9, R9, R29 ;  /* 0x0000001d0909e221 */ /* 0x000fca0000010000 */
[----:B------:R-:W-:Y:S05]  /*31d0*/  @P2 BRA `(.L_x_669) ;  /* 0xfffffff800f42947 */ /* 0x000fea000383ffff */
[----:B------:R-:W-:-:S07]  /*31e0*/  MOV R3, R20 ;  /* 0x0000001400037202 */ /* 0x000fce0000000f00 */
.L_x_668:
[----:B------:R-:W2:Y:S02]  /*31f0*/  LDCU UR7, c[0x0][0x370] ;  /* 0x00006e00ff0777ac */ /* 0x000ea40008000800 */
[----:B--2---:R-:W-:-:S09]  /*3200*/  ULOP3.LUT UP0, UR5, UR7, 0x7, URZ, 0xc0, !UPT ;  /* 0x0000000707057892 */ /* 0x004fd2000f80c0ff */
[----:B------:R-:W-:Y:S05]  /*3210*/  BRA.U !UP0, `(.L_x_665) ;  /* 0x0000000108f47547 */ /* 0x000fea000b800000 */
[----:B------:R-:W-:Y:S02]  /*3220*/  UIADD3 UR5, UPT, UPT, UR5, -0x1, URZ ;  /* 0xffffffff05057890 */ /* 0x000fe4000fffe0ff */
[----:B------:R-:W-:Y:S02]  /*3230*/  ULOP3.LUT UP1, UR10, UR7, 0x3, URZ, 0xc0, !UPT ;  /* 0x00000003070a7892 */ /* 0x000fe4000f82c0ff */
[----:B------:R-:W-:-:S09]  /*3240*/  UISETP.GE.U32.AND UP0, UPT, UR5, 0x3, UPT ;  /* 0x000000030500788c */ /* 0x000fd2000bf06070 */
[----:B------:R-:W-:Y:S05]  /*3250*/  BRA.U !UP0, `(.L_x_670) ;  /* 0x0000000108707547 */ /* 0x000fea000b800000 */
[C---:B-1----:R-:W-:Y:S02]  /*3260*/  IADD3 R19, PT, PT, R3.reuse, 0x1, RZ ;  /* 0x0000000103137810 */ /* 0x042fe40007ffe0ff */
[CC--:B------:R-:W-:Y:S02]  /*3270*/  ISETP.EQ.OR P0, PT, R3.reuse, R2.reuse, P1 ;  /* 0x000000020300720c */ /* 0x0c0fe40000f02670 */
[----:B------:R-:W-:Y:S02]  /*3280*/  IADD3 R21, PT, PT, R3, 0x2, RZ ;  /* 0x0000000203157810 */ /* 0x000fe40007ffe0ff */
[-C--:B------:R-:W-:Y:S02]  /*3290*/  ISETP.EQ.OR P2, PT, R19, R2.reuse, P1 ;  /* 0x000000021300720c */ /* 0x080fe40000f42670 */
[----:B------:R-:W-:Y:S02]  /*32a0*/  IADD3 R23, PT, PT, R3, 0x3, RZ ;  /* 0x0000000303177810 */ /* 0x000fe40007ffe0ff */
[----:B------:R-:W-:-:S02]  /*32b0*/  ISETP.EQ.OR P3, PT, R21, R2, P1 ;  /* 0x000000021500720c */ /* 0x000fc40000f62670 */
[----:B------:R-:W-:-:S03]  /*32c0*/  ISETP.EQ.OR P4, PT, R23, R2, P1 ;  /* 0x000000021700720c */ /* 0x000fc60000f82670 */
[----:B------:R-:W-:-:S04]  /*32d0*/  @!P0 IMAD R15, R3, UR6, R13 ;  /* 0x00000006030f8c24 */ /* 0x000fc8000f8e020d */
[----:B------:R-:W-:Y:S02]  /*32e0*/  @!P2 IMAD R19, R19, UR6, R13 ;  /* 0x000000061313ac24 */ /* 0x000fe4000f8e020d */
[----:B------:R-:W-:-:S04]  /*32f0*/  @!P0 IMAD.WIDE.U32 R14, R15, 0x8, R16 ;  /* 0x000000080f0e8825 */ /* 0x000fc800078e0010 */
[----:B------:R-:W-:Y:S02]  /*3300*/  @!P3 IMAD R21, R21, UR6, R13 ;  /* 0x000000061515bc24 */ /* 0x000fe4000f8e020d */
[----:B------:R-:W-:Y:S01]  /*3310*/  @!P2 IMAD.WIDE.U32 R18, R19, 0x8, R16 ;  /* 0x000000081312a825 */ /* 0x000fe200078e0010 */
[----:B------:R-:W0:Y:S03]  /*3320*/  @!P0 LDG.E.64 R14, desc[UR12][R14.64] ;  /* 0x0000000c0e0e8981 */ /* 0x000e26000c1e1b00 */
[----:B------:R-:W-:Y:S02]  /*3330*/  @!P4 IMAD R23, R23, UR6, R13 ;  /* 0x000000061717cc24 */ /* 0x000fe4000f8e020d */
        /* <DEDUP_REMOVED lines=14> */
.L_x_670:
[----:B------:R-:W-:Y:S05]  /*3420*/  BRA.U !UP1, `(.L_x_665) ;  /* 0x0000000109707547 */ /* 0x000fea000b800000 */
[----:B------:R-:W-:Y:S02]  /*3430*/  UISETP.NE.AND UP0, UPT, UR10, 0x1, UPT ;  /* 0x000000010a00788c */ /* 0x000fe4000bf05270 */
[----:B------:R-:W-:-:S06]  /*3440*/  ULOP3.LUT UR5, UR7, 0x1, URZ, 0xc0, !UPT ;  /* 0x0000000107057892 */ /* 0x000fcc000f8ec0ff */
[----:B------:R-:W-:Y:S01]  /*3450*/  MOV R12, UR5 ;  /* 0x00000005000c7c02 */ /* 0x000fe20008000f00 */
[----:B------:R-:W-:Y:S06]  /*3460*/  BRA.U !UP0, `(.L_x_671) ;  /* 0x0000000108387547 */ /* 0x000fec000b800000 */
[C---:B-1----:R-:W-:Y:S02]  /*3470*/  IADD3 R15, PT, PT, R3.reuse, 0x1, RZ ;  /* 0x00000001030f7810 */ /* 0x042fe40007ffe0ff */
[-C--:B------:R-:W-:Y:S02]  /*3480*/  ISETP.EQ.OR P2, PT, R3, R2.reuse, P1 ;  /* 0x000000020300720c */ /* 0x080fe40000f42670 */
[----:B------:R-:W-:-:S11]  /*3490*/  ISETP.EQ.OR P0, PT, R15, R2, P1 ;  /* 0x000000020f00720c */ /* 0x000fd60000f02670 */
[--C-:B------:R-:W-:Y:S02]  /*34a0*/  @!P2 IMAD R19, R3, UR6, R13.reuse ;  /* 0x000000060313ac24 */ /* 0x100fe4000f8e020d */
[----:B------:R-:W-:Y:S02]  /*34b0*/  @!P0 IMAD R15, R15, UR6, R13 ;  /* 0x000000060f0f8c24 */ /* 0x000fe4000f8e020d */
        /* <DEDUP_REMOVED lines=9> */
.L_x_671:
[----:B------:R-:W-:Y:S01]  /*3550*/  ISETP.EQ.OR P0, PT, R3, R2, P1 ;  /* 0x000000020300720c */ /* 0x000fe20000f02670 */
[----:B------:R-:W-:Y:S03]  /*3560*/  BSSY.RECONVERGENT B0, `(.L_x_665) ;  /* 0x0000008000007945 */ /* 0x000fe60003800200 */
[----:B------:R-:W-:-:S13]  /*3570*/  ISETP.NE.U32.OR P0, PT, R12, 0x1, P0 ;  /* 0x000000010c00780c */ /* 0x000fda0000705470 */
[----:B------:R-:W-:Y:S05]  /*3580*/  @P0 BRA `(.L_x_672) ;  /* 0x0000000000140947 */ /* 0x000fea0003800000 */
[----:B------:R-:W-:-:S04]  /*3590*/  IMAD R3, R3, UR6, R13 ;  /* 0x0000000603037c24 */ /* 0x000fc8000f8e020d */
[----:B------:R-:W-:-:S06]  /*35a0*/  IMAD.WIDE.U32 R16, R3, 0x8, R16 ;  /* 0x0000000803107825 */ /* 0x000fcc00078e0010 */
[----:B------:R-:W0:Y:S02]  /*35b0*/  LDG.E.64 R16, desc[UR12][R16.64] ;  /* 0x0000000c10107981 */ /* 0x000e24000c1e1b00 */
[----:B01----:R-:W-:Y:S01]  /*35c0*/  FADD.FTZ R8, R8, R16 ;  /* 0x0000001008087221 */ /* 0x003fe20000010000 */
[----:B------:R-:W-:-:S07]  /*35d0*/  FADD.FTZ R9, R9, R17 ;  /* 0x0000001109097221 */ /* 0x000fce0000010000 */
.L_x_672:
[----:B------:R-:W-:Y:S05]  /*35e0*/  BSYNC.RECONVERGENT B0 ;  /* 0x0000000000007941 */ /* 0x000fea0003800200 */
.L_x_665:
[----:B------:R-:W5:Y:S01]  /*35f0*/  S2UR UR7, SR_CgaCtaId ;  /* 0x00000000000779c3 */ /* 0x000f620000008800 */
[----:B------:R-:W-:Y:S01]  /*3600*/  UMOV UR5, 0x400 ;  /* 0x0000040000057882 */ /* 0x000fe20000000000 */
[--C-:B---34-:R-:W-:Y:S02]  /*3610*/  HADD2.F32 R12, -RZ, R50.reuse.H0_H0 ;  /* 0x20000032ff0c7230 */ /* 0x118fe40000004100 */
[----:B------:R-:W-:Y:S02]  /*3620*/  HADD2.F32 R50, -RZ, R50.H1_H1 ;  /* 0x30000032ff327230 */ /* 0x000fe40000004100 */
[----:B------:R-:W-:Y:S02]  /*3630*/  HADD2.F32 R13, -RZ, R49.H0_H0 ;  /* 0x20000031ff0d7230 */ /* 0x000fe40000004100 */
[----:B------:R-:W-:Y:S02]  /*3640*/  HADD2.F32 R22, -RZ, R48.H0_H0 ;  /* 0x20000030ff167230 */ /* 0x000fe40000004100 */
[----:B------:R-:W-:-:S04]  /*3650*/  FADD.FTZ R50, R50, -UR14 ;  /* 0x8000000e32327e21 */ /* 0x000fc80008010000 */
[----:B------:R-:W-:Y:S01]  /*3660*/  FMUL.FTZ R50, R50, UR9 ;  /* 0x0000000932327c20 */ /* 0x000fe20008410000 */
[----:B-----5:R-:W-:Y:S01]  /*3670*/  ULEA UR5, UR7, UR5, 0x18 ;  /* 0x0000000507057291 */ /* 0x020fe2000f8ec0ff */
[----:B------:R-:W3:Y:S08]  /*3680*/  LDCU.U8 UR7, c[0x0][0x414] ;  /* 0x00008280ff0777ac */ /* 0x000ef00008000000 */
[----:B------:R0:W-:Y:S01]  /*3690*/  @!P1 STS.64 [UR5+0x90], R8 ;  /* 0x00009008ff009988 */ /* 0x0001e20008000a05 */
[----:B------:R-:W-:Y:S01]  /*36a0*/  BAR.SYNC.DEFER_BLOCKING 0x0 ;  /* 0x0000000000007b1d */ /* 0x000fe20000010000 */
[----:B01----:R-:W-:Y:S01]  /*36b0*/  FADD.FTZ R8, R12, -UR14 ;  /* 0x8000000e0c087e21 */ /* 0x003fe20008010000 */
[----:B---3--:R-:W-:Y:S01]  /*36c0*/  UISETP.NE.AND UP0, UPT, UR7, URZ, UPT ;  /* 0x000000ff0700728c */ /* 0x008fe2000bf05270 */
[----:B------:R-:W-:-:S02]  /*36d0*/  HADD2.F32 R12, -RZ, R49.H1_H1 ;  /* 0x30000031ff0c7230 */ /* 0x000fc40000004100 */
[----:B------:R-:W-:Y:S01]  /*36e0*/  FMUL.FTZ R29, R8, UR9 ;  /* 0x00000009081d7c20 */ /* 0x000fe20008410000 */
        /* <DEDUP_REMOVED lines=14> */
[----:B--2---:R-:W1:Y:S01]  /*37d0*/  MUFU.RCP R16, R15 ;  /* 0x0000000f00107308 */ /* 0x004e620000001000 */
        /* <DEDUP_REMOVED lines=8> */
.L_x_673:
[----:B------:R-:W0:Y:S01]  /*3860*/  LDCU UR5, c[0x0][0x41c] ;  /* 0x00008380ff0577ac */ /* 0x000e220008000800 */
[----:B------:R-:W-:Y:S02]  /*3870*/  HADD2.F32 R8, -RZ, R46.H0_H0 ;  /* 0x2000002eff087230 */ /* 0x000fe40000004100 */
[----:B------:R-:W-:Y:S01]  /*3880*/  FADD.FTZ R22, R22, -UR14 ;  /* 0x8000000e16167e21 */ /* 0x000fe20008010000 */
[----:B------:R-:W-:Y:S01]  /*3890*/  HADD2.F32 R48, -RZ, R48.H1_H1 ;  /* 0x30000030ff307230 */ /* 0x000fe20000004100 */
[----:B------:R-:W1:Y:S01]  /*38a0*/  LDCU.64 UR16, c[0x0][0x400] ;  /* 0x00008000ff1077ac */ /* 0x000e620008000a00 */
[----:B------:R-:W-:Y:S02]  /*38b0*/  HADD2.F32 R46, -RZ, R46.H1_H1 ;  /* 0x3000002eff2e7230 */ /* 0x000fe40000004100 */
[----:B------:R-:W-:Y:S01]  /*38c0*/  FADD.FTZ R8, R8, -UR14 ;  /* 0x8000000e08087e21 */ /* 0x000fe20008010000 */
[--C-:B------:R-:W-:Y:S02]  /*38d0*/  HADD2.F32 R9, -RZ, R44.reuse.H0_H0 ;  /* 0x2000002cff097230 */ /* 0x100fe40000004100 */
[----:B------:R-:W-:Y:S01]  /*38e0*/  FADD.FTZ R28, R48, -UR14 ;  /* 0x8000000e301c7e21 */ /* 0x000fe20008010000 */
[----:B------:R-:W-:-:S02]  /*38f0*/  HADD2.F32 R44, -RZ, R44.H1_H1 ;  /* 0x3000002cff2c7230 */ /* 0x000fc40000004100 */
[----:B------:R-:W-:Y:S01]  /*3900*/  FADD.FTZ R20, R46, -UR14 ;  /* 0x8000000e2e147e21 */ /* 0x000fe20008010000 */
[----:B------:R-:W-:Y:S01]  /*3910*/  FMUL.FTZ R27, R22, UR9 ;  /* 0x00000009161b7c20 */ /* 0x000fe20008410000 */
[----:B------:R-:W-:Y:S01]  /*3920*/  FADD.FTZ R9, R9, -UR14 ;  /* 0x8000000e09097e21 */ /* 0x000fe20008010000 */
[----:B------:R-:W-:Y:S01]  /*3930*/  FMUL.FTZ R28, R28, UR9 ;  /* 0x000000091c1c7c20 */ /* 0x000fe20008410000 */
[----:B------:R-:W-:Y:S01]  /*3940*/  FADD.FTZ R14, R44, -UR14 ;  /* 0x8000000e2c0e7e21 */ /* 0x000fe20008010000 */
[----:B------:R-:W-:Y:S01]  /*3950*/  FMUL.FTZ R17, R8, UR9 ;  /* 0x0000000908117c20 */ /* 0x000fe20008410000 */
[----:B------:R-:W-:Y:S01]  /*3960*/  FMUL.FTZ R20, R20, UR9 ;  /* 0x0000000914147c20 */ /* 0x000fe20008410000 */
[----:B------:R-:W-:Y:S01]  /*3970*/  FMUL.FTZ R9, R9, UR9 ;  /* 0x0000000909097c20 */ /* 0x000fe20008410000 */
[----:B0-----:R-:W-:Y:S02]  /*3980*/  IMAD R31, R2, UR5, R53 ;  /* 0x00000005021f7c24 */ /* 0x001fe4000f8e0235 */
[----:B------:R-:W-:Y:S01]  /*3990*/  FMUL.FTZ R14, R14, UR9 ;  /* 0x000000090e0e7c20 */ /* 0x000fe20008410000 */
[C-C-:B------:R-:W-:Y:S01]  /*39a0*/  FFMA.FTZ R29, R18.reuse, R29, R3.reuse ;  /* 0x0000001d121d7223 */ /* 0x140fe20000010003 */
[C-C-:B------:R-:W-:Y:S01]  /*39b0*/  FFMA.FTZ R2, R18.reuse, R50, R3.reuse ;  /* 0x0000003212027223 */ /* 0x140fe20000010003 */
[----:B------:R-:W-:Y:S01]  /*39c0*/  BSSY.RECONVERGENT B0, `(.L_x_674) ;  /* 0x0000025000007945 */ /* 0x000fe20003800200 */
[C---:B-1----:R-:W-:Y:S01]  /*39d0*/  ISETP.GE.U32.AND P0, PT, R31.reuse, UR16, PT ;  /* 0x000000101f007c0c */ /* 0x042fe2000bf06070 */
[C---:B------:R-:W-:Y:S01]  /*39e0*/  FFMA.FTZ R25, R18.reuse, R27, R3 ;  /* 0x0000001b12197223 */ /* 0x040fe20000010003 */
[----:B------:R-:W-:Y:S01]  /*39f0*/  SHF.R.S32.HI R30, RZ, 0x1f, R31 ;  /* 0x0000001fff1e7819 */ /* 0x000fe2000001141f */
[C-C-:B------:R-:W-:Y:S01]  /*3a00*/  FFMA.FTZ R26, R18.reuse, R28, R3.reuse ;  /* 0x0000001c121a7223 */ /* 0x140fe20000010003 */
[C---:B------:R-:W-:Y:S01]  /*3a10*/  IADD3 R23, PT, PT, R31.reuse, 0x20, RZ ;  /* 0x000000201f177810 */ /* 0x040fe20007ffe0ff */
[--C-:B------:R-:W-:Y:S01]  /*3a20*/  FFMA.FTZ R21, R18, R17, R3.reuse ;  /* 0x0000001112157223 */ /* 0x100fe20000010003 */
[----:B------:R-:W-:Y:S01]  /*3a30*/  ISETP.GE.AND.EX P1, PT, R30, UR17, PT, P0 ;  /* 0x000000111e007c0c */ /* 0x000fe2000bf26300 */
[C-C-:B------:R-:W-:Y:S01]  /*3a40*/  FFMA.FTZ R22, R18.reuse, R20, R3.reuse ;  /* 0x0000001412167223 */ /* 0x140fe20000010003 */
[C---:B--2---:R-:W-:Y:S01]  /*3a50*/  IADD3 R16, PT, PT, R31.reuse, 0x40, RZ ;  /* 0x000000401f107810 */ /* 0x044fe20007ffe0ff */
        /* <DEDUP_REMOVED lines=14> */
[----:B------:R-:W-:Y:S02]  /*3b40*/  MOV R2, R56 ;  /* 0x0000003800027202 */ /* 0x000fe40000000f00 */
[----:B------:R-:W-:Y:S01]  /*3b50*/  MOV R3, R59 ;  /* 0x0000003b00037202 */ /* 0x000fe20000000f00 */
[----:B------:R-:W1:Y:S01]  /*3b60*/  LDCU.64 UR10, c[0x0][0x380] ;  /* 0x00007000ff0a77ac */ /* 0x000e620008000a00 */
[----:B0-----:R-:W-:Y:S02]  /*3b70*/  IMAD R30, R30, UR18, RZ ;  /* 0x000000121e1e7c24 */ /* 0x001fe4000f8e02ff */
[----:B------:R-:W-:-:S04]  /*3b80*/  IMAD.WIDE.U32 R2, R31, UR18, R2 ;  /* 0x000000121f027c25 */ /* 0x000fc8000f8e0002 */
[----:B------:R-:W-:Y:S02]  /*3b90*/  IMAD R31, R31, UR19, R30 ;  /* 0x000000131f1f7c24 */ /* 0x000fe4000f8e021e */
[----:B------:R-:W-:Y:S01]  /*3ba0*/  FMUL.FTZ R30, R29, UR9 ;  /* 0x000000091d1e7c20 */ /* 0x000fe20008410000 */
[----:B------:R-:W-:Y:S01]  /*3bb0*/  FMUL.FTZ R29, R12, UR9 ;  /* 0x000000090c1d7c20 */ /* 0x000fe20008410000 */
[C---:B-1----:R-:W-:Y:S02]  /*3bc0*/  LEA R12, P1, R2.reuse, UR10, 0x1 ;  /* 0x0000000a020c7c11 */ /* 0x042fe4000f8208ff */
[----:B------:R-:W-:Y:S02]  /*3bd0*/  IADD3 R31, PT, PT, R3, R31, RZ ;  /* 0x0000001f031f7210 */ /* 0x000fe40007ffe0ff */
[----:B------:R-:W-:Y:S02]  /*3be0*/  F2FP.F16.F32.PACK_AB R29, R29, R30 ;  /* 0x0000001e1d1d723e */ /* 0x000fe400000000ff */
[----:B------:R-:W-:-:S05]  /*3bf0*/  LEA.HI.X R13, R2, UR11, R31, 0x1, P1 ;  /* 0x0000000b020d7c11 */ /* 0x000fca00088f0c1f */
[----:B------:R0:W-:Y:S02]  /*3c00*/  STG.E desc[UR12][R12.64], R29 ;  /* 0x0000001d0c007986 */ /* 0x0001e4000c10190c */
.L_x_675:
[----:B------:R-:W-:Y:S05]  /*3c10*/  BSYNC.RECONVERGENT B0 ;  /* 0x0000000000007941 */ /* 0x000fea0003800200 */
.L_x_674:
[--C-:B------:R-:W-:Y:S02]  /*3c20*/  HADD2.F32 R2, -RZ, R47.reuse.H0_H0 ;  /* 0x2000002fff027230 */ /* 0x100fe40000004100 */
[----:B------:R-:W-:Y:S01]  /*3c30*/  HADD2.F32 R47, -RZ, R47.H1_H1 ;  /* 0x3000002fff2f7230 */ /* 0x000fe20000004100 */
        /* <DEDUP_REMOVED lines=19> */
.L_x_676:
        /* <DEDUP_REMOVED lines=11> */
[----:B------:R-:W-:Y:S01]  /*3e20*/  FMUL.FTZ R24, R25, UR9 ;  /* 0x0000000919187c20 */ /* 0x000fe20008410000 */
[----:B------:R-:W-:Y:S01]  /*3e30*/  FMUL.FTZ R23, R26, UR9 ;  /* 0x000000091a177c20 */ /* 0x000fe20008410000 */
[C---:B--2---:R-:W-:Y:S02]  /*3e40*/  LEA R12, P1, R2.reuse, UR18, 0x1 ;  /* 0x00000012020c7c11 */ /* 0x044fe4000f8208ff */
[----:B------:R-:W-:Y:S02]  /*3e50*/  IADD3 R13, PT, PT, R3, R13, RZ ;  /* 0x0000000d030d7210 */ /* 0x000fe40007ffe0ff */
[----:B------:R-:W-:Y:S02]  /*3e60*/  F2FP.F16.F32.PACK_AB R23, R23, R24 ;  /* 0x000000181717723e */ /* 0x000fe400000000ff */
[----:B------:R-:W-:-:S05]  /*3e70*/  LEA.HI.X R13, R2, UR19, R13, 0x1, P1 ;  /* 0x00000013020d7c11 */ /* 0x000fca00088f0c0d */
[----:B------:R1:W-:Y:S02]  /*3e80*/  STG.E desc[UR12][R12.64], R23 ;  /* 0x000000170c007986 */ /* 0x0003e4000c10190c */
.L_x_678:
[----:B------:R-:W-:Y:S05]  /*3e90*/  BSYNC.RECONVERGENT B0 ;  /* 0x0000000000007941 */ /* 0x000fea0003800200 */
.L_x_677:
[--C-:B------:R-:W-:Y:S02]  /*3ea0*/  HADD2.F32 R2, -RZ, R45.reuse.H0_H0 ;  /* 0x2000002dff027230 */ /* 0x100fe40000004100 */
[----:B------:R-:W-:Y:S01]  /*3eb0*/  HADD2.F32 R45, -RZ, R45.H1_H1 ;  /* 0x3000002dff2d7230 */ /* 0x000fe20000004100 */
[----:B------:R-:W-:Y:S06]  /*3ec0*/  BRA.U !UP0, `(.L_x_679) ;  /* 0x0000000108487547 */ /* 0x000fec000b800000 */
[----:B------:R-:W-:Y:S01]  /*3ed0*/  FFMA.FTZ R20, R7, R20, R5 ;  /* 0x0000001407147223 */ /* 0x000fe20000010005 */
[----:B------:R-:W-:-:S03]  /*3ee0*/  FFMA.FTZ R17, R6, R17, R4 ;  /* 0x0000001106117223 */ /* 0x000fc60000010004 */
[----:B-1----:R-:W-:Y:S01]  /*3ef0*/  FMUL.FTZ R23, R20, -1.4426950216293334961 ;  /* 0xbfb8aa3b14177820 */ /* 0x002fe20000410000 */
[----:B------:R-:W-:-:S05]  /*3f00*/  FMUL.FTZ R3, R17, -1.4426950216293334961 ;  /* 0xbfb8aa3b11037820 */ /* 0x000fca0000410000 */
[----:B------:R-:W1:Y:S08]  /*3f10*/  MUFU.EX2 R23, R23 ;  /* 0x0000001700177308 */ /* 0x000e700000000800 */
[----:B------:R-:W0:Y:S01]  /*3f20*/  MUFU.EX2 R3, R3 ;  /* 0x0000000300037308 */ /* 0x000e220000000800 */
[----:B-1----:R-:W-:-:S07]  /*3f30*/  FADD.FTZ R24, R23, 1 ;  /* 0x3f80000017187421 */ /* 0x002fce0000010000 */
        /* <DEDUP_REMOVED lines=11> */
.L_x_679:
[----:B------:R-:W-:Y:S01]  /*3ff0*/  BSSY.RECONVERGENT B0, `(.L_x_680) ;  /* 0x0000012000007945 */ /* 0x000fe20003800200 */
[----:B------:R-:W-:Y:S01]  /*4000*/  FFMA.FTZ R21, R6, R2, -R21 ;  /* 0x0000000206157223 */ /* 0x000fe20000010815 */
[----:B------:R-:W-:Y:S02]  /*4010*/  FFMA.FTZ R22, R7, R45, -R22 ;  /* 0x0000002d07167223 */ /* 0x000fe40000010816 */
[----:B------:R-:W-:Y:S05]  /*4020*/  @P3 BRA `(.L_x_681) ;  /* 0x0000000000383947 */ /* 0x000fea0003800000 */
[----:B------:R-:W2:Y:S01]  /*4030*/  LDCU.64 UR10, c[0x0][0x3f8] ;  /* 0x00007f00ff0a77ac */ /* 0x000ea20008000a00 */
[----:B------:R-:W-:Y:S01]  /*4040*/  MOV R2, R56 ;  /* 0x0000003800027202 */ /* 0x000fe20000000f00 */
[----:B------:R-:W-:Y:S01]  /*4050*/  FMUL.FTZ R21, R21, UR9 ;  /* 0x0000000915157c20 */ /* 0x000fe20008410000 */
[----:B------:R-:W-:Y:S01]  /*4060*/  MOV R3, R59 ;  /* 0x0000003b00037202 */ /* 0x000fe20000000f00 */
[----:B------:R-:W3:Y:S01]  /*4070*/  LDCU.64 UR18, c[0x0][0x380] ;  /* 0x00007000ff1277ac */ /* 0x000ee20008000a00 */
[----:B--2---:R-:W-:Y:S02]  /*4080*/  IMAD R19, R19, UR10, RZ ;  /* 0x0000000a13137c24 */ /* 0x004fe4000f8e02ff */
[----:B01----:R-:W-:-:S04]  /*4090*/  IMAD.WIDE.U32 R12, R16, UR10, R2 ;  /* 0x0000000a100c7c25 */ /* 0x003fc8000f8e0002 */
[----:B------:R-:W-:Y:S02]  /*40a0*/  IMAD R19, R16, UR11, R19 ;  /* 0x0000000b10137c24 */ /* 0x000fe4000f8e0213 */
[----:B------:R-:W-:Y:S01]  /*40b0*/  FMUL.FTZ R16, R22, UR9 ;  /* 0x0000000916107c20 */ /* 0x000fe20008410000 */
[----:B---3--:R-:W-:Y:S02]  /*40c0*/  LEA R2, P1, R12, UR18, 0x1 ;  /* 0x000000120c027c11 */ /* 0x008fe4000f8208ff */
[----:B------:R-:W-:Y:S02]  /*40d0*/  IADD3 R19, PT, PT, R13, R19, RZ ;  /* 0x000000130d137210 */ /* 0x000fe40007ffe0ff */
[----:B------:R-:W-:Y:S02]  /*40e0*/  F2FP.F16.F32.PACK_AB R13, R16, R21 ;  /* 0x00000015100d723e */ /* 0x000fe400000000ff */
[----:B------:R-:W-:-:S05]  /*40f0*/  LEA.HI.X R3, R12, UR19, R19, 0x1, P1 ;  /* 0x000000130c037c11 */ /* 0x000fca00088f0c13 */
[----:B------:R2:W-:Y:S02]  /*4100*/  STG.E desc[UR12][R2.64], R13 ;  /* 0x0000000d02007986 */ /* 0x0005e4000c10190c */
.L_x_681:
[----:B------:R-:W-:Y:S05]  /*4110*/  BSYNC.RECONVERGENT B0 ;  /* 0x0000000000007941 */ /* 0x000fea0003800200 */
.L_x_680:
[--C-:B--2---:R-:W-:Y:S01]  /*4120*/  HADD2.F32 R2, -RZ, R11.reuse.H0_H0 ;  /* 0x2000000bff027230 */ /* 0x104fe20000004100 */
[----:B------:R-:W-:Y:S01]  /*4130*/  SHF.R.S32.HI R19, RZ, 0x1f, R8 ;  /* 0x0000001fff137819 */ /* 0x000fe20000011408 */
[----:B------:R-:W-:Y:S01]  /*4140*/  HADD2.F32 R11, -RZ, R11.H1_H1 ;  /* 0x3000000bff0b7230 */ /* 0x000fe20000004100 */
[----:B------:R-:W-:Y:S06]  /*4150*/  BRA.U !UP0, `(.L_x_682) ;  /* 0x0000000108487547 */ /* 0x000fec000b800000 */
[----:B------:R-:W-:Y:S01]  /*4160*/  FFMA.FTZ R4, R6, R9, R4 ;  /* 0x0000000906047223 */ /* 0x000fe20000010004 */
[----:B------:R-:W-:-:S03]  /*4170*/  FFMA.FTZ R5, R7, R14, R5 ;  /* 0x0000000e07057223 */ /* 0x000fc60000010005 */
[----:B------:R-:W-:Y:S01]  /*4180*/  FMUL.FTZ R3, R4, -1.4426950216293334961 ;  /* 0xbfb8aa3b04037820 */ /* 0x000fe20000410000 */
[----:B01----:R-:W-:-:S05]  /*4190*/  FMUL.FTZ R12, R5, -1.4426950216293334961 ;  /* 0xbfb8aa3b050c7820 */ /* 0x003fca0000410000 */
        /* <DEDUP_REMOVED lines=14> */
.L_x_682:
[----:B------:R-:W-:Y:S01]  /*4280*/  ISETP.GE.AND.EX P0, PT, R19, UR17, PT, P0 ;  /* 0x0000001113007c0c */ /* 0x000fe2000bf06300 */
[----:B------:R-:W-:Y:S01]  /*4290*/  FFMA.FTZ R15, R6, R2, -R15 ;  /* 0x00000002060f7223 */ /* 0x000fe2000001080f */
[----:B------:R-:W-:Y:S01]  /*42a0*/  FFMA.FTZ R18, R7, R11, -R18 ;  /* 0x0000000b07127223 */ /* 0x000fe20000010812 */
[----:B------:R-:W-:Y:S02]  /*42b0*/  BSSY.RECONVERGENT B0, `(.L_x_683) ;  /* 0x000000f000007945 */ /* 0x000fe40003800200 */
[----:B------:R-:W-:Y:S01]  /*42c0*/  FMUL.FTZ R5, R15, UR9 ;  /* 0x000000090f057c20 */ /* 0x000fe20008410000 */
[----:B------:R-:W-:-:S07]  /*42d0*/  FMUL.FTZ R18, R18, UR9 ;  /* 0x0000000912127c20 */ /* 0x000fce0008410000 */
[----:B------:R-:W-:Y:S05]  /*42e0*/  @P0 BRA `(.L_x_684) ;  /* 0x00000000002c0947 */ /* 0x000fea0003800000 */
[----:B------:R-:W2:Y:S01]  /*42f0*/  LDCU.64 UR10, c[0x0][0x3f8] ;  /* 0x00007f00ff0a77ac */ /* 0x000ea20008000a00 */
[----:B------:R-:W-:Y:S02]  /*4300*/  MOV R57, R59 ;  /* 0x0000003b00397202 */ /* 0x000fe40000000f00 */
[----:B------:R-:W-:Y:S01]  /*4310*/  F2FP.F16.F32.PACK_AB R5, R18, R5 ;  /* 0x000000051205723e */ /* 0x000fe200000000ff */
[----:B------:R-:W3:Y:S01]  /*4320*/  LDCU.64 UR14, c[0x0][0x380] ;  /* 0x00007000ff0e77ac */ /* 0x000ee20008000a00 */
[----:B--2---:R-:W-:Y:S02]  /*4330*/  IMAD R19, R19, UR10, RZ ;  /* 0x0000000a13137c24 */ /* 0x004fe4000f8e02ff */
[----:B------:R-:W-:-:S04]  /*4340*/  IMAD.WIDE.U32 R56, R8, UR10, R56 ;  /* 0x0000000a08387c25 */ /* 0x000fc8000f8e0038 */
[----:B------:R-:W-:Y:S01]  /*4350*/  IMAD R19, R8, UR11, R19 ;  /* 0x0000000b08137c24 */ /* 0x000fe2000f8e0213 */
[----:B---3--:R-:W-:-:S04]  /*4360*/  LEA R2, P0, R56, UR14, 0x1 ;  /* 0x0000000e38027c11 */ /* 0x008fc8000f8008ff */
[----:B------:R-:W-:-:S04]  /*4370*/  IADD3 R19, PT, PT, R57, R19, RZ ;  /* 0x0000001339137210 */ /* 0x000fc80007ffe0ff */
[----:B------:R-:W-:-:S05]  /*4380*/  LEA.HI.X R3, R56, UR15, R19, 0x1, P0 ;  /* 0x0000000f38037c11 */ /* 0x000fca00080f0c13 */
[----:B------:R2:W-:Y:S02]  /*4390*/  STG.E desc[UR12][R2.64], R5 ;  /* 0x0000000502007986 */ /* 0x0005e4000c10190c */
.L_x_684:
[----:B------:R-:W-:Y:S05]  /*43a0*/  BSYNC.RECONVERGENT B0 ;  /* 0x0000000000007941 */ /* 0x000fea0003800200 */
.L_x_683:
[----:B------:R-:W3:Y:S01]  /*43b0*/  LDCU UR5, c[0x0][0x410] ;  /* 0x00008200ff0577ac */ /* 0x000ee20008000800 */
[----:B------:R-:W3:Y:S01]  /*43c0*/  LDCU UR7, c[0x0][0x3e0] ;  /* 0x00007c00ff0777ac */ /* 0x000ee20008000800 */
[----:B------:R-:W-:Y:S02]  /*43d0*/  UIADD3 UR8, UPT, UPT, UR6, UR8, URZ ;  /* 0x0000000806087290 */ /* 0x000fe4000fffe0ff */
[----:B------:R-:W-:Y:S02]  /*43e0*/  UIADD3 UR4, UPT, UPT, UR4, 0x1, URZ ;  /* 0x0000000104047890 */ /* 0x000fe4000fffe0ff */
[----:B---3--:R-:W-:-:S04]  /*43f0*/  UIMAD UR5, UR5, UR7, URZ ;  /* 0x00000007050572a4 */ /* 0x008fc8000f8e02ff */
[----:B------:R-:W-:-:S09]  /*4400*/  UISETP.GE.AND UP0, UPT, UR8, UR5, UPT ;  /* 0x000000050800728c */ /* 0x000fd2000bf06270 */
[----:B------:R-:W-:Y:S05]  /*4410*/  BRA.U !UP0, `(.L_x_685) ;  /* 0xffffffbd084c7547 */ /* 0x000fea000b83ffff */
.L_x_654:
[----:B------:R-:W3:Y:S01]  /*4420*/  S2R R6, SR_TID.X ;  /* 0x0000000000067919 */ /* 0x000ee20000002100 */
[----:B------:R-:W4:Y:S01]  /*4430*/  LDC R4, c[0x0][0x370] ;  /* 0x0000dc00ff047b82 */ /* 0x000f220000000800 */
[----:B------:R-:W-:Y:S07]  /*4440*/  BSSY.RECONVERGENT B0, `(.L_x_686) ;  /* 0x000000e000007945 */ /* 0x000fee0003800200 */
[----:B------:R-:W5:Y:S08]  /*4450*/  LDC R7, c[0x0][0x374] ;  /* 0x0000dd00ff077b82 */ /* 0x000f700000000800 */
[----:B--2---:R-:W2:Y:S01]  /*4460*/  LDC.64 R2, c[0x0][0x3c8] ;  /* 0x0000f200ff027b82 */ /* 0x004ea20000000a00 */
[----:B----4-:R-:W-:-:S02]  /*4470*/  ISETP.NE.AND P0, PT, R4, 0x1, PT ;  /* 0x000000010400780c */ /* 0x010fc40003f05270 */
[----:B---3--:R-:W-:Y:S02]  /*4480*/  ISETP.NE.AND P1, PT, R6, RZ, PT ;  /* 0x000000ff0600720c */ /* 0x008fe40003f25270 */
[----:B-----5:R-:W-:-:S04]  /*4490*/  SHF.L.U32 R0, R7, 0x1, RZ ;  /* 0x0000000107007819 */ /* 0x020fc800000006ff */
[----:B------:R-:W-:-:S05]  /*44a0*/  SEL R5, R0, RZ, P0 ;  /* 0x000000ff00057207 */ /* 0x000fca0000000000 */
[----:B--2---:R-:W-:Y:S02]  /*44b0*/  IMAD.WIDE.U32 R2, R5, 0x4, R2 ;  /* 0x0000000405027825 */ /* 0x004fe400078e0002 */
[----:B------:R-:W-:Y:S05]  /*44c0*/  @P1 BRA `(.L_x_687) ;  /* 0x0000000000141947 */ /* 0x000fea0003800000 */
[----:B------:R-:W-:Y:S01]  /*44d0*/  HFMA2 R5, -RZ, RZ, 0, 5.9604644775390625e-08 ;  /* 0x00000001ff057431 */ /* 0x000fe200000001ff */
[----:B------:R-:W-:Y:S06]  /*44e0*/  MEMBAR.ALL.GPU ;  /* 0x0000000000007992 */ /* 0x000fec000000a000 */
[----:B------:R-:W-:-:S00]  /*44f0*/  ERRBAR ;  /* 0x00000000000079ab */ /* 0x000fc00000000000 */
[----:B------:R-:W-:Y:S06]  /*4500*/  CGAERRBAR ;  /* 0x00000000000075ab */ /* 0x000fec0000000000 */
[----:B------:R2:W-:Y:S02]  /*4510*/  REDG.E.ADD.S32.STRONG.GPU desc[UR12][R2.64], R5 ;  /* 0x000000050200798e */ /* 0x0005e4000c12e30c */
.L_x_687:
[----:B------:R-:W-:Y:S05]  /*4520*/  BSYNC.RECONVERGENT B0 ;  /* 0x0000000000007941 */ /* 0x000fea0003800200 */
.L_x_686:
[----:B------:R-:W3:Y:S01]  /*4530*/  S2UR UR5, SR_CTAID.Y ;  /* 0x00000000000579c3 */ /* 0x000ee20000002600 */
[----:B--2---:R-:W-:Y:S02]  /*4540*/  IADD3 R5, PT, PT, R7, -0x1, RZ ;  /* 0xffffffff07057810 */ /* 0x004fe40007ffe0ff */
[----:B------:R-:W-:-:S05]  /*4550*/  IADD3 R0, PT, PT, R4, -0x1, RZ ;  /* 0xffffffff04007810 */ /* 0x000fca0007ffe0ff */
[----:B------:R-:W2:Y:S01]  /*4560*/  S2UR UR4, SR_CTAID.X ;  /* 0x00000000000479c3 */ /* 0x000ea20000002500 */
[----:B---3--:R-:W-:-:S04]  /*4570*/  ISETP.NE.AND P0, PT, R5, UR5, PT ;  /* 0x0000000505007c0c */ /* 0x008fc8000bf05270 */
[----:B--2---:R-:W-:-:S13]  /*4580*/  ISETP.NE.OR P0, PT, R0, UR4, P0 ;  /* 0x0000000400007c0c */ /* 0x004fda0008705670 */
[----:B------:R-:W-:Y:S05]  /*4590*/  @P0 EXIT ;  /* 0x000000000000094d */ /* 0x000fea0003800000 */
[----:B------:R-:W-:Y:S05]  /*45a0*/  @P1 BRA `(.L_x_688) ;  /* 0x0000000000201947 */ /* 0x000fea0003800000 */
[----:B------:R-:W-:-:S05]  /*45b0*/  IMAD R0, R4, R7, RZ ;  /* 0x0000000704007224 */ /* 0x000fca00078e02ff */
[----:B------:R-:W-:-:S13]  /*45c0*/  ISETP.NE.AND P0, PT, R0, -0x1, PT ;  /* 0xffffffff0000780c */ /* 0x000fda0003f05270 */
[----:B------:R-:W-:Y:S05]  /*45d0*/  @!P0 BRA `(.L_x_688) ;  /* 0x0000000000148947 */ /* 0x000fea0003800000 */
.L_x_689:
[----:B------:R-:W2:Y:S04]  /*45e0*/  LDG.E.STRONG.GPU R5, desc[UR12][R2.64] ;  /* 0x0000000c02057981 */ /* 0x000ea8000c1ef900 */
[----:B--2---:R-:W-:Y:S01]  /*45f0*/  CCTL.IVALL ;  /* 0x00000000ff00798f */ /* 0x004fe20002000000 */
[----:B------:R-:W-:Y:S05]  /*4600*/  YIELD ;  /* 0x0000000000007946 */ /* 0x000fea0003800000 */
[----:B------:R-:W-:-:S13]  /*4610*/  ISETP.NE.AND P0, PT, R5, R0, PT ;  /* 0x000000000500720c */ /* 0x000fda0003f05270 */
[----:B------:R-:W-:Y:S05]  /*4620*/  @P0 BRA `(.L_x_689) ;  /* 0xfffffffc00ec0947 */ /* 0x000fea000383ffff */
.L_x_688:
[----:B------:R-:W-:Y:S05]  /*4630*/  WARPSYNC.ALL ;  /* 0x0000000000007948 */ /* 0x000fea0003800000 */
[----:B------:R-:W2:Y:S02]  /*4640*/  LDCU.64 UR10, c[0x0][0x3f8] ;  /* 0x00007f00ff0a77ac */ /* 0x000ea40008000a00 */
[----:B--2---:R-:W-:-:S04]  /*4650*/  ULEA.HI UR8, UP0, UR11, UR10, URZ, 0x1 ;  /* 0x0000000a0b087291 */ /* 0x004fc8000f8108ff */
[----:B------:R-:W-:-:S04]  /*4660*/  UIADD3.X UR9, UPT, UPT, URZ, UR11, URZ, UP0, !UPT ;  /* 0x0000000bff097290 */ /* 0x000fc800087fe4ff */
[----:B------:R-:W-:Y:S02]  /*4670*/  USHF.R.S64 UR8, UR8, 0x1, UR9 ;  /* 0x0000000108087899 */ /* 0x000fe40008001009 */
[----:B------:R-:W-:Y:S01]  /*4680*/  USHF.R.S32.HI UR9, URZ, 0x1, UR9 ;  /* 0x00000001ff097899 */ /* 0x000fe20008011409 */
[----:B------:R-:W-:Y:S03]  /*4690*/  BAR.SYNC.DEFER_BLOCKING 0x0 ;  /* 0x0000000000007b1d */ /* 0x000fe60000010000 */
[----:B------:R-:W-:Y:S02]  /*46a0*/  ISETP.LT.U32.AND P0, PT, R6, UR8, PT ;  /* 0x0000000806007c0c */ /* 0x000fe4000bf01070 */
[----:B------:R-:W-:-:S04]  /*46b0*/  MOV R0, UR9 ;  /* 0x0000000900007c02 */ /* 0x000fc80008000f00 */
[----:B------:R-:W-:-:S13]  /*46c0*/  ISETP.GT.AND.EX P0, PT, R0, RZ, PT, P0 ;  /* 0x000000ff0000720c */ /* 0x000fda0003f04300 */
[----:B------:R-:W-:Y:S05]  /*46d0*/  @!P0 EXIT ;  /* 0x000000000000894d */ /* 0x000fea0003800000 */
[----:B------:R-:W-:Y:S01]  /*46e0*/  HFMA2 R3, -RZ, RZ, 0, 0 ;  /* 0x00000000ff037431 */ /* 0x000fe200000001ff */
[----:B------:R-:W-:Y:S01]  /*46f0*/  MOV R0, R6 ;  /* 0x0000000600007202 */ /* 0x000fe20000000f00 */
[----:B------:R-:W-:Y:S01]  /*4700*/  UIMAD.WIDE.U32 UR4, UR10, 0x3, URZ ;  /* 0x000000030a0478a5 */ /* 0x000fe2000f8e00ff */
[----:B------:R-:W-:Y:S01]  /*4710*/  MOV R5, UR9 ;  /* 0x0000000900057c02 */ /* 0x000fe20008000f00 */
[----:B------:R-:W-:Y:S01]  /*4720*/  UIMAD UR6, UR11, 0x3, URZ ;  /* 0x000000030b0678a4 */ /* 0x000fe2000f8e02ff */
[----:B------:R-:W-:Y:S01]  /*4730*/  IADD3 R9, P1, PT, R0, 0x1e0, RZ ;  /* 0x000001e000097810 */ /* 0x000fe20007f3e0ff */
[----:B------:R-:W-:Y:S02]  /*4740*/  BSSY.RECONVERGENT B0, `(.L_x_690) ;  /* 0x000005f000007945 */ /* 0x000fe40003800200 */
[----:B------:R-:W-:Y:S01]  /*4750*/  UIADD3 UR6, UPT, UPT, UR5, UR6, URZ ;  /* 0x0000000605067290 */ /* 0x000fe2000fffe0ff */
[----:B------:R-:W-:Y:S02]  /*4760*/  ISETP.LT.U32.AND P0, PT, R9, UR8, PT ;  /* 0x0000000809007c0c */ /* 0x000fe4000bf01070 */
[----:B------:R-:W-:Y:S01]  /*4770*/  IADD3.X R2, PT, PT, RZ, R3, RZ, P1, !PT ;  /* 0x00000003ff027210 */ /* 0x000fe20000ffe4ff */
[----:B------:R-:W-:-:S03]  /*4780*/  ULEA.HI UR4, UP0, UR6, UR4, URZ, 0x1 ;  /* 0x0000000406047291 */ /* 0x000fc6000f8108ff */
[----:B------:R-:W-:Y:S01]  /*4790*/  ISETP.GT.AND.EX P0, PT, R5, R2, PT, P0 ;  /* 0x000000020500720c */ /* 0x000fe20003f04300 */
[----:B------:R-:W-:-:S03]  /*47a0*/  UIADD3.X UR7, UPT, UPT, URZ, UR6, URZ, UP0, !UPT ;  /* 0x00000006ff077290 */ /* 0x000fc600087fe4ff */
[----:B------:R-:W-:Y:S01]  /*47b0*/  SEL R9, R9, UR8, !P0 ;  /* 0x0000000809097c07 */ /* 0x000fe2000c000000 */
[----:B------:R-:W-:Y:S01]  /*47c0*/  USHF.R.S64 UR6, UR4, 0x1, UR7 ;  /* 0x0000000104067899 */ /* 0x000fe20008001007 */
[----:B------:R-:W-:Y:S01]  /*47d0*/  SEL R2, R2, UR9, !P0 ;  /* 0x0000000902027c07 */ /* 0x000fe2000c000000 */
[----:B------:R-:W-:Y:S01]  /*47e0*/  USHF.R.S32.HI UR7, URZ, 0x1, UR7 ;  /* 0x00000001ff077899 */ /* 0x000fe20008011407 */
[----:B------:R-:W-:-:S04]  /*47f0*/  IADD3 R9, P0, PT, R9, -0x1e0, RZ ;  /* 0xfffffe2009097810 */ /* 0x000fc80007f1e0ff */
[----:B------:R-:W-:Y:S02]  /*4800*/  IADD3.X R2, PT, PT, R2, -0x1, RZ, P0, !PT ;  /* 0xffffffff02027810 */ /* 0x000fe400007fe4ff */
[----:B------:R-:W-:-:S04]  /*4810*/  ISETP.NE.U32.AND P0, PT, R9, R0, PT ;  /* 0x000000000900720c */ /* 0x000fc80003f05070 */
[----:B------:R-:W-:-:S04]  /*4820*/  ISETP.NE.AND.EX P0, PT, R2, R3, PT, P0 ;  /* 0x000000030200720c */ /* 0x000fc80003f05300 */
[----:B01----:R-:W-:-:S04]  /*4830*/  SEL R13, RZ, 0x1, !P0 ;  /* 0x00000001ff0d7807 */ /* 0x003fc80004000000 */
[----:B------:R-:W-:-:S04]  /*4840*/  IADD3 R9, P0, P1, R9, -R13, -R0 ;  /* 0x8000000d09097210 */ /* 0x000fc8000791e800 */
[----:B------:R-:W-:-:S05]  /*4850*/  IADD3.X R11, PT, PT, R2, -0x1, ~R3, P0, P1 ;  /* 0xffffffff020b7810 */ /* 0x000fca00007e2c03 */
[----:B------:R-:W-:-:S04]  /*4860*/  IMAD.WIDE.U32 R4, R11, -0x77777777, RZ ;  /* 0x888888890b047825 */ /* 0x000fc800078e00ff */
[----:B------:R-:W-:-:S04]  /*4870*/  IMAD.WIDE.U32 R6, P0, R9, -0x77777778, R4 ;  /* 0x8888888809067825 */ /* 0x000fc80007800004 */
[----:B------:R-:W-:Y:S01]  /*4880*/  IMAD.WIDE.U32 R4, R9, -0x77777777, RZ ;  /* 0x8888888909047825 */ /* 0x000fe200078e00ff */
[----:B------:R-:W-:Y:S02]  /*4890*/  IADD3.X R9, PT, PT, RZ, RZ, RZ, P0, !PT ;  /* 0x000000ffff097210 */ /* 0x000fe400007fe4ff */
[----:B------:R-:W-:Y:S02]  /*48a0*/  MOV R8, R7 ;  /* 0x0000000700087202 */ /* 0x000fe40000000f00 */
[----:B------:R-:W-:-:S05]  /*48b0*/  IADD3 RZ, P0, PT, R5, R6, RZ ;  /* 0x0000000605ff7210 */ /* 0x000fca0007f1e0ff */
[----:B------:R-:W-:-:S05]  /*48c0*/  IMAD.WIDE.U32.X R4, R11, -0x77777778, R8, P0 ;  /* 0x888888880b047825 */ /* 0x000fca00000e0408 */
[----:B------:R-:W-:-:S04]  /*48d0*/  SHF.R.U64 R2, R4, 0x8, R5 ;  /* 0x0000000804027819 */ /* 0x000fc80000001205 */
[----:B------:R-:W-:-:S04]  /*48e0*/  IADD3 R2, P0, PT, R2, R13, RZ ;  /* 0x0000000d02027210 */ /* 0x000fc80007f1e0ff */
[----:B------:R-:W-:Y:S02]  /*48f0*/  LOP3.LUT R6, R2, 0x3, RZ, 0xc0, !PT ;  /* 0x0000000302067812 */ /* 0x000fe400078ec0ff */
[----:B------:R-:W-:Y:S02]  /*4900*/  LEA.HI.X R4, R5, RZ, RZ, 0x18, P0 ;  /* 0x000000ff05047211 */ /* 0x000fe400000fc4ff */
[----:B------:R-:W-:Y:S02]  /*4910*/  ISETP.NE.U32.AND P1, PT, R6, 0x3, PT ;  /* 0x000000030600780c */ /* 0x000fe40003f25070 */
[----:B------:R-:W-:Y:S02]  /*4920*/  ISETP.GE.U32.AND P0, PT, R2, 0x3, PT ;  /* 0x000000030200780c */ /* 0x000fe40003f06070 */
[----:B------:R-:W-:Y:S02]  /*4930*/  ISETP.NE.AND.EX P1, PT, RZ, RZ, PT, P1 ;  /* 0x000000ffff00720c */ /* 0x000fe40003f25310 */
[----:B------:R-:W-:-:S11]  /*4940*/  ISETP.GE.U32.AND.EX P0, PT, R4, RZ, PT, P0 ;  /* 0x000000ff0400720c */ /* 0x000fd60003f06100 */
[----:B------:R-:W-:Y:S05]  /*4950*/  @!P1 BRA `(.L_x_691) ;  /* 0x0000000000f49947 */ /* 0x000fea0003800000 */
[----:B------:R-:W0:Y:S01]  /*4960*/  LDCU.64 UR4, c[0x0][0x3d8] ;  /* 0x00007b00ff0477ac */ /* 0x000e220008000a00 */
[----:B------:R-:W-:Y:S02]  /*4970*/  MOV R29, UR8 ;  /* 0x00000008001d7c02 */ /* 0x000fe40008000f00 */
[----:B------:R-:W-:Y:S01]  /*4980*/  MOV R4, UR9 ;  /* 0x0000000900047c02 */ /* 0x000fe20008000f00 */
[----:B------:R-:W1:Y:S01]  /*4990*/  LDCU.64 UR14, c[0x0][0x390] ;  /* 0x00007200ff0e77ac */ /* 0x000e620008000a00 */
[----:B------:R-:W-:Y:S02]  /*49a0*/  IADD3 R7, PT, PT, R2, 0x1, RZ ;  /* 0x0000000102077810 */ /* 0x000fe40007ffe0ff */
[----:B------:R-:W-:Y:S01]  /*49b0*/  SHF.L.U64.HI R29, R29, 0x2, R4 ;  /* 0x000000021d1d7819 */ /* 0x000fe20000010204 */
[----:B------:R-:W2:Y:S01]  /*49c0*/  LDCU.64 UR16, c[0x0][0x388] ;  /* 0x00007100ff1077ac */ /* 0x000ea20008000a00 */
[----:B------:R-:W-:Y:S02]  /*49d0*/  LOP3.LUT R7, R7, 0x3, RZ, 0xc0, !PT ;  /* 0x0000000307077812 */ /* 0x000fe400078ec0ff */
[----:B------:R-:W-:-:S02]  /*49e0*/  MOV R2, R0 ;  /* 0x0000000000027202 */ /* 0x000fc40000000f00 */
[----:B------:R-:W-:Y:S02]  /*49f0*/  MOV R4, UR10 ;  /* 0x0000000a00047c02 */ /* 0x000fe40008000f00 */
[C---:B------:R-:W-:Y:S02]  /*4a00*/  SHF.L.U32 R19, R0.reuse, 0x3, RZ ;  /* 0x0000000300137819 */ /* 0x040fe400000006ff */
[--C-:B------:R-:W-:Y:S01]  /*4a10*/  SHF.L.U64.HI R20, R0, 0x3, R3.reuse ;  /* 0x0000000300147819 */ /* 0x100fe20000010203 */
[----:B------:R-:W-:Y:S01]  /*4a20*/  IMAD.WIDE.U32 R4, R4, 0x4, RZ ;  /* 0x0000000404047825 */ /* 0x000fe200078e00ff */
[C---:B0-----:R-:W-:Y:S01]  /*4a30*/  LEA R23, P1, R0.reuse, UR4, 0x2 ;  /* 0x0000000400177c11 */ /* 0x041fe2000f8210ff */
[----:B------:R-:W-:Y:S01]  /*4a40*/  UMOV UR4, URZ ;  /* 0x000000ff00047c82 */ /* 0x000fe20008000000 */
[----:B------:R-:W-:Y:S02]  /*4a50*/  MOV R25, UR6 ;  /* 0x0000000600197c02 */ /* 0x000fe40008000f00 */
[--C-:B------:R-:W-:Y:S01]  /*4a60*/  LEA.HI.X R24, R0, UR5, R3.reuse, 0x2, P1 ;  /* 0x0000000500187c11 */ /* 0x100fe200088f1403 */
[----:B------:R-:W-:Y:S01]  /*4a70*/  USHF.L.U32 UR5, UR11, 0x2, URZ ;  /* 0x000000020b057899 */ /* 0x000fe200080006ff */
[----:B------:R-:W-:Y:S01]  /*4a80*/  IMAD.WIDE.U32 R2, R7, 0x1e0, R2 ;  /* 0x000001e007027825 */ /* 0x000fe200078e0002 */
[----:B-1----:R-:W-:-:S02]  /*4a90*/  IADD3 R21, P1, PT, R19, UR14, RZ ;  /* 0x0000000e13157c10 */ /* 0x002fc4000ff3e0ff */
[----:B------:R-:W-:Y:S02]  /*4aa0*/  MOV R6, UR7 ;  /* 0x0000000700067c02 */ /* 0x000fe40008000f00 */
[----:B--2---:R-:W-:Y:S02]  /*4ab0*/  IADD3 R19, P2, PT, R19, UR16, RZ ;  /* 0x0000001013137c10 */ /* 0x004fe4000ff5e0ff */
[----:B------:R-:W-:Y:S02]  /*4ac0*/  IADD3 R18, P3, PT, RZ, -R7, RZ ;  /* 0x80000007ff127210 */ /* 0x000fe40007f7e0ff */
[----:B------:R-:W-:Y:S02]  /*4ad0*/  MOV R0, R2 ;  /* 0x0000000200007202 */ /* 0x000fe40000000f00 */
[----:B------:R-:W-:Y:S02]  /*4ae0*/  IADD3.X R22, PT, PT, R20, UR15, RZ, P1, !PT ;  /* 0x0000000f14167c10 */ /* 0x000fe40008ffe4ff */
[----:B------:R-:W-:-:S02]  /*4af0*/  SHF.L.U64.HI R25, R25, 0x2, R6 ;  /* 0x0000000219197819 */ /* 0x000fc40000010206 */
[----:B------:R-:W-:Y:S02]  /*4b00*/  IADD3 R3, PT, PT, R3, UR4, RZ ;  /* 0x0000000403037c10 */ /* 0x000fe4000fffe0ff */
[----:B------:R-:W-:Y:S02]  /*4b10*/  IADD3.X R20, PT, PT, R20, UR17, RZ, P2, !PT ;  /* 0x0000001114147c10 */ /* 0x000fe400097fe4ff */
[----:B------:R-:W-:Y:S02]  /*4b20*/  IADD3 R27, PT, PT, R5, UR5, RZ ;  /* 0x00000005051b7c10 */ /* 0x000fe4000fffe0ff */
[----:B------:R-:W-:-:S07]  /*4b30*/  IADD3.X R2, PT, PT, RZ, -0x1, RZ, P3, !PT ;  /* 0xffffffffff027810 */ /* 0x000fce0001ffe4ff */
.L_x_692:
[----:B0-----:R-:W-:Y:S02]  /*4b40*/  MOV R8, UR8 ;  /* 0x0000000800087c02 */ /* 0x001fe40008000f00 */
[----:B------:R-:W-:Y:S02]  /*4b50*/  MOV R12, UR6 ;  /* 0x00000006000c7c02 */ /* 0x000fe40008000f00 */
[-C--:B------:R-:W-:Y:S02]  /*4b60*/  LEA R8, P1, R8, R23.reuse, 0x2 ;  /* 0x0000001708087211 */ /* 0x080fe400078210ff */
[----:B------:R-:W-:Y:S02]  /*4b70*/  IADD3 R10, P2, PT, R23, R4, RZ ;  /* 0x00000004170a7210 */ /* 0x000fe40007f5e0ff */
[-C--:B------:R-:W-:Y:S02]  /*4b80*/  LEA R12, P3, R12, R23.reuse, 0x2 ;  /* 0x000000170c0c7211 */ /* 0x080fe400078610ff */
[----:B------:R-:W-:-:S02]  /*4b90*/  MOV R6, R23 ;  /* 0x0000001700067202 */ /* 0x000fc40000000f00 */
[----:B------:R-:W-:Y:S02]  /*4ba0*/  MOV R7, R24 ;  /* 0x0000001800077202 */ /* 0x000fe40000000f00 */
[C---:B------:R-:W-:Y:S02]  /*4bb0*/  IADD3.X R9, PT, PT, R24.reuse, R29, RZ, P1, !PT ;  /* 0x0000001d18097210 */ /* 0x040fe40000ffe4ff */
[C---:B------:R-:W-:Y:S01]  /*4bc0*/  IADD3.X R11, PT, PT, R24.reuse, R27, RZ, P2, !PT ;  /* 0x0000001b180b7210 */ /* 0x040fe200017fe4ff */
[----:B------:R0:W2:Y:S01]  /*4bd0*/  LDG.E R14, desc[UR12][R6.64] ;  /* 0x0000000c060e7981 */ /* 0x0000a2000c1e1900 */
[----:B------:R-:W-:-:S03]  /*4be0*/  IADD3.X R13, PT, PT, R24, R25, RZ, P3, !PT ;  /* 0x00000019180d7210 */ /* 0x000fc60001ffe4ff */
[----:B------:R1:W2:Y:S04]  /*4bf0*/  LDG.E R15, desc[UR12][R8.64] ;  /* 0x0000000c080f7981 */ /* 0x0002a8000c1e1900 */
[----:B------:R-:W3:Y:S04]  /*4c00*/  LDG.E R16, desc[UR12][R10.64] ;  /* 0x0000000c0a107981 */ /* 0x000ee8000c1e1900 */
[----:B------:R-:W3:Y:S01]  /*4c10*/  LDG.E R17, desc[UR12][R12.64] ;  /* 0x0000000c0c117981 */ /* 0x000ee2000c1e1900 */
[----:B0-----:R-:W-:Y:S02]  /*4c20*/  MOV R6, R19 ;  /* 0x0000001300067202 */ /* 0x001fe40000000f00 */
[----:B------:R-:W-:-:S02]  /*4c30*/  MOV R7, R20 ;  /* 0x0000001400077202 */ /* 0x000fc40000000f00 */
[----:B-1----:R-:W-:Y:S02]  /*4c40*/  MOV R8, R21 ;  /* 0x0000001500087202 */ /* 0x002fe40000000f00 */
        /* <DEDUP_REMOVED lines=14> */
.L_x_691:
[----:B------:R-:W-:Y:S05]  /*4d30*/  BSYNC.RECONVERGENT B0 ;  /* 0x0000000000007941 */ /* 0x000fea0003800200 */
.L_x_690:
[----:B------:R-:W-:Y:S05]  /*4d40*/  @!P0 EXIT ;  /* 0x000000000000894d */ /* 0x000fea0003800000 */
[----:B------:R-:W-:Y:S01]  /*4d50*/  BSSY.RECONVERGENT B0, `(.L_x_693) ;  /* 0x000005c000007945 */ /* 0x000fe20003800200 */
[----:B------:R-:W-:Y:S02]  /*4d60*/  USHF.L.U64.HI UR5, UR10, 0x2, UR11 ;  /* 0x000000020a057899 */ /* 0x000fe4000801020b */
[----:B------:R-:W-:Y:S02]  /*4d70*/  USHF.L.U32 UR4, UR10, 0x2, URZ ;  /* 0x000000020a047899 */ /* 0x000fe400080006ff */
[----:B------:R-:W-:Y:S01]  /*4d80*/  USHF.L.U64.HI UR7, UR6, 0x2, UR7 ;  /* 0x0000000206077899 */ /* 0x000fe20008010207 */
[----:B------:R-:W1:Y:S01]  /*4d90*/  LDCU.64 UR14, c[0x0][0x3d8] ;  /* 0x00007b00ff0e77ac */ /* 0x000e620008000a00 */
[----:B------:R-:W2:Y:S01]  /*4da0*/  LDCU.64 UR16, c[0x0][0x388] ;  /* 0x00007100ff1077ac */ /* 0x000ea20008000a00 */
[----:B------:R-:W3:Y:S01]  /*4db0*/  LDCU.64 UR18, c[0x0][0x390] ;  /* 0x00007200ff1277ac */ /* 0x000ee20008000a00 */
[----:B------:R-:W-:Y:S02]  /*4dc0*/  USHF.L.U64.HI UR10, UR8, 0x2, UR9 ;  /* 0x00000002080a7899 */ /* 0x000fe40008010209 */
[----:B------:R-:W-:-:S02]  /*4dd0*/  USHF.L.U32 UR11, UR8, 0x2, URZ ;  /* 0x00000002080b7899 */ /* 0x000fc400080006ff */
[----:B------:R-:W-:-:S12]  /*4de0*/  USHF.L.U32 UR6, UR6, 0x2, URZ ;  /* 0x0000000206067899 */ /* 0x000fd800080006ff */
.L_x_694:
[C---:B0-----:R-:W-:Y:S02]  /*4df0*/  SHF.L.U32 R16, R0.reuse, 0x2, RZ ;  /* 0x0000000200107819 */ /* 0x041fe400000006ff */
[----:B------:R-:W-:Y:S02]  /*4e00*/  SHF.L.U64.HI R2, R0, 0x2, R3 ;  /* 0x0000000200027819 */ /* 0x000fe40000010203 */
[----:B-1----:R-:W-:-:S04]  /*4e10*/  IADD3 R4, P0, PT, R16, UR14, RZ ;  /* 0x0000000e10047c10 */ /* 0x002fc8000ff1e0ff */
[----:B------:R-:W-:Y:S02]  /*4e20*/  IADD3.X R5, PT, PT, R2, UR15, RZ, P0, !PT ;  /* 0x0000000f02057c10 */ /* 0x000fe400087fe4ff */
[C---:B------:R-:W-:Y:S02]  /*4e30*/  IADD3 R6, P0, PT, R4.reuse, UR11, RZ ;  /* 0x0000000b04067c10 */ /* 0x040fe4000ff1e0ff */
[C---:B----4-:R-:W-:Y:S01]  /*4e40*/  IADD3 R10, P1, PT, R4.reuse, UR6, RZ ;  /* 0x00000006040a7c10 */ /* 0x050fe2000ff3e0ff */
[----:B------:R0:W4:Y:S01]  /*4e50*/  LDG.E R18, desc[UR12][R4.64] ;  /* 0x0000000c04127981 */ /* 0x000122000c1e1900 */
[C---:B------:R-:W-:Y:S02]  /*4e60*/  IADD3.X R7, PT, PT, R5.reuse, UR10, RZ, P0, !PT ;  /* 0x0000000a05077c10 */ /* 0x040fe400087fe4ff */
[----:B------:R-:W-:Y:S02]  /*4e70*/  IADD3 R8, P0, PT, R4, UR4, RZ ;  /* 0x0000000404087c10 */ /* 0x000fe4000ff1e0ff */
[C---:B------:R-:W-:Y:S01]  /*4e80*/  IADD3.X R11, PT, PT, R5.reuse, UR7, RZ, P1, !PT ;  /* 0x00000007050b7c10 */ /* 0x040fe20008ffe4ff */
[----:B------:R1:W4:Y:S01]  /*4e90*/  LDG.E R19, desc[UR12][R6.64] ;  /* 0x0000000c06137981 */ /* 0x000322000c1e1900 */
[----:B------:R-:W-:-:S03]  /*4ea0*/  IADD3.X R9, PT, PT, R5, UR5, RZ, P0, !PT ;  /* 0x0000000505097c10 */ /* 0x000fc600087fe4ff */
[----:B------:R-:W5:Y:S04]  /*4eb0*/  LDG.E R21, desc[UR12][R10.64] ;  /* 0x0000000c0a157981 */ /* 0x000f68000c1e1900 */
[----:B------:R-:W5:Y:S01]  /*4ec0*/  LDG.E R20, desc[UR12][R8.64] ;  /* 0x0000000c08147981 */ /* 0x000f62000c1e1900 */
[C---:B------:R-:W-:Y:S02]  /*4ed0*/  SHF.L.U32 R26, R0.reuse, 0x3, RZ ;  /* 0x00000003001a7819 */ /* 0x040fe400000006ff */
[----:B------:R-:W-:Y:S02]  /*4ee0*/  SHF.L.U64.HI R27, R0, 0x3, R3 ;  /* 0x00000003001b7819 */ /* 0x000fe40000010203 */
[----:B------:R-:W-:Y:S02]  /*4ef0*/  LOP3.LUT R14, R26, 0xfffffff8, RZ, 0xc0, !PT ;  /* 0xfffffff81a0e7812 */ /* 0x000fe400078ec0ff */
[----:B------:R-:W-:-:S02]  /*4f00*/  LOP3.LUT R16, R16, 0xfffffffc, RZ, 0xc0, !PT ;  /* 0xfffffffc10107812 */ /* 0x000fc400078ec0ff */
[----:B------:R-:W-:Y:S02]  /*4f10*/  LOP3.LUT R3, R27, 0x3, RZ, 0xc0, !PT ;  /* 0x000000031b037812 */ /* 0x000fe400078ec0ff */
[----:B--2---:R-:W-:Y:S02]  /*4f20*/  IADD3 R12, P0, PT, R14, UR16, RZ ;  /* 0x000000100e0c7c10 */ /* 0x004fe4000ff1e0ff */
[----:B------:R-:W-:Y:S02]  /*4f30*/  LOP3.LUT R2, R2, 0x3, RZ, 0xc0, !PT ;  /* 0x0000000302027812 */ /* 0x000fe400078ec0ff */
[----:B------:R-:W-:Y:S02]  /*4f40*/  IADD3 R16, P2, PT, R16, UR14, RZ ;  /* 0x0000000e10107c10 */ /* 0x000fe4000ff5e0ff */
[----:B---3--:R-:W-:Y:S02]  /*4f50*/  IADD3 R14, P1, PT, R14, UR18, RZ ;  /* 0x000000120e0e7c10 */ /* 0x008fe4000ff3e0ff */
[----:B------:R-:W-:-:S02]  /*4f60*/  IADD3.X R13, PT, PT, R3, UR17, RZ, P0, !PT ;  /* 0x00000011030d7c10 */ /* 0x000fc400087fe4ff */
[----:B------:R-:W-:Y:S02]  /*4f70*/  IADD3.X R17, PT, PT, R2, UR15, RZ, P2, !PT ;  /* 0x0000000f02117c10 */ /* 0x000fe400097fe4ff */
[----:B------:R-:W-:Y:S02]  /*4f80*/  IADD3.X R15, PT, PT, R3, UR19, RZ, P1, !PT ;  /* 0x00000013030f7c10 */ /* 0x000fe40008ffe4ff */
[C---:B------:R-:W-:Y:S02]  /*4f90*/  IADD3 R2, P0, PT, R16.reuse, UR11, RZ ;  /* 0x0000000b10027c10 */ /* 0x040fe4000ff1e0ff */
[C---:B0-----:R-:W-:Y:S02]  /*4fa0*/  IADD3 R4, P1, PT, R16.reuse, UR4, RZ ;  /* 0x0000000410047c10 */ /* 0x041fe4000ff3e0ff */
[----:B-1----:R-:W-:Y:S02]  /*4fb0*/  IADD3 R6, P2, PT, R16, UR6, RZ ;  /* 0x0000000610067c10 */ /* 0x002fe4000ff5e0ff */
[----:B------:R-:W-:-:S02]  /*4fc0*/  IADD3.X R3, PT, PT, R17, UR10, RZ, P0, !PT ;  /* 0x0000000a11037c10 */ /* 0x000fc400087fe4ff */
[C---:B------:R-:W-:Y:S02]  /*4fd0*/  IADD3.X R5, PT, PT, R17.reuse, UR5, RZ, P1, !PT ;  /* 0x0000000511057c10 */ /* 0x040fe40008ffe4ff */
[----:B------:R-:W-:Y:S01]  /*4fe0*/  IADD3.X R7, PT, PT, R17, UR7, RZ, P2, !PT ;  /* 0x0000000711077c10 */ /* 0x000fe200097fe4ff */
[----:B----4-:R-:W-:Y:S04]  /*4ff0*/  STG.E.64 desc[UR12][R12.64], R18 ;  /* 0x000000120c007986 */ /* 0x010fe8000c101b0c */
[----:B-----5:R0:W-:Y:S04]  /*5000*/  STG.E.64 desc[UR12][R14.64], R20 ;  /* 0x000000140e007986 */ /* 0x0201e8000c101b0c */
        /* <DEDUP_REMOVED lines=14> */
[----:B0-----:R-:W3:Y:S04]  /*50f0*/  LDG.E R14, desc[UR12][R16.64+0xf00] ;  /* 0x000f000c100e7981 */ /* 0x001ee8000c1e1900 */
        /* <DEDUP_REMOVED lines=8> */
[----:B-1----:R-:W-:Y:S02]  /*5180*/  IADD3 R8, P1, PT, R13, UR18, RZ ;  /* 0x000000120d087c10 */ /* 0x002fe4000ff3e0ff */
[----:B------:R-:W-:-:S02]  /*5190*/  IADD3.X R13, PT, PT, R20, UR17, RZ, P0, !PT ;  /* 0x00000011140d7c10 */ /* 0x000fc400087fe4ff */
[----:B------:R-:W-:-:S03]  /*51a0*/  IADD3.X R9, PT, PT, R20, UR19, RZ, P1, !PT ;  /* 0x0000001314097c10 */ /* 0x000fc60008ffe4ff */
[----:B---3--:R0:W-:Y:S04]  /*51b0*/  STG.E.64 desc[UR12][R12.64], R14 ;  /* 0x0000000e0c007986 */ /* 0x0081e8000c101b0c */
[----:B----4-:R4:W-:Y:S04]  /*51c0*/  STG.E.64 desc[UR12][R8.64], R18 ;  /* 0x0000001208007986 */ /* 0x0109e8000c101b0c */
[----:B------:R-:W3:Y:S04]  /*51d0*/  LDG.E R20, desc[UR12][R16.64+0x1680] ;  /* 0x0016800c10147981 */ /* 0x000ee8000c1e1900 */
[----:B------:R1:W3:Y:S04]  /*51e0*/  LDG.E R21, desc[UR12][R2.64+0x1680] ;  /* 0x0016800c02157981 */ /* 0x0002e8000c1e1900 */
        /* <DEDUP_REMOVED lines=10> */
[----:B------:R-:W-:Y:S02]  /*5290*/  IADD3 R0, PT, PT, R0, 0x780, RZ ;  /* 0x0000078000007810 */ /* 0x000fe40007ffe0ff */
[----:B-1----:R-:W-:Y:S02]  /*52a0*/  MOV R2, UR9 ;  /* 0x0000000900027c02 */ /* 0x002fe40008000f00 */
[----:B------:R-:W-:-:S04]  /*52b0*/  ISETP.LT.U32.AND P0, PT, R0, UR8, PT ;  /* 0x0000000800007c0c */ /* 0x000fc8000bf01070 */
[----:B------:R-:W-:Y:S01]  /*52c0*/  ISETP.GT.AND.EX P0, PT, R2, RZ, PT, P0 ;  /* 0x000000ff0200720c */ /* 0x000fe20003f04300 */
[----:B------:R-:W-:Y:S01]  /*52d0*/  HFMA2 R3, -RZ, RZ, 0, 0 ;  /* 0x00000000ff037431 */ /* 0x000fe200000001ff */
[----:B---3--:R4:W-:Y:S04]  /*52e0*/  STG.E.64 desc[UR12][R10.64], R20 ;  /* 0x000000140a007986 */ /* 0x0089e8000c101b0c */
[----:B-----5:R4:W-:Y:S07]  /*52f0*/  STG.E.64 desc[UR12][R12.64], R22 ;  /* 0x000000160c007986 */ /* 0x0209ee000c101b0c */
[----:B------:R-:W-:Y:S05]  /*5300*/  @P0 BRA `(.L_x_694) ;  /* 0xfffffff800b80947 */ /* 0x000fea000383ffff */
[----:B------:R-:W-:Y:S05]  /*5310*/  BSYNC.RECONVERGENT B0 ;  /* 0x0000000000007941 */ /* 0x000fea0003800200 */
.L_x_693:
[----:B------:R-:W-:Y:S05]  /*5320*/  EXIT ;  /* 0x000000000000794d */ /* 0x000fea0003800000 */
.L_x_695:
        /* <DEDUP_REMOVED lines=13> */
.L_x_3420:


//--------------------- .text._Z35group_norm_nhwc_bwd_one_pass_kernelI11Fp16IOFp32WLi256ELi30ELi480EEv26Group_norm_nhwc_bwd_params --------------------------
	.section	.text._Z35group_norm_nhwc_bwd_one_pass_kernelI11Fp16IOFp32WLi256ELi30ELi480EEv26Group_norm_nhwc_bwd_params,"ax",@progbits
	.align	128
        .global         _Z35group_norm_nhwc_bwd_one_pass_kernelI11Fp16IOFp32WLi256ELi30ELi480EEv26Group_norm_nhwc_bwd_params
        .type           _Z35group_norm_nhwc_bwd_one_pass_kernelI11Fp16IOFp32WLi256ELi30ELi480EEv26Group_norm_nhwc_bwd_params,@function
        .size           _Z35group_norm_nhwc_bwd_one_pass_kernelI11Fp16IOFp32WLi256ELi30ELi480EEv26Group_norm_nhwc_bwd_params,(.L_x_3421 - _Z35group_norm_nhwc_bwd_one_pass_kernelI11Fp16IOFp32WLi256ELi30ELi480EEv26Group_norm_nhwc_bwd_params)
        .other          _Z35group_norm_nhwc_bwd_one_pass_kernelI11Fp16IOFp32WLi256ELi30ELi480EEv26Group_norm_nhwc_bwd_params,@"STO_CUDA_ENTRY STV_DEFAULT"
_Z35group_norm_nhwc_bwd_one_pass_kernelI11Fp16IOFp32WLi256ELi30ELi480EEv26Group_norm_nhwc_bwd_params:
.text._Z35group_norm_nhwc_bwd_one_pass_kernelI11Fp16IOFp32WLi256ELi30ELi480EEv26Group_norm_nhwc_bwd_params:
        /* <DEDUP_REMOVED lines=12> */
[----:B------:R-:W1:Y:S01]  /*00c0*/  S2R R3, SR_LANEID ;  /* 0x0000000000037919 */ /* 0x000e620000000000 */
[----:B------:R-:W-:Y:S01]  /*00d0*/  HFMA2 R41, -RZ, RZ, 0, 0 ;  /* 0x00000000ff297431 */ /* 0x000fe200000001ff */
[----:B------:R-:W-:Y:S01]  /*00e0*/  MOV R40, R0 ;  /* 0x0000000000287202 */ /* 0x000fe20000000f00 */
[----:B------:R-:W2:Y:S01]  /*00f0*/  LDCU.U8 UR11, c[0x0][0x414] ;  /* 0x00008280ff0b77ac */ /* 0x000ea20008000000 */
[----:B------:R-:W-:Y:S02]  /*0100*/  IMAD R48, R4, 0x1112, RZ ;  /* 0x0000111204307824 */ /* 0x000fe400078e02ff */
[----:B------:R-:W3:Y:S03]  /*0110*/  LDC R4, c[0x0][0x374] ;  /* 0x0000dd00ff047b82 */ /* 0x000ee60000000800 */
[----:B------:R-:W-:-:S05]  /*0120*/  SHF.R.U32.HI R48, RZ, 0x10, R48 ;  /* 0x00000010ff307819 */ /* 0x000fca0000011630 */
[----:B------:R-:W4:Y:S01]  /*0130*/  LDC R5, c[0x0][0x370] ;  /* 0x0000dc00ff057b82 */ /* 0x000f220000000800 */
[----:B0-----:R-:W-:-:S05]  /*0140*/  IMAD R42, R7, UR10, R48 ;  /* 0x0000000a072a7c24 */ /* 0x001fca000f8e0230 */
[C---:B------:R-:W-:Y:S02]  /*0150*/  IADD3 R47, PT, PT, R42.reuse, 0x20, RZ ;  /* 0x000000202a2f7810 */ /* 0x040fe40007ffe0ff */
[C---:B------:R-:W-:Y:S02]  /*0160*/  IADD3 R46, PT, PT, R42.reuse, 0x40, RZ ;  /* 0x000000402a2e7810 */ /* 0x040fe40007ffe0ff */
[C---:B------:R-:W-:Y:S02]  /*0170*/  IADD3 R45, PT, PT, R42.reuse, 0x60, RZ ;  /* 0x000000602a2d7810 */ /* 0x040fe40007ffe0ff */
[C---:B------:R-:W-:Y:S02]  /*0180*/  IADD3 R44, PT, PT, R42.reuse, 0xa0, RZ ;  /* 0x000000a02a2c7810 */ /* 0x040fe40007ffe0ff */
[C---:B------:R-:W-:Y:S02]  /*0190*/  IADD3 R43, PT, PT, R42.reuse, 0xc0, RZ ;  /* 0x000000c02a2b7810 */ /* 0x040fe40007ffe0ff */
[----:B-123--:R-:W-:-:S07]  /*01a0*/  IADD3 R42, PT, PT, R42, 0xe0, RZ ;  /* 0x000000e02a2a7810 */ /* 0x00efce0007ffe0ff */
.L_x_739:
[----:B0-----:R-:W0:Y:S01]  /*01b0*/  LDC R13, c[0x0][0x410] ;  /* 0x00010400ff0d7b82 */ /* 0x001e220000000800 */
[----:B-1----:R-:W1:Y:S01]  /*01c0*/  LDCU.128 UR12, c[0x0][0x400] ;  /* 0x00008000ff0c77ac */ /* 0x002e620008000c00 */
[----:B------:R-:W-:Y:S02]  /*01d0*/  ISETP.GE.AND P2, PT, R40, RZ, PT ;  /* 0x000000ff2800720c */ /* 0x000fe40003f46270 */
[----:B------:R-:W-:Y:S02]  /*01e0*/  CS2R R36, SRZ ;  /* 0x0000000000247805 */ /* 0x000fe4000001ff00 */
[----:B------:R-:W-:Y:S02]  /*01f0*/  SHF.R.S32.HI R17, RZ, 0x1f, R46 ;  /* 0x0000001fff117819 */ /* 0x000fe4000001142e */
[----:B------:R-:W-:Y:S02]  /*0200*/  SHF.R.S32.HI R23, RZ, 0x1f, R45 ;  /* 0x0000001fff177819 */ /* 0x000fe4000001142d */
[----:B------:R-:W-:Y:S01]  /*0210*/  SHF.R.S32.HI R19, RZ, 0x1f, R44 ;  /* 0x0000001fff137819 */ /* 0x000fe2000001142c */
[----:B------:R-:W2:Y:S01]  /*0220*/  LDC R25, c[0x0][0x41c] ;  /* 0x00010700ff197b82 */ /* 0x000ea20000000800 */
[----:B-1----:R-:W-:-:S04]  /*0230*/  ISETP.GE.U32.AND P1, PT, R46, UR12, PT ;  /* 0x0000000c2e007c0c */ /* 0x002fc8000bf26070 */
[----:B------:R-:W-:Y:S02]  /*0240*/  ISETP.GE.AND.EX P1, PT, R17, UR13, PT, P1 ;  /* 0x0000000d11007c0c */ /* 0x000fe4000bf26310 */
[----:B0-----:R-:W-:-:S04]  /*0250*/  IABS R9, R13 ;  /* 0x0000000d00097213 */ /* 0x001fc80000000000 */
[----:B------:R-:W0:Y:S08]  /*0260*/  I2F.RP R8, R9 ;  /* 0x0000000900087306 */ /* 0x000e300000209400 */
[----:B0-----:R-:W0:Y:S02]  /*0270*/  MUFU.RCP R8, R8 ;  /* 0x0000000800087308 */ /* 0x001e240000001000 */
[----:B0-----:R-:W-:-:S06]  /*0280*/  IADD3 R6, PT, PT, R8, 0xffffffe, RZ ;  /* 0x0ffffffe08067810 */ /* 0x001fcc0007ffe0ff */
[----:B------:R0:W1:Y:S02]  /*0290*/  F2I.FTZ.U32.TRUNC.NTZ R7, R6 ;  /* 0x0000000600077305 */ /* 0x000064000021f000 */
[----:B0-----:R-:W-:Y:S02]  /*02a0*/  MOV R6, RZ ;  /* 0x000000ff00067202 */ /* 0x001fe40000000f00 */
[----:B-1----:R-:W-:-:S05]  /*02b0*/  IADD3 R10, PT, PT, RZ, -R7, RZ ;  /* 0x80000007ff0a7210 */ /* 0x002fca0007ffe0ff */
[----:B------:R-:W-:Y:S01]  /*02c0*/  IMAD R11, R10, R9, RZ ;  /* 0x000000090a0b7224 */ /* 0x000fe200078e02ff */
[----:B------:R-:W-:-:S03]  /*02d0*/  IABS R10, R40 ;  /* 0x00000028000a7213 */ /* 0x000fc60000000000 */
[----:B------:R-:W-:Y:S01]  /*02e0*/  IMAD.HI.U32 R7, R7, R11, R6 ;  /* 0x0000000b07077227 */ /* 0x000fe200078e0006 */
[----:B------:R-:W-:-:S04]  /*02f0*/  PRMT R6, R48, 0x9910, RZ ;  /* 0x0000991030067816 */ /* 0x000fc800000000ff */
[----:B------:R-:W-:Y:S01]  /*0300*/  LEA R6, R6, -R6, 0x4 ;  /* 0x8000000606067211 */ /* 0x000fe200078e20ff */
[----:B------:R-:W-:-:S03]  /*0310*/  IMAD.HI.U32 R7, R7, R10, RZ ;  /* 0x0000000a07077227 */ /* 0x000fc600078e00ff */
[----:B------:R-:W-:Y:S02]  /*0320*/  IADD3 R6, PT, PT, RZ, -R6, RZ ;  /* 0x80000006ff067210 */ /* 0x000fe40007ffe0ff */
[----:B------:R-:W-:Y:S02]  /*0330*/  IADD3 R8, PT, PT, -R7, RZ, RZ ;  /* 0x000000ff07087210 */ /* 0x000fe40007ffe1ff */
[----:B------:R-:W-:-:S03]  /*0340*/  PRMT R11, R6, 0x7710, RZ ;  /* 0x00007710060b7816 */ /* 0x000fc600000000ff */
[----:B------:R-:W-:Y:S01]  /*0350*/  IMAD R8, R9, R8, R10 ;  /* 0x0000000809087224 */ /* 0x000fe200078e020a */
[----:B------:R-:W-:Y:S02]  /*0360*/  LOP3.LUT R10, R40, R13, RZ, 0x3c, !PT ;  /* 0x0000000d280a7212 */ /* 0x000fe400078e3cff */
[----:B------:R-:W-:Y:S02]  /*0370*/  IADD3 R11, PT, PT, R11, R2, RZ ;  /* 0x000000020b0b7210 */ /* 0x000fe40007ffe0ff */
[----:B------:R-:W-:Y:S02]  /*0380*/  ISETP.GT.U32.AND P4, PT, R9, R8, PT ;  /* 0x000000080900720c */ /* 0x000fe40003f84070 */
[----:B------:R-:W-:Y:S02]  /*0390*/  ISETP.GE.AND P3, PT, R10, RZ, PT ;  /* 0x000000ff0a00720c */ /* 0x000fe40003f66270 */
[----:B------:R-:W-:-:S04]  /*03a0*/  SHF.L.U32 R22, R11, 0x1, RZ ;  /* 0x000000010b167819 */ /* 0x000fc800000006ff */
[----:B------:R-:W-:-:S05]  /*03b0*/  LOP3.LUT R22, R22, 0xffff, RZ, 0xc0, !PT ;  /* 0x0000ffff16167812 */ /* 0x000fca00078ec0ff */
        /* <DEDUP_REMOVED lines=9> */
[----:B------:R-:W0:Y:S01]  /*0450*/  @!P1 LDC.64 R12, c[0x0][0x398] ;  /* 0x0000e600ff0c9b82 */ /* 0x000e220000000a00 */
[----:B------:R-:W-:Y:S02]  /*0460*/  @P0 IADD3 R7, PT, PT, R7, 0x1, RZ ;  /* 0x0000000107070810 */ /* 0x000fe40007ffe0ff */
[----:B------:R-:W-:Y:S02]  /*0470*/  SEL R55, R9, R8, !P4 ;  /* 0x0000000809377207 */ /* 0x000fe40006000000 */
[----:B------:R-:W-:-:S02]  /*0480*/  MOV R10, R7 ;  /* 0x00000007000a7202 */ /* 0x000fc40000000f00 */
[----:B------:R-:W-:Y:S01]  /*0490*/  ISETP.GE.U32.AND P0, PT, R45, UR12, PT ;  /* 0x0000000c2d007c0c */ /* 0x000fe2000bf06070 */
[----:B------:R-:W1:Y:S01]  /*04a0*/  @!P1 LDC.64 R6, c[0x0][0x3f8] ;  /* 0x0000fe00ff069b82 */ /* 0x000e620000000a00 */
[----:B------:R-:W-:Y:S01]  /*04b0*/  @!P3 IADD3 R10, PT, PT, -R10, RZ, RZ ;  /* 0x000000ff0a0ab210 */ /* 0x000fe20007ffe1ff */
[----:B------:R-:W-:Y:S01]  /*04c0*/  IMAD R11, R55, 0x1e, RZ ;  /* 0x0000001e370b7824 */ /* 0x000fe200078e02ff */
[----:B------:R-:W-:Y:S02]  /*04d0*/  ISETP.GE.AND.EX P0, PT, R23, UR13, PT, P0 ;  /* 0x0000000d17007c0c */ /* 0x000fe4000bf06300 */
[----:B------:R-:W-:Y:S02]  /*04e0*/  SEL R9, R9, R10, !P4 ;  /* 0x0000000a09097207 */ /* 0x000fe40006000000 */
[----:B------:R-:W-:Y:S02]  /*04f0*/  IADD3 R60, P2, PT, R11, R22, RZ ;  /* 0x000000160b3c7210 */ /* 0x000fe40007f5e0ff */
[----:B------:R-:W-:-:S02]  /*0500*/  SHF.R.S32.HI R8, RZ, 0x1f, R9 ;  /* 0x0000001fff087819 */ /* 0x000fc40000011409 */
[----:B------:R-:W-:Y:S02]  /*0510*/  LEA.HI.X.SX32 R61, R11, RZ, 0x1, P2 ;  /* 0x000000ff0b3d7211 */ /* 0x000fe400010f0eff */
[----:B------:R-:W3:Y:S01]  /*0520*/  @!P1 LDC.64 R10, c[0x0][0x3a0] ;  /* 0x0000e800ff0a9b82 */ /* 0x000ee20000000a00 */
[----:B------:R-:W-:Y:S01]  /*0530*/  IMAD R8, R8, UR14, RZ ;  /* 0x0000000e08087c24 */ /* 0x000fe2000f8e02ff */
[----:B------:R-:W-:Y:S01]  /*0540*/  ISETP.GE.U32.AND P2, PT, R44, UR12, PT ;  /* 0x0000000c2c007c0c */ /* 0x000fe2000bf46070 */
[----:B------:R-:W-:-:S03]  /*0550*/  IMAD.WIDE.U32 R60, R9, UR14, R60 ;  /* 0x0000000e093c7c25 */ /* 0x000fc6000f8e003c */
[----:B------:R-:W-:Y:S01]  /*0560*/  ISETP.GE.AND.EX P2, PT, R19, UR13, PT, P2 ;  /* 0x0000000d13007c0c */ /* 0x000fe2000bf46320 */
[----:B------:R-:W-:Y:S01]  /*0570*/  IMAD R59, R9, UR15, R8 ;  /* 0x0000000f093b7c24 */ /* 0x000fe2000f8e0208 */
[----:B------:R-:W4:Y:S01]  /*0580*/  @!P0 LDC.64 R14, c[0x0][0x3f8] ;  /* 0x0000fe00ff0e8b82 */ /* 0x000f220000000a00 */
[----:B------:R-:W-:Y:S01]  /*0590*/  @!P1 MOV R58, R60 ;  /* 0x0000003c003a9202 */ /* 0x000fe20000000f00 */
[-C--:B-1----:R-:W-:Y:S02]  /*05a0*/  @!P1 IMAD R8, R17, R6.reuse, RZ ;  /* 0x0000000611089224 */ /* 0x082fe400078e02ff */
[----:B------:R-:W-:Y:S02]  /*05b0*/  IADD3 R59, PT, PT, R61, R59, RZ ;  /* 0x0000003b3d3b7210 */ /* 0x000fe40007ffe0ff */
[C---:B------:R-:W-:Y:S02]  /*05c0*/  @!P1 IMAD R9, R46.reuse, R7, R8 ;  /* 0x000000072e099224 */ /* 0x040fe400078e0208 */
[----:B------:R-:W1:Y:S01]  /*05d0*/  @!P0 LDC.64 R16, c[0x0][0x398] ;  /* 0x0000e600ff108b82 */ /* 0x000e620000000a00 */
[----:B------:R-:W-:-:S05]  /*05e0*/  @!P1 IMAD.WIDE.U32 R6, R46, R6, R58 ;  /* 0x000000062e069225 */ /* 0x000fca00078e003a */
[----:B------:R-:W-:Y:S02]  /*05f0*/  @!P1 IADD3 R7, PT, PT, R7, R9, RZ ;  /* 0x0000000907079210 */ /* 0x000fe40007ffe0ff */
[C---:B------:R-:W-:Y:S01]  /*0600*/  @!P1 SHF.L.U32 R21, R6.reuse, 0x1, RZ ;  /* 0x0000000106159819 */ /* 0x040fe200000006ff */
[----:B------:R-:W1:Y:S01]  /*0610*/  @!P2 LDC.64 R8, c[0x0][0x3f8] ;  /* 0x0000fe00ff08ab82 */ /* 0x000e620000000a00 */
[----:B------:R-:W-:Y:S02]  /*0620*/  @!P1 SHF.L.U64.HI R18, R6, 0x1, R7 ;  /* 0x0000000106129819 */ /* 0x000fe40000010207 */
[C---:B---3--:R-:W-:Y:S02]  /*0630*/  @!P1 IADD3 R10, P3, PT, R21.reuse, R10, RZ ;  /* 0x0000000a150a9210 */ /* 0x048fe40007f7e0ff */
[----:B0-----:R-:W-:Y:S01]  /*0640*/  @!P1 IADD3 R12, P4, PT, R21, R12, RZ ;  /* 0x0000000c150c9210 */ /* 0x001fe20007f9e0ff */
[----:B----4-:R-:W-:Y:S02]  /*0650*/  @!P0 IMAD R20, R23, R14, RZ ;  /* 0x0000000e17148224 */ /* 0x010fe400078e02ff */
[----:B------:R-:W0:Y:S01]  /*0660*/  @!P0 LDC.64 R6, c[0x0][0x3a0] ;  /* 0x0000e800ff068b82 */ /* 0x000e220000000a00 */
[----:B------:R-:W-:Y:S01]  /*0670*/  @!P0 MOV R21, R59 ;  /* 0x0000003b00158202 */ /* 0x000fe20000000f00 */
[----:B------:R-:W-:Y:S01]  /*0680*/  @!P0 IMAD R23, R45, R15, R20 ;  /* 0x0000000f2d178224 */ /* 0x000fe200078e0214 */
[----:B------:R-:W-:-:S02]  /*0690*/  @!P0 MOV R20, R60 ;  /* 0x0000003c00148202 */ /* 0x000fc40000000f00 */
[C---:B------:R-:W-:Y:S02]  /*06a0*/  @!P1 IADD3.X R11, PT, PT, R18.reuse, R11, RZ, P3, !PT ;  /* 0x0000000b120b9210 */ /* 0x040fe40001ffe4ff */
[----:B------:R-:W-:Y:S01]  /*06b0*/  @!P1 IADD3.X R13, PT, PT, R18, R13, RZ, P4, !PT ;  /* 0x0000000d120d9210 */ /* 0x000fe200027fe4ff */
[----:B------:R-:W-:Y:S01]  /*06c0*/  @!P0 IMAD.WIDE.U32 R14, R45, R14, R20 ;  /* 0x0000000e2d0e8225 */ /* 0x000fe200078e0014 */
[----:B------:R-:W-:Y:S01]  /*06d0*/  SHF.R.S32.HI R27, RZ, 0x1f, R43 ;  /* 0x0000001fff1b7819 */ /* 0x000fe2000001142b */
[----:B------:R-:W5:Y:S03]  /*06e0*/  @!P1 LDG.E R37, desc[UR8][R10.64] ;  /* 0x000000080a259981 */ /* 0x000f66000c1e1900 */
[----:B------:R-:W-:Y:S01]  /*06f0*/  @!P0 IADD3 R21, PT, PT, R15, R23, RZ ;  /* 0x000000170f158210 */ /* 0x000fe20007ffe0ff */
[----:B------:R3:W5:Y:S01]  /*0700*/  @!P1 LDG.E R36, desc[UR8][R12.64] ;  /* 0x000000080c249981 */ /* 0x000762000c1e1900 */
[----:B------:R-:W-:Y:S01]  /*0710*/  ISETP.GE.U32.AND P1, PT, R43, UR12, PT ;  /* 0x0000000c2b007c0c */ /* 0x000fe2000bf26070 */
[----:B--2---:R-:W-:Y:S01]  /*0720*/  IMAD R25, R25, UR10, R48 ;  /* 0x0000000a19197c24 */ /* 0x004fe2000f8e0230 */
[----:B------:R-:W-:Y:S01]  /*0730*/  @!P0 SHF.L.U32 R15, R14, 0x1, RZ ;  /* 0x000000010e0f8819 */ /* 0x000fe200000006ff */
[----:B-1----:R-:W-:Y:S01]  /*0740*/  @!P2 IMAD R19, R19, R8, RZ ;  /* 0x000000081313a224 */ /* 0x002fe200078e02ff */
[----:B------:R-:W-:-:S02]  /*0750*/  ISETP.GE.AND.EX P1, PT, R27, UR13, PT, P1 ;  /* 0x0000000d1b007c0c */ /* 0x000fc4000bf26310 */
[----:B------:R-:W-:Y:S02]  /*0760*/  CS2R R34, SRZ ;  /* 0x0000000000227805 */ /* 0x000fe4000001ff00 */
[----:B------:R-:W-:Y:S01]  /*0770*/  @!P0 SHF.L.U64.HI R14, R14, 0x1, R21 ;  /* 0x000000010e0e8819 */ /* 0x000fe20000010215 */
[----:B------:R-:W-:Y:S01]  /*0780*/  @!P2 IMAD R19, R44, R9, R19 ;  /* 0x000000092c13a224 */ /* 0x000fe200078e0213 */
[C---:B0-----:R-:W-:Y:S01]  /*0790*/  @!P0 IADD3 R6, P3, PT, R15.reuse, R6, RZ ;  /* 0x000000060f068210 */ /* 0x041fe20007f7e0ff */
[----:B---3--:R-:W0:Y:S01]  /*07a0*/  @!P2 LDC.64 R12, c[0x0][0x3a0] ;  /* 0x0000e800ff0cab82 */ /* 0x008e220000000a00 */
[----:B------:R-:W-:Y:S02]  /*07b0*/  @!P0 IADD3 R16, P4, PT, R15, R16, RZ ;  /* 0x000000100f108210 */ /* 0x000fe40007f9e0ff */
[C---:B------:R-:W-:Y:S02]  /*07c0*/  @!P0 IADD3.X R7, PT, PT, R14.reuse, R7, RZ, P3, !PT ;  /* 0x000000070e078210 */ /* 0x040fe40001ffe4ff */
[----:B------:R-:W-:-:S02]  /*07d0*/  @!P0 IADD3.X R17, PT, PT, R14, R17, RZ, P4, !PT ;  /* 0x000000110e118210 */ /* 0x000fc400027fe4ff */
[----:B------:R-:W-:Y:S01]  /*07e0*/  ISETP.GE.U32.AND P3, PT, R25, UR12, PT ;  /* 0x0000000c19007c0c */ /* 0x000fe2000bf66070 */
[----:B------:R-:W1:Y:S01]  /*07f0*/  @!P1 LDC.64 R10, c[0x0][0x3f8] ;  /* 0x0000fe00ff0a9b82 */ /* 0x000e620000000a00 */
[----:B------:R-:W-:Y:S02]  /*0800*/  SHF.R.S32.HI R21, RZ, 0x1f, R25 ;  /* 0x0000001fff157819 */ /* 0x000fe40000011419 */
[----:B------:R-:W-:Y:S02]  /*0810*/  CS2R R32, SRZ ;  /* 0x0000000000207805 */ /* 0x000fe4000001ff00 */
[----:B------:R-:W-:Y:S01]  /*0820*/  @!P2 MOV R14, R60 ;  /* 0x0000003c000ea202 */ /* 0x000fe20000000f00 */
[----:B------:R-:W5:Y:S01]  /*0830*/  @!P0 LDG.E R34, desc[UR8][R16.64] ;  /* 0x0000000810228981 */ /* 0x000f62000c1e1900 */
[----:B------:R-:W-:Y:S02]  /*0840*/  @!P2 MOV R15, R59 ;  /* 0x0000003b000fa202 */ /* 0x000fe40000000f00 */
[----:B------:R-:W-:Y:S01]  /*0850*/  ISETP.GE.AND.EX P3, PT, R21, UR13, PT, P3 ;  /* 0x0000000d15007c0c */ /* 0x000fe2000bf66330 */
[----:B------:R2:W5:Y:S01]  /*0860*/  @!P0 LDG.E R35, desc[UR8][R6.64] ;  /* 0x0000000806238981 */ /* 0x000562000c1e1900 */
[----:B------:R-:W-:-:S02]  /*0870*/  @!P2 IMAD.WIDE.U32 R14, R44, R8, R14 ;  /* 0x000000082c0ea225 */ /* 0x000fc400078e000e */
[----:B------:R-:W3:Y:S03]  /*0880*/  @!P2 LDC.64 R8, c[0x0][0x398] ;  /* 0x0000e600ff08ab82 */ /* 0x000ee60000000a00 */
[----:B------:R-:W-:Y:S02]  /*0890*/  @!P2 IADD3 R15, PT, PT, R15, R19, RZ ;  /* 0x000000130f0fa210 */ /* 0x000fe40007ffe0ff */
[C---:B------:R-:W-:Y:S02]  /*08a0*/  @!P2 SHF.L.U32 R29, R14.reuse, 0x1, RZ ;  /* 0x000000010e1da819 */ /* 0x040fe400000006ff */
[----:B------:R-:W-:Y:S01]  /*08b0*/  @!P2 SHF.L.U64.HI R20, R14, 0x1, R15 ;  /* 0x000000010e14a819 */ /* 0x000fe2000001020f */
[----:B--2---:R-:W2:Y:S01]  /*08c0*/  @!P1 LDC.64 R6, c[0x0][0x3a0] ;  /* 0x0000e800ff069b82 */ /* 0x004ea20000000a00 */
[----:B------:R-:W-:Y:S02]  /*08d0*/  IADD3 R30, PT, PT, R25, 0x80, RZ ;  /* 0x00000080191e7810 */ /* 0x000fe40007ffe0ff */
[----:B0-----:R-:W-:-:S02]  /*08e0*/  @!P2 IADD3 R18, P6, PT, R29, R12, RZ ;  /* 0x0000000c1d12a210 */ /* 0x001fc40007fde0ff */
[----:B------:R-:W-:-:S03]  /*08f0*/  ISETP.GE.U32.AND P4, PT, R30, UR12, PT ;  /* 0x0000000c1e007c0c */ /* 0x000fc6000bf86070 */
[----:B------:R-:W0:Y:S01]  /*0900*/  @!P3 LDC.64 R14, c[0x0][0x3f8] ;  /* 0x0000fe00ff0ebb82 */ /* 0x000e220000000a00 */
[----:B------:R-:W-:Y:S02]  /*0910*/  SHF.R.S32.HI R28, RZ, 0x1f, R30 ;  /* 0x0000001fff1c7819 */ /* 0x000fe4000001141e */
[----:B------:R-:W-:Y:S02]  /*0920*/  @!P2 IADD3.X R19, PT, PT, R20, R13, RZ, P6, !PT ;  /* 0x0000000d1413a210 */ /* 0x000fe400037fe4ff */
[----:B------:R-:W-:Y:S02]  /*0930*/  ISETP.GE.AND.EX P4, PT, R28, UR13, PT, P4 ;  /* 0x0000000d1c007c0c */ /* 0x000fe4000bf86340 */
[----:B---3--:R-:W-:Y:S01]  /*0940*/  @!P2 IADD3 R16, P6, PT, R29, R8, RZ ;  /* 0x000000081d10a210 */ /* 0x008fe20007fde0ff */
[----:B-1----:R-:W-:Y:S01]  /*0950*/  @!P1 IMAD R8, R27, R10, RZ ;  /* 0x0000000a1b089224 */ /* 0x002fe200078e02ff */
[----:B------:R1:W5:Y:S01]  /*0960*/  @!P2 LDG.E R33, desc[UR8][R18.64] ;  /* 0x000000081221a981 */ /* 0x000362000c1e1900 */
[----:B------:R-:W3:Y:S01]  /*0970*/  @!P1 LDC.64 R12, c[0x0][0x398] ;  /* 0x0000e600ff0c9b82 */ /* 0x000ee20000000a00 */
[----:B------:R-:W-:Y:S01]  /*0980*/  @!P2 IADD3.X R17, PT, PT, R20, R9, RZ, P6, !PT ;  /* 0x000000091411a210 */ /* 0x000fe200037fe4ff */
[----:B------:R-:W-:Y:S01]  /*0990*/  @!P1 IMAD R27, R43, R11, R8 ;  /* 0x0000000b2b1b9224 */ /* 0x000fe200078e0208 */
[----:B------:R-:W-:-:S02]  /*09a0*/  SHF.R.S32.HI R26, RZ, 0x1f, R47 ;  /* 0x0000001fff1a7819 */ /* 0x000fc4000001142f */
[----:B------:R-:W-:Y:S01]  /*09b0*/  ISETP.GE.U32.AND P0, PT, R47, UR12, PT ;  /* 0x0000000c2f007c0c */ /* 0x000fe2000bf06070 */
[----:B------:R2:W5:Y:S02]  /*09c0*/  @!P2 LDG.E R32, desc[UR8][R16.64] ;  /* 0x000000081020a981 */ /* 0x000564000c1e1900 */
[----:B------:R-:W4:Y:S01]  /*09d0*/  @!P4 LDC.64 R8, c[0x0][0x3f8] ;  /* 0x0000fe00ff08cb82 */ /* 0x000f220000000a00 */
[----:B-1----:R-:W-:Y:S02]  /*09e0*/  @!P1 MOV R18, R60 ;  /* 0x0000003c00129202 */ /* 0x002fe40000000f00 */
[----:B------:R-:W-:-:S03]  /*09f0*/  @!P1 MOV R19, R59 ;  /* 0x0000003b00139202 */ /* 0x000fc60000000f00 */
[----:B------:R-:W-:Y:S02]  /*0a00*/  @!P1 IMAD.WIDE.U32 R18, R43, R10, R18 ;  /* 0x0000000a2b129225 */ /* 0x000fe400078e0012 */
[----:B------:R-:W1:Y:S02]  /*0a10*/  @!P3 LDC.64 R10, c[0x0][0x3a0] ;  /* 0x0000e800ff0abb82 */ /* 0x000e640000000a00 */
[----:B0-----:R-:W-:Y:S01]  /*0a20*/  @!P3 IMAD R20, R21, R14, RZ ;  /* 0x0000000e1514b224 */ /* 0x001fe200078e02ff */
[----:B------:R-:W-:-:S03]  /*0a30*/  @!P1 IADD3 R21, PT, PT, R19, R27, RZ ;  /* 0x0000001b13159210 */ /* 0x000fc60007ffe0ff */
[----:B------:R-:W-:Y:S01]  /*0a40*/  @!P3 IMAD R29, R25, R15, R20 ;  /* 0x0000000f191db224 */ /* 0x000fe200078e0214 */
[C---:B------:R-:W-:Y:S02]  /*0a50*/  @!P1 SHF.L.U64.HI R38, R18.reuse, 0x1, R21 ;  /* 0x0000000112269819 */ /* 0x040fe40000010215 */
[----:B------:R-:W0:Y:S01]  /*0a60*/  LDC.64 R20, c[0x0][0x3b8] ;  /* 0x0000ee00ff147b82 */ /* 0x000e220000000a00 */
[----:B------:R-:W-:Y:S02]  /*0a70*/  @!P1 SHF.L.U32 R27, R18, 0x1, RZ ;  /* 0x00000001121b9819 */ /* 0x000fe400000006ff */
[----:B------:R-:W-:Y:S02]  /*0a80*/  @!P3 MOV R18, R60 ;  /* 0x0000003c0012b202 */ /* 0x000fe40000000f00 */
[----:B------:R-:W-:Y:S02]  /*0a90*/  @!P3 MOV R19, R59 ;  /* 0x0000003b0013b202 */ /* 0x000fe40000000f00 */
[----:B--2---:R-:W-:Y:S01]  /*0aa0*/  @!P1 IADD3 R16, P2, PT, R27, R6, RZ ;  /* 0x000000061b109210 */ /* 0x004fe20007f5e0ff */
[----:B----4-:R-:W-:Y:S01]  /*0ab0*/  @!P4 IMAD R28, R28, R8, RZ ;  /* 0x000000081c1cc224 */ /* 0x010fe200078e02ff */
[----:B------:R-:W-:Y:S01]  /*0ac0*/  ISETP.GE.AND.EX P0, PT, R26, UR13, PT, P0 ;  /* 0x0000000d1a007c0c */ /* 0x000fe2000bf06300 */
[----:B------:R-:W-:Y:S01]  /*0ad0*/  @!P3 IMAD.WIDE.U32 R18, R25, R14, R18 ;  /* 0x0000000e1912b225 */ /* 0x000fe200078e0012 */
[----:B------:R-:W-:Y:S01]  /*0ae0*/  @!P1 IADD3.X R17, PT, PT, R38, R7, RZ, P2, !PT ;  /* 0x0000000726119210 */ /* 0x000fe200017fe4ff */
[----:B------:R-:W2:Y:S01]  /*0af0*/  @!P3 LDC.64 R14, c[0x0][0x398] ;  /* 0x0000e600ff0ebb82 */ /* 0x000ea20000000a00 */
[----:B---3--:R-:W-:Y:S01]  /*0b00*/  @!P1 IADD3 R24, P2, PT, R27, R12, RZ ;  /* 0x0000000c1b189210 */ /* 0x008fe20007f5e0ff */
[----:B------:R-:W-:Y:S01]  /*0b10*/  @!P4 IMAD R49, R30, R9, R28 ;  /* 0x000000091e31c224 */ /* 0x000fe200078e021c */
[----:B------:R-:W-:-:S02]  /*0b20*/  SHF.R.S32.HI R23, RZ, 0x1f, R42 ;  /* 0x0000001fff177819 */ /* 0x000fc4000001142a */
[----:B------:R-:W-:Y:S02]  /*0b30*/  CS2R R6, SRZ ;  /* 0x0000000000067805 */ /* 0x000fe4000001ff00 */
[----:B------:R-:W-:Y:S02]  /*0b40*/  ISETP.GE.U32.AND P5, PT, R42, UR12, PT ;  /* 0x0000000c2a007c0c */ /* 0x000fe4000bfa6070 */
[----:B------:R-:W-:Y:S02]  /*0b50*/  @!P3 IADD3 R27, PT, PT, R19, R29, RZ ;  /* 0x0000001d131bb210 */ /* 0x000fe40007ffe0ff */
[----:B------:R-:W-:Y:S01]  /*0b60*/  @!P4 MOV R28, R60 ;  /* 0x0000003c001cc202 */ /* 0x000fe20000000f00 */
[----:B------:R3:W5:Y:S01]  /*0b70*/  @!P1 LDG.E R6, desc[UR8][R16.64] ;  /* 0x0000000810069981 */ /* 0x000762000c1e1900 */
[----:B------:R-:W-:Y:S02]  /*0b80*/  @!P4 MOV R29, R59 ;  /* 0x0000003b001dc202 */ /* 0x000fe40000000f00 */
[----:B------:R-:W-:-:S02]  /*0b90*/  @!P3 SHF.L.U32 R31, R18, 0x1, RZ ;  /* 0x00000001121fb819 */ /* 0x000fc400000006ff */
[----:B------:R-:W-:Y:S01]  /*0ba0*/  ISETP.GE.AND.EX P5, PT, R23, UR13, PT, P5 ;  /* 0x0000000d17007c0c */ /* 0x000fe2000bfa6350 */
[----:B------:R-:W-:Y:S01]  /*0bb0*/  @!P4 IMAD.WIDE.U32 R28, R30, R8, R28 ;  /* 0x000000081e1cc225 */ /* 0x000fe200078e001c */
[----:B------:R-:W-:Y:S02]  /*0bc0*/  @!P1 IADD3.X R25, PT, PT, R38, R13, RZ, P2, !PT ;  /* 0x0000000d26199210 */ /* 0x000fe400017fe4ff */
[----:B------:R-:W-:Y:S01]  /*0bd0*/  @!P3 SHF.L.U64.HI R27, R18, 0x1, R27 ;  /* 0x00000001121bb819 */ /* 0x000fe2000001021b */
[----:B0-----:R-:W-:Y:S01]  /*0be0*/  IMAD.WIDE R8, R40, 0x8, R20 ;  /* 0x0000000828087825 */ /* 0x001fe200078e0214 */
[----:B-1----:R-:W-:Y:S01]  /*0bf0*/  @!P3 IADD3 R12, P2, PT, R31, R10, RZ ;  /* 0x0000000a1f0cb210 */ /* 0x002fe20007f5e0ff */
[----:B---3--:R-:W0:Y:S01]  /*0c00*/  @!P4 LDC.64 R16, c[0x0][0x3a0] ;  /* 0x0000e800ff10cb82 */ /* 0x008e220000000a00 */
[----:B------:R-:W-:Y:S01]  /*0c10*/  CS2R R38, SRZ ;  /* 0x0000000000267805 */ /* 0x000fe2000001ff00 */
[----:B------:R2:W5:Y:S01]  /*0c20*/  @!P1 LDG.E R7, desc[UR8][R24.64] ;  /* 0x0000000818079981 */ /* 0x000562000c1e1900 */
[----:B------:R-:W-:-:S03]  /*0c30*/  @!P3 IADD3.X R13, PT, PT, R27, R11, RZ, P2, !PT ;  /* 0x0000000b1b0db210 */ /* 0x000fc600017fe4ff */
[----:B------:R-:W3:Y:S02]  /*0c40*/  LDG.E.64 R8, desc[UR8][R8.64] ;  /* 0x0000000808087981 */ /* 0x000ee4000c1e1b00 */
[----:B------:R-:W1:Y:S02]  /*0c50*/  @!P0 LDC.64 R18, c[0x0][0x3f8] ;  /* 0x0000fe00ff128b82 */ /* 0x000e640000000a00 */
[----:B------:R4:W5:Y:S06]  /*0c60*/  @!P3 LDG.E R39, desc[UR8][R12.64] ;  /* 0x000000080c27b981 */ /* 0x00096c000c1e1900 */
[----:B------:R-:W1:Y:S01]  /*0c70*/  @!P4 LDC.64 R10, c[0x0][0x398] ;  /* 0x0000e600ff0acb82 */ /* 0x000e620000000a00 */
[----:B--2---:R-:W-:-:S07]  /*0c80*/  @!P3 IADD3 R24, P1, PT, R31, R14, RZ ;  /* 0x0000000e1f18b210 */ /* 0x004fce0007f3e0ff */
[----:B----4-:R-:W2:Y:S01]  /*0c90*/  @!P5 LDC.64 R12, c[0x0][0x3f8] ;  /* 0x0000fe00ff0cdb82 */ /* 0x010ea20000000a00 */
[----:B------:R-:W-:Y:S02]  /*0ca0*/  @!P3 IADD3.X R25, PT, PT, R27, R15, RZ, P1, !PT ;  /* 0x0000000f1b19b210 */ /* 0x000fe40000ffe4ff */
[----:B------:R-:W-:Y:S02]  /*0cb0*/  @!P4 IADD3 R21, PT, PT, R29, R49, RZ ;  /* 0x000000311d15c210 */ /* 0x000fe40007ffe0ff */
[C---:B------:R-:W-:Y:S01]  /*0cc0*/  @!P4 SHF.L.U32 R29, R28.reuse, 0x1, RZ ;  /* 0x000000011c1dc819 */ /* 0x040fe200000006ff */
[----:B------:R4:W5:Y:S01]  /*0cd0*/  @!P3 LDG.E R38, desc[UR8][R24.64] ;  /* 0x000000081826b981 */ /* 0x000962000c1e1900 */
[----:B------:R-:W-:Y:S01]  /*0ce0*/  @!P4 SHF.L.U64.HI R27, R28, 0x1, R21 ;  /* 0x000000011c1bc819 */ /* 0x000fe20000010215 */
[----:B------:R-:W2:Y:S01]  /*0cf0*/  @!P0 LDC.64 R14, c[0x0][0x3a0] ;  /* 0x0000e800ff0e8b82 */ /* 0x000ea20000000a00 */
[----:B0-----:R-:W-:Y:S01]  /*0d00*/  @!P4 IADD3 R20, P1, PT, R29, R16, RZ ;  /* 0x000000101d14c210 */ /* 0x001fe20007f3e0ff */
[----:B-1----:R-:W-:Y:S01]  /*0d10*/  @!P0 IMAD R26, R26, R18, RZ ;  /* 0x000000121a1a8224 */ /* 0x002fe200078e02ff */
[----:B------:R-:W-:-:S02]  /*0d20*/  ISETP.NE.AND P2, PT, RZ, UR11, PT ;  /* 0x0000000bff007c0c */ /* 0x000fc4000bf45270 */
[----:B----4-:R-:W-:Y:S02]  /*0d30*/  @!P0 MOV R24, R60 ;  /* 0x0000003c00188202 */ /* 0x010fe40000000f00 */
[----:B------:R-:W-:Y:S01]  /*0d40*/  @!P0 MOV R25, R59 ;  /* 0x0000003b00198202 */ /* 0x000fe20000000f00 */
[----:B------:R-:W-:Y:S01]  /*0d50*/  @!P0 IMAD R31, R47, R19, R26 ;  /* 0x000000132f1f8224 */ /* 0x000fe200078e021a */
[----:B------:R-:W-:Y:S02]  /*0d60*/  @!P4 IADD3.X R21, PT, PT, R27, R17, RZ, P1, !PT ;  /* 0x000000111b15c210 */ /* 0x000fe40000ffe4ff */
[----:B------:R-:W-:Y:S01]  /*0d70*/  MOV R49, RZ ;  /* 0x000000ff00317202 */ /* 0x000fe20000000f00 */
[----:B------:R-:W0:Y:S01]  /*0d80*/  @!P0 LDC.64 R16, c[0x0][0x398] ;  /* 0x0000e600ff108b82 */ /* 0x000e220000000a00 */
[----:B------:R-:W-:Y:S01]  /*0d90*/  @!P0 IMAD.WIDE.U32 R24, R47, R18, R24 ;  /* 0x000000122f188225 */ /* 0x000fe200078e0018 */
[----:B------:R-:W-:-:S03]  /*0da0*/  @!P4 IADD3 R26, P1, PT, R29, R10, RZ ;  /* 0x0000000a1d1ac210 */ /* 0x000fc60007f3e0ff */
[----:B--2---:R-:W-:Y:S01]  /*0db0*/  @!P5 IMAD R10, R23, R12, RZ ;  /* 0x0000000c170ad224 */ /* 0x004fe200078e02ff */
[----:B------:R1:W5:Y:S01]  /*0dc0*/  @!P4 LDG.E R49, desc[UR8][R20.64] ;  /* 0x000000081431c981 */ /* 0x000362000c1e1900 */
[----:B------:R-:W-:Y:S01]  /*0dd0*/  @!P0 IADD3 R25, PT, PT, R25, R31, RZ ;  /* 0x0000001f19198210 */ /* 0x000fe20007ffe0ff */
[----:B------:R-:W2:Y:S01]  /*0de0*/  @!P5 LDC.64 R18, c[0x0][0x3a0] ;  /* 0x0000e800ff12db82 */ /* 0x000ea20000000a00 */
[----:B------:R-:W-:Y:S01]  /*0df0*/  @!P4 IADD3.X R27, PT, PT, R27, R11, RZ, P1, !PT ;  /* 0x0000000b1b1bc210 */ /* 0x000fe20000ffe4ff */
[----:B------:R-:W-:Y:S01]  /*0e00*/  @!P5 IMAD R31, R42, R13, R10 ;  /* 0x0000000d2a1fd224 */ /* 0x000fe200078e020a */
[----:B------:R-:W-:-:S05]  /*0e10*/  @!P0 SHF.L.U32 R23, R24, 0x1, RZ ;  /* 0x0000000118178819 */ /* 0x000fca00000006ff */
[----:B-1----:R-:W1:Y:S01]  /*0e20*/  @!P5 LDC.64 R20, c[0x0][0x398] ;  /* 0x0000e600ff14db82 */ /* 0x002e620000000a00 */
[----:B------:R-:W-:Y:S02]  /*0e30*/  @!P0 SHF.L.U64.HI R30, R24, 0x1, R25 ;  /* 0x00000001181e8819 */ /* 0x000fe40000010219 */
[----:B------:R-:W-:-:S05]  /*0e40*/  @!P5 MOV R28, R60 ;  /* 0x0000003c001cd202 */ /* 0x000fca0000000f00 */
[----:B------:R-:W4:Y:S01]  /*0e50*/  @P2 LDC.64 R10, c[0x0][0x3b0] ;  /* 0x0000ec00ff0a2b82 */ /* 0x000f220000000a00 */
[----:B------:R-:W-:-:S07]  /*0e60*/  @!P5 MOV R29, R59 ;  /* 0x0000003b001dd202 */ /* 0x000fce0000000f00 */
[----:B------:R-:W4:Y:S01]  /*0e70*/  LDC.64 R24, c[0x0][0x3a8] ;  /* 0x0000ea00ff187b82 */ /* 0x000f220000000a00 */
[----:B------:R-:W-:Y:S01]  /*0e80*/  @!P0 IADD3 R14, P1, PT, R23, R14, RZ ;  /* 0x0000000e170e8210 */ /* 0x000fe20007f3e0ff */
[----:B------:R-:W-:-:S03]  /*0e90*/  @!P5 IMAD.WIDE.U32 R12, R42, R12, R28 ;  /* 0x0000000c2a0cd225 */ /* 0x000fc600078e001c */
[----:B------:R-:W-:Y:S02]  /*0ea0*/  @!P0 IADD3.X R15, PT, PT, R30, R15, RZ, P1, !PT ;  /* 0x0000000f1e0f8210 */ /* 0x000fe40000ffe4ff */
[----:B0-----:R-:W-:Y:S02]  /*0eb0*/  @!P0 IADD3 R16, P1, PT, R23, R16, RZ ;  /* 0x0000001017108210 */ /* 0x001fe40007f3e0ff */
[----:B------:R-:W-:Y:S02]  /*0ec0*/  @!P5 IADD3 R23, PT, PT, R13, R31, RZ ;  /* 0x0000001f0d17d210 */ /* 0x000fe40007ffe0ff */
[----:B------:R-:W-:Y:S02]  /*0ed0*/  CS2R R50, SRZ ;  /* 0x0000000000327805 */ /* 0x000fe4000001ff00 */
[----:B------:R-:W-:Y:S02]  /*0ee0*/  @!P5 SHF.L.U32 R13, R12, 0x1, RZ ;  /* 0x000000010c0dd819 */ /* 0x000fe400000006ff */
[----:B------:R-:W-:-:S02]  /*0ef0*/  @!P0 IADD3.X R17, PT, PT, R30, R17, RZ, P1, !PT ;  /* 0x000000111e118210 */ /* 0x000fc40000ffe4ff */
[----:B------:R-:W-:Y:S01]  /*0f00*/  @!P5 SHF.L.U64.HI R12, R12, 0x1, R23 ;  /* 0x000000010c0cd819 */ /* 0x000fe20000010217 */
[----:B------:R-:W-:Y:S01]  /*0f10*/  IMAD R23, R55, 0x1e, R22 ;  /* 0x0000001e37177824 */ /* 0x000fe200078e0216 */
[C---:B--2---:R-:W-:Y:S01]  /*0f20*/  @!P5 IADD3 R18, P1, PT, R13.reuse, R18, RZ ;  /* 0x000000120d12d210 */ /* 0x044fe20007f3e0ff */
[----:B------:R0:W5:Y:S01]  /*0f30*/  @!P0 LDG.E R51, desc[UR8][R14.64] ;  /* 0x000000080e338981 */ /* 0x000162000c1e1900 */
[----:B-1----:R-:W-:Y:S02]  /*0f40*/  @!P5 IADD3 R20, P3, PT, R13, R20, RZ ;  /* 0x000000140d14d210 */ /* 0x002fe40007f7e0ff */
[----:B------:R-:W-:Y:S02]  /*0f50*/  CS2R R52, SRZ ;  /* 0x0000000000347805 */ /* 0x000fe4000001ff00 */
[C---:B------:R-:W-:Y:S01]  /*0f60*/  @!P5 IADD3.X R19, PT, PT, R12.reuse, R19, RZ, P1, !PT ;  /* 0x000000130c13d210 */ /* 0x040fe20000ffe4ff */
[----:B------:R-:W5:Y:S01]  /*0f70*/  @!P4 LDG.E R50, desc[UR8][R26.64] ;  /* 0x000000081a32c981 */ /* 0x000f62000c1e1900 */
[----:B------:R-:W-:Y:S01]  /*0f80*/  @!P5 IADD3.X R21, PT, PT, R12, R21, RZ, P3, !PT ;  /* 0x000000150c15d210 */ /* 0x000fe20001ffe4ff */
[C---:B----4-:R-:W-:Y:S01]  /*0f90*/  IMAD.WIDE R12, R23.reuse, 0x4, R24 ;  /* 0x00000004170c7825 */ /* 0x050fe200078e0218 */
[----:B------:R-:W-:Y:S01]  /*0fa0*/  MOV R54, RZ ;  /* 0x000000ff00367202 */ /* 0x000fe20000000f00 */
[----:B------:R1:W5:Y:S02]  /*0fb0*/  @!P0 LDG.E R52, desc[UR8][R16.64] ;  /* 0x0000000810348981 */ /* 0x000364000c1e1900 */
[----:B0-----:R-:W-:Y:S01]  /*0fc0*/  @P2 IMAD.WIDE R14, R23, 0x4, R10 ;  /* 0x00000004170e2825 */ /* 0x001fe200078e020a */
[----:B------:R-:W-:Y:S01]  /*0fd0*/  CS2R R10, SRZ ;  /* 0x00000000000a7805 */ /* 0x000fe2000001ff00 */
[----:B------:R0:W5:Y:S04]  /*0fe0*/  @!P5 LDG.E R53, desc[UR8][R20.64] ;  /* 0x000000081435d981 */ /* 0x000168000c1e1900 */
[----:B------:R0:W5:Y:S04]  /*0ff0*/  @!P5 LDG.E R54, desc[UR8][R18.64] ;  /* 0x000000081236d981 */ /* 0x000168000c1e1900 */
[----:B------:R0:W5:Y:S04]  /*1000*/  @P2 LDG.E.64 R10, desc[UR8][R14.64] ;  /* 0x000000080e0a2981 */ /* 0x000168000c1e1b00 */
[----:B------:R-:W5:Y:S01]  /*1010*/  LDG.E.64 R12, desc[UR8][R12.64] ;  /* 0x000000080c0c7981 */ /* 0x000f62000c1e1b00 */
[----:B------:R-:W-:Y:S01]  /*1020*/  UISETP.NE.AND UP0, UPT, UR11, URZ, UPT ;  /* 0x000000ff0b00728c */ /* 0x000fe2000bf05270 */
[----:B---3--:R-:W-:-:S05]  /*1030*/  FFMA.FTZ R9, -R8, R8, R9 ;  /* 0x0000000808097223 */ /* 0x008fca0000010109 */
[----:B------:R-:W-:-:S13]  /*1040*/  FSETP.GTU.FTZ.AND P1, PT, R9, RZ, PT ;  /* 0x000000ff0900720b */ /* 0x000fda0003f3c000 */
[----:B-1----:R-:W1:Y:S02]  /*1050*/  @P1 LDC R16, c[0x0][0x3c0] ;  /* 0x0000f000ff101b82 */ /* 0x002e640000000800 */
[----:B-1----:R-:W-:Y:S01]  /*1060*/  @P1 FADD.FTZ R16, R9, R16 ;  /* 0x0000001009101221 */ /* 0x002fe20000010000 */
[----:B------:R-:W-:-:S06]  /*1070*/  MOV R9, 0x3f800000 ;  /* 0x3f80000000097802 */ /* 0x000fcc0000000f00 */
[----:B------:R0:W1:Y:S01]  /*1080*/  @P1 MUFU.RSQ R9, R16 ;  /* 0x0000001000091308 */ /* 0x0000620000001400 */
[----:B------:R-:W-:Y:S05]  /*1090*/  BRA.U UP0, `(.L_x_697) ;  /* 0x0000000900447547 */ /* 0x000fea000b800000 */
[--C-:B-----5:R-:W-:Y:S02]  /*10a0*/  HADD2.F32 R17, -RZ, R39.reuse.H0_H0 ;  /* 0x20000027ff117230 */ /* 0x120fe40000004100 */
[----:B0-----:R-:W-:Y:S02]  /*10b0*/  HADD2.F32 R21, -RZ, R39.H1_H1 ;  /* 0x30000027ff157230 */ /* 0x001fe40000004100 */
[--C-:B------:R-:W-:Y:S02]  /*10c0*/  HADD2.F32 R15, -RZ, R38.reuse.H0_H0 ;  /* 0x20000026ff0f7230 */ /* 0x100fe40000004100 */
[C---:B------:R-:W-:Y:S01]  /*10d0*/  FADD.FTZ R16, -R8.reuse, R17 ;  /* 0x0000001108107221 */ /* 0x040fe20000010100 */
[----:B------:R-:W-:Y:S02]  /*10e0*/  HADD2.F32 R23, -RZ, R51.H0_H0 ;  /* 0x20000033ff177230 */ /* 0x000fe40000004100 */
[----:B------:R-:W-:Y:S01]  /*10f0*/  FADD.FTZ R18, -R8, R21 ;  /* 0x0000001508127221 */ /* 0x000fe20000010100 */
[----:B------:R-:W-:-:S02]  /*1100*/  HADD2.F32 R14, -RZ, R38.H1_H1 ;  /* 0x30000026ff0e7230 */ /* 0x000fc40000004100 */
[----:B------:R-:W-:Y:S01]  /*1110*/  FMUL.FTZ R21, R12, R15 ;  /* 0x0000000f0c157220 */ /* 0x000fe20000410000 */
[-C--:B-1----:R-:W-:Y:S01]  /*1120*/  FMUL.FTZ R16, R16, R9.reuse ;  /* 0x0000000910107220 */ /* 0x082fe20000410000 */
[----:B------:R-:W-:Y:S01]  /*1130*/  FADD.FTZ R22, -R8, R23 ;  /* 0x0000001708167221 */ /* 0x000fe20000010100 */
[----:B------:R-:W-:Y:S02]  /*1140*/  HADD2.F32 R19, -RZ, R52.H0_H0 ;  /* 0x20000034ff137230 */ /* 0x000fe40000004100 */
[----:B------:R-:W-:Y:S01]  /*1150*/  FMUL.FTZ R20, R13, R14 ;  /* 0x0000000e0d147220 */ /* 0x000fe20000410000 */
[----:B------:R-:W-:Y:S01]  /*1160*/  FMUL.FTZ R17, R18, R9 ;  /* 0x0000000912117220 */ /* 0x000fe20000410000 */
[----:B------:R-:W-:Y:S01]  /*1170*/  FADD.FTZ R23, RZ, R21 ;  /* 0x00000015ff177221 */ /* 0x000fe20000010000 */
[----:B------:R-:W-:Y:S01]  /*1180*/  FFMA.FTZ R18, R16, R21, RZ ;  /* 0x0000001510127223 */ /* 0x000fe200000100ff */
[----:B------:R-:W-:Y:S01]  /*1190*/  FFMA.FTZ R24, R15, R16, RZ ;  /* 0x000000100f187223 */ /* 0x000fe200000100ff */
[----:B------:R-:W-:Y:S01]  /*11a0*/  FMUL.FTZ R25, R22, R9 ;  /* 0x0000000916197220 */ /* 0x000fe20000410000 */
[----:B------:R-:W-:Y:S01]  /*11b0*/  FADD.FTZ R16, R20, R23 ;  /* 0x0000001714107221 */ /* 0x000fe20000010000 */
[----:B------:R-:W-:Y:S01]  /*11c0*/  FFMA.FTZ R18, R17, R20, R18 ;  /* 0x0000001411127223 */ /* 0x000fe20000010012 */
[----:B------:R-:W-:Y:S01]  /*11d0*/  FMUL.FTZ R23, R12, R19 ;  /* 0x000000130c177220 */ /* 0x000fe20000410000 */
[----:B------:R-:W-:Y:S01]  /*11e0*/  FADD.FTZ R26, RZ, R15 ;  /* 0x0000000fff1a7221 */ /* 0x000fe20000010000 */
[----:B------:R-:W-:-:S02]  /*11f0*/  HADD2.F32 R21, -RZ, R51.H1_H1 ;  /* 0x30000033ff157230 */ /* 0x000fc40000004100 */
[----:B------:R-:W-:Y:S01]  /*1200*/  FFMA.FTZ R17, R14, R17, RZ ;  /* 0x000000110e117223 */ /* 0x000fe200000100ff */
[----:B------:R-:W-:Y:S01]  /*1210*/  FADD.FTZ R16, R16, R23 ;  /* 0x0000001710107221 */ /* 0x000fe20000010000 */
[----:B------:R-:W-:Y:S01]  /*1220*/  FFMA.FTZ R18, R25, R23, R18 ;  /* 0x0000001719127223 */ /* 0x000fe20000010012 */
[----:B------:R-:W-:Y:S02]  /*1230*/  HADD2.F32 R23, -RZ, R37.H0_H0 ;  /* 0x20000025ff177230 */ /* 0x000fe40000004100 */
[C---:B------:R-:W-:Y:S01]  /*1240*/  FADD.FTZ R15, R19.reuse, R26 ;  /* 0x0000001a130f7221 */ /* 0x040fe20000010000 */
[----:B------:R-:W-:Y:S01]  /*1250*/  FFMA.FTZ R19, R19, R25, R24 ;  /* 0x0000001913137223 */ /* 0x000fe20000010018 */
[----:B------:R-:W-:Y:S02]  /*1260*/  HADD2.F32 R22, -RZ, R52.H1_H1 ;  /* 0x30000034ff167230 */ /* 0x000fe40000004100 */
[C---:B------:R-:W-:Y:S01]  /*1270*/  FADD.FTZ R24, -R8.reuse, R21 ;  /* 0x0000001508187221 */ /* 0x040fe20000010100 */
[----:B------:R-:W-:Y:S01]  /*1280*/  FADD.FTZ R21, RZ, R14 ;  /* 0x0000000eff157221 */ /* 0x000fe20000010000 */
[----:B------:R-:W-:Y:S01]  /*1290*/  FADD.FTZ R26, -R8, R23 ;  /* 0x00000017081a7221 */ /* 0x000fe20000010100 */
[----:B------:R-:W-:-:S02]  /*12a0*/  HADD2.F32 R20, -RZ, R36.H0_H0 ;  /* 0x20000024ff147230 */ /* 0x000fc40000004100 */
[----:B------:R-:W-:Y:S01]  /*12b0*/  FMUL.FTZ R25, R13, R22 ;  /* 0x000000160d197220 */ /* 0x000fe20000410000 */
[----:B------:R-:W-:Y:S01]  /*12c0*/  FADD.FTZ R14, R22, R21 ;  /* 0x00000015160e7221 */ /* 0x000fe20000010000 */
[-C--:B------:R-:W-:Y:S01]  /*12d0*/  FMUL.FTZ R21, R26, R9.reuse ;  /* 0x000000091a157220 */ /* 0x080fe20000410000 */
[----:B------:R-:W-:Y:S01]  /*12e0*/  FMUL.FTZ R23, R24, R9 ;  /* 0x0000000918177220 */ /* 0x000fe20000410000 */
[----:B------:R-:W-:Y:S02]  /*12f0*/  HADD2.F32 R27, -RZ, R37.H1_H1 ;  /* 0x30000025ff1b7230 */ /* 0x000fe40000004100 */
[----:B------:R-:W-:Y:S01]  /*1300*/  FADD.FTZ R15, R15, R20 ;  /* 0x000000140f0f7221 */ /* 0x000fe20000010000 */
[----:B------:R-:W-:Y:S01]  /*1310*/  FFMA.FTZ R19, R20, R21, R19 ;  /* 0x0000001514137223 */ /* 0x000fe20000010013 */
[----:B------:R-:W-:Y:S01]  /*1320*/  FMUL.FTZ R29, R12, R20 ;  /* 0x000000140c1d7220 */ /* 0x000fe20000410000 */
[----:B------:R-:W-:Y:S01]  /*1330*/  FADD.FTZ R16, R25, R16 ;  /* 0x0000001019107221 */ /* 0x000fe20000010000 */
[----:B------:R-:W-:Y:S01]  /*1340*/  FFMA.FTZ R17, R22, R23, R17 ;  /* 0x0000001716117223 */ /* 0x000fe20000010011 */
[----:B------:R-:W-:Y:S01]  /*1350*/  FFMA.FTZ R18, R23, R25, R18 ;  /* 0x0000001917127223 */ /* 0x000fe20000010012 */
[----:B------:R-:W-:-:S02]  /*1360*/  HADD2.F32 R20, -RZ, R36.H1_H1 ;  /* 0x30000024ff147230 */ /* 0x000fc40000004100 */
[----:B------:R-:W-:Y:S01]  /*1370*/  FADD.FTZ R22, -R8, R27 ;  /* 0x0000001b08167221 */ /* 0x000fe20000010100 */
[----:B------:R-:W-:Y:S01]  /*1380*/  FADD.FTZ R16, R16, R29 ;  /* 0x0000001d10107221 */ /* 0x000fe20000010000 */
[----:B------:R-:W-:Y:S01]  /*1390*/  FFMA.FTZ R29, R21, R29, R18 ;  /* 0x0000001d151d7223 */ /* 0x000fe20000010012 */
[--C-:B------:R-:W-:Y:S02]  /*13a0*/  HADD2.F32 R23, -RZ, R35.reuse.H0_H0 ;  /* 0x20000023ff177230 */ /* 0x100fe40000004100 */
[----:B------:R-:W-:Y:S01]  /*13b0*/  FMUL.FTZ R22, R22, R9 ;  /* 0x0000000916167220 */ /* 0x000fe20000410000 */
[----:B------:R-:W-:Y:S01]  /*13c0*/  FMUL.FTZ R21, R13, R20 ;  /* 0x000000140d157220 */ /* 0x000fe20000410000 */
[----:B------:R-:W-:Y:S02]  /*13d0*/  HADD2.F32 R25, -RZ, R35.H1_H1 ;  /* 0x30000023ff197230 */ /* 0x000fe40000004100 */
[----:B------:R-:W-:Y:S01]  /*13e0*/  FADD.FTZ R14, R14, R20 ;  /* 0x000000140e0e7221 */ /* 0x000fe20000010000 */
[----:B------:R-:W-:Y:S01]  /*13f0*/  FFMA.FTZ R17, R20, R22, R17 ;  /* 0x0000001614117223 */ /* 0x000fe20000010011 */
[----:B------:R-:W-:Y:S01]  /*1400*/  FFMA.FTZ R18, R22, R21, R29 ;  /* 0x0000001516127223 */ /* 0x000fe2000001001d */
[----:B------:R-:W-:Y:S01]  /*1410*/  FADD.FTZ R20, -R8, R23 ;  /* 0x0000001708147221 */ /* 0x000fe20000010100 */
[----:B------:R-:W-:-:S02]  /*1420*/  HADD2.F32 R22, -RZ, R34.H0_H0 ;  /* 0x20000022ff167230 */ /* 0x000fc40000004100 */
[----:B------:R-:W-:Y:S01]  /*1430*/  FADD.FTZ R16, R21, R16 ;  /* 0x0000001015107221 */ /* 0x000fe20000010000 */
[----:B------:R-:W-:Y:S01]  /*1440*/  FADD.FTZ R26, -R8, R25 ;  /* 0x00000019081a7221 */ /* 0x000fe20000010100 */
[----:B------:R-:W-:Y:S02]  /*1450*/  HADD2.F32 R24, -RZ, R34.H1_H1 ;  /* 0x30000022ff187230 */ /* 0x000fe40000004100 */
[-C--:B------:R-:W-:Y:S01]  /*1460*/  FMUL.FTZ R21, R20, R9.reuse ;  /* 0x0000000914157220 */ /* 0x080fe20000410000 */
[----:B------:R-:W-:Y:S01]  /*1470*/  FMUL.FTZ R23, R12, R22 ;  /* 0x000000160c177220 */ /* 0x000fe20000410000 */
[----:B------:R-:W-:Y:S02]  /*1480*/  HADD2.F32 R27, -RZ, R49.H0_H0 ;  /* 0x20000031ff1b7230 */ /* 0x000fe40000004100 */
[----:B------:R-:W-:Y:S01]  /*1490*/  FMUL.FTZ R20, R26, R9 ;  /* 0x000000091a147220 */ /* 0x000fe20000410000 */
[----:B------:R-:W-:Y:S01]  /*14a0*/  FFMA.FTZ R19, R22, R21, R19 ;  /* 0x0000001516137223 */ /* 0x000fe20000010013 */
[----:B------:R-:W-:Y:S01]  /*14b0*/  FMUL.FTZ R25, R13, R24 ;  /* 0x000000180d197220 */ /* 0x000fe20000410000 */
[----:B------:R-:W-:Y:S01]  /*14c0*/  FFMA.FTZ R21, R21, R23, R18 ;  /* 0x0000001715157223 */ /* 0x000fe20000010012 */
[----:B------:R-:W-:Y:S01]  /*14d0*/  FADD.FTZ R14, R14, R24 ;  /* 0x000000180e0e7221 */ /* 0x000fe20000010000 */
[----:B------:R-:W-:Y:S01]  /*14e0*/  FFMA.FTZ R17, R24, R20, R17 ;  /* 0x0000001418117223 */ /* 0x000fe20000010011 */
[----:B------:R-:W-:Y:S01]  /*14f0*/  FADD.FTZ R15, R15, R22 ;  /* 0x000000160f0f7221 */ /* 0x000fe20000010000 */
[----:B------:R-:W-:Y:S01]  /*1500*/  FADD.FTZ R24, -R8, R27 ;  /* 0x0000001b08187221 */ /* 0x000fe20000010100 */
[----:B------:R-:W-:Y:S01]  /*1510*/  FADD.FTZ R16, R16, R23 ;  /* 0x0000001710107221 */ /* 0x000fe20000010000 */
[----:B------:R-:W-:-:S02]  /*1520*/  HADD2.F32 R22, -RZ, R50.H0_H0 ;  /* 0x20000032ff167230 */ /* 0x000fc40000004100 */
[----:B------:R-:W-:Y:S01]  /*1530*/  FFMA.FTZ R18, R20, R25, R21 ;  /* 0x0000001914127223 */ /* 0x000fe20000010015 */
[----:B------:R-:W-:Y:S02]  /*1540*/  HADD2.F32 R21, -RZ, R49.H1_H1 ;  /* 0x30000031ff157230 */ /* 0x000fe40000004100 */
[----:B------:R-:W-:Y:S01]  /*1550*/  FMUL.FTZ R23, R24, R9 ;  /* 0x0000000918177220 */ /* 0x000fe20000410000 */
[----:B------:R-:W-:Y:S01]  /*1560*/  FADD.FTZ R16, R25, R16 ;  /* 0x0000001019107221 */ /* 0x000fe20000010000 */
[----:B------:R-:W-:Y:S02]  /*1570*/  HADD2.F32 R27, -RZ, R33.H0_H0 ;  /* 0x20000021ff1b7230 */ /* 0x000fe40000004100 */
[----:B------:R-:W-:Y:S01]  /*1580*/  FMUL.FTZ R25, R12, R22 ;  /* 0x000000160c197220 */ /* 0x000fe20000410000 */
[----:B------:R-:W-:Y:S01]  /*1590*/  FADD.FTZ R20, -R8, R21 ;  /* 0x0000001508147221 */ /* 0x000fe20000010100 */
[----:B------:R-:W-:Y:S01]  /*15a0*/  FADD.FTZ R15, R15, R22 ;  /* 0x000000160f0f7221 */ /* 0x000fe20000010000 */
[----:B------:R-:W-:Y:S01]  /*15b0*/  FFMA.FTZ R19, R22, R23, R19 ;  /* 0x0000001716137223 */ /* 0x000fe20000010013 */
[----:B------:R-:W-:-:S02]  /*15c0*/  HADD2.F32 R22, -RZ, R50.H1_H1 ;  /* 0x30000032ff167230 */ /* 0x000fc40000004100 */
[----:B------:R-:W-:Y:S01]  /*15d0*/  FFMA.FTZ R18, R23, R25, R18 ;  /* 0x0000001917127223 */ /* 0x000fe20000010012 */
[----:B------:R-:W-:Y:S01]  /*15e0*/  FADD.FTZ R26, -R8, R27 ;  /* 0x0000001b081a7221 */ /* 0x000fe20000010100 */
[----:B------:R-:W-:Y:S01]  /*15f0*/  FMUL.FTZ R23, R20, R9 ;  /* 0x0000000914177220 */ /* 0x000fe20000410000 */
[----:B------:R-:W-:Y:S02]  /*1600*/  HADD2.F32 R27, -RZ, R33.H1_H1 ;  /* 0x30000021ff1b7230 */ /* 0x000fe40000004100 */
[----:B------:R-:W-:Y:S01]  /*1610*/  FADD.FTZ R16, R16, R25 ;  /* 0x0000001910107221 */ /* 0x000fe20000010000 */
[--C-:B------:R-:W-:Y:S02]  /*1620*/  HADD2.F32 R24, -RZ, R32.reuse.H0_H0 ;  /* 0x20000020ff187230 */ /* 0x100fe40000004100 */
[----:B------:R-:W-:Y:S01]  /*1630*/  FMUL.FTZ R25, R13, R22 ;  /* 0x000000160d197220 */ /* 0x000fe20000410000 */
[----:B------:R-:W-:Y:S01]  /*1640*/  FADD.FTZ R21, R14, R22 ;  /* 0x000000160e157221 */ /* 0x000fe20000010000 */
[----:B------:R-:W-:Y:S01]  /*1650*/  FFMA.FTZ R17, R22, R23, R17 ;  /* 0x0000001716117223 */ /* 0x000fe20000010011 */
[----:B------:R-:W-:Y:S01]  /*1660*/  FADD.FTZ R22, -R8, R27 ;  /* 0x0000001b08167221 */ /* 0x000fe20000010100 */
[----:B------:R-:W-:Y:S01]  /*1670*/  FMUL.FTZ R20, R26, R9 ;  /* 0x000000091a147220 */ /* 0x000fe20000410000 */
[----:B------:R-:W-:Y:S01]  /*1680*/  FADD.FTZ R14, R15, R24 ;  /* 0x000000180f0e7221 */ /* 0x000fe20000010000 */
[----:B------:R-:W-:Y:S01]  /*1690*/  FFMA.FTZ R23, R23, R25, R18 ;  /* 0x0000001917177223 */ /* 0x000fe20000010012 */
[----:B------:R-:W-:Y:S01]  /*16a0*/  FMUL.FTZ R15, R12, R24 ;  /* 0x000000180c0f7220 */ /* 0x000fe20000410000 */
[----:B------:R-:W-:Y:S01]  /*16b0*/  FADD.FTZ R16, R25, R16 ;  /* 0x0000001019107221 */ /* 0x000fe20000010000 */
[----:B------:R-:W-:-:S02]  /*16c0*/  HADD2.F32 R18, -RZ, R32.H1_H1 ;  /* 0x30000020ff127230 */ /* 0x000fc40000004100 */
[----:B------:R-:W-:Y:S01]  /*16d0*/  FMUL.FTZ R22, R22, R9 ;  /* 0x0000000916167220 */ /* 0x000fe20000410000 */
[--C-:B------:R-:W-:Y:S02]  /*16e0*/  HADD2.F32 R25, -RZ, R6.reuse.H0_H0 ;  /* 0x20000006ff197230 */ /* 0x100fe40000004100 */
[----:B------:R-:W-:Y:S01]  /*16f0*/  FFMA.FTZ R19, R24, R20, R19 ;  /* 0x0000001418137223 */ /* 0x000fe20000010013 */
[----:B------:R-:W-:Y:S01]  /*1700*/  FADD.FTZ R24, R16, R15 ;  /* 0x0000000f10187221 */ /* 0x000fe20000010000 */
[----:B------:R-:W-:Y:S01]  /*1710*/  FFMA.FTZ R23, R20, R15, R23 ;  /* 0x0000000f14177223 */ /* 0x000fe20000010017 */
[----:B------:R-:W-:Y:S01]  /*1720*/  FADD.FTZ R21, R21, R18 ;  /* 0x0000001215157221 */ /* 0x000fe20000010000 */
[----:B------:R-:W-:Y:S01]  /*1730*/  FFMA.FTZ R17, R18, R22, R17 ;  /* 0x0000001612117223 */ /* 0x000fe20000010011 */
[----:B------:R-:W-:Y:S01]  /*1740*/  FMUL.FTZ R15, R13, R18 ;  /* 0x000000120d0f7220 */ /* 0x000fe20000410000 */
[----:B------:R-:W-:Y:S02]  /*1750*/  HADD2.F32 R16, -RZ, R7.H0_H0 ;  /* 0x20000007ff107230 */ /* 0x000fe40000004100 */
[----:B------:R-:W-:Y:S01]  /*1760*/  FADD.FTZ R18, -R8, R25 ;  /* 0x0000001908127221 */ /* 0x000fe20000010100 */
[----:B------:R-:W-:-:S02]  /*1770*/  HADD2.F32 R27, -RZ, R6.H1_H1 ;  /* 0x30000006ff1b7230 */ /* 0x000fc40000004100 */
[----:B------:R-:W-:Y:S01]  /*1780*/  FFMA.FTZ R23, R22, R15, R23 ;  /* 0x0000000f16177223 */ /* 0x000fe20000010017 */
[----:B------:R-:W-:Y:S01]  /*1790*/  FADD.FTZ R24, R15, R24 ;  /* 0x000000180f187221 */ /* 0x000fe20000010000 */
[----:B------:R-:W-:Y:S01]  /*17a0*/  FMUL.FTZ R22, R18, R9 ;  /* 0x0000000912167220 */ /* 0x000fe20000410000 */
[----:B------:R-:W-:Y:S01]  /*17b0*/  FMUL.FTZ R15, R12, R16 ;  /* 0x000000100c0f7220 */ /* 0x000fe20000410000 */
[----:B------:R-:W-:Y:S02]  /*17c0*/  HADD2.F32 R18, -RZ, R7.H1_H1 ;  /* 0x30000007ff127230 */ /* 0x000fe40000004100 */
[----:B------:R-:W-:Y:S01]  /*17d0*/  FADD.FTZ R20, -R8, R27 ;  /* 0x0000001b08147221 */ /* 0x000fe20000010100 */
[--C-:B------:R-:W-:Y:S02]  /*17e0*/  HADD2.F32 R29, -RZ, R54.reuse.H1_H1 ;  /* 0x30000036ff1d7230 */ /* 0x100fe40000004100 */
[----:B------:R-:W-:Y:S01]  /*17f0*/  FADD.FTZ R25, R24, R15 ;  /* 0x0000000f18197221 */ /* 0x000fe20000010000 */
[----:B------:R-:W-:Y:S01]  /*1800*/  FFMA.FTZ R26, R22, R15, R23 ;  /* 0x0000000f161a7223 */ /* 0x000fe20000010017 */
[----:B------:R-:W-:-:S02]  /*1810*/  HADD2.F32 R23, -RZ, R54.H0_H0 ;  /* 0x20000036ff177230 */ /* 0x000fc40000004100 */
[----:B------:R-:W-:Y:S01]  /*1820*/  FMUL.FTZ R24, R13, R18 ;  /* 0x000000120d187220 */ /* 0x000fe20000410000 */
[-C--:B------:R-:W-:Y:S01]  /*1830*/  FMUL.FTZ R15, R20, R9.reuse ;  /* 0x00000009140f7220 */ /* 0x080fe20000410000 */
[--C-:B------:R-:W-:Y:S02]  /*1840*/  HADD2.F32 R20, -RZ, R53.reuse.H0_H0 ;  /* 0x20000035ff147230 */ /* 0x100fe40000004100 */
[----:B------:R-:W-:Y:S01]  /*1850*/  FFMA.FTZ R19, R16, R22, R19 ;  /* 0x0000001610137223 */ /* 0x000fe20000010013 */
[----:B------:R-:W-:Y:S01]  /*1860*/  FADD.FTZ R27, R24, R25 ;  /* 0x00000019181b7221 */ /* 0x000fe20000010000 */
[----:B------:R-:W-:Y:S01]  /*1870*/  FFMA.FTZ R26, R15, R24, R26 ;  /* 0x000000180f1a7223 */ /* 0x000fe2000001001a */
[----:B------:R-:W-:Y:S01]  /*1880*/  FADD.FTZ R24, -R8, R23 ;  /* 0x0000001708187221 */ /* 0x000fe20000010100 */
[----:B------:R-:W-:Y:S02]  /*1890*/  HADD2.F32 R22, -RZ, R53.H1_H1 ;  /* 0x30000035ff167230 */ /* 0x000fe40000004100 */
[----:B------:R-:W-:Y:S01]  /*18a0*/  FMUL.FTZ R28, R12, R20 ;  /* 0x000000140c1c7220 */ /* 0x000fe20000410000 */
[----:B------:R-:W-:Y:S01]  /*18b0*/  FADD.FTZ R25, R14, R16 ;  /* 0x000000100e197221 */ /* 0x000fe20000010000 */
[-C--:B------:R-:W-:Y:S01]  /*18c0*/  FMUL.FTZ R23, R24, R9.reuse ;  /* 0x0000000918177220 */ /* 0x080fe20000410000 */
[----:B------:R-:W-:Y:S01]  /*18d0*/  FADD.FTZ R14, -R8, R29 ;  /* 0x0000001d080e7221 */ /* 0x000fe20000010100 */
[----:B------:R-:W-:Y:S01]  /*18e0*/  FADD.FTZ R16, R27, R28 ;  /* 0x0000001c1b107221 */ /* 0x000fe20000010000 */
[----:B------:R-:W-:Y:S01]  /*18f0*/  FMUL.FTZ R27, R13, R22 ;  /* 0x000000160d1b7220 */ /* 0x000fe20000410000 */
[----:B------:R-:W-:Y:S01]  /*1900*/  FFMA.FTZ R29, R23, R28, R26 ;  /* 0x0000001c171d7223 */ /* 0x000fe2000001001a */
[----:B------:R-:W-:Y:S01]  /*1910*/  FMUL.FTZ R24, R14, R9 ;  /* 0x000000090e187220 */ /* 0x000fe20000410000 */
[----:B------:R-:W-:Y:S01]  /*1920*/  FADD.FTZ R21, R21, R18 ;  /* 0x0000001215157221 */ /* 0x000fe20000010000 */
[----:B------:R-:W-:Y:S01]  /*1930*/  FFMA.FTZ R17, R18, R15, R17 ;  /* 0x0000000f12117223 */ /* 0x000fe20000010011 */
[----:B------:R-:W-:Y:S01]  /*1940*/  FADD.FTZ R14, R27, R16 ;  /* 0x000000101b0e7221 */ /* 0x000fe20000010000 */
[----:B------:R-:W-:Y:S01]  /*1950*/  FFMA.FTZ R16, R20, R23, R19 ;  /* 0x0000001714107223 */ /* 0x000fe20000010013 */
[----:B------:R-:W-:Y:S01]  /*1960*/  FFMA.FTZ R15, R24, R27, R29 ;  /* 0x0000001b180f7223 */ /* 0x000fe2000001001d */
[----:B------:R-:W-:Y:S01]  /*1970*/  FADD.FTZ R18, R25, R20 ;  /* 0x0000001419127221 */ /* 0x000fe20000010000 */
[----:B------:R-:W-:Y:S01]  /*1980*/  FADD.FTZ R19, R21, R22 ;  /* 0x0000001615137221 */ /* 0x000fe20000010000 */
[----:B------:R-:W-:Y:S01]  /*1990*/  FFMA.FTZ R17, R22, R24, R17 ;  /* 0x0000001816117223 */ /* 0x000fe20000010011 */
[----:B------:R-:W-:Y:S06]  /*19a0*/  BRA `(.L_x_698) ;  /* 0x0000001000807947 */ /* 0x000fec0003800000 */
.L_x_697:
[--C-:B0----5:R-:W-:Y:S02]  /*19b0*/  HADD2.F32 R15, -RZ, R39.reuse.H0_H0 ;  /* 0x20000027ff0f7230 */ /* 0x121fe40000004100 */
[----:B------:R-:W-:Y:S02]  /*19c0*/  HADD2.F32 R17, -RZ, R39.H1_H1 ;  /* 0x30000027ff117230 */ /* 0x000fe40000004100 */
[--C-:B------:R-:W-:Y:S02]  /*19d0*/  HADD2.F32 R19, -RZ, R51.reuse.H0_H0 ;  /* 0x20000033ff137230 */ /* 0x100fe40000004100 */
[----:B------:R-:W-:Y:S01]  /*19e0*/  FADD.FTZ R14, -R8, R15 ;  /* 0x0000000f080e7221 */ /* 0x000fe20000010100 */
[----:B------:R-:W-:Y:S02]  /*19f0*/  HADD2.F32 R23, -RZ, R51.H1_H1 ;  /* 0x30000033ff177230 */ /* 0x000fe40000004100 */
[----:B------:R-:W-:Y:S02]  /*1a00*/  HADD2.F32 R28, -RZ, R38.H0_H0 ;  /* 0x20000026ff1c7230 */ /* 0x000fe40000004100 */
[----:B-1----:R-:W-:Y:S01]  /*1a10*/  FMUL.FTZ R15, R14, R9 ;  /* 0x000000090e0f7220 */ /* 0x002fe20000410000 */
[C---:B------:R-:W-:Y:S01]  /*1a20*/  FADD.FTZ R14, -R8.reuse, R17 ;  /* 0x00000011080e7221 */ /* 0x040fe20000010100 */
[C---:B------:R-:W-:Y:S01]  /*1a30*/  FADD.FTZ R16, -R8.reuse, R19 ;  /* 0x0000001308107221 */ /* 0x040fe20000010100 */
[----:B------:R-:W-:Y:S01]  /*1a40*/  FADD.FTZ R24, -R8, R23 ;  /* 0x0000001708187221 */ /* 0x000fe20000010100 */
[----:B------:R-:W-:Y:S01]  /*1a50*/  FFMA.FTZ R17, R12, R15, R10 ;  /* 0x0000000f0c117223 */ /* 0x000fe2000001000a */
[-C--:B------:R-:W-:Y:S01]  /*1a60*/  FMUL.FTZ R14, R14, R9.reuse ;  /* 0x000000090e0e7220 */ /* 0x080fe20000410000 */
[----:B------:R-:W-:Y:S01]  /*1a70*/  FMUL.FTZ R29, R16, R9 ;  /* 0x00000009101d7220 */ /* 0x000fe20000410000 */
[----:B------:R-:W-:-:S02]  /*1a80*/  HADD2.F32 R23, -RZ, R37.H0_H0 ;  /* 0x20000025ff177230 */ /* 0x000fc40000004100 */
[----:B------:R-:W-:Y:S01]  /*1a90*/  FMUL.FTZ R18, R17, -1.4426950216293334961 ;  /* 0xbfb8aa3b11127820 */ /* 0x000fe20000410000 */
[----:B------:R-:W-:Y:S01]  /*1aa0*/  FFMA.FTZ R19, R13, R14, R11 ;  /* 0x0000000e0d137223 */ /* 0x000fe2000001000b */
[----:B------:R-:W-:Y:S01]  /*1ab0*/  FFMA.FTZ R16, R12, R29, R10 ;  /* 0x0000001d0c107223 */ /* 0x000fe2000001000a */
[-C--:B------:R-:W-:Y:S01]  /*1ac0*/  FMUL.FTZ R24, R24, R9.reuse ;  /* 0x0000000918187220 */ /* 0x080fe20000410000 */
[----:B------:R-:W-:Y:S01]  /*1ad0*/  FADD.FTZ R30, -R8, R23 ;  /* 0x00000017081e7221 */ /* 0x000fe20000010100 */
[----:B------:R-:W-:Y:S01]  /*1ae0*/  FMUL.FTZ R20, R19, -1.4426950216293334961 ;  /* 0xbfb8aa3b13147820 */ /* 0x000fe20000410000 */
[----:B------:R-:W0:Y:S01]  /*1af0*/  MUFU.EX2 R18, R18 ;  /* 0x0000001200127308 */ /* 0x000e220000000800 */
[----:B------:R-:W-:Y:S01]  /*1b00*/  FMUL.FTZ R21, R16, -1.4426950216293334961 ;  /* 0xbfb8aa3b10157820 */ /* 0x000fe20000410000 */
[----:B------:R-:W-:Y:S01]  /*1b10*/  FMUL.FTZ R23, R30, R9 ;  /* 0x000000091e177220 */ /* 0x000fe20000410000 */
[----:B------:R-:W-:Y:S02]  /*1b20*/  HADD2.F32 R27, -RZ, R38.H1_H1 ;  /* 0x30000026ff1b7230 */ /* 0x000fe40000004100 */
[----:B------:R-:W-:-:S03]  /*1b30*/  HADD2.F32 R57, -RZ, R37.H1_H1 ;  /* 0x30000025ff397230 */ /* 0x000fc60000004100 */
[----:B------:R-:W1:Y:S08]  /*1b40*/  MUFU.EX2 R20, R20 ;  /* 0x0000001400147308 */ /* 0x000e700000000800 */
[----:B------:R-:W2:Y:S01]  /*1b50*/  MUFU.EX2 R21, R21 ;  /* 0x0000001500157308 */ /* 0x000ea20000000800 */
[----:B0-----:R-:W-:Y:S01]  /*1b60*/  FADD.FTZ R25, R18, 1 ;  /* 0x3f80000012197421 */ /* 0x001fe20000010000 */
[----:B------:R-:W-:-:S06]  /*1b70*/  FFMA.FTZ R18, R13, R24, R11 ;  /* 0x000000180d127223 */ /* 0x000fcc000001000b */
[----:B------:R-:W0:Y:S01]  /*1b80*/  MUFU.RCP R25, R25 ;  /* 0x0000001900197308 */ /* 0x000e220000001000 */
[----:B-1----:R-:W-:Y:S01]  /*1b90*/  FADD.FTZ R22, R20, 1 ;  /* 0x3f80000014167421 */ /* 0x002fe20000010000 */
[----:B------:R-:W-:-:S06]  /*1ba0*/  FMUL.FTZ R20, R18, -1.4426950216293334961 ;  /* 0xbfb8aa3b12147820 */ /* 0x000fcc0000410000 */
[----:B------:R-:W1:Y:S01]  /*1bb0*/  MUFU.RCP R22, R22 ;  /* 0x0000001600167308 */ /* 0x000e620000001000 */
[----:B--2---:R-:W-:-:S07]  /*1bc0*/  FADD.FTZ R21, R21, 1 ;  /* 0x3f80000015157421 */ /* 0x004fce0000010000 */
[----:B------:R-:W2:Y:S01]  /*1bd0*/  MUFU.EX2 R20, R20 ;  /* 0x0000001400147308 */ /* 0x000ea20000000800 */
[----:B0-----:R-:W-:Y:S01]  /*1be0*/  FADD.FTZ R26, -R25, 1 ;  /* 0x3f800000191a7421 */ /* 0x001fe20000010100 */
[----:B------:R-:W-:-:S03]  /*1bf0*/  FMUL.FTZ R25, R28, R25 ;  /* 0x000000191c197220 */ /* 0x000fc60000410000 */
[----:B------:R-:W-:Y:S01]  /*1c00*/  FFMA.FTZ R26, R17, R26, 1 ;  /* 0x3f800000111a7423 */ /* 0x000fe2000001001a */
[----:B------:R-:W-:Y:S02]  /*1c10*/  FFMA.FTZ R17, R12, R23, R10 ;  /* 0x000000170c117223 */ /* 0x000fe4000001000a */
[----:B------:R-:W0:Y:S01]  /*1c20*/  MUFU.RCP R21, R21 ;  /* 0x0000001500157308 */ /* 0x000e220000001000 */
[----:B-1----:R-:W-:Y:S01]  /*1c30*/  FADD.FTZ R28, -R22, 1 ;  /* 0x3f800000161c7421 */ /* 0x002fe20000010100 */
[----:B------:R-:W-:Y:S01]  /*1c40*/  FMUL.FTZ R27, R27, R22 ;  /* 0x000000161b1b7220 */ /* 0x000fe20000410000 */
[----:B------:R-:W-:Y:S01]  /*1c50*/  FMUL.FTZ R25, R25, R26 ;  /* 0x0000001a19197220 */ /* 0x000fe20000410000 */
[----:B------:R-:W-:Y:S02]  /*1c60*/  HADD2.F32 R26, -RZ, R52.H0_H0 ;  /* 0x20000034ff1a7230 */ /* 0x000fe40000004100 */
[----:B------:R-:W-:Y:S01]  /*1c70*/  FFMA.FTZ R28, R19, R28, 1 ;  /* 0x3f800000131c7423 */ /* 0x000fe2000001001c */
[----:B------:R-:W-:Y:S01]  /*1c80*/  FMUL.FTZ R19, R17, -1.4426950216293334961 ;  /* 0xbfb8aa3b11137820 */ /* 0x000fe20000410000 */
[----:B--2---:R-:W-:Y:S01]  /*1c90*/  FADD.FTZ R22, R20, 1 ;  /* 0x3f80000014167421 */ /* 0x004fe20000010000 */
[----:B------:R-:W-:Y:S01]  /*1ca0*/  FADD.FTZ R20, -R8, R57 ;  /* 0x0000003908147221 */ /* 0x000fe20000010100 */
[----:B------:R-:W-:-:S03]  /*1cb0*/  FMUL.FTZ R27, R27, R28 ;  /* 0x0000001c1b1b7220 */ /* 0x000fc60000410000 */
[----:B------:R-:W1:Y:S01]  /*1cc0*/  MUFU.EX2 R19, R19 ;  /* 0x0000001300137308 */ /* 0x000e620000000800 */
[----:B------:R-:W-:Y:S01]  /*1cd0*/  FMUL.FTZ R20, R20, R9 ;  /* 0x0000000914147220 */ /* 0x000fe20000410000 */
[----:B0-----:R-:W-:-:S06]  /*1ce0*/  FADD.FTZ R31, -R21, 1 ;  /* 0x3f800000151f7421 */ /* 0x001fcc0000010100 */
[----:B------:R-:W0:Y:S01]  /*1cf0*/  MUFU.RCP R22, R22 ;  /* 0x0000001600167308 */ /* 0x000e220000001000 */
[----:B------:R-:W-:Y:S01]  /*1d00*/  FFMA.FTZ R16, R16, R31, 1 ;  /* 0x3f80000010107423 */ /* 0x000fe2000001001f */
[----:B------:R-:W-:Y:S02]  /*1d10*/  HADD2.F32 R31, -RZ, R52.H1_H1 ;  /* 0x30000034ff1f7230 */ /* 0x000fe40000004100 */
[----:B-1----:R-:W-:Y:S01]  /*1d20*/  FADD.FTZ R28, R19, 1 ;  /* 0x3f800000131c7421 */ /* 0x002fe20000010000 */
[----:B------:R-:W-:Y:S01]  /*1d30*/  FMUL.FTZ R19, R26, R21 ;  /* 0x000000151a137220 */ /* 0x000fe20000410000 */
[----:B------:R-:W-:-:S03]  /*1d40*/  FFMA.FTZ R21, R13, R20, R11 ;  /* 0x000000140d157223 */ /* 0x000fc6000001000b */
[----:B------:R-:W-:Y:S01]  /*1d50*/  FMUL.FTZ R16, R19, R16 ;  /* 0x0000001013107220 */ /* 0x000fe20000410000 */
[----:B------:R-:W1:Y:S01]  /*1d60*/  MUFU.RCP R28, R28 ;  /* 0x0000001c001c7308 */ /* 0x000e620000001000 */
[----:B------:R-:W-:Y:S01]  /*1d70*/  FMUL.FTZ R30, R21, -1.4426950216293334961 ;  /* 0xbfb8aa3b151e7820 */ /* 0x000fe20000410000 */
[----:B0-----:R-:W-:Y:S01]  /*1d80*/  FADD.FTZ R19, -R22, 1 ;  /* 0x3f80000016137421 */ /* 0x001fe20000010100 */
[----:B------:R-:W-:Y:S01]  /*1d90*/  FMUL.FTZ R22, R31, R22 ;  /* 0x000000161f167220 */ /* 0x000fe20000410000 */
[----:B------:R-:W-:Y:S02]  /*1da0*/  HADD2.F32 R31, -RZ, R35.H0_H0 ;  /* 0x20000023ff1f7230 */ /* 0x000fe40000004100 */
[----:B------:R-:W-:Y:S02]  /*1db0*/  FFMA.FTZ R19, R18, R19, 1 ;  /* 0x3f80000012137423 */ /* 0x000fe40000010013 */
[----:B------:R-:W0:Y:S01]  /*1dc0*/  MUFU.EX2 R30, R30 ;  /* 0x0000001e001e7308 */ /* 0x000e220000000800 */
[----:B------:R-:W-:Y:S01]  /*1dd0*/  FADD.FTZ R18, -R8, R31 ;  /* 0x0000001f08127221 */ /* 0x000fe20000010100 */
[----:B------:R-:W-:-:S02]  /*1de0*/  HADD2.F32 R31, -RZ, R36.H0_H0 ;  /* 0x20000024ff1f7230 */ /* 0x000fc40000004100 */
[----:B------:R-:W-:Y:S01]  /*1df0*/  FMUL.FTZ R19, R22, R19 ;  /* 0x0000001316137220 */ /* 0x000fe20000410000 */
[----:B-1----:R-:W-:Y:S02]  /*1e00*/  FADD.FTZ R26, -R28, 1 ;  /* 0x3f8000001c1a7421 */ /* 0x002fe40000010100 */
[----:B------:R-:W-:Y:S02]  /*1e10*/  FMUL.FTZ R31, R31, R28 ;  /* 0x0000001c1f1f7220 */ /* 0x000fe40000410000 */
[----:B------:R-:W-:Y:S01]  /*1e20*/  FFMA.FTZ R26, R17, R26, 1 ;  /* 0x3f800000111a7423 */ /* 0x000fe2000001001a */
[----:B------:R-:W-:Y:S01]  /*1e30*/  FMUL.FTZ R17, R18, R9 ;  /* 0x0000000912117220 */ /* 0x000fe20000410000 */
[----:B0-----:R-:W-:-:S03]  /*1e40*/  FADD.FTZ R56, R30, 1 ;  /* 0x3f8000001e387421 */ /* 0x001fc60000010000 */
[----:B------:R-:W-:Y:S01]  /*1e50*/  FFMA.FTZ R18, R12, R17, R10 ;  /* 0x000000110c127223 */ /* 0x000fe2000001000a */
[----:B------:R-:W-:Y:S01]  /*1e60*/  FMUL.FTZ R22, R31, R26 ;  /* 0x0000001a1f167220 */ /* 0x000fe20000410000 */
[----:B------:R-:W-:Y:S01]  /*1e70*/  HADD2.F32 R31, -RZ, R36.H1_H1 ;  /* 0x30000024ff1f7230 */ /* 0x000fe20000004100 */
[----:B------:R-:W0:Y:S01]  /*1e80*/  MUFU.RCP R30, R56 ;  /* 0x00000038001e7308 */ /* 0x000e220000001000 */
[----:B------:R-:W-:-:S07]  /*1e90*/  FMUL.FTZ R57, R18, -1.4426950216293334961 ;  /* 0xbfb8aa3b12397820 */ /* 0x000fce0000410000 */
[----:B------:R-:W1:Y:S01]  /*1ea0*/  MUFU.EX2 R28, R57 ;  /* 0x00000039001c7308 */ /* 0x000e620000000800 */
[----:B0-----:R-:W-:-:S04]  /*1eb0*/  FADD.FTZ R26, -R30, 1 ;  /* 0x3f8000001e1a7421 */ /* 0x001fc80000010100 */
[----:B------:R-:W-:Y:S01]  /*1ec0*/  FFMA.FTZ R26, R21, R26, 1 ;  /* 0x3f800000151a7423 */ /* 0x000fe2000001001a */
[----:B------:R-:W-:Y:S01]  /*1ed0*/  FMUL.FTZ R21, R31, R30 ;  /* 0x0000001e1f157220 */ /* 0x000fe20000410000 */
[----:B------:R-:W-:Y:S01]  /*1ee0*/  FMUL.FTZ R31, R13, R27 ;  /* 0x0000001b0d1f7220 */ /* 0x000fe20000410000 */
[----:B-1----:R-:W-:Y:S02]  /*1ef0*/  FADD.FTZ R30, R28, 1 ;  /* 0x3f8000001c1e7421 */ /* 0x002fe40000010000 */
[----:B------:R-:W-:Y:S01]  /*1f00*/  FMUL.FTZ R21, R21, R26 ;  /* 0x0000001a15157220 */ /* 0x000fe20000410000 */
[----:B------:R-:W-:Y:S01]  /*1f10*/  FMUL.FTZ R28, R12, R25 ;  /* 0x000000190c1c7220 */ /* 0x000fe20000410000 */
[----:B------:R0:W1:Y:S03]  /*1f20*/  MUFU.RCP R26, R30 ;  /* 0x0000001e001a7308 */ /* 0x0000660000001000 */
[----:B------:R-:W-:Y:S01]  /*1f30*/  FFMA.FTZ R57, R15, R28, RZ ;  /* 0x0000001c0f397223 */ /* 0x000fe200000100ff */
[----:B------:R-:W-:-:S04]  /*1f40*/  FADD.FTZ R28, RZ, R28 ;  /* 0x0000001cff1c7221 */ /* 0x000fc80000010000 */
[----:B------:R-:W-:Y:S01]  /*1f50*/  FADD.FTZ R28, R31, R28 ;  /* 0x0000001c1f1c7221 */ /* 0x000fe20000010000 */
[----:B0-----:R-:W-:Y:S01]  /*1f60*/  FFMA.FTZ R30, R14, R31, R57 ;  /* 0x0000001f0e1e7223 */ /* 0x001fe20000010039 */
[----:B------:R-:W-:-:S05]  /*1f70*/  HADD2.F32 R31, -RZ, R34.H0_H0 ;  /* 0x20000022ff1f7230 */ /* 0x000fca0000004100 */
[----:B-1----:R-:W-:Y:S01]  /*1f80*/  FMUL.FTZ R31, R31, R26 ;  /* 0x0000001a1f1f7220 */ /* 0x002fe20000410000 */
[----:B------:R-:W-:Y:S01]  /*1f90*/  FADD.FTZ R57, -R26, 1 ;  /* 0x3f8000001a397421 */ /* 0x000fe20000010100 */
[----:B------:R-:W-:Y:S01]  /*1fa0*/  FFMA.FTZ R26, R15, R25, RZ ;  /* 0x000000190f1a7223 */ /* 0x000fe200000100ff */
[----:B------:R-:W-:Y:S02]  /*1fb0*/  HADD2.F32 R15, -RZ, R35.H1_H1 ;  /* 0x30000023ff0f7230 */ /* 0x000fe40000004100 */
[----:B------:R-:W-:Y:S01]  /*1fc0*/  FADD.FTZ R25, RZ, R25 ;  /* 0x00000019ff197221 */ /* 0x000fe20000010000 */
[----:B------:R-:W-:Y:S01]  /*1fd0*/  FFMA.FTZ R18, R18, R57, 1 ;  /* 0x3f80000012127423 */ /* 0x000fe20000010039 */
[-C--:B------:R-:W-:Y:S01]  /*1fe0*/  FFMA.FTZ R26, R29, R16.reuse, R26 ;  /* 0x000000101d1a7223 */ /* 0x080fe2000001001a */
[----:B------:R-:W-:Y:S01]  /*1ff0*/  FADD.FTZ R56, -R8, R15 ;  /* 0x0000000f08387221 */ /* 0x000fe20000010100 */
[----:B------:R-:W-:Y:S01]  /*2000*/  FADD.FTZ R25, R25, R16 ;  /* 0x0000001019197221 */ /* 0x000fe20000010000 */
[----:B------:R-:W-:Y:S01]  /*2010*/  FMUL.FTZ R15, R12, R16 ;  /* 0x000000100c0f7220 */ /* 0x000fe20000410000 */
[----:B------:R-:W-:Y:S01]  /*2020*/  FMUL.FTZ R18, R31, R18 ;  /* 0x000000121f127220 */ /* 0x000fe20000410000 */
[----:B------:R-:W-:Y:S01]  /*2030*/  FMUL.FTZ R16, R56, R9 ;  /* 0x0000000938107220 */ /* 0x000fe20000410000 */
[----:B------:R-:W-:Y:S01]  /*2040*/  FFMA.FTZ R26, R23, R22, R26 ;  /* 0x00000016171a7223 */ /* 0x000fe2000001001a */
[----:B------:R-:W-:Y:S01]  /*2050*/  FFMA.FTZ R29, R29, R15, R30 ;  /* 0x0000000f1d1d7223 */ /* 0x000fe2000001001e */
[----:B------:R-:W-:Y:S01]  /*2060*/  FADD.FTZ R30, R28, R15 ;  /* 0x0000000f1c1e7221 */ /* 0x000fe20000010000 */
[----:B------:R-:W-:Y:S01]  /*2070*/  FFMA.FTZ R31, R13, R16, R11 ;  /* 0x000000100d1f7223 */ /* 0x000fe2000001000b */
[----:B------:R-:W-:-:S02]  /*2080*/  HADD2.F32 R15, -RZ, R34.H1_H1 ;  /* 0x30000022ff0f7230 */ /* 0x000fc40000004100 */
[----:B------:R-:W-:Y:S01]  /*2090*/  FFMA.FTZ R26, R17, R18, R26 ;  /* 0x00000012111a7223 */ /* 0x000fe2000001001a */
[----:B------:R-:W-:-:S06]  /*20a0*/  FMUL.FTZ R57, R31, -1.4426950216293334961 ;  /* 0xbfb8aa3b1f397820 */ /* 0x000fcc0000410000 */
[----:B------:R-:W0:Y:S02]  /*20b0*/  MUFU.EX2 R57, R57 ;  /* 0x0000003900397308 */ /* 0x000e240000000800 */
[----:B0-----:R-:W-:-:S06]  /*20c0*/  FADD.FTZ R56, R57, 1 ;  /* 0x3f80000039387421 */ /* 0x001fcc0000010000 */
[----:B------:R-:W0:Y:S02]  /*20d0*/  MUFU.RCP R56, R56 ;  /* 0x0000003800387308 */ /* 0x000e240000001000 */
[----:B0-----:R-:W-:Y:S01]  /*20e0*/  FADD.FTZ R28, -R56, 1 ;  /* 0x3f800000381c7421 */ /* 0x001fe20000010100 */
[----:B------:R-:W-:-:S03]  /*20f0*/  FMUL.FTZ R15, R15, R56 ;  /* 0x000000380f0f7220 */ /* 0x000fc60000410000 */
[----:B------:R-:W-:Y:S01]  /*2100*/  FFMA.FTZ R28, R31, R28, 1 ;  /* 0x3f8000001f1c7423 */ /* 0x000fe2000001001c */
[----:B------:R-:W-:Y:S01]  /*2110*/  FFMA.FTZ R31, R14, R27, RZ ;  /* 0x0000001b0e1f7223 */ /* 0x000fe200000100ff */
[----:B------:R-:W-:Y:S02]  /*2120*/  HADD2.F32 R14, -RZ, R49.H0_H0 ;  /* 0x20000031ff0e7230 */ /* 0x000fe40000004100 */
[----:B------:R-:W-:Y:S01]  /*2130*/  FMUL.FTZ R15, R15, R28 ;  /* 0x0000001c0f0f7220 */ /* 0x000fe20000410000 */
[----:B------:R-:W-:Y:S01]  /*2140*/  FADD.FTZ R28, RZ, R27 ;  /* 0x0000001bff1c7221 */ /* 0x000fe20000010000 */
[-C--:B------:R-:W-:Y:S01]  /*2150*/  FFMA.FTZ R27, R24, R19.reuse, R31 ;  /* 0x00000013181b7223 */ /* 0x080fe2000001001f */
[----:B------:R-:W-:Y:S01]  /*2160*/  FADD.FTZ R57, -R8, R14 ;  /* 0x0000000e08397221 */ /* 0x000fe20000010100 */
[----:B------:R-:W-:Y:S01]  /*2170*/  FMUL.FTZ R14, R13, R19 ;  /* 0x000000130d0e7220 */ /* 0x000fe20000410000 */
[----:B------:R-:W-:Y:S02]  /*2180*/  FADD.FTZ R28, R28, R19 ;  /* 0x000000131c1c7221 */ /* 0x000fe40000010000 */
[----:B------:R-:W-:Y:S01]  /*2190*/  FMUL.FTZ R19, R57, R9 ;  /* 0x0000000939137220 */ /* 0x000fe20000410000 */
[----:B------:R-:W-:Y:S01]  /*21a0*/  FFMA.FTZ R24, R24, R14, R29 ;  /* 0x0000000e18187223 */ /* 0x000fe2000001001d */
[----:B------:R-:W-:Y:S01]  /*21b0*/  FADD.FTZ R30, R14, R30 ;  /* 0x0000001e0e1e7221 */ /* 0x000fe20000010000 */
[----:B------:R-:W-:-:S02]  /*21c0*/  HADD2.F32 R14, -RZ, R50.H0_H0 ;  /* 0x20000032ff0e7230 */ /* 0x000fc40000004100 */
        /* <DEDUP_REMOVED lines=8> */
[----:B------:R-:W-:-:S03]  /*2250*/  HADD2.F32 R29, -RZ, R49.H1_H1 ;  /* 0x30000031ff1d7230 */ /* 0x000fc60000004100 */
[----:B------:R-:W-:Y:S02]  /*2260*/  FMUL.FTZ R14, R14, R57 ;  /* 0x000000390e0e7220 */ /* 0x000fe40000410000 */
[----:B------:R-:W-:Y:S01]  /*2270*/  FADD.FTZ R57, -R8, R29 ;  /* 0x0000001d08397221 */ /* 0x000fe20000010100 */
[----:B------:R-:W-:Y:S01]  /*2280*/  FADD.FTZ R29, R25, R22 ;  /* 0x00000016191d7221 */ /* 0x000fe20000010000 */
[----:B------:R-:W-:Y:S01]  /*2290*/  FMUL.FTZ R25, R12, R22 ;  /* 0x000000160c197220 */ /* 0x000fe20000410000 */
[----:B------:R-:W-:Y:S01]  /*22a0*/  FFMA.FTZ R26, R19, R14, R26 ;  /* 0x0000000e131a7223 */ /* 0x000fe2000001001a */
[----:B------:R-:W-:Y:S02]  /*22b0*/  FMUL.FTZ R22, R57, R9 ;  /* 0x0000000939167220 */ /* 0x000fe40000410000 */
[----:B------:R-:W-:Y:S01]  /*22c0*/  FFMA.FTZ R31, R23, R25, R24 ;  /* 0x00000019171f7223 */ /* 0x000fe20000010018 */
[----:B------:R-:W-:Y:S01]  /*22d0*/  FADD.FTZ R30, R30, R25 ;  /* 0x000000191e1e7221 */ /* 0x000fe20000010000 */
[----:B------:R-:W-:Y:S01]  /*22e0*/  FFMA.FTZ R23, R13, R22, R11 ;  /* 0x000000160d177223 */ /* 0x000fe2000001000b */
[----:B------:R-:W-:-:S03]  /*22f0*/  HADD2.F32 R25, -RZ, R50.H1_H1 ;  /* 0x30000032ff197230 */ /* 0x000fc60000004100 */
[----:B------:R-:W-:-:S06]  /*2300*/  FMUL.FTZ R56, R23, -1.4426950216293334961 ;  /* 0xbfb8aa3b17387820 */ /* 0x000fcc0000410000 */
[----:B------:R-:W0:Y:S02]  /*2310*/  MUFU.EX2 R56, R56 ;  /* 0x0000003800387308 */ /* 0x000e240000000800 */
[----:B0-----:R-:W-:Y:S01]  /*2320*/  FADD.FTZ R57, R56, 1 ;  /* 0x3f80000038397421 */ /* 0x001fe20000010000 */
[----:B------:R-:W-:-:S05]  /*2330*/  FMUL.FTZ R56, R13, R21 ;  /* 0x000000150d387220 */ /* 0x000fca0000410000 */
[----:B------:R-:W0:Y:S01]  /*2340*/  MUFU.RCP R24, R57 ;  /* 0x0000003900187308 */ /* 0x000e220000001000 */
[----:B------:R-:W-:Y:S01]  /*2350*/  FADD.FTZ R30, R56, R30 ;  /* 0x0000001e381e7221 */ /* 0x000fe20000010000 */
[----:B0-----:R-:W-:Y:S01]  /*2360*/  FMUL.FTZ R25, R25, R24 ;  /* 0x0000001819197220 */ /* 0x001fe20000410000 */
[----:B------:R-:W-:-:S04]  /*2370*/  FADD.FTZ R24, -R24, 1 ;  /* 0x3f80000018187421 */ /* 0x000fc80000010100 */
[----:B------:R-:W-:-:S04]  /*2380*/  FFMA.FTZ R24, R23, R24, 1 ;  /* 0x3f80000017187423 */ /* 0x000fc80000010018 */
[----:B------:R-:W-:Y:S01]  /*2390*/  FMUL.FTZ R23, R25, R24 ;  /* 0x0000001819177220 */ /* 0x000fe20000410000 */
[----:B------:R-:W-:Y:S02]  /*23a0*/  HADD2.F32 R25, -RZ, R33.H0_H0 ;  /* 0x20000021ff197230 */ /* 0x000fe40000004100 */
[----:B------:R-:W-:Y:S01]  /*23b0*/  FADD.FTZ R24, R28, R21 ;  /* 0x000000151c187221 */ /* 0x000fe20000010000 */
[----:B------:R-:W-:Y:S01]  /*23c0*/  FFMA.FTZ R28, R20, R56, R31 ;  /* 0x00000038141c7223 */ /* 0x000fe2000001001f */
[----:B------:R-:W-:Y:S02]  /*23d0*/  HADD2.F32 R56, -RZ, R32.H0_H0 ;  /* 0x20000020ff387230 */ /* 0x000fe40000004100 */
[----:B------:R-:W-:Y:S01]  /*23e0*/  FADD.FTZ R57, -R8, R25 ;  /* 0x0000001908397221 */ /* 0x000fe20000010100 */
[----:B------:R-:W-:Y:S01]  /*23f0*/  FFMA.FTZ R25, R20, R21, R27 ;  /* 0x0000001514197223 */ /* 0x000fe2000001001b */
[----:B------:R-:W-:Y:S02]  /*2400*/  FADD.FTZ R24, R24, R15 ;  /* 0x0000000f18187221 */ /* 0x000fe40000010000 */
[----:B------:R-:W-:Y:S01]  /*2410*/  FMUL.FTZ R21, R57, R9 ;  /* 0x0000000939157220 */ /* 0x000fe20000410000 */
[----:B------:R-:W-:Y:S01]  /*2420*/  FFMA.FTZ R25, R16, R15, R25 ;  /* 0x0000000f10197223 */ /* 0x000fe20000010019 */
[----:B------:R-:W-:-:S02]  /*2430*/  FADD.FTZ R24, R24, R23 ;  /* 0x0000001718187221 */ /* 0x000fc40000010000 */
[----:B------:R-:W-:Y:S01]  /*2440*/  FFMA.FTZ R20, R12, R21, R10 ;  /* 0x000000150c147223 */ /* 0x000fe2000001000a */
[----:B------:R-:W-:-:S03]  /*2450*/  FFMA.FTZ R25, R22, R23, R25 ;  /* 0x0000001716197223 */ /* 0x000fc60000010019 */
        /* <DEDUP_REMOVED lines=10> */
[----:B------:R-:W-:-:S05]  /*2500*/  HADD2.F32 R27, -RZ, R33.H1_H1 ;  /* 0x30000021ff1b7230 */ /* 0x000fca0000004100 */
[----:B------:R-:W-:Y:S01]  /*2510*/  FADD.FTZ R56, -R8, R27 ;  /* 0x0000001b08387221 */ /* 0x000fe20000010100 */
[----:B------:R-:W-:Y:S01]  /*2520*/  FADD.FTZ R27, R29, R18 ;  /* 0x000000121d1b7221 */ /* 0x000fe20000010000 */
[----:B------:R-:W-:Y:S01]  /*2530*/  FFMA.FTZ R29, R17, R31, R28 ;  /* 0x0000001f111d7223 */ /* 0x000fe2000001001c */
[----:B------:R-:W-:Y:S02]  /*2540*/  HADD2.F32 R31, -RZ, R32.H1_H1 ;  /* 0x30000020ff1f7230 */ /* 0x000fe40000004100 */
[----:B------:R-:W-:Y:S01]  /*2550*/  FMUL.FTZ R18, R56, R9 ;  /* 0x0000000938127220 */ /* 0x000fe20000410000 */
[----:B------:R-:W-:-:S03]  /*2560*/  FADD.FTZ R27, R27, R14 ;  /* 0x0000000e1b1b7221 */ /* 0x000fc60000010000 */
[----:B------:R-:W-:Y:S01]  /*2570*/  FFMA.FTZ R17, R13, R18, R11 ;  /* 0x000000120d117223 */ /* 0x000fe2000001000b */
[----:B------:R-:W-:-:S03]  /*2580*/  FADD.FTZ R27, R27, R20 ;  /* 0x000000141b1b7221 */ /* 0x000fc60000010000 */
[----:B------:R-:W-:-:S06]  /*2590*/  FMUL.FTZ R56, R17, -1.4426950216293334961 ;  /* 0xbfb8aa3b11387820 */ /* 0x000fcc0000410000 */
[----:B------:R-:W0:Y:S02]  /*25a0*/  MUFU.EX2 R56, R56 ;  /* 0x0000003800387308 */ /* 0x000e240000000800 */
[----:B0-----:R-:W-:Y:S01]  /*25b0*/  FADD.FTZ R28, R56, 1 ;  /* 0x3f800000381c7421 */ /* 0x001fe20000010000 */
[----:B------:R-:W-:-:S04]  /*25c0*/  FMUL.FTZ R56, R13, R15 ;  /* 0x0000000f0d387220 */ /* 0x000fc80000410000 */
[----:B------:R-:W-:Y:S01]  /*25d0*/  FADD.FTZ R30, R56, R30 ;  /* 0x0000001e381e7221 */ /* 0x000fe20000010000 */
[----:B------:R-:W0:Y:S02]  /*25e0*/  MUFU.RCP R28, R28 ;  /* 0x0000001c001c7308 */ /* 0x000e240000001000 */
[----:B0-----:R-:W-:Y:S01]  /*25f0*/  FADD.FTZ R57, -R28, 1 ;  /* 0x3f8000001c397421 */ /* 0x001fe20000010100 */
[----:B------:R-:W-:Y:S01]  /*2600*/  FMUL.FTZ R31, R31, R28 ;  /* 0x0000001c1f1f7220 */ /* 0x000fe20000410000 */
[----:B------:R-:W-:Y:S01]  /*2610*/  FFMA.FTZ R28, R16, R56, R29 ;  /* 0x00000038101c7223 */ /* 0x000fe2000001001d */
[----:B------:R-:W-:Y:S02]  /*2620*/  HADD2.F32 R56, -RZ, R7.H0_H0 ;  /* 0x20000007ff387230 */ /* 0x000fe40000004100 */
[----:B------:R-:W-:-:S04]  /*2630*/  FFMA.FTZ R17, R17, R57, 1 ;  /* 0x3f80000011117423 */ /* 0x000fc80000010039 */
[----:B------:R-:W-:Y:S01]  /*2640*/  FMUL.FTZ R17, R31, R17 ;  /* 0x000000111f117220 */ /* 0x000fe20000410000 */
[----:B------:R-:W-:-:S03]  /*2650*/  HADD2.F32 R31, -RZ, R6.H0_H0 ;  /* 0x20000006ff1f7230 */ /* 0x000fc60000004100 */
[----:B------:R-:W-:Y:S01]  /*2660*/  FADD.FTZ R24, R24, R17 ;  /* 0x0000001118187221 */ /* 0x000fe20000010000 */
[----:B------:R-:W-:Y:S01]  /*2670*/  FFMA.FTZ R25, R18, R17, R25 ;  /* 0x0000001112197223 */ /* 0x000fe20000010019 */
[----:B------:R-:W-:-:S04]  /*2680*/  FADD.FTZ R31, -R8, R31 ;  /* 0x0000001f081f7221 */ /* 0x000fc80000010100 */
[----:B------:R-:W-:-:S04]  /*2690*/  FMUL.FTZ R15, R31, R9 ;  /* 0x000000091f0f7220 */ /* 0x000fc80000410000 */
[----:B------:R-:W-:-:S04]  /*26a0*/  FFMA.FTZ R16, R12, R15, R10 ;  /* 0x0000000f0c107223 */ /* 0x000fc8000001000a */
        /* <DEDUP_REMOVED lines=9> */
[----:B------:R-:W-:Y:S02]  /*2740*/  HADD2.F32 R31, -RZ, R7.H1_H1 ;  /* 0x30000007ff1f7230 */ /* 0x000fe40000004100 */
[----:B------:R-:W-:-:S04]  /*2750*/  FFMA.FTZ R57, R16, R57, 1 ;  /* 0x3f80000010397423 */ /* 0x000fc80000010039 */
[----:B------:R-:W-:Y:S01]  /*2760*/  FMUL.FTZ R16, R56, R57 ;  /* 0x0000003938107220 */ /* 0x000fe20000410000 */
[----:B------:R-:W-:-:S03]  /*2770*/  HADD2.F32 R57, -RZ, R6.H1_H1 ;  /* 0x30000006ff397230 */ /* 0x000fc60000004100 */
[----:B------:R-:W-:Y:S02]  /*2780*/  FADD.FTZ R27, R27, R16 ;  /* 0x000000101b1b7221 */ /* 0x000fe40000010000 */
        /* <DEDUP_REMOVED lines=16> */
[----:B------:R-:W-:Y:S01]  /*2890*/  FFMA.FTZ R25, R14, R19, R25 ;  /* 0x000000130e197223 */ /* 0x000fe20000010019 */
[----:B------:R-:W-:Y:S01]  /*28a0*/  FADD.FTZ R24, R24, R19 ;  /* 0x0000001318187221 */ /* 0x000fe20000010000 */
[----:B------:R-:W-:-:S04]  /*28b0*/  FADD.FTZ R31, -R8, R31 ;  /* 0x0000001f081f7221 */ /* 0x000fc80000010100 */
[----:B------:R-:W-:-:S04]  /*28c0*/  FMUL.FTZ R23, R31, R9 ;  /* 0x000000091f177220 */ /* 0x000fc80000410000 */
[----:B------:R-:W-:-:S04]  /*28d0*/  FFMA.FTZ R22, R12, R23, R10 ;  /* 0x000000170c167223 */ /* 0x000fc8000001000a */
[----:B------:R-:W-:-:S06]  /*28e0*/  FMUL.FTZ R31, R22, -1.4426950216293334961 ;  /* 0xbfb8aa3b161f7820 */ /* 0x000fcc0000410000 */
[----:B------:R-:W0:Y:S02]  /*28f0*/  MUFU.EX2 R31, R31 ;  /* 0x0000001f001f7308 */ /* 0x000e240000000800 */
[----:B0-----:R-:W-:-:S06]  /*2900*/  FADD.FTZ R57, R31, 1 ;  /* 0x3f8000001f397421 */ /* 0x001fcc0000010000 */
[----:B------:R0:W1:Y:S02]  /*2910*/  MUFU.RCP R29, R57 ;  /* 0x00000039001d7308 */ /* 0x0000640000001000 */
[----:B0-----:R-:W-:-:S04]  /*2920*/  FMUL.FTZ R57, R12, R20 ;  /* 0x000000140c397220 */ /* 0x001fc80000410000 */
[----:B------:R-:W-:Y:S01]  /*2930*/  FFMA.FTZ R31, R21, R57, R28 ;  /* 0x00000039151f7223 */ /* 0x000fe2000001001c */
[----:B------:R-:W-:Y:S01]  /*2940*/  FADD.FTZ R30, R30, R57 ;  /* 0x000000391e1e7221 */ /* 0x000fe20000010000 */
[----:B-1----:R-:W-:Y:S01]  /*2950*/  FMUL.FTZ R56, R56, R29 ;  /* 0x0000001d38387220 */ /* 0x002fe20000410000 */
[----:B------:R-:W-:-:S04]  /*2960*/  FADD.FTZ R29, -R29, 1 ;  /* 0x3f8000001d1d7421 */ /* 0x000fc80000010100 */
[----:B------:R-:W-:-:S04]  /*2970*/  FFMA.FTZ R29, R22, R29, 1 ;  /* 0x3f800000161d7423 */ /* 0x000fc8000001001d */
[----:B------:R-:W-:Y:S01]  /*2980*/  FMUL.FTZ R22, R56, R29 ;  /* 0x0000001d38167220 */ /* 0x000fe20000410000 */
[----:B------:R-:W-:-:S05]  /*2990*/  HADD2.F32 R29, -RZ, R54.H1_H1 ;  /* 0x30000036ff1d7230 */ /* 0x000fca0000004100 */
[----:B------:R-:W-:Y:S01]  /*29a0*/  FADD.FTZ R56, -R8, R29 ;  /* 0x0000001d08387221 */ /* 0x000fe20000010100 */
[----:B------:R-:W-:Y:S01]  /*29b0*/  FFMA.FTZ R29, R21, R20, R26 ;  /* 0x00000014151d7223 */ /* 0x000fe2000001001a */
[----:B------:R-:W-:Y:S02]  /*29c0*/  HADD2.F32 R21, -RZ, R53.H1_H1 ;  /* 0x30000035ff157230 */ /* 0x000fe40000004100 */
        /* <DEDUP_REMOVED lines=9> */
[----:B------:R-:W-:Y:S01]  /*2a60*/  FMUL.FTZ R26, R13, R17 ;  /* 0x000000110d1a7220 */ /* 0x000fe20000410000 */
[----:B------:R-:W-:Y:S02]  /*2a70*/  FMUL.FTZ R17, R12, R16 ;  /* 0x000000100c117220 */ /* 0x000fe40000410000 */
[----:B------:R-:W-:Y:S01]  /*2a80*/  FMUL.FTZ R21, R21, R57 ;  /* 0x0000003915157220 */ /* 0x000fe20000410000 */
[----:B------:R-:W-:Y:S01]  /*2a90*/  FFMA.FTZ R18, R18, R26, R31 ;  /* 0x0000001a12127223 */ /* 0x000fe2000001001f */
[----:B------:R-:W-:-:S03]  /*2aa0*/  FADD.FTZ R30, R26, R30 ;  /* 0x0000001e1a1e7221 */ /* 0x000fc60000010000 */
[----:B------:R-:W-:Y:S01]  /*2ab0*/  FFMA.FTZ R31, R15, R17, R18 ;  /* 0x000000110f1f7223 */ /* 0x000fe20000010012 */
[----:B------:R-:W-:Y:S01]  /*2ac0*/  FADD.FTZ R30, R30, R17 ;  /* 0x000000111e1e7221 */ /* 0x000fe20000010000 */
[----:B------:R-:W-:Y:S01]  /*2ad0*/  FMUL.FTZ R17, R13, R19 ;  /* 0x000000130d117220 */ /* 0x000fe20000410000 */
[----:B------:R-:W-:Y:S01]  /*2ae0*/  FFMA.FTZ R18, R15, R16, R29 ;  /* 0x000000100f127223 */ /* 0x000fe2000001001d */
[-C--:B------:R-:W-:Y:S01]  /*2af0*/  FMUL.FTZ R15, R12, R22.reuse ;  /* 0x000000160c0f7220 */ /* 0x080fe20000410000 */
[----:B------:R-:W-:Y:S01]  /*2b00*/  FADD.FTZ R19, R24, R21 ;  /* 0x0000001518137221 */ /* 0x000fe20000010000 */
[----:B------:R-:W-:Y:S01]  /*2b10*/  FFMA.FTZ R26, R14, R17, R31 ;  /* 0x000000110e1a7223 */ /* 0x000fe2000001001f */
[----:B------:R-:W-:Y:S01]  /*2b20*/  FADD.FTZ R30, R17, R30 ;  /* 0x0000001e111e7221 */ /* 0x000fe20000010000 */
[----:B------:R-:W-:Y:S01]  /*2b30*/  FMUL.FTZ R17, R13, R21 ;  /* 0x000000150d117220 */ /* 0x000fe20000410000 */
[C---:B------:R-:W-:Y:S01]  /*2b40*/  FFMA.FTZ R16, R23.reuse, R22, R18 ;  /* 0x0000001617107223 */ /* 0x040fe20000010012 */
[----:B------:R-:W-:Y:S01]  /*2b50*/  FFMA.FTZ R29, R23, R15, R26 ;  /* 0x0000000f171d7223 */ /* 0x000fe2000001001a */
[----:B------:R-:W-:Y:S01]  /*2b60*/  FADD.FTZ R30, R30, R15 ;  /* 0x0000000f1e1e7221 */ /* 0x000fe20000010000 */
[----:B------:R-:W-:-:S02]  /*2b70*/  FADD.FTZ R18, R27, R22 ;  /* 0x000000161b127221 */ /* 0x000fc40000010000 */
[C---:B------:R-:W-:Y:S01]  /*2b80*/  FFMA.FTZ R15, R20.reuse, R17, R29 ;  /* 0x00000011140f7223 */ /* 0x040fe2000001001d */
[----:B------:R-:W-:Y:S01]  /*2b90*/  FADD.FTZ R14, R17, R30 ;  /* 0x0000001e110e7221 */ /* 0x000fe20000010000 */
[----:B------:R-:W-:-:S07]  /*2ba0*/  FFMA.FTZ R17, R20, R21, R25 ;  /* 0x0000001514117223 */ /* 0x000fce0000010019 */
.L_x_698:
[----:B------:R-:W-:Y:S01]  /*2bb0*/  MOV R21, R15 ;  /* 0x0000000f00157202 */ /* 0x000fe20000000f00 */
[----:B------:R-:W0:Y:S01]  /*2bc0*/  S2UR UR7, SR_CgaCtaId ;  /* 0x00000000000779c3 */ /* 0x000e220000008800 */
[----:B------:R-:W-:Y:S01]  /*2bd0*/  MOV R20, R14 ;  /* 0x0000000e00147202 */ /* 0x000fe20000000f00 */
[----:B------:R-:W-:Y:S01]  /*2be0*/  UMOV UR6, 0x400 ;  /* 0x0000040000067882 */ /* 0x000fe20000000000 */
[C---:B------:R-:W-:Y:S01]  /*2bf0*/  ISETP.GT.AND P1, PT, R3.reuse, 0x1e, PT ;  /* 0x0000001e0300780c */ /* 0x040fe20003f24270 */
[----:B------:R-:W1:Y:S01]  /*2c00*/  SHFL.DOWN PT, R14, R21, 0x1, 0x1f ;  /* 0x08201f00150e7f89 */ /* 0x000e6200000e0000 */
[----:B------:R-:W-:Y:S01]  /*2c10*/  UIADD3 UR5, UPT, UPT, UR6, 0xa0, URZ ;  /* 0x000000a006057890 */ /* 0x000fe2000fffe0ff */
[C---:B------:R-:W-:Y:S01]  /*2c20*/  ISETP.GT.AND P6, PT, R3.reuse, 0xf, PT ;  /* 0x0000000f0300780c */ /* 0x040fe20003fc4270 */
[----:B------:R-:W-:Y:S01]  /*2c30*/  BSSY.RECONVERGENT B0, `(.L_x_699) ;  /* 0x0000026000007945 */ /* 0x000fe20003800200 */
[----:B------:R-:W2:Y:S01]  /*2c40*/  SHFL.DOWN PT, R15, R20, 0x1, 0x1f ;  /* 0x08201f00140f7f89 */ /* 0x000ea200000e0000 */
[----:B------:R-:W-:-:S02]  /*2c50*/  ISETP.GT.AND P5, PT, R3, 0x17, PT ;  /* 0x000000170300780c */ /* 0x000fc40003fa4270 */
[----:B------:R-:W-:Y:S02]  /*2c60*/  ISETP.NE.AND P3, PT, R2, RZ, PT ;  /* 0x000000ff0200720c */ /* 0x000fe40003f65270 */
[----:B------:R-:W-:Y:S01]  /*2c70*/  ISETP.GE.U32.AND P4, PT, R5, 0x2, PT ;  /* 0x000000020500780c */ /* 0x000fe20003f86070 */
[----:B0-----:R-:W-:Y:S02]  /*2c80*/  ULEA UR5, UR7, UR5, 0x18 ;  /* 0x0000000507057291 */ /* 0x001fe4000f8ec0ff */
[----:B-1----:R-:W-:-:S04]  /*2c90*/  @!P1 FADD.FTZ R21, R14, R21 ;  /* 0x000000150e159221 */ /* 0x002fc80000010000 */
[----:B------:R-:W-:Y:S01]  /*2ca0*/  LEA R56, R2, UR5, 0x4 ;  /* 0x0000000502387c11 */ /* 0x000fe2000f8e20ff */
[----:B--2---:R-:W-:Y:S01]  /*2cb0*/  @!P1 FADD.FTZ R20, R15, R20 ;  /* 0x000000140f149221 */ /* 0x004fe20000010000 */
[----:B------:R-:W0:Y:S01]  /*2cc0*/  SHFL.DOWN PT, R14, R21, 0x2, 0x1f ;  /* 0x08401f00150e7f89 */ /* 0x000e2200000e0000 */
[----:B------:R-:W-:-:S03]  /*2cd0*/  ISETP.GT.AND P1, PT, R3, 0x1d, PT ;  /* 0x0000001d0300780c */ /* 0x000fc60003f24270 */
        /* <DEDUP_REMOVED lines=27> */
.L_x_700:
[----:B------:R-:W-:Y:S05]  /*2e90*/  BSYNC.RECONVERGENT B0 ;  /* 0x0000000000007941 */ /* 0x000fea0003800200 */
.L_x_699:
        /* <DEDUP_REMOVED lines=40> */
.L_x_702:
[----:B------:R-:W-:Y:S05]  /*3120*/  BSYNC.RECONVERGENT B0 ;  /* 0x0000000000007941 */ /* 0x000fea0003800200 */
.L_x_701:
        /* <DEDUP_REMOVED lines=15> */
[----:B---3--:R-:W-:Y:S01]  /*3220*/  FADD.FTZ R57, R57, R28 ;  /* 0x0000001c39397221 */ /* 0x008fe20000010000 */
[----:B------:R-:W2:Y:S01]  /*3230*/  LDS.128 R20, [R56+0x4b0] ;  /* 0x0004b00038147984 */ /* 0x000ea20000000c00 */
[----:B------:R-:W-:Y:S01]  /*3240*/  FADD.FTZ R28, R24, R29 ;  /* 0x0000001d181c7221 */ /* 0x000fe20000010000 */
[----:B------:R-:W-:Y:S01]  /*3250*/  FADD.FTZ R29, R25, R30 ;  /* 0x0000001e191d7221 */ /* 0x000fe20000010000 */
[----:B------:R-:W-:-:S02]  /*3260*/  FADD.FTZ R30, R26, R31 ;  /* 0x0000001f1a1e7221 */ /* 0x000fc40000010000 */
[----:B------:R-:W3:Y:S01]  /*3270*/  LDS.128 R24, [R56+0x5a0] ;  /* 0x0005a00038187984 */ /* 0x000ee20000000c00 */
        /* <DEDUP_REMOVED lines=23> */
[----:B------:R-:W-:-:S02]  /*33f0*/  FADD.FTZ R30, R30, R23 ;  /* 0x000000171e1e7221 */ /* 0x000fc40000010000 */
[----:B------:R-:W2:Y:S01]  /*3400*/  LDS.128 R20, [R56+0xa50] ;  /* 0x000a500038147984 */ /* 0x000ea20000000c00 */
[----:B---3--:R-:W-:Y:S01]  /*3410*/  FADD.FTZ R57, R57, R24 ;  /* 0x0000001839397221 */ /* 0x008fe20000010000 */
[----:B------:R-:W-:Y:S01]  /*3420*/  FADD.FTZ R28, R28, R25 ;  /* 0x000000191c1c7221 */ /* 0x000fe20000010000 */
[----:B------:R-:W-:Y:S01]  /*3430*/  FADD.FTZ R29, R29, R26 ;  /* 0x0000001a1d1d7221 */ /* 0x000fe20000010000 */
[----:B------:R-:W-:Y:S02]  /*3440*/  FADD.FTZ R30, R30, R27 ;  /* 0x0000001b1e1e7221 */ /* 0x000fe40000010000 */
[----:B------:R-:W3:Y:S01]  /*3450*/  LDS.128 R24, [R56+0xb40] ;  /* 0x000b400038187984 */ /* 0x000ee20000000c00 */
        /* <DEDUP_REMOVED lines=107> */
.L_x_704:
[----:B------:R-:W-:Y:S05]  /*3b10*/  BSYNC.RECONVERGENT B0 ;  /* 0x0000000000007941 */ /* 0x000fea0003800200 */
.L_x_703:
[----:B------:R-:W-:Y:S04]  /*3b20*/  BSSY.RECONVERGENT B0, `(.L_x_705) ;  /* 0x000001d000007945 */ /* 0x000fe80003800200 */
[----:B------:R-:W-:Y:S05]  /*3b30*/  @P1 BRA `(.L_x_706) ;  /* 0x00000000006c1947 */ /* 0x000fea0003800000 */
[----:B-1-3--:R-:W2:Y:S01]  /*3b40*/  LDC.64 R20, c[0x0][0x3f8] ;  /* 0x0000fe00ff147b82 */ /* 0x00aea20000000a00 */
[----:B------:R-:W-:-:S07]  /*3b50*/  IMAD R55, R55, 0xf, R2 ;  /* 0x0000000f37377824 */ /* 0x000fce00078e0202 */
[----:B------:R-:W1:Y:S01]  /*3b60*/  LDC.64 R22, c[0x0][0x3d8] ;  /* 0x0000f600ff167b82 */ /* 0x000e620000000a00 */
        /* <DEDUP_REMOVED lines=24> */
.L_x_706:
[----:B------:R-:W-:Y:S05]  /*3cf0*/  BSYNC.RECONVERGENT B0 ;  /* 0x0000000000007941 */ /* 0x000fea0003800200 */
.L_x_705:
[----:B------:R-:W-:Y:S05]  /*3d00*/  @!P4 BRA `(.L_x_707) ;  /* 0x000000080090c947 */ /* 0x000fea0003800000 */
[----:B------:R-:W5:Y:S01]  /*3d10*/  LDC.64 R56, c[0x0][0x3d0] ;  /* 0x0000f400ff387b82 */ /* 0x000f620000000a00 */
[----:B----4-:R-:W-:Y:S02]  /*3d20*/  LOP3.LUT R17, R41, 0x1, RZ, 0xc0, !PT ;  /* 0x0000000129117812 */ /* 0x010fe400078ec0ff */
[----:B------:R-:W-:-:S03]  /*3d30*/  ISETP.GE.U32.AND P4, PT, R5, 0x8, PT ;  /* 0x000000080500780c */ /* 0x000fc60003f86070 */
[----:B------:R-:W-:-:S04]  /*3d40*/  IMAD R19, R17, R4, RZ ;  /* 0x0000000411137224 */ /* 0x000fc800078e02ff */
[----:B------:R-:W-:-:S05]  /*3d50*/  IMAD R16, R19, R5, RZ ;  /* 0x0000000513107224 */ /* 0x000fca00078e02ff */
[----:B------:R-:W-:-:S05]  /*3d60*/  SHF.L.U32 R17, R16, 0x1, RZ ;  /* 0x0000000110117819 */ /* 0x000fca00000006ff */
[----:B-----5:R-:W-:Y:S01]  /*3d70*/  IMAD.WIDE R56, R17, 0x4, R56 ;  /* 0x0000000411387825 */ /* 0x020fe200078e0238 */
[----:B------:R-:W-:Y:S06]  /*3d80*/  @P3 BRA `(.L_x_708) ;  /* 0x0000000000503947 */ /* 0x000fec0003800000 */
[----:B------:R-:W4:Y:S01]  /*3d90*/  LDC.64 R16, c[0x0][0x3c8] ;  /* 0x0000f200ff107b82 */ /* 0x000f220000000a00 */
[----:B---3--:R-:W-:Y:S01]  /*3da0*/  LOP3.LUT P1, R20, R41, 0x2, RZ, 0xc0, !PT ;  /* 0x0000000229147812 */ /* 0x008fe2000782c0ff */
[----:B-1----:R-:W-:Y:S01]  /*3db0*/  IMAD R21, R4, UR10, R0 ;  /* 0x0000000a04157c24 */ /* 0x002fe2000f8e0200 */
[----:B------:R-:W-:Y:S02]  /*3dc0*/  IADD3 R19, PT, PT, R19, R0, RZ ;  /* 0x0000000013137210 */ /* 0x000fe40007ffe0ff */
[----:B------:R-:W-:-:S04]  /*3dd0*/  SEL R23, R5, RZ, !P1 ;  /* 0x000000ff05177207 */ /* 0x000fc80004800000 */
        /* <DEDUP_REMOVED lines=10> */
.L_x_709:
[----:B----4-:R-:W3:Y:S04]  /*3e80*/  LDG.E.STRONG.GPU R18, desc[UR8][R16.64] ;  /* 0x0000000810127981 */ /* 0x010ee8000c1ef900 */
[----:B---3--:R-:W-:Y:S01]  /*3e90*/  CCTL.IVALL ;  /* 0x00000000ff00798f */ /* 0x008fe20002000000 */
[----:B------:R-:W-:Y:S05]  /*3ea0*/  YIELD ;  /* 0x0000000000007946 */ /* 0x000fea0003800000 */
[----:B------:R-:W-:-:S13]  /*3eb0*/  ISETP.NE.AND P1, PT, R18, R23, PT ;  /* 0x000000171200720c */ /* 0x000fda0003f25270 */
[----:B------:R-:W-:Y:S05]  /*3ec0*/  @P1 BRA `(.L_x_709) ;  /* 0xfffffffc00ec1947 */ /* 0x000fea000383ffff */
.L_x_708:
[----:B------:R-:W-:Y:S05]  /*3ed0*/  WARPSYNC.ALL ;  /* 0x0000000000007948 */ /* 0x000fea0003800000 */
[----:B------:R-:W-:Y:S01]  /*3ee0*/  BAR.SYNC.DEFER_BLOCKING 0x0 ;  /* 0x0000000000007b1d */ /* 0x000fe20000010000 */
[----:B--2---:R-:W-:-:S05]  /*3ef0*/  HFMA2 R24, -RZ, RZ, 0, 0 ;  /* 0x00000000ff187431 */ /* 0x004fca00000001ff */
[----:B------:R-:W-:Y:S05]  /*3f00*/  @!P4 BRA `(.L_x_710) ;  /* 0x000000040018c947 */ /* 0x000fea0003800000 */
[C-C-:B------:R-:W-:Y:S01]  /*3f10*/  IMAD R31, R4.reuse, 0x7, R0.reuse ;  /* 0x00000007041f7824 */ /* 0x140fe200078e0200 */
[CC--:B------:R-:W-:Y:S01]  /*3f20*/  LEA R29, R4.reuse, R0.reuse, 0x1 ;  /* 0x00000000041d7211 */ /* 0x0c0fe200078e08ff */
[C-C-:B------:R-:W-:Y:S01]  /*3f30*/  IMAD R30, R4.reuse, 0x3, R0.reuse ;  /* 0x00000003041e7824 */ /* 0x140fe200078e0200 */
[C---:B------:R-:W-:Y:S01]  /*3f40*/  LEA R27, R4.reuse, R0, 0x2 ;  /* 0x00000000041b7211 */ /* 0x040fe200078e10ff */
[--C-:B------:R-:W-:Y:S01]  /*3f50*/  IMAD R28, R4, 0x6, R0.reuse ;  /* 0x00000006041c7824 */ /* 0x100fe200078e0200 */
[----:B------:R-:W-:Y:S01]  /*3f60*/  IADD3 R25, PT, PT, R0, R4, RZ ;  /* 0x0000000400197210 */ /* 0x000fe20007ffe0ff */
[----:B------:R-:W-:Y:S01]  /*3f70*/  IMAD R26, R4, 0x5, R0 ;  /* 0x00000005041a7824 */ /* 0x000fe200078e0200 */
[----:B------:R-:W-:Y:S01]  /*3f80*/  MOV R22, RZ ;  /* 0x000000ff00167202 */ /* 0x000fe20000000f00 */
[----:B------:R-:W-:Y:S01]  /*3f90*/  UIADD3 UR5, UPT, UPT, -UR10, URZ, URZ ;  /* 0x000000ff0a057290 */ /* 0x000fe2000fffe1ff */
[----:B------:R-:W-:Y:S02]  /*3fa0*/  MOV R23, R0 ;  /* 0x0000000000177202 */ /* 0x000fe40000000f00 */
[----:B------:R-:W-:-:S09]  /*3fb0*/  LOP3.LUT R24, R5, 0x7ffffff8, RZ, 0xc0, !PT ;  /* 0x7ffffff805187812 */ /* 0x000fd200078ec0ff */
.L_x_711:
[----:B------:R-:W-:Y:S02]  /*3fc0*/  ISETP.EQ.OR P5, PT, RZ, UR5, P3 ;  /* 0x00000005ff007c0c */ /* 0x000fe40009fa2670 */
[----:B----4-:R-:W-:-:S04]  /*3fd0*/  IADD3 R16, PT, PT, R22, 0x1, RZ ;  /* 0x0000000116107810 */ /* 0x010fc80007ffe0ff */
[----:B------:R-:W-:-:S07]  /*3fe0*/  ISETP.EQ.OR P6, PT, R16, UR10, P3 ;  /* 0x0000000a10007c0c */ /* 0x000fce0009fc2670 */
[----:B------:R-:W-:-:S06]  /*3ff0*/  @!P5 IMAD.WIDE.U32 R16, R23, 0x8, R56 ;  /* 0x000000081710d825 */ /* 0x000fcc00078e0038 */
[----:B------:R-:W0:Y:S01]  /*4000*/  @!P5 LDG.E.64 R16, desc[UR8][R16.64] ;  /* 0x000000081010d981 */ /* 0x000e22000c1e1b00 */
[----:B------:R-:W-:Y:S01]  /*4010*/  @!P6 IMAD.WIDE.U32 R18, R25, 0x8, R56 ;  /* 0x000000081912e825 */ /* 0x000fe200078e0038 */
[----:B---3--:R-:W-:-:S04]  /*4020*/  IADD3 R20, PT, PT, R22, 0x2, RZ ;  /* 0x0000000216147810 */ /* 0x008fc80007ffe0ff */
[----:B------:R-:W-:Y:S01]  /*4030*/  ISETP.EQ.OR P1, PT, R20, UR10, P3 ;  /* 0x0000000a14007c0c */ /* 0x000fe20009f22670 */
[----:B------:R-:W2:Y:S01]  /*4040*/  @!P6 LDG.E.64 R18, desc[UR8][R18.64] ;  /* 0x000000081212e981 */ /* 0x000ea2000c1e1b00 */
[----:B------:R-:W-:-:S04]  /*4050*/  IADD3 R20, PT, PT, R22, 0x3, RZ ;  /* 0x0000000316147810 */ /* 0x000fc80007ffe0ff */
[----:B------:R-:W-:-:S07]  /*4060*/  ISETP.EQ.OR P4, PT, R20, UR10, P3 ;  /* 0x0000000a14007c0c */ /* 0x000fce0009f82670 */
[----:B-1----:R-:W-:-:S06]  /*4070*/  @!P1 IMAD.WIDE.U32 R20, R29, 0x8, R56 ;  /* 0x000000081d149825 */ /* 0x002fcc00078e0038 */
[----:B------:R-:W3:Y:S01]  /*4080*/  @!P1 LDG.E.64 R20, desc[UR8][R20.64] ;  /* 0x0000000814149981 */ /* 0x000ee2000c1e1b00 */
[----:B0-----:R-:W-:Y:S01]  /*4090*/  @!P5 FADD.FTZ R14, R14, R16 ;  /* 0x000000100e0ed221 */ /* 0x001fe20000010000 */
[----:B------:R-:W-:Y:S01]  /*40a0*/  @!P5 FADD.FTZ R15, R15, R17 ;  /* 0x000000110f0fd221 */ /* 0x000fe20000010000 */
[----:B------:R-:W-:-:S04]  /*40b0*/  @!P4 IMAD.WIDE.U32 R16, R30, 0x8, R56 ;  /* 0x000000081e10c825 */ /* 0x000fc800078e0038 */
[----:B--2---:R-:W-:Y:S02]  /*40c0*/  @!P6 FADD.FTZ R14, R14, R18 ;  /* 0x000000120e0ee221 */ /* 0x004fe40000010000 */
[----:B------:R-:W2:Y:S01]  /*40d0*/  @!P4 LDG.E.64 R16, desc[UR8][R16.64] ;  /* 0x000000081010c981 */ /* 0x000ea2000c1e1b00 */
[----:B------:R-:W-:-:S04]  /*40e0*/  IADD3 R18, PT, PT, R22, 0x4, RZ ;  /* 0x0000000416127810 */ /* 0x000fc80007ffe0ff */
[----:B------:R-:W-:Y:S01]  /*40f0*/  ISETP.EQ.OR P5, PT, R18, UR10, P3 ;  /* 0x0000000a12007c0c */ /* 0x000fe20009fa2670 */
[----:B------:R-:W-:Y:S01]  /*4100*/  @!P6 FADD.FTZ R15, R15, R19 ;  /* 0x000000130f0fe221 */ /* 0x000fe20000010000 */
[----:B---3--:R-:W-:-:S03]  /*4110*/  @!P1 FADD.FTZ R14, R14, R20 ;  /* 0x000000140e0e9221 */ /* 0x008fc60000010000 */
[----:B------:R-:W-:-:S08]  /*4120*/  @!P1 FADD.FTZ R15, R15, R21 ;  /* 0x000000150f0f9221 */ /* 0x000fd00000010000 */
[----:B------:R-:W-:-:S06]  /*4130*/  @!P5 IMAD.WIDE.U32 R20, R27, 0x8, R56 ;  /* 0x000000081b14d825 */ /* 0x000fcc00078e0038 */
[----:B------:R-:W3:Y:S01]  /*4140*/  @!P5 LDG.E.64 R20, desc[UR8][R20.64] ;  /* 0x000000081414d981 */ /* 0x000ee2000c1e1b00 */
[----:B------:R-:W-:-:S04]  /*4150*/  IADD3 R18, PT, PT, R22, 0x5, RZ ;  /* 0x0000000516127810 */ /* 0x000fc80007ffe0ff */
[----:B------:R-:W-:-:S13]  /*4160*/  ISETP.EQ.OR P6, PT, R18, UR10, P3 ;  /* 0x0000000a12007c0c */ /* 0x000fda0009fc2670 */
[----:B------:R-:W-:-:S06]  /*4170*/  @!P6 IMAD.WIDE.U32 R18, R26, 0x8, R56 ;  /* 0x000000081a12e825 */ /* 0x000fcc00078e0038 */
[----:B------:R-:W4:Y:S01]  /*4180*/  @!P6 LDG.E.64 R18, desc[UR8][R18.64] ;  /* 0x000000081212e981 */ /* 0x000f22000c1e1b00 */
[----:B--2---:R-:W-:Y:S01]  /*4190*/  @!P4 FADD.FTZ R14, R14, R16 ;  /* 0x000000100e0ec221 */ /* 0x004fe20000010000 */
[----:B------:R-:W-:-:S04]  /*41a0*/  IADD3 R16, PT, PT, R22, 0x6, RZ ;  /* 0x0000000616107810 */ /* 0x000fc80007ffe0ff */
[----:B------:R-:W-:Y:S02]  /*41b0*/  ISETP.EQ.OR P1, PT, R16, UR10, P3 ;  /* 0x0000000a10007c0c */ /* 0x000fe40009f22670 */
[----:B------:R-:W-:Y:S01]  /*41c0*/  IADD3 R16, PT, PT, R22, 0x7, RZ ;  /* 0x0000000716107810 */ /* 0x000fe20007ffe0ff */
[----:B------:R-:W-:-:S03]  /*41d0*/  @!P4 FADD.FTZ R15, R15, R17 ;  /* 0x000000110f0fc221 */ /* 0x000fc60000010000 */
[----:B------:R-:W-:-:S07]  /*41e0*/  ISETP.EQ.OR P4, PT, R16, UR10, P3 ;  /* 0x0000000a10007c0c */ /* 0x000fce0009f82670 */
[----:B------:R-:W-:-:S06]  /*41f0*/  @!P1 IMAD.WIDE.U32 R16, R28, 0x8, R56 ;  /* 0x000000081c109825 */ /* 0x000fcc00078e0038 */
[----:B------:R-:W2:Y:S01]  /*4200*/  @!P1 LDG.E.64 R16, desc[UR8][R16.64] ;  /* 0x0000000810109981 */ /* 0x000ea2000c1e1b00 */
[----:B---3--:R-:W-:Y:S01]  /*4210*/  @!P5 FADD.FTZ R14, R14, R20 ;  /* 0x000000140e0ed221 */ /* 0x008fe20000010000 */
[----:B------:R-:W-:Y:S01]  /*4220*/  @!P5 FADD.FTZ R15, R15, R21 ;  /* 0x000000150f0fd221 */ /* 0x000fe20000010000 */
[----:B------:R-:W-:-:S06]  /*4230*/  @!P4 IMAD.WIDE.U32 R20, R31, 0x8, R56 ;  /* 0x000000081f14c825 */ /* 0x000fcc00078e0038 */
[----:B------:R-:W3:Y:S01]  /*4240*/  @!P4 LDG.E.64 R20, desc[UR8][R20.64] ;  /* 0x000000081414c981 */ /* 0x000ee2000c1e1b00 */
[----:B------:R-:W-:Y:S01]  /*4250*/  IADD3 R22, PT, PT, R22, 0x8, RZ ;  /* 0x0000000816167810 */ /* 0x000fe20007ffe0ff */
[----:B----4-:R-:W-:Y:S01]  /*4260*/  @!P6 FADD.FTZ R14, R14, R18 ;  /* 0x000000120e0ee221 */ /* 0x010fe20000010000 */
[----:B------:R-:W-:Y:S01]  /*4270*/  @!P6 FADD.FTZ R15, R15, R19 ;  /* 0x000000130f0fe221 */ /* 0x000fe20000010000 */
[----:B------:R-:W-:Y:S01]  /*4280*/  UIADD3 UR5, UPT, UPT, UR5, 0x8, URZ ;  /* 0x0000000805057890 */ /* 0x000fe2000fffe0ff */
        /* <DEDUP_REMOVED lines=9> */
[----:B------:R-:W-:Y:S01]  /*4320*/  @!P1 FADD.FTZ R15, R15, R17 ;  /* 0x000000110f0f9221 */ /* 0x000fe20000010000 */
[----:B------:R-:W-:Y:S02]  /*4330*/  ISETP.NE.AND P1, PT, R22, R24, PT ;  /* 0x000000181600720c */ /* 0x000fe40003f25270 */
[----:B---3--:R-:W-:Y:S01]  /*4340*/  @!P4 FADD.FTZ R14, R14, R20 ;  /* 0x000000140e0ec221 */ /* 0x008fe20000010000 */
[----:B------:R-:W-:-:S10]  /*4350*/  @!P4 FADD.FTZ R15, R15, R21 ;  /* 0x000000150f0fc221 */ /* 0x000fd40000010000 */
[----:B------:R-:W-:Y:S05]  /*4360*/  @P1 BRA `(.L_x_711) ;  /* 0xfffffffc00141947 */ /* 0x000fea000383ffff */
.L_x_710:
        /* <DEDUP_REMOVED lines=34> */
.L_x_712:
        /* <DEDUP_REMOVED lines=18> */
.L_x_713:
        /* <DEDUP_REMOVED lines=9> */
.L_x_714:
[----:B------:R-:W-:Y:S05]  /*4740*/  BSYNC.RECONVERGENT B0 ;  /* 0x0000000000007941 */ /* 0x000fea0003800200 */
.L_x_707:
[----:B------:R-:W5:Y:S01]  /*4750*/  S2UR UR6, SR_CgaCtaId ;  /* 0x00000000000679c3 */ /* 0x000f620000008800 */
[----:B------:R-:W-:Y:S01]  /*4760*/  UMOV UR5, 0x400 ;  /* 0x0000040000057882 */ /* 0x000fe20000000000 */
[----:B------:R-:W0:Y:S01]  /*4770*/  LDCU.64 UR12, c[0x0][0x400] ;  /* 0x00008000ff0c77ac */ /* 0x000e220008000a00 */
[--C-:B------:R-:W-:Y:S02]  /*4780*/  HADD2.F32 R29, -RZ, R39.reuse.H0_H0 ;  /* 0x20000027ff1d7230 */ /* 0x100fe40000004100 */
[----:B------:R-:W-:Y:S02]  /*4790*/  HADD2.F32 R31, -RZ, R39.H1_H1 ;  /* 0x30000027ff1f7230 */ /* 0x000fe40000004100 */
[--C-:B------:R-:W-:Y:S01]  /*47a0*/  HADD2.F32 R57, -RZ, R37.reuse.H0_H0 ;  /* 0x20000025ff397230 */ /* 0x100fe20000004100 */
[----:B-1--4-:R-:W1:Y:S01]  /*47b0*/  LDC R21, c[0x0][0x41c] ;  /* 0x00010700ff157b82 */ /* 0x012e620000000800 */
[----:B------:R-:W-:Y:S02]  /*47c0*/  HADD2.F32 R30, -RZ, R37.H1_H1 ;  /* 0x30000025ff1e7230 */ /* 0x000fe40000004100 */
[----:B------:R-:W-:Y:S01]  /*47d0*/  FADD.FTZ R18, -R8, R29 ;  /* 0x0000001d08127221 */ /* 0x000fe20000010100 */
[----:B------:R-:W-:-:S02]  /*47e0*/  HADD2.F32 R37, -RZ, R35.H0_H0 ;  /* 0x20000023ff257230 */ /* 0x000fc40000004100 */
[C---:B------:R-:W-:Y:S01]  /*47f0*/  FADD.FTZ R31, -R8.reuse, R31 ;  /* 0x0000001f081f7221 */ /* 0x040fe20000010100 */
[----:B------:R-:W-:Y:S02]  /*4800*/  HADD2.F32 R39, -RZ, R35.H1_H1 ;  /* 0x30000023ff277230 */ /* 0x000fe40000004100 */
[C---:B------:R-:W-:Y:S01]  /*4810*/  FADD.FTZ R30, -R8.reuse, R30 ;  /* 0x0000001e081e7221 */ /* 0x040fe20000010100 */
[--C-:B------:R-:W-:Y:S02]  /*4820*/  HADD2.F32 R25, -RZ, R33.reuse.H0_H0 ;  /* 0x20000021ff197230 */ /* 0x100fe40000004100 */
[----:B------:R-:W-:Y:S01]  /*4830*/  FMUL.FTZ R31, R31, R9 ;  /* 0x000000091f1f7220 */ /* 0x000fe20000410000 */
[----:B------:R-:W-:Y:S02]  /*4840*/  HADD2.F32 R35, -RZ, R33.H1_H1 ;  /* 0x30000021ff237230 */ /* 0x000fe40000004100 */
[----:B---3--:R-:W-:Y:S01]  /*4850*/  FADD.FTZ R20, -R8, R39 ;  /* 0x0000002708147221 */ /* 0x008fe20000010100 */
[----:B------:R-:W-:-:S02]  /*4860*/  HADD2.F32 R27, -RZ, R6.H0_H0 ;  /* 0x20000006ff1b7230 */ /* 0x000fc40000004100 */
[C---:B--2---:R-:W-:Y:S01]  /*4870*/  FADD.FTZ R24, -R8.reuse, R25 ;  /* 0x0000001908187221 */ /* 0x044fe20000010100 */
[----:B------:R-:W-:Y:S02]  /*4880*/  HADD2.F32 R33, -RZ, R6.H1_H1 ;  /* 0x30000006ff217230 */ /* 0x000fe40000004100 */
[C---:B------:R-:W-:Y:S01]  /*4890*/  FADD.FTZ R6, -R8.reuse, R37 ;  /* 0x0000002508067221 */ /* 0x040fe20000010100 */
[----:B------:R-:W-:Y:S01]  /*48a0*/  HADD2.F32 R55, -RZ, R51.H0_H0 ;  /* 0x20000033ff377230 */ /* 0x000fe20000004100 */
[----:B-----5:R-:W-:Y:S01]  /*48b0*/  ULEA UR5, UR6, UR5, 0x18 ;  /* 0x0000000506057291 */ /* 0x020fe2000f8ec0ff */
[----:B------:R-:W-:Y:S02]  /*48c0*/  HADD2.F32 R23, -RZ, R49.H0_H0 ;  /* 0x20000031ff177230 */ /* 0x000fe40000004100 */
[C---:B------:R-:W-:Y:S01]  /*48d0*/  FADD.FTZ R26, -R8.reuse, R27 ;  /* 0x0000001b081a7221 */ /* 0x040fe20000010100 */
[----:B------:R-:W-:Y:S02]  /*48e0*/  HADD2.F32 R51, -RZ, R51.H1_H1 ;  /* 0x30000033ff337230 */ /* 0x000fe40000004100 */
[----:B------:R-:W-:Y:S01]  /*48f0*/  FADD.FTZ R27, -R8, R33 ;  /* 0x00000021081b7221 */ /* 0x000fe20000010100 */
[----:B------:R-:W-:-:S02]  /*4900*/  HADD2.F32 R49, -RZ, R49.H1_H1 ;  /* 0x30000031ff317230 */ /* 0x000fc40000004100 */
[----:B------:R-:W-:Y:S01]  /*4910*/  FADD.FTZ R22, -R8, R23 ;  /* 0x0000001708167221 */ /* 0x000fe20000010100 */
[--C-:B------:R-:W-:Y:S02]  /*4920*/  HADD2.F32 R17, -RZ, R54.reuse.H0_H0 ;  /* 0x20000036ff117230 */ /* 0x100fe40000004100 */
[----:B------:R-:W-:Y:S01]  /*4930*/  FMUL.FTZ R33, R18, R9 ;  /* 0x0000000912217220 */ /* 0x000fe20000410000 */
[----:B------:R-:W-:Y:S01]  /*4940*/  @!P3 STS.64 [UR5+0x90], R14 ;  /* 0x0000900eff00b988 */ /* 0x000fe20008000a05 */
[----:B-1----:R-:W-:Y:S02]  /*4950*/  IMAD R21, R21, UR10, R48 ;  /* 0x0000000a15157c24 */ /* 0x002fe4000f8e0230 */
[C---:B------:R-:W-:Y:S01]  /*4960*/  FADD.FTZ R29, -R8.reuse, R55 ;  /* 0x00000037081d7221 */ /* 0x040fe20000010100 */
[----:B------:R-:W-:Y:S01]  /*4970*/  HADD2.F32 R19, -RZ, R54.H1_H1 ;  /* 0x30000036ff137230 */ /* 0x000fe20000004100 */
[----:B------:R-:W-:Y:S01]  /*4980*/  BAR.SYNC.DEFER_BLOCKING 0x0 ;  /* 0x0000000000007b1d */ /* 0x000fe20000010000 */
[C---:B------:R-:W-:Y:S01]  /*4990*/  FADD.FTZ R56, -R8.reuse, R51 ;  /* 0x0000003308387221 */ /* 0x040fe20000010100 */
[----:B0-----:R-:W-:Y:S01]  /*49a0*/  ISETP.GE.U32.AND P1, PT, R21, UR12, PT ;  /* 0x0000000c15007c0c */ /* 0x001fe2000bf26070 */
[C---:B------:R-:W-:Y:S01]  /*49b0*/  FADD.FTZ R54, -R8.reuse, R57 ;  /* 0x0000003908367221 */ /* 0x040fe20000010100 */
[----:B------:R-:W-:Y:S01]  /*49c0*/  SHF.R.S32.HI R16, RZ, 0x1f, R21 ;  /* 0x0000001fff107819 */ /* 0x000fe20000011415 */
[C---:B------:R-:W-:Y:S01]  /*49d0*/  FADD.FTZ R23, -R8.reuse, R49 ;  /* 0x0000003108177221 */ /* 0x040fe20000010100 */
[C---:B------:R-:W-:Y:S01]  /*49e0*/  FADD.FTZ R25, -R8.reuse, R35 ;  /* 0x0000002308197221 */ /* 0x040fe20000010100 */
[C---:B------:R-:W-:Y:S01]  /*49f0*/  FADD.FTZ R28, -R8.reuse, R17 ;  /* 0x00000011081c7221 */ /* 0x040fe20000010100 */
[----:B------:R-:W-:Y:S01]  /*4a00*/  FADD.FTZ R8, -R8, R19 ;  /* 0x0000001308087221 */ /* 0x000fe20000010100 */
[--C-:B------:R-:W-:Y:S01]  /*4a10*/  HADD2.F32 R19, -RZ, R38.reuse.H0_H0 ;  /* 0x20000026ff137230 */ /* 0x100fe20000004100 */
[----:B------:R-:W-:Y:S01]  /*4a20*/  ISETP.GE.U32.AND P3, PT, R46, UR12, PT ;  /* 0x0000000c2e007c0c */ /* 0x000fe2000bf66070 */
[----:B------:R-:W-:Y:S01]  /*4a30*/  HADD2.F32 R38, -RZ, R38.H1_H1 ;  /* 0x30000026ff267230 */ /* 0x000fe20000004100 */
[----:B------:R-:W-:Y:S01]  /*4a40*/  ISETP.GE.AND.EX P1, PT, R16, UR13, PT, P1 ;  /* 0x0000000d10007c0c */ /* 0x000fe2000bf26310 */
        /* <DEDUP_REMOVED lines=18> */
[----:B------:R-:W-:Y:S01]  /*4b70*/  FMUL.FTZ R19, R19, R37 ;  /* 0x0000002513137220 */ /* 0x000fe20000410000 */
[----:B-1----:R-:W-:Y:S01]  /*4b80*/  FADD.FTZ R57, -R49, 1 ;  /* 0x3f80000031397421 */ /* 0x002fe20000010100 */
[----:B------:R-:W-:Y:S01]  /*4b90*/  FMUL.FTZ R55, R38, R49 ;  /* 0x0000003126377220 */ /* 0x000fe20000410000 */
[----:B------:R-:W-:Y:S02]  /*4ba0*/  FFMA.FTZ R38, R33, R51, 1 ;  /* 0x3f80000021267423 */ /* 0x000fe40000010033 */
[----:B------:R-:W-:Y:S02]  /*4bb0*/  FFMA.FTZ R57, R31, R57, 1 ;  /* 0x3f8000001f397423 */ /* 0x000fe40000010039 */
[----:B------:R-:W-:Y:S02]  /*4bc0*/  FMUL.FTZ R19, R19, R38 ;  /* 0x0000002613137220 */ /* 0x000fe40000410000 */
[----:B------:R-:W-:-:S07]  /*4bd0*/  FMUL.FTZ R38, R55, R57 ;  /* 0x0000003937267220 */ /* 0x000fce0000410000 */
.L_x_715:
        /* <DEDUP_REMOVED lines=10> */
[----:B------:R-:W-:Y:S02]  /*4c80*/  IMAD R33, R21, UR15, R38 ;  /* 0x0000000f15217c24 */ /* 0x000fe4000f8e0226 */
[----:B------:R-:W-:Y:S01]  /*4c90*/  FMUL.FTZ R38, R19, R9 ;  /* 0x0000000913267220 */ /* 0x000fe20000410000 */
[----:B------:R-:W-:-:S04]  /*4ca0*/  IMAD.WIDE.U32 R16, R21, UR14, R16 ;  /* 0x0000000e15107c25 */ /* 0x000fc8000f8e0010 */
[----:B------:R-:W-:Y:S02]  /*4cb0*/  F2FP.F16.F32.PACK_AB R31, R31, R38 ;  /* 0x000000261f1f723e */ /* 0x000fe400000000ff */
[----:B-1----:R-:W-:Y:S02]  /*4cc0*/  LEA R18, P1, R16, UR6, 0x1 ;  /* 0x0000000610127c11 */ /* 0x002fe4000f8208ff */
[----:B------:R-:W-:-:S04]  /*4cd0*/  IADD3 R33, PT, PT, R17, R33, RZ ;  /* 0x0000002111217210 */ /* 0x000fc80007ffe0ff */
[----:B------:R-:W-:-:S05]  /*4ce0*/  LEA.HI.X R19, R16, UR7, R33, 0x1, P1 ;  /* 0x0000000710137c11 */ /* 0x000fca00088f0c21 */
[----:B------:R0:W-:Y:S02]  /*4cf0*/  STG.E desc[UR8][R18.64], R31 ;  /* 0x0000001f12007986 */ /* 0x0001e4000c101908 */
.L_x_717:
[----:B------:R-:W-:Y:S05]  /*4d00*/  BSYNC.RECONVERGENT B0 ;  /* 0x0000000000007941 */ /* 0x000fea0003800200 */
.L_x_716:
[--C-:B------:R-:W-:Y:S01]  /*4d10*/  HADD2.F32 R17, -RZ, R52.reuse.H0_H0 ;  /* 0x20000034ff117230 */ /* 0x100fe20000004100 */
[----:B0-----:R-:W-:Y:S01]  /*4d20*/  SHF.R.S32.HI R31, RZ, 0x1f, R46 ;  /* 0x0000001fff1f7819 */ /* 0x001fe2000001142e */
[----:B------:R-:W-:Y:S02]  /*4d30*/  HADD2.F32 R52, -RZ, R52.H1_H1 ;  /* 0x30000034ff347230 */ /* 0x000fe40000004100 */
[-C--:B------:R-:W-:Y:S01]  /*4d40*/  FMUL.FTZ R29, R29, R9.reuse ;  /* 0x000000091d1d7220 */ /* 0x080fe20000410000 */
        /* <DEDUP_REMOVED lines=20> */
.L_x_718:
[----:B------:R-:W-:Y:S04]  /*4e90*/  BSSY.RECONVERGENT B0, `(.L_x_719) ;  /* 0x0000015000007945 */ /* 0x000fe80003800200 */
[----:B------:R-:W-:Y:S05]  /*4ea0*/  @P0 BRA `(.L_x_720) ;  /* 0x00000000004c0947 */ /* 0x000fea0003800000 */
[----:B------:R-:W0:Y:S01]  /*4eb0*/  LDCU.64 UR6, c[0x0][0x3f8] ;  /* 0x00007f00ff0677ac */ /* 0x000e220008000a00 */
[C---:B------:R-:W-:Y:S01]  /*4ec0*/  FFMA.FTZ R29, R14.reuse, R29, R15 ;  /* 0x0000001d0e1d7223 */ /* 0x040fe2000001000f */
[----:B------:R-:W-:Y:S01]  /*4ed0*/  SHF.R.S32.HI R38, RZ, 0x1f, R47 ;  /* 0x0000001fff267819 */ /* 0x000fe2000001142f */
[----:B------:R-:W-:Y:S01]  /*4ee0*/  FFMA.FTZ R56, R14, R56, R15 ;  /* 0x000000380e387223 */ /* 0x000fe2000001000f */
[----:B------:R-:W1:Y:S01]  /*4ef0*/  LDCU.64 UR14, c[0x0][0x380] ;  /* 0x00007000ff0e77ac */ /* 0x000e620008000a00 */
[----:B------:R-:W-:Y:S01]  /*4f00*/  FFMA.FTZ R18, R12, R17, -R29 ;  /* 0x000000110c127223 */ /* 0x000fe2000001081d */
[----:B------:R-:W-:Y:S01]  /*4f10*/  MOV R16, R60 ;  /* 0x0000003c00107202 */ /* 0x000fe20000000f00 */
[----:B------:R-:W-:Y:S01]  /*4f20*/  FFMA.FTZ R56, R13, R52, -R56 ;  /* 0x000000340d387223 */ /* 0x000fe20000010838 */
[----:B------:R-:W-:-:S03]  /*4f30*/  MOV R17, R59 ;  /* 0x0000003b00117202 */ /* 0x000fc60000000f00 */
[----:B------:R-:W-:Y:S01]  /*4f40*/  FMUL.FTZ R29, R56, R9 ;  /* 0x00000009381d7220 */ /* 0x000fe20000410000 */
[----:B0-----:R-:W-:Y:S02]  /*4f50*/  IMAD R38, R38, UR6, RZ ;  /* 0x0000000626267c24 */ /* 0x001fe4000f8e02ff */
[----:B------:R-:W-:-:S04]  /*4f60*/  IMAD.WIDE.U32 R16, R47, UR6, R16 ;  /* 0x000000062f107c25 */ /* 0x000fc8000f8e0010 */
[----:B------:R-:W-:Y:S02]  /*4f70*/  IMAD R19, R47, UR7, R38 ;  /* 0x000000072f137c24 */ /* 0x000fe4000f8e0226 */
[----:B------:R-:W-:Y:S01]  /*4f80*/  FMUL.FTZ R38, R18, R9 ;  /* 0x0000000912267220 */ /* 0x000fe20000410000 */
[C---:B-1----:R-:W-:Y:S02]  /*4f90*/  LEA R18, P0, R16.reuse, UR14, 0x1 ;  /* 0x0000000e10127c11 */ /* 0x042fe4000f8008ff */
[----:B------:R-:W-:Y:S02]  /*4fa0*/  IADD3 R19, PT, PT, R17, R19, RZ ;  /* 0x0000001311137210 */ /* 0x000fe40007ffe0ff */
[----:B------:R-:W-:Y:S02]  /*4fb0*/  F2FP.F16.F32.PACK_AB R29, R29, R38 ;  /* 0x000000261d1d723e */ /* 0x000fe400000000ff */
[----:B------:R-:W-:-:S05]  /*4fc0*/  LEA.HI.X R19, R16, UR15, R19, 0x1, P0 ;  /* 0x0000000f10137c11 */ /* 0x000fca00080f0c13 */
[----:B------:R0:W-:Y:S02]  /*4fd0*/  STG.E desc[UR8][R18.64], R29 ;  /* 0x0000001d12007986 */ /* 0x0001e4000c101908 */
.L_x_720:
[----:B------:R-:W-:Y:S05]  /*4fe0*/  BSYNC.RECONVERGENT B0 ;  /* 0x0000000000007941 */ /* 0x000fea0003800200 */
.L_x_719:
[----:B------:R-:W-:Y:S01]  /*4ff0*/  UISETP.NE.AND UP0, UPT, UR11, URZ, UPT ;  /* 0x000000ff0b00728c */ /* 0x000fe2000bf05270 */
[-C--:B0-----:R-:W-:Y:S01]  /*5000*/  FMUL.FTZ R19, R54, R9.reuse ;  /* 0x0000000936137220 */ /* 0x081fe20000410000 */
[----:B------:R-:W-:Y:S01]  /*5010*/  FMUL.FTZ R38, R30, R9 ;  /* 0x000000091e267220 */ /* 0x000fe20000410000 */
[--C-:B------:R-:W-:Y:S01]  /*5020*/  HADD2.F32 R18, -RZ, R36.reuse.H0_H0 ;  /* 0x20000024ff127230 */ /* 0x100fe20000004100 */
[----:B------:R-:W-:Y:S01]  /*5030*/  ISETP.GE.AND.EX P3, PT, R31, UR13, PT, P3 ;  /* 0x0000000d1f007c0c */ /* 0x000fe2000bf66330 */
[C-C-:B------:R-:W-:Y:S01]  /*5040*/  FFMA.FTZ R17, R14.reuse, R19, R15.reuse ;  /* 0x000000130e117223 */ /* 0x140fe2000001000f */
[----:B------:R-:W-:Y:S01]  /*5050*/  FFMA.FTZ R16, R14, R38, R15 ;  /* 0x000000260e107223 */ /* 0x000fe2000001000f */
[----:B------:R-:W-:Y:S02]  /*5060*/  HADD2.F32 R36, -RZ, R36.H1_H1 ;  /* 0x30000024ff247230 */ /* 0x000fe40000004100 */
        /* <DEDUP_REMOVED lines=19> */
.L_x_721:
        /* <DEDUP_REMOVED lines=10> */
[----:B------:R-:W-:Y:S01]  /*5240*/  F2FP.F16.F32.PACK_AB R29, R29, R30 ;  /* 0x0000001e1d1d723e */ /* 0x000fe200000000ff */
[----:B0-----:R-:W-:Y:S02]  /*5250*/  IMAD R31, R31, UR6, RZ ;  /* 0x000000061f1f7c24 */ /* 0x001fe4000f8e02ff */
[----:B------:R-:W-:-:S04]  /*5260*/  IMAD.WIDE.U32 R16, R46, UR6, R16 ;  /* 0x000000062e107c25 */ /* 0x000fc8000f8e0010 */
[----:B------:R-:W-:Y:S01]  /*5270*/  IMAD R31, R46, UR7, R31 ;  /* 0x000000072e1f7c24 */ /* 0x000fe2000f8e021f */
[----:B-1----:R-:W-:-:S04]  /*5280*/  LEA R18, P0, R16, UR14, 0x1 ;  /* 0x0000000e10127c11 */ /* 0x002fc8000f8008ff */
[----:B------:R-:W-:-:S04]  /*5290*/  IADD3 R31, PT, PT, R17, R31, RZ ;  /* 0x0000001f111f7210 */ /* 0x000fc80007ffe0ff */
[----:B------:R-:W-:-:S05]  /*52a0*/  LEA.HI.X R19, R16, UR15, R31, 0x1, P0 ;  /* 0x0000000f10137c11 */ /* 0x000fca00080f0c1f */
[----:B------:R0:W-:Y:S02]  /*52b0*/  STG.E desc[UR8][R18.64], R29 ;  /* 0x0000001d12007986 */ /* 0x0001e4000c101908 */
.L_x_723:
[----:B------:R-:W-:Y:S05]  /*52c0*/  BSYNC.RECONVERGENT B0 ;  /* 0x0000000000007941 */ /* 0x000fea0003800200 */
.L_x_722:
[-C--:B0-----:R-:W-:Y:S01]  /*52d0*/  FMUL.FTZ R29, R22, R9.reuse ;  /* 0x00000009161d7220 */ /* 0x081fe20000410000 */
[-C--:B------:R-:W-:Y:S01]  /*52e0*/  FMUL.FTZ R22, R25, R9.reuse ;  /* 0x0000000919167220 */ /* 0x080fe20000410000 */
[----:B------:R-:W-:Y:S01]  /*52f0*/  IADD3 R25, PT, PT, R21, 0x80, RZ ;  /* 0x0000008015197810 */ /* 0x000fe20007ffe0ff */
        /* <DEDUP_REMOVED lines=8> */
[----:B------:R-:W-:Y:S01]  /*5380*/  SHF.R.S32.HI R18, RZ, 0x1f, R45 ;  /* 0x0000001fff127819 */ /* 0x000fe2000001142d */
[C-C-:B------:R-:W-:Y:S01]  /*5390*/  FFMA.FTZ R35, R14.reuse, R19, R15.reuse ;  /* 0x000000130e237223 */ /* 0x140fe2000001000f */
[----:B------:R-:W-:Y:S01]  /*53a0*/  SHF.R.S32.HI R17, RZ, 0x1f, R44 ;  /* 0x0000001fff117819 */ /* 0x000fe2000001142c */
[C---:B------:R-:W-:Y:S01]  /*53b0*/  FFMA.FTZ R56, R14.reuse, R52, R15 ;  /* 0x000000340e387223 */ /* 0x040fe2000001000f */
[----:B------:R-:W-:Y:S01]  /*53c0*/  SHF.R.S32.HI R16, RZ, 0x1f, R43 ;  /* 0x0000001fff107819 */ /* 0x000fe2000001142b */
[C-C-:B------:R-:W-:Y:S01]  /*53d0*/  FFMA.FTZ R33, R14.reuse, R29, R15.reuse ;  /* 0x0000001d0e217223 */ /* 0x140fe2000001000f */
[----:B------:R-:W-:Y:S01]  /*53e0*/  ISETP.GE.U32.AND P1, PT, R45, UR12, PT ;  /* 0x0000000c2d007c0c */ /* 0x000fe2000bf26070 */
[--C-:B------:R-:W-:Y:S01]  /*53f0*/  FFMA.FTZ R54, R14, R36, R15.reuse ;  /* 0x000000240e367223 */ /* 0x100fe2000001000f */
        /* <DEDUP_REMOVED lines=8> */
[C-C-:B------:R-:W-:Y:S01]  /*5480*/  FFMA.FTZ R23, R14.reuse, R28, R15.reuse ;  /* 0x0000001c0e177223 */ /* 0x140fe2000001000f */
[----:B------:R-:W-:Y:S01]  /*5490*/  FFMA.FTZ R30, R14, R8, R15 ;  /* 0x000000080e1e7223 */ /* 0x000fe2000001000f */
[--C-:B------:R-:W-:Y:S01]  /*54a0*/  HADD2.F32 R14, -RZ, R34.reuse.H0_H0 ;  /* 0x20000022ff0e7230 */ /* 0x100fe20000004100 */
[----:B------:R-:W-:Y:S01]  /*54b0*/  ISETP.GE.U32.AND P0, PT, R42, UR12, PT ;  /* 0x0000000c2a007c0c */ /* 0x000fe2000bf06070 */
[----:B------:R-:W-:Y:S01]  /*54c0*/  HADD2.F32 R34, -RZ, R34.H1_H1 ;  /* 0x30000022ff227230 */ /* 0x000fe20000004100 */
[----:B------:R-:W-:-:S02]  /*54d0*/  ISETP.GE.AND.EX P1, PT, R18, UR13, PT, P1 ;  /* 0x0000000d12007c0c */ /* 0x000fc4000bf26310 */
[----:B------:R-:W-:Y:S02]  /*54e0*/  ISETP.GE.AND.EX P2, PT, R17, UR13, PT, P2 ;  /* 0x0000000d11007c0c */ /* 0x000fe4000bf46320 */
[----:B------:R-:W-:Y:S02]  /*54f0*/  ISETP.GE.AND.EX P3, PT, R16, UR13, PT, P3 ;  /* 0x0000000d10007c0c */ /* 0x000fe4000bf66330 */
[----:B------:R-:W-:Y:S01]  /*5500*/  ISETP.GE.AND.EX P4, PT, R31, UR13, PT, P4 ;  /* 0x0000000d1f007c0c */ /* 0x000fe2000bf86340 */
[----:B------:R-:W-:-:S12]  /*5510*/  BRA.U !UP0, `(.L_x_724) ;  /* 0x0000000108487547 */ /* 0x000fd8000b800000 */
        /* <DEDUP_REMOVED lines=18> */
.L_x_724:
        /* <DEDUP_REMOVED lines=15> */
[----:B------:R-:W-:Y:S02]  /*5730*/  F2FP.F16.F32.PACK_AB R15, R34, R35 ;  /* 0x00000023220f723e */ /* 0x000fe400000000ff */
[----:B------:R-:W-:-:S05]  /*5740*/  LEA.HI.X R19, R14, UR15, R19, 0x1, P1 ;  /* 0x0000000f0e137c11 */ /* 0x000fca00088f0c13 */
[----:B------:R0:W-:Y:S02]  /*5750*/  STG.E desc[UR8][R18.64], R15 ;  /* 0x0000000f12007986 */ /* 0x0001e4000c101908 */
.L_x_726:
[----:B------:R-:W-:Y:S05]  /*5760*/  BSYNC.RECONVERGENT B0 ;  /* 0x0000000000007941 */ /* 0x000fea0003800200 */
.L_x_725:
[--C-:B------:R-:W-:Y:S02]  /*5770*/  HADD2.F32 R14, -RZ, R50.reuse.H0_H0 ;  /* 0x20000032ff0e7230 */ /* 0x100fe40000004100 */
[----:B------:R-:W-:Y:S01]  /*5780*/  HADD2.F32 R50, -RZ, R50.H1_H1 ;  /* 0x30000032ff327230 */ /* 0x000fe20000004100 */
        /* <DEDUP_REMOVED lines=19> */
.L_x_727:
[----:B------:R-:W-:Y:S01]  /*58c0*/  BSSY.RECONVERGENT B0, `(.L_x_728) ;  /* 0x0000012000007945 */ /* 0x000fe20003800200 */
[----:B0-----:R-:W-:Y:S01]  /*58d0*/  FFMA.FTZ R18, R12, R14, -R33 ;  /* 0x0000000e0c127223 */ /* 0x001fe20000010821 */
        /* <DEDUP_REMOVED lines=11> */
[C---:B-1----:R-:W-:Y:S02]  /*5990*/  LEA R18, P1, R14.reuse, UR14, 0x1 ;  /* 0x0000000e0e127c11 */ /* 0x042fe4000f8208ff */
[----:B------:R-:W-:Y:S02]  /*59a0*/  IADD3 R19, PT, PT, R15, R19, RZ ;  /* 0x000000130f137210 */ /* 0x000fe40007ffe0ff */
[----:B------:R-:W-:Y:S02]  /*59b0*/  F2FP.F16.F32.PACK_AB R25, R25, R34 ;  /* 0x000000221919723e */ /* 0x000fe400000000ff */
[----:B------:R-:W-:-:S05]  /*59c0*/  LEA.HI.X R19, R14, UR15, R19, 0x1, P1 ;  /* 0x0000000f0e137c11 */ /* 0x000fca00088f0c13 */
[----:B------:R0:W-:Y:S02]  /*59d0*/  STG.E desc[UR8][R18.64], R25 ;  /* 0x0000001912007986 */ /* 0x0001e4000c101908 */
.L_x_729:
[----:B------:R-:W-:Y:S05]  /*59e0*/  BSYNC.RECONVERGENT B0 ;  /* 0x0000000000007941 */ /* 0x000fea0003800200 */
.L_x_728:
        /* <DEDUP_REMOVED lines=21> */
.L_x_730:
        /* <DEDUP_REMOVED lines=18> */
.L_x_732:
[----:B------:R-:W-:Y:S05]  /*5c60*/  BSYNC.RECONVERGENT B0 ;  /* 0x0000000000007941 */ /* 0x000fea0003800200 */
.L_x_731:
        /* <DEDUP_REMOVED lines=21> */
.L_x_733:
        /* <DEDUP_REMOVED lines=15> */
[----:B------:R-:W-:Y:S02]  /*5eb0*/  F2FP.F16.F32.PACK_AB R7, R16, R17 ;  /* 0x000000111007723e */ /* 0x000fe400000000ff */
[----:B------:R-:W-:-:S05]  /*5ec0*/  LEA.HI.X R15, R6, UR15, R15, 0x1, P1 ;  /* 0x0000000f060f7c11 */ /* 0x000fca00088f0c0f */
[----:B------:R1:W-:Y:S02]  /*5ed0*/  STG.E desc[UR8][R14.64], R7 ;  /* 0x000000070e007986 */ /* 0x0003e4000c101908 */
.L_x_735:
[----:B------:R-:W-:Y:S05]  /*5ee0*/  BSYNC.RECONVERGENT B0 ;  /* 0x0000000000007941 */ /* 0x000fea0003800200 */
.L_x_734:
[--C-:B------:R-:W-:Y:S01]  /*5ef0*/  HADD2.F32 R6, -RZ, R53.reuse.H0_H0 ;  /* 0x20000035ff067230 */ /* 0x100fe20000004100 */
[----:B0-----:R-:W-:Y:S01]  /*5f00*/  SHF.R.S32.HI R18, RZ, 0x1f, R42 ;  /* 0x0000001fff127819 */ /* 0x001fe2000001142a */
[----:B------:R-:W-:Y:S01]  /*5f10*/  HADD2.F32 R53, -RZ, R53.H1_H1 ;  /* 0x30000035ff357230 */ /* 0x000fe20000004100 */
        /* <DEDUP_REMOVED lines=19> */
.L_x_736:
        /* <DEDUP_REMOVED lines=9> */
[----:B------:R-:W-:Y:S01]  /*60e0*/  F2FP.F16.F32.PACK_AB R9, R9, R8 ;  /* 0x000000080909723e */ /* 0x000fe200000000ff */
[----:B------:R-:W0:Y:S01]  /*60f0*/  LDCU.64 UR12, c[0x0][0x380] ;  /* 0x00007000ff0c77ac */ /* 0x000e220008000a00 */
[----:B-1----:R-:W-:Y:S02]  /*6100*/  IMAD R7, R18, UR6, RZ ;  /* 0x0000000612077c24 */ /* 0x002fe4000f8e02ff */
[----:B------:R-:W-:-:S04]  /*6110*/  IMAD.WIDE.U32 R58, R42, UR6, R58 ;  /* 0x000000062a3a7c25 */ /* 0x000fc8000f8e003a */
[----:B------:R-:W-:Y:S01]  /*6120*/  IMAD R7, R42, UR7, R7 ;  /* 0x000000072a077c24 */ /* 0x000fe2000f8e0207 */
[----:B0-----:R-:W-:-:S04]  /*6130*/  LEA R6, P0, R58, UR12, 0x1 ;  /* 0x0000000c3a067c11 */ /* 0x001fc8000f8008ff */
[----:B------:R-:W-:-:S04]  /*6140*/  IADD3 R7, PT, PT, R59, R7, RZ ;  /* 0x000000073b077210 */ /* 0x000fc80007ffe0ff */
[----:B------:R-:W-:-:S05]  /*6150*/  LEA.HI.X R7, R58, UR13, R7, 0x1, P0 ;  /* 0x0000000d3a077c11 */ /* 0x000fca00080f0c07 */
[----:B------:R0:W-:Y:S02]  /*6160*/  STG.E desc[UR8][R6.64], R9 ;  /* 0x0000000906007986 */ /* 0x0001e4000c101908 */
.L_x_738:
[----:B------:R-:W-:Y:S05]  /*6170*/  BSYNC.RECONVERGENT B0 ;  /* 0x0000000000007941 */ /* 0x000fea0003800200 */
.L_x_737:
[----:B------:R-:W-:Y:S02]  /*6180*/  IADD3 R40, PT, PT, R4, R40, RZ ;  /* 0x0000002804287210 */ /* 0x000fe40007ffe0ff */
[----:B------:R-:W-:Y:S02]  /*6190*/  IADD3 R41, PT, PT, R41, 0x1, RZ ;  /* 0x0000000129297810 */ /* 0x000fe40007ffe0ff */
[----:B------:R-:W-:-:S13]  /*61a0*/  ISETP.GE.AND P0, PT, R40, UR4, PT ;  /* 0x0000000428007c0c */ /* 0x000fda000bf06270 */
[----:B------:R-:W-:Y:S05]  /*61b0*/  @!P0 BRA `(.L_x_739) ;  /* 0xffffff9c00fc8947 */ /* 0x000fea000383ffff */
.L_x_696:
[----:B0-----:R-:W0:Y:S01]  /*61c0*/  LDC R6, c[0x0][0x370] ;  /* 0x0000dc00ff067b82 */ /* 0x001e220000000800 */
[----:B------:R-:W-:Y:S01]  /*61d0*/  ISETP.NE.AND P2, PT, R2, RZ, PT ;  /* 0x000000ff0200720c */ /* 0x000fe20003f45270 */
[----:B------:R-:W-:Y:S06]  /*61e0*/  BSSY.RECONVERGENT B0, `(.L_x_740) ;  /* 0x0000011000007945 */ /* 0x000fec0003800200 */
[----:B-1----:R-:W1:Y:S08]  /*61f0*/  LDC R7, c[0x0][0x374] ;  /* 0x0000dd00ff077b82 */ /* 0x002e700000000800 */
[----:B------:R-:W2:Y:S01]  /*6200*/  LDC.64 R4, c[0x0][0x3c8] ;  /* 0x0000f200ff047b82 */ /* 0x000ea20000000a00 */
[----:B0-----:R-:W-:-:S02]  /*6210*/  ISETP.NE.AND P1, PT, R6, 0x1, PT ;  /* 0x000000010600780c */ /* 0x001fc40003f25270 */
[----:B------:R-:W-:Y:S02]  /*6220*/  IADD3 R8, PT, PT, R6, -0x1, RZ ;  /* 0xffffffff06087810 */ /* 0x000fe40007ffe0ff */
[----:B-1----:R-:W-:-:S04]  /*6230*/  IADD3 R3, PT, PT, R7, -0x1, RZ ;  /* 0xffffffff07037810 */ /* 0x002fc80007ffe0ff */
[----:B------:R-:W-:Y:S02]  /*6240*/  ISETP.NE.AND P0, PT, R0, R3, PT ;  /* 0x000000030000720c */ /* 0x000fe40003f05270 */
[----:B------:R-:W-:Y:S02]  /*6250*/  SHF.L.U32 R0, R7, 0x1, RZ ;  /* 0x0000000107007819 */ /* 0x000fe400000006ff */
[----:B------:R-:W-:Y:S02]  /*6260*/  ISETP.NE.OR P0, PT, R8, UR10, P0 ;  /* 0x0000000a08007c0c */ /* 0x000fe40008705670 */
[----:B------:R-:W-:-:S05]  /*6270*/  SEL R3, R0, RZ, P1 ;  /* 0x000000ff00037207 */ /* 0x000fca0000800000 */
[----:B--2---:R-:W-:Y:S01]  /*6280*/  IMAD.WIDE.U32 R4, R3, 0x4, R4 ;  /* 0x0000000403047825 */ /* 0x004fe200078e0004 */
[----:B------:R-:W-:Y:S06]  /*6290*/  @P2 BRA `(.L_x_741) ;  /* 0x0000000000142947 */ /* 0x000fec0003800000 */
[----:B------:R-:W-:Y:S01]  /*62a0*/  HFMA2 R3, -RZ, RZ, 0, 5.9604644775390625e-08 ;  /* 0x00000001ff037431 */ /* 0x000fe200000001ff */
[----:B------:R-:W-:Y:S06]  /*62b0*/  MEMBAR.ALL.GPU ;  /* 0x0000000000007992 */ /* 0x000fec000000a000 */
[----:B------:R-:W-:-:S00]  /*62c0*/  ERRBAR ;  /* 0x00000000000079ab */ /* 0x000fc00000000000 */
[----:B------:R-:W-:Y:S06]  /*62d0*/  CGAERRBAR ;  /* 0x00000000000075ab */ /* 0x000fec0000000000 */
[----:B------:R0:W-:Y:S02]  /*62e0*/  REDG.E.ADD.S32.STRONG.GPU desc[UR8][R4.64], R3 ;  /* 0x000000030400798e */ /* 0x0001e4000c12e308 */
.L_x_741:
[----:B------:R-:W-:Y:S05]  /*62f0*/  BSYNC.RECONVERGENT B0 ;  /* 0x0000000000007941 */ /* 0x000fea0003800200 */
.L_x_740:
[----:B------:R-:W-:Y:S05]  /*6300*/  @P0 EXIT ;  /* 0x000000000000094d */ /* 0x000fea0003800000 */
[----:B------:R-:W-:Y:S05]  /*6310*/  @P2 BRA `(.L_x_742) ;  /* 0x0000000000202947 */ /* 0x000fea0003800000 */
[----:B------:R-:W-:-:S05]  /*6320*/  IMAD R0, R6, R7, RZ ;  /* 0x0000000706007224 */ /* 0x000fca00078e02ff */
[----:B------:R-:W-:-:S13]  /*6330*/  ISETP.NE.AND P0, PT, R0, -0x1, PT ;  /* 0xffffffff0000780c */ /* 0x000fda0003f05270 */
[----:B------:R-:W-:Y:S05]  /*6340*/  @!P0 BRA `(.L_x_742) ;  /* 0x0000000000148947 */ /* 0x000fea0003800000 */
.L_x_743:
[----:B0-----:R-:W2:Y:S04]  /*6350*/  LDG.E.STRONG.GPU R3, desc[UR8][R4.64] ;  /* 0x0000000804037981 */ /* 0x001ea8000c1ef900 */
[----:B--2---:R-:W-:Y:S01]  /*6360*/  CCTL.IVALL ;  /* 0x00000000ff00798f */ /* 0x004fe20002000000 */
[----:B------:R-:W-:Y:S05]  /*6370*/  YIELD ;  /* 0x0000000000007946 */ /* 0x000fea0003800000 */
[----:B------:R-:W-:-:S13]  /*6380*/  ISETP.NE.AND P0, PT, R3, R0, PT ;  /* 0x000000000300720c */ /* 0x000fda0003f05270 */
[----:B------:R-:W-:Y:S05]  /*6390*/  @P0 BRA `(.L_x_743) ;  /* 0xfffffffc00ec0947 */ /* 0x000fea000383ffff */
.L_x_742:
        /* <DEDUP_REMOVED lines=73> */
.L_x_746:
        /* <DEDUP_REMOVED lines=29> */
.L_x_745:
[----:B------:R-:W-:Y:S05]  /*6a00*/  BSYNC.RECONVERGENT B0 ;  /* 0x0000000000007941 */ /* 0x000fea0003800200 */
.L_x_744:
        /* <DEDUP_REMOVED lines=10> */
.L_x_747:
        /* <DEDUP_REMOVED lines=82> */
.L_x_748:
        /* <DEDUP_REMOVED lines=11> */
.L_x_3421:


//--------------------- .text._Z35group_norm_nhwc_bwd_one_pass_kernelI11Fp16IOFp32WLi512ELi30ELi480EEv26Group_norm_nhwc_bwd_params --------------------------
	.section	.text._Z35group_norm_nhwc_bwd_one_pass_kernelI11Fp16IOFp32WLi512ELi30ELi480EEv26Group_norm_nhwc_bwd_params,"ax",@progbits
	.align	128
        .global         _Z35group_norm_nhwc_bwd_one_pass_kernelI11Fp16IOFp32WLi512ELi30ELi480EEv26Group_norm_nhwc_bwd_params
        .type           _Z35group_norm_nhwc_bwd_one_pass_kernelI11Fp16IOFp32WLi512ELi30ELi480EEv26Group_norm_nhwc_bwd_params,@function
        .size           _Z35group_norm_nhwc_bwd_one_pass_kernelI11Fp16IOFp32WLi512ELi30ELi480EEv26Group_norm_nhwc_bwd_params,(.L_x_3422 - _Z35group_norm_nhwc_bwd_one_pass_kernelI11Fp16IOFp32WLi512ELi30ELi480EEv26Group_norm_nhwc_bwd_params)
        .other          _Z35group_norm_nhwc_bwd_one_pass_kernelI11Fp16IOFp32WLi512ELi30ELi480EEv26Group_norm_nhwc_bwd_params,@"STO_CUDA_ENTRY STV_DEFAULT"
_Z35group_norm_nhwc_bwd_one_pass_kernelI11Fp16IOFp32WLi512ELi30ELi480EEv26Group_norm_nhwc_bwd_params:
.text._Z35group_norm_nhwc_bwd_one_pass_kernelI11Fp16IOFp32WLi512ELi30ELi480EEv26Group_norm_nhwc_bwd_params:
        /* <DEDUP_REMOVED lines=21> */
.L_x_816:
[----:B------:R-:W1:Y:S01]  /*0150*/  LDC R8, c[0x0][0x410] ;  /* 0x00010400ff087b82 */ /* 0x000e620000000800 */
[----:B------:R-:W-:Y:S01]  /*0160*/  IABS R9, UR6 ;  /* 0x0000000600097c13 */ /* 0x000fe20008000000 */
[----:B0-----:R-:W2:Y:S01]  /*0170*/  S2R R2, SR_CTAID.X ;  /* 0x0000000000027919 */ /* 0x001ea20000002500 */
[----:B------:R-:W2:Y:S01]  /*0180*/  LDCU UR5, c[0x0][0x41c] ;  /* 0x00008380ff0577ac */ /* 0x000ea20008000800 */
[----:B------:R-:W-:Y:S02]  /*0190*/  ISETP.LE.AND P3, PT, RZ, UR6, PT ;  /* 0x00000006ff007c0c */ /* 0x000fe4000bf63270 */
[----:B------:R-:W-:Y:S01]  /*01a0*/  CS2R R42, SRZ ;  /* 0x00000000002a7805 */ /* 0x000fe2000001ff00 */
[----:B------:R-:W3:Y:S01]  /*01b0*/  LDCU.128 UR12, c[0x0][0x400] ;  /* 0x00008000ff0c77ac */ /* 0x000ee20008000c00 */
[----:B------:R-:W-:Y:S02]  /*01c0*/  CS2R R40, SRZ ;  /* 0x0000000000287805 */ /* 0x000fe4000001ff00 */
[----:B------:R-:W-:-:S02]  /*01d0*/  CS2R R38, SRZ ;  /* 0x0000000000267805 */ /* 0x000fc4000001ff00 */
[----:B------:R-:W-:Y:S02]  /*01e0*/  CS2R R36, SRZ ;  /* 0x0000000000247805 */ /* 0x000fe4000001ff00 */
[----:B------:R-:W-:Y:S01]  /*01f0*/  CS2R R34, SRZ ;  /* 0x0000000000227805 */ /* 0x000fe2000001ff00 */
[----:B------:R-:W4:Y:S01]  /*0200*/  LDCU.64 UR8, c[0x0][0x3b8] ;  /* 0x00007700ff0877ac */ /* 0x000f220008000a00 */
[----:B------:R-:W0:Y:S01]  /*0210*/  LDCU.U8 UR7, c[0x0][0x414] ;  /* 0x00008280ff0777ac */ /* 0x000e220008000000 */
[----:B-1----:R-:W-:-:S04]  /*0220*/  IABS R6, R8 ;  /* 0x0000000800067213 */ /* 0x002fc80000000000 */
[----:B------:R-:W1:Y:S01]  /*0230*/  I2F.RP R3, R6 ;  /* 0x0000000600037306 */ /* 0x000e620000209400 */
[----:B--2---:R-:W-:-:S05]  /*0240*/  IMAD R25, R2, UR5, R45 ;  /* 0x0000000502197c24 */ /* 0x004fca000f8e022d */
[C---:B---3--:R-:W-:Y:S02]  /*0250*/  ISETP.GE.U32.AND P0, PT, R25.reuse, UR12, PT ;  /* 0x0000000c19007c0c */ /* 0x048fe4000bf06070 */
[C---:B------:R-:W-:Y:S01]  /*0260*/  IADD3 R19, PT, PT, R25.reuse, 0x20, RZ ;  /* 0x0000002019137810 */ /* 0x040fe20007ffe0ff */
[----:B-1----:R-:W1:Y:S01]  /*0270*/  MUFU.RCP R3, R3 ;  /* 0x0000000300037308 */ /* 0x002e620000001000 */
[----:B------:R-:W-:Y:S02]  /*0280*/  IADD3 R18, PT, PT, R25, 0x40, RZ ;  /* 0x0000004019127810 */ /* 0x000fe40007ffe0ff */
[----:B------:R-:W-:Y:S02]  /*0290*/  SHF.R.S32.HI R11, RZ, 0x1f, R19 ;  /* 0x0000001fff0b7819 */ /* 0x000fe40000011413 */
[----:B------:R-:W-:Y:S02]  /*02a0*/  SHF.R.S32.HI R29, RZ, 0x1f, R18 ;  /* 0x0000001fff1d7819 */ /* 0x000fe40000011412 */
[----:B-1----:R-:W-:-:S04]  /*02b0*/  IADD3 R4, PT, PT, R3, 0xffffffe, RZ ;  /* 0x0ffffffe03047810 */ /* 0x002fc80007ffe0ff */
[----:B------:R1:W2:Y:S02]  /*02c0*/  F2I.FTZ.U32.TRUNC.NTZ R5, R4 ;  /* 0x0000000400057305 */ /* 0x0002a4000021f000 */
[----:B-1----:R-:W-:Y:S01]  /*02d0*/  HFMA2 R4, -RZ, RZ, 0, 0 ;  /* 0x00000000ff047431 */ /* 0x002fe200000001ff */
[----:B--2---:R-:W-:-:S05]  /*02e0*/  IADD3 R7, PT, PT, RZ, -R5, RZ ;  /* 0x80000005ff077210 */ /* 0x004fca0007ffe0ff */
[----:B------:R-:W-:-:S04]  /*02f0*/  IMAD R7, R7, R6, RZ ;  /* 0x0000000607077224 */ /* 0x000fc800078e02ff */
[----:B------:R-:W-:Y:S01]  /*0300*/  IMAD.HI.U32 R5, R5, R7, R4 ;  /* 0x0000000705057227 */ /* 0x000fe200078e0004 */
[----:B------:R-:W-:Y:S02]  /*0310*/  MOV R7, R9 ;  /* 0x0000000900077202 */ /* 0x000fe40000000f00 */
[----:B------:R-:W-:-:S03]  /*0320*/  SHF.R.S32.HI R9, RZ, 0x1f, R25 ;  /* 0x0000001fff097819 */ /* 0x000fc60000011419 */
[----:B------:R-:W-:Y:S01]  /*0330*/  IMAD.HI.U32 R5, R5, R7, RZ ;  /* 0x0000000705057227 */ /* 0x000fe200078e00ff */
[----:B------:R-:W-:-:S04]  /*0340*/  ISETP.GE.AND.EX P0, PT, R9, UR13, PT, P0 ;  /* 0x0000000d09007c0c */ /* 0x000fc8000bf06300 */
[----:B------:R-:W-:-:S05]  /*0350*/  IADD3 R3, PT, PT, -R5, RZ, RZ ;  /* 0x000000ff05037210 */ /* 0x000fca0007ffe1ff */
[----:B------:R-:W-:Y:S01]  /*0360*/  IMAD R3, R6, R3, R7 ;  /* 0x0000000306037224 */ /* 0x000fe200078e0207 */
[----:B------:R-:W-:-:S03]  /*0370*/  LOP3.LUT R7, R8, UR6, RZ, 0x3c, !PT ;  /* 0x0000000608077c12 */ /* 0x000fc6000f8e3cff */
[----:B------:R-:W1:Y:S01]  /*0380*/  @!P0 LDC.64 R14, c[0x0][0x3f8] ;  /* 0x0000fe00ff0e8b82 */ /* 0x000e620000000a00 */
[----:B------:R-:W-:Y:S02]  /*0390*/  ISETP.GT.U32.AND P4, PT, R6, R3, PT ;  /* 0x000000030600720c */ /* 0x000fe40003f84070 */
[----:B------:R-:W-:-:S05]  /*03a0*/  ISETP.GE.AND P1, PT, R7, RZ, PT ;  /* 0x000000ff0700720c */ /* 0x000fca0003f26270 */
[----:B------:R-:W2:Y:S06]  /*03b0*/  @!P0 LDC.64 R12, c[0x0][0x398] ;  /* 0x0000e600ff0c8b82 */ /* 0x000eac0000000a00 */
[-C--:B------:R-:W-:Y:S02]  /*03c0*/  @!P4 IADD3 R3, PT, PT, R3, -R6.reuse, RZ ;  /* 0x800000060303c210 */ /* 0x080fe40007ffe0ff */
[----:B------:R-:W-:Y:S02]  /*03d0*/  @!P4 IADD3 R5, PT, PT, R5, 0x1, RZ ;  /* 0x000000010505c810 */ /* 0x000fe40007ffe0ff */
[----:B------:R-:W-:-:S02]  /*03e0*/  ISETP.GE.U32.AND P2, PT, R3, R6, PT ;  /* 0x000000060300720c */ /* 0x000fc40003f46070 */
[-C--:B------:R-:W-:Y:S02]  /*03f0*/  ISETP.GT.U32.AND P5, PT, R6, R3.reuse, PT ;  /* 0x000000030600720c */ /* 0x080fe40003fa4070 */
[----:B------:R-:W-:Y:S02]  /*0400*/  IADD3 R4, PT, PT, R3, -R6, RZ ;  /* 0x8000000603047210 */ /* 0x000fe40007ffe0ff */
[----:B------:R-:W-:Y:S02]  /*0410*/  ISETP.NE.AND P4, PT, R8, RZ, PT ;  /* 0x000000ff0800720c */ /* 0x000fe40003f85270 */
[----:B------:R-:W-:Y:S02]  /*0420*/  SEL R3, R4, R3, !P5 ;  /* 0x0000000304037207 */ /* 0x000fe40006800000 */
[----:B------:R-:W-:Y:S02]  /*0430*/  LOP3.LUT R4, RZ, R8, RZ, 0x33, !PT ;  /* 0x00000008ff047212 */ /* 0x000fe400078e33ff */
[----:B------:R-:W-:-:S02]  /*0440*/  @!P3 IADD3 R3, PT, PT, -R3, RZ, RZ ;  /* 0x000000ff0303b210 */ /* 0x000fc40007ffe1ff */
[----:B------:R-:W-:Y:S02]  /*0450*/  @P2 IADD3 R5, PT, PT, R5, 0x1, RZ ;  /* 0x0000000105052810 */ /* 0x000fe40007ffe0ff */
[----:B------:R-:W-:Y:S02]  /*0460*/  ISETP.GE.U32.AND P3, PT, R19, UR12, PT ;  /* 0x0000000c13007c0c */ /* 0x000fe4000bf66070 */
[C---:B------:R-:W-:Y:S02]  /*0470*/  SEL R23, R4.reuse, R3, !P4 ;  /* 0x0000000304177207 */ /* 0x040fe40006000000 */
        /* <DEDUP_REMOVED lines=8> */
[----:B------:R-:W3:Y:S01]  /*0500*/  @!P0 LDC.64 R6, c[0x0][0x3a0] ;  /* 0x0000e800ff068b82 */ /* 0x000ee20000000a00 */
[----:B------:R-:W-:Y:S01]  /*0510*/  IMAD R8, R4, UR14, RZ ;  /* 0x0000000e04087c24 */ /* 0x000fe2000f8e02ff */
[----:B------:R-:W-:Y:S01]  /*0520*/  ISETP.GE.AND.EX P2, PT, R29, UR13, PT, P2 ;  /* 0x0000000d1d007c0c */ /* 0x000fe2000bf46320 */
[----:B------:R-:W-:-:S04]  /*0530*/  IMAD.WIDE.U32 R58, R3, UR14, R58 ;  /* 0x0000000e033a7c25 */ /* 0x000fc8000f8e003a */
[----:B------:R-:W-:Y:S01]  /*0540*/  IMAD R61, R3, UR15, R8 ;  /* 0x0000000f033d7c24 */ /* 0x000fe2000f8e0208 */
[----:B------:R-:W4:Y:S01]  /*0550*/  @!P3 LDC.64 R4, c[0x0][0x3f8] ;  /* 0x0000fe00ff04bb82 */ /* 0x000f220000000a00 */
[----:B-1----:R-:W-:Y:S01]  /*0560*/  @!P0 IMAD R8, R9, R14, RZ ;  /* 0x0000000e09088224 */ /* 0x002fe200078e02ff */
[----:B------:R-:W-:Y:S02]  /*0570*/  @!P0 MOV R60, R58 ;  /* 0x0000003a003c8202 */ /* 0x000fe40000000f00 */
[----:B------:R-:W-:Y:S01]  /*0580*/  IADD3 R61, PT, PT, R59, R61, RZ ;  /* 0x0000003d3b3d7210 */ /* 0x000fe20007ffe0ff */
[C---:B------:R-:W-:Y:S01]  /*0590*/  @!P0 IMAD R3, R25.reuse, R15, R8 ;  /* 0x0000000f19038224 */ /* 0x040fe200078e0208 */
[C---:B------:R-:W-:Y:S02]  /*05a0*/  IADD3 R15, PT, PT, R25.reuse, 0x60, RZ ;  /* 0x00000060190f7810 */ /* 0x040fe40007ffe0ff */
[----:B------:R-:W1:Y:S01]  /*05b0*/  @!P2 LDC.64 R16, c[0x0][0x3f8] ;  /* 0x0000fe00ff10ab82 */ /* 0x000e620000000a00 */
[----:B------:R-:W-:Y:S01]  /*05c0*/  @!P0 IMAD.WIDE.U32 R8, R25, R14, R60 ;  /* 0x0000000e19088225 */ /* 0x000fe200078e003c */
[----:B------:R-:W-:-:S02]  /*05d0*/  SHF.R.S32.HI R21, RZ, 0x1f, R15 ;  /* 0x0000001fff157819 */ /* 0x000fc4000001140f */
[----:B------:R-:W-:Y:S02]  /*05e0*/  IADD3 R14, PT, PT, R25, 0x80, RZ ;  /* 0x00000080190e7810 */ /* 0x000fe40007ffe0ff */
[----:B------:R-:W-:Y:S02]  /*05f0*/  @!P0 IADD3 R9, PT, PT, R9, R3, RZ ;  /* 0x0000000309098210 */ /* 0x000fe40007ffe0ff */
[C---:B------:R-:W-:Y:S02]  /*0600*/  @!P0 SHF.L.U32 R3, R8.reuse, 0x1, RZ ;  /* 0x0000000108038819 */ /* 0x040fe400000006ff */
[----:B------:R-:W-:Y:S02]  /*0610*/  @!P0 SHF.L.U64.HI R20, R8, 0x1, R9 ;  /* 0x0000000108148819 */ /* 0x000fe40000010209 */
[C---:B---3--:R-:W-:Y:S02]  /*0620*/  @!P0 IADD3 R26, P1, PT, R3.reuse, R6, RZ ;  /* 0x00000006031a8210 */ /* 0x048fe40007f3e0ff */
[----:B--2---:R-:W-:Y:S01]  /*0630*/  @!P0 IADD3 R12, P4, PT, R3, R12, RZ ;  /* 0x0000000c030c8210 */ /* 0x004fe20007f9e0ff */
[----:B----4-:R-:W-:Y:S01]  /*0640*/  @!P3 IMAD R10, R11, R4, RZ ;  /* 0x000000040b0ab224 */ /* 0x010fe200078e02ff */
[----:B------:R-:W-:-:S02]  /*0650*/  @!P0 IADD3.X R27, PT, PT, R20, R7, RZ, P1, !PT ;  /* 0x00000007141b8210 */ /* 0x000fc40000ffe4ff */
[----:B------:R-:W2:Y:S01]  /*0660*/  @!P3 LDC.64 R6, c[0x0][0x3a0] ;  /* 0x0000e800ff06bb82 */ /* 0x000ea20000000a00 */
[----:B------:R-:W-:Y:S01]  /*0670*/  @!P3 IMAD R3, R19, R5, R10 ;  /* 0x000000051303b224 */ /* 0x000fe200078e020a */
[----:B------:R-:W-:Y:S01]  /*0680*/  ISETP.GE.U32.AND P1, PT, R15, UR12, PT ;  /* 0x0000000c0f007c0c */ /* 0x000fe2000bf26070 */
[----:B------:R3:W5:Y:S01]  /*0690*/  @!P0 LDG.E R43, desc[UR10][R26.64] ;  /* 0x0000000a1a2b8981 */ /* 0x000762000c1e1900 */
[----:B------:R-:W-:Y:S02]  /*06a0*/  @!P3 MOV R8, R58 ;  /* 0x0000003a0008b202 */ /* 0x000fe40000000f00 */
[----:B------:R-:W-:Y:S02]  /*06b0*/  @!P3 MOV R9, R61 ;  /* 0x0000003d0009b202 */ /* 0x000fe40000000f00 */
[----:B------:R-:W4:Y:S01]  /*06c0*/  @!P3 LDC.64 R10, c[0x0][0x398] ;  /* 0x0000e600ff0abb82 */ /* 0x000f220000000a00 */
[----:B------:R-:W-:Y:S01]  /*06d0*/  ISETP.GE.AND.EX P1, PT, R21, UR13, PT, P1 ;  /* 0x0000000d15007c0c */ /* 0x000fe2000bf26310 */
[----:B------:R-:W-:Y:S01]  /*06e0*/  @!P3 IMAD.WIDE.U32 R4, R19, R4, R8 ;  /* 0x000000041304b225 */ /* 0x000fe200078e0008 */
[----:B------:R-:W-:-:S05]  /*06f0*/  @!P0 IADD3.X R13, PT, PT, R20, R13, RZ, P4, !PT ;  /* 0x0000000d140d8210 */ /* 0x000fca00027fe4ff */
[----:B------:R-:W0:Y:S01]  /*0700*/  @!P2 LDC.64 R8, c[0x0][0x3a0] ;  /* 0x0000e800ff08ab82 */ /* 0x000e220000000a00 */
[----:B------:R-:W-:Y:S01]  /*0710*/  @!P3 IADD3 R5, PT, PT, R5, R3, RZ ;  /* 0x000000030505b210 */ /* 0x000fe20007ffe0ff */
[----:B-1----:R-:W-:Y:S01]  /*0720*/  @!P2 IMAD R29, R29, R16, RZ ;  /* 0x000000101d1da224 */ /* 0x002fe200078e02ff */
[----:B------:R-:W-:Y:S01]  /*0730*/  ISETP.GE.U32.AND P4, PT, R14, UR12, PT ;  /* 0x0000000c0e007c0c */ /* 0x000fe2000bf86070 */
[----:B------:R1:W5:Y:S01]  /*0740*/  @!P0 LDG.E R42, desc[UR10][R12.64] ;  /* 0x0000000a0c2a8981 */ /* 0x000362000c1e1900 */
[----:B------:R-:W-:Y:S02]  /*0750*/  SHF.R.S32.HI R3, RZ, 0x1f, R14 ;  /* 0x0000001fff037819 */ /* 0x000fe4000001140e */
[----:B---3--:R-:W-:Y:S02]  /*0760*/  @!P2 MOV R26, R58 ;  /* 0x0000003a001aa202 */ /* 0x008fe40000000f00 */
[----:B------:R-:W-:Y:S02]  /*0770*/  @!P2 MOV R27, R61 ;  /* 0x0000003d001ba202 */ /* 0x000fe40000000f00 */
[----:B------:R-:W-:-:S02]  /*0780*/  ISETP.GE.AND.EX P4, PT, R3, UR13, PT, P4 ;  /* 0x0000000d03007c0c */ /* 0x000fc4000bf86340 */
[C---:B------:R-:W-:Y:S02]  /*0790*/  @!P3 SHF.L.U32 R19, R4.reuse, 0x1, RZ ;  /* 0x000000010413b819 */ /* 0x040fe400000006ff */
[----:B------:R-:W-:Y:S01]  /*07a0*/  @!P3 SHF.L.U64.HI R20, R4, 0x1, R5 ;  /* 0x000000010414b819 */ /* 0x000fe20000010205 */
[C---:B------:R-:W-:Y:S01]  /*07b0*/  @!P2 IMAD R29, R18.reuse, R17, R29 ;  /* 0x00000011121da224 */ /* 0x040fe200078e021d */
[----:B------:R-:W3:Y:S01]  /*07c0*/  @!P1 LDC.64 R4, c[0x0][0x3f8] ;  /* 0x0000fe00ff049b82 */ /* 0x000ee20000000a00 */
[----:B------:R-:W-:Y:S01]  /*07d0*/  @!P2 IMAD.WIDE.U32 R16, R18, R16, R26 ;  /* 0x000000101210a225 */ /* 0x000fe200078e001a */
[C---:B--2---:R-:W-:Y:S02]  /*07e0*/  @!P3 IADD3 R18, P5, PT, R19.reuse, R6, RZ ;  /* 0x000000061312b210 */ /* 0x044fe40007fbe0ff */
[----:B----4-:R-:W-:Y:S02]  /*07f0*/  @!P3 IADD3 R26, P0, PT, R19, R10, RZ ;  /* 0x0000000a131ab210 */ /* 0x010fe40007f1e0ff */
[----:B------:R-:W-:-:S02]  /*0800*/  @!P3 IADD3.X R19, PT, PT, R20, R7, RZ, P5, !PT ;  /* 0x000000071413b210 */ /* 0x000fc40002ffe4ff */
[----:B------:R-:W2:Y:S01]  /*0810*/  @!P2 LDC.64 R6, c[0x0][0x398] ;  /* 0x0000e600ff06ab82 */ /* 0x000ea20000000a00 */
[----:B------:R-:W-:Y:S02]  /*0820*/  @!P3 IADD3.X R27, PT, PT, R20, R11, RZ, P0, !PT ;  /* 0x0000000b141bb210 */ /* 0x000fe400007fe4ff */
[----:B------:R-:W-:Y:S01]  /*0830*/  @!P2 IADD3 R17, PT, PT, R17, R29, RZ ;  /* 0x0000001d1111a210 */ /* 0x000fe20007ffe0ff */
[----:B------:R2:W5:Y:S01]  /*0840*/  @!P3 LDG.E R41, desc[UR10][R18.64] ;  /* 0x0000000a1229b981 */ /* 0x000562000c1e1900 */
[----:B------:R-:W-:-:S03]  /*0850*/  @!P2 SHF.L.U32 R31, R16, 0x1, RZ ;  /* 0x00000001101fa819 */ /* 0x000fc600000006ff */
[----:B------:R-:W4:Y:S01]  /*0860*/  @!P4 LDC.64 R10, c[0x0][0x3f8] ;  /* 0x0000fe00ff0acb82 */ /* 0x000f220000000a00 */
[----:B------:R-:W-:Y:S01]  /*0870*/  @!P2 SHF.L.U64.HI R22, R16, 0x1, R17 ;  /* 0x000000011016a819 */ /* 0x000fe20000010211 */
[----:B------:R-:W5:Y:S01]  /*0880*/  @!P3 LDG.E R40, desc[UR10][R26.64] ;  /* 0x0000000a1a28b981 */ /* 0x000f62000c1e1900 */
[----:B0-----:R-:W-:Y:S02]  /*0890*/  @!P2 IADD3 R28, P0, PT, R31, R8, RZ ;  /* 0x000000081f1ca210 */ /* 0x001fe40007f1e0ff */
[----:B------:R-:W-:Y:S02]  /*08a0*/  IADD3 R16, PT, PT, R25, 0xa0, RZ ;  /* 0x000000a019107810 */ /* 0x000fe40007ffe0ff */
[----:B------:R-:W-:Y:S01]  /*08b0*/  @!P2 IADD3.X R29, PT, PT, R22, R9, RZ, P0, !PT ;  /* 0x00000009161da210 */ /* 0x000fe200007fe4ff */
[----:B-1----:R-:W0:Y:S01]  /*08c0*/  @!P1 LDC.64 R12, c[0x0][0x3a0] ;  /* 0x0000e800ff0c9b82 */ /* 0x002e220000000a00 */
[----:B------:R-:W-:Y:S02]  /*08d0*/  ISETP.GE.U32.AND P0, PT, R16, UR12, PT ;  /* 0x0000000c10007c0c */ /* 0x000fe4000bf06070 */
[----:B------:R-:W-:Y:S01]  /*08e0*/  SHF.R.S32.HI R17, RZ, 0x1f, R16 ;  /* 0x0000001fff117819 */ /* 0x000fe20000011410 */
[----:B---3--:R-:W-:Y:S01]  /*08f0*/  @!P1 IMAD R8, R21, R4, RZ ;  /* 0x0000000415089224 */ /* 0x008fe200078e02ff */
[----:B------:R-:W-:Y:S01]  /*0900*/  @!P1 MOV R20, R58 ;  /* 0x0000003a00149202 */ /* 0x000fe20000000f00 */
[----:B------:R1:W5:Y:S01]  /*0910*/  @!P2 LDG.E R39, desc[UR10][R28.64] ;  /* 0x0000000a1c27a981 */ /* 0x000362000c1e1900 */
[----:B------:R-:W-:-:S02]  /*0920*/  ISETP.GE.AND.EX P0, PT, R17, UR13, PT, P0 ;  /* 0x0000000d11007c0c */ /* 0x000fc4000bf06300 */
[----:B------:R-:W-:Y:S01]  /*0930*/  @!P1 MOV R21, R61 ;  /* 0x0000003d00159202 */ /* 0x000fe20000000f00 */
[----:B------:R-:W-:Y:S02]  /*0940*/  @!P1 IMAD R33, R15, R5, R8 ;  /* 0x000000050f219224 */ /* 0x000fe400078e0208 */
[----:B------:R-:W3:Y:S01]  /*0950*/  @!P1 LDC.64 R8, c[0x0][0x398] ;  /* 0x0000e600ff089b82 */ /* 0x000ee20000000a00 */
[----:B--2---:R-:W-:Y:S01]  /*0960*/  @!P2 IADD3 R18, P3, PT, R31, R6, RZ ;  /* 0x000000061f12a210 */ /* 0x004fe20007f7e0ff */
[----:B------:R-:W-:Y:S01]  /*0970*/  @!P1 IMAD.WIDE.U32 R20, R15, R4, R20 ;  /* 0x000000040f149225 */ /* 0x000fe200078e0014 */
[----:B-1----:R-:W-:Y:S02]  /*0980*/  @!P4 MOV R28, R58 ;  /* 0x0000003a001cc202 */ /* 0x002fe40000000f00 */
[----:B------:R-:W-:-:S03]  /*0990*/  @!P4 MOV R29, R61 ;  /* 0x0000003d001dc202 */ /* 0x000fc60000000f00 */
[----:B------:R-:W1:Y:S01]  /*09a0*/  @!P4 LDC.64 R4, c[0x0][0x3a0] ;  /* 0x0000e800ff04cb82 */ /* 0x000e620000000a00 */
[-C--:B----4-:R-:W-:Y:S01]  /*09b0*/  @!P4 IMAD R3, R3, R10.reuse, RZ ;  /* 0x0000000a0303c224 */ /* 0x090fe200078e02ff */
[----:B------:R-:W-:Y:S01]  /*09c0*/  @!P2 IADD3.X R19, PT, PT, R22, R7, RZ, P3, !PT ;  /* 0x000000071613a210 */ /* 0x000fe20001ffe4ff */
[----:B------:R-:W-:Y:S01]  /*09d0*/  @!P4 IMAD.WIDE.U32 R28, R14, R10, R28 ;  /* 0x0000000a0e1cc225 */ /* 0x000fe200078e001c */
[----:B------:R-:W-:-:S03]  /*09e0*/  @!P1 IADD3 R21, PT, PT, R21, R33, RZ ;  /* 0x0000002115159210 */ /* 0x000fc60007ffe0ff */
[----:B------:R-:W-:Y:S01]  /*09f0*/  @!P4 IMAD R31, R14, R11, R3 ;  /* 0x0000000b0e1fc224 */ /* 0x000fe200078e0203 */
[----:B------:R-:W2:Y:S01]  /*0a00*/  @!P0 LDC.64 R6, c[0x0][0x3f8] ;  /* 0x0000fe00ff068b82 */ /* 0x000ea20000000a00 */
[----:B------:R-:W-:Y:S01]  /*0a10*/  IADD3 R3, PT, PT, R25, 0xc0, RZ ;  /* 0x000000c019037810 */ /* 0x000fe20007ffe0ff */
[----:B------:R4:W5:Y:S01]  /*0a20*/  @!P2 LDG.E R38, desc[UR10][R18.64] ;  /* 0x0000000a1226a981 */ /* 0x000962000c1e1900 */
[C---:B------:R-:W-:Y:S02]  /*0a30*/  @!P1 SHF.L.U32 R15, R20.reuse, 0x1, RZ ;  /* 0x00000001140f9819 */ /* 0x040fe400000006ff */
[----:B------:R-:W-:-:S03]  /*0a40*/  @!P1 SHF.L.U64.HI R20, R20, 0x1, R21 ;  /* 0x0000000114149819 */ /* 0x000fc60000010215 */
[----:B------:R-:W4:Y:S01]  /*0a50*/  @!P4 LDC.64 R10, c[0x0][0x398] ;  /* 0x0000e600ff0acb82 */ /* 0x000f220000000a00 */
[----:B------:R-:W-:Y:S02]  /*0a60*/  ISETP.GE.U32.AND P3, PT, R3, UR12, PT ;  /* 0x0000000c03007c0c */ /* 0x000fe4000bf66070 */
[----:B------:R-:W-:Y:S02]  /*0a70*/  SHF.R.S32.HI R21, RZ, 0x1f, R3 ;  /* 0x0000001fff157819 */ /* 0x000fe40000011403 */
[----:B0-----:R-:W-:Y:S02]  /*0a80*/  @!P1 IADD3 R26, P5, PT, R15, R12, RZ ;  /* 0x0000000c0f1a9210 */ /* 0x001fe40007fbe0ff */
[----:B------:R-:W-:Y:S02]  /*0a90*/  ISETP.GE.AND.EX P3, PT, R21, UR13, PT, P3 ;  /* 0x0000000d15007c0c */ /* 0x000fe4000bf66330 */
[----:B------:R-:W-:Y:S02]  /*0aa0*/  @!P1 IADD3.X R27, PT, PT, R20, R13, RZ, P5, !PT ;  /* 0x0000000d141b9210 */ /* 0x000fe40002ffe4ff */
[----:B------:R-:W-:-:S02]  /*0ab0*/  @!P4 IADD3 R13, PT, PT, R29, R31, RZ ;  /* 0x0000001f1d0dc210 */ /* 0x000fc40007ffe0ff */
[C---:B------:R-:W-:Y:S01]  /*0ac0*/  @!P4 SHF.L.U32 R29, R28.reuse, 0x1, RZ ;  /* 0x000000011c1dc819 */ /* 0x040fe200000006ff */
[----:B------:R0:W5:Y:S01]  /*0ad0*/  @!P1 LDG.E R37, desc[UR10][R26.64] ;  /* 0x0000000a1a259981 */ /* 0x000162000c1e1900 */
[----:B---3--:R-:W-:Y:S02]  /*0ae0*/  @!P1 IADD3 R14, P2, PT, R15, R8, RZ ;  /* 0x000000080f0e9210 */ /* 0x008fe40007f5e0ff */
[----:B------:R-:W-:Y:S02]  /*0af0*/  @!P4 SHF.L.U64.HI R28, R28, 0x1, R13 ;  /* 0x000000011c1cc819 */ /* 0x000fe4000001020d */
[----:B-1----:R-:W-:Y:S02]  /*0b00*/  @!P4 IADD3 R12, P5, PT, R29, R4, RZ ;  /* 0x000000041d0cc210 */ /* 0x002fe40007fbe0ff */
[----:B------:R-:W-:Y:S01]  /*0b10*/  @!P1 IADD3.X R15, PT, PT, R20, R9, RZ, P2, !PT ;  /* 0x00000009140f9210 */ /* 0x000fe200017fe4ff */
[----:B--2---:R-:W-:Y:S01]  /*0b20*/  @!P0 IMAD R17, R17, R6, RZ ;  /* 0x0000000611118224 */ /* 0x004fe200078e02ff */
[----:B------:R-:W-:Y:S01]  /*0b30*/  @!P4 IADD3.X R13, PT, PT, R28, R5, RZ, P5, !PT ;  /* 0x000000051c0dc210 */ /* 0x000fe20002ffe4ff */
[----:B------:R-:W1:Y:S02]  /*0b40*/  @!P0 LDC.64 R8, c[0x0][0x3a0] ;  /* 0x0000e800ff088b82 */ /* 0x000e640000000a00 */
[----:B------:R-:W5:Y:S01]  /*0b50*/  @!P1 LDG.E R36, desc[UR10][R14.64] ;  /* 0x0000000a0e249981 */ /* 0x000f62000c1e1900 */
[----:B----4-:R-:W-:Y:S01]  /*0b60*/  @!P4 IADD3 R10, P1, PT, R29, R10, RZ ;  /* 0x0000000a1d0ac210 */ /* 0x010fe20007f3e0ff */
[----:B------:R-:W-:-:S04]  /*0b70*/  @!P0 IMAD R19, R16, R7, R17 ;  /* 0x0000000710138224 */ /* 0x000fc800078e0211 */
[----:B------:R-:W2:Y:S01]  /*0b80*/  @!P3 LDC.64 R4, c[0x0][0x3f8] ;  /* 0x0000fe00ff04bb82 */ /* 0x000ea20000000a00 */
[----:B------:R-:W-:Y:S01]  /*0b90*/  IADD3 R17, PT, PT, R25, 0xe0, RZ ;  /* 0x000000e019117810 */ /* 0x000fe20007ffe0ff */
[----:B------:R3:W5:Y:S01]  /*0ba0*/  @!P4 LDG.E R35, desc[UR10][R12.64] ;  /* 0x0000000a0c23c981 */ /* 0x000762000c1e1900 */
[----:B------:R-:W-:Y:S02]  /*0bb0*/  @!P4 IADD3.X R11, PT, PT, R28, R11, RZ, P1, !PT ;  /* 0x0000000b1c0bc210 */ /* 0x000fe40000ffe4ff */
[----:B------:R-:W-:Y:S02]  /*0bc0*/  ISETP.GE.U32.AND P1, PT, R17, UR12, PT ;  /* 0x0000000c11007c0c */ /* 0x000fe4000bf26070 */
[----:B------:R-:W-:Y:S01]  /*0bd0*/  SHF.R.S32.HI R49, RZ, 0x1f, R17 ;  /* 0x0000001fff317819 */ /* 0x000fe20000011411 */
[----:B------:R4:W5:Y:S01]  /*0be0*/  @!P4 LDG.E R34, desc[UR10][R10.64] ;  /* 0x0000000a0a22c981 */ /* 0x000962000c1e1900 */
[----:B0-----:R-:W0:Y:S01]  /*0bf0*/  @!P0 LDC.64 R26, c[0x0][0x398] ;  /* 0x0000e600ff1a8b82 */ /* 0x001e220000000a00 */
[----:B---3--:R-:W-:-:S02]  /*0c00*/  @!P0 MOV R12, R58 ;  /* 0x0000003a000c8202 */ /* 0x008fc40000000f00 */
[----:B------:R-:W-:Y:S02]  /*0c10*/  @!P0 MOV R13, R61 ;  /* 0x0000003d000d8202 */ /* 0x000fe40000000f00 */
[----:B------:R-:W-:Y:S01]  /*0c20*/  ISETP.GE.AND.EX P4, PT, R49, UR13, PT, P1 ;  /* 0x0000000d31007c0c */ /* 0x000fe2000bf86310 */
[----:B------:R-:W-:-:S05]  /*0c30*/  @!P0 IMAD.WIDE.U32 R6, R16, R6, R12 ;  /* 0x0000000610068225 */ /* 0x000fca00078e000c */
[----:B------:R-:W-:Y:S02]  /*0c40*/  @!P0 IADD3 R7, PT, PT, R7, R19, RZ ;  /* 0x0000001307078210 */ /* 0x000fe40007ffe0ff */
[C---:B------:R-:W-:Y:S01]  /*0c50*/  @!P0 SHF.L.U32 R15, R6.reuse, 0x1, RZ ;  /* 0x00000001060f8819 */ /* 0x040fe200000006ff */
[----:B------:R-:W3:Y:S01]  /*0c60*/  @!P3 LDC.64 R18, c[0x0][0x3a0] ;  /* 0x0000e800ff12bb82 */ /* 0x000ee20000000a00 */
[----:B------:R-:W-:Y:S01]  /*0c70*/  @!P0 SHF.L.U64.HI R14, R6, 0x1, R7 ;  /* 0x00000001060e8819 */ /* 0x000fe20000010207 */
[----:B--2---:R-:W-:Y:S01]  /*0c80*/  @!P3 IMAD R6, R21, R4, RZ ;  /* 0x000000041506b224 */ /* 0x004fe200078e02ff */
[----:B------:R-:W-:Y:S02]  /*0c90*/  IADD3 R29, PT, PT, R25, 0x100, RZ ;  /* 0x00000100191d7810 */ /* 0x000fe40007ffe0ff */
[----:B------:R-:W-:Y:S01]  /*0ca0*/  @!P3 MOV R7, R61 ;  /* 0x0000003d0007b202 */ /* 0x000fe20000000f00 */
[----:B------:R-:W-:Y:S02]  /*0cb0*/  @!P3 IMAD R21, R3, R5, R6 ;  /* 0x000000050315b224 */ /* 0x000fe400078e0206 */
[----:B------:R-:W2:Y:S01]  /*0cc0*/  @!P4 LDC.64 R12, c[0x0][0x3f8] ;  /* 0x0000fe00ff0ccb82 */ /* 0x000ea20000000a00 */
[----:B------:R-:W-:-:S02]  /*0cd0*/  ISETP.GE.U32.AND P2, PT, R29, UR12, PT ;  /* 0x0000000c1d007c0c */ /* 0x000fc4000bf46070 */
[----:B------:R-:W-:Y:S02]  /*0ce0*/  SHF.R.S32.HI R47, RZ, 0x1f, R29 ;  /* 0x0000001fff2f7819 */ /* 0x000fe4000001141d */
[----:B------:R-:W-:Y:S02]  /*0cf0*/  @!P3 MOV R6, R58 ;  /* 0x0000003a0006b202 */ /* 0x000fe40000000f00 */
[----:B------:R-:W-:Y:S02]  /*0d00*/  ISETP.GE.AND.EX P2, PT, R47, UR13, PT, P2 ;  /* 0x0000000d2f007c0c */ /* 0x000fe4000bf46320 */
[----:B------:R-:W-:Y:S02]  /*0d10*/  CS2R R32, SRZ ;  /* 0x0000000000207805 */ /* 0x000fe4000001ff00 */
[----:B-1----:R-:W-:Y:S01]  /*0d20*/  @!P0 IADD3 R8, P1, PT, R15, R8, RZ ;  /* 0x000000080f088210 */ /* 0x002fe20007f3e0ff */
[----:B------:R-:W-:Y:S01]  /*0d30*/  @!P3 IMAD.WIDE.U32 R6, R3, R4, R6 ;  /* 0x000000040306b225 */ /* 0x000fe200078e0006 */
[----:B----4-:R-:W1:Y:S02]  /*0d40*/  @!P4 LDC.64 R10, c[0x0][0x3a0] ;  /* 0x0000e800ff0acb82 */ /* 0x010e640000000a00 */
[----:B------:R-:W-:-:S02]  /*0d50*/  @!P0 IADD3.X R9, PT, PT, R14, R9, RZ, P1, !PT ;  /* 0x000000090e098210 */ /* 0x000fc40000ffe4ff */
[----:B0-----:R-:W-:-:S04]  /*0d60*/  @!P0 IADD3 R26, P1, PT, R15, R26, RZ ;  /* 0x0000001a0f1a8210 */ /* 0x001fc80007f3e0ff */
[----:B------:R-:W0:Y:S01]  /*0d70*/  @!P3 LDC.64 R4, c[0x0][0x398] ;  /* 0x0000e600ff04bb82 */ /* 0x000e220000000a00 */
[----:B------:R-:W-:Y:S01]  /*0d80*/  @!P3 IADD3 R3, PT, PT, R7, R21, RZ ;  /* 0x000000150703b210 */ /* 0x000fe20007ffe0ff */
[----:B------:R2:W5:Y:S01]  /*0d90*/  @!P0 LDG.E R33, desc[UR10][R8.64] ;  /* 0x0000000a08218981 */ /* 0x000562000c1e1900 */
[----:B------:R-:W-:Y:S02]  /*0da0*/  IADD3 R21, PT, PT, R25, 0x120, RZ ;  /* 0x0000012019157810 */ /* 0x000fe40007ffe0ff */
[----:B------:R-:W-:Y:S02]  /*0db0*/  @!P0 IADD3.X R27, PT, PT, R14, R27, RZ, P1, !PT ;  /* 0x0000001b0e1b8210 */ /* 0x000fe40000ffe4ff */
[----:B------:R-:W-:Y:S01]  /*0dc0*/  @!P3 SHF.L.U64.HI R16, R6, 0x1, R3 ;  /* 0x000000010610b819 */ /* 0x000fe20000010203 */
[----:B------:R-:W4:Y:S01]  /*0dd0*/  @!P4 LDC.64 R14, c[0x0][0x398] ;  /* 0x0000e600ff0ecb82 */ /* 0x000f220000000a00 */
[----:B------:R-:W-:Y:S01]  /*0de0*/  ISETP.GE.U32.AND P1, PT, R21, UR12, PT ;  /* 0x0000000c15007c0c */ /* 0x000fe2000bf26070 */
[----:B------:R0:W5:Y:S01]  /*0df0*/  @!P0 LDG.E R32, desc[UR10][R26.64] ;  /* 0x0000000a1a208981 */ /* 0x000162000c1e1900 */
[----:B------:R-:W-:-:S02]  /*0e00*/  SHF.R.S32.HI R3, RZ, 0x1f, R21 ;  /* 0x0000001fff037819 */ /* 0x000fc40000011415 */
[----:B------:R-:W-:-:S03]  /*0e10*/  @!P3 SHF.L.U32 R51, R6, 0x1, RZ ;  /* 0x000000010633b819 */ /* 0x000fc600000006ff */
[----:B------:R-:W4:Y:S01]  /*0e20*/  @!P2 LDC.64 R6, c[0x0][0x3f8] ;  /* 0x0000fe00ff06ab82 */ /* 0x000f220000000a00 */
[----:B------:R-:W-:Y:S01]  /*0e30*/  ISETP.GE.AND.EX P1, PT, R3, UR13, PT, P1 ;  /* 0x0000000d03007c0c */ /* 0x000fe2000bf26310 */
[----:B--2---:R-:W-:Y:S01]  /*0e40*/  @!P4 IMAD R8, R49, R12, RZ ;  /* 0x0000000c3108c224 */ /* 0x004fe200078e02ff */
[----:B------:R-:W-:-:S03]  /*0e50*/  @!P4 MOV R9, R61 ;  /* 0x0000003d0009c202 */ /* 0x000fc60000000f00 */
[----:B------:R-:W-:Y:S01]  /*0e60*/  @!P4 IMAD R49, R17, R13, R8 ;  /* 0x0000000d1131c224 */ /* 0x000fe200078e0208 */
[----:B------:R-:W-:Y:S02]  /*0e70*/  @!P4 MOV R8, R58 ;  /* 0x0000003a0008c202 */ /* 0x000fe40000000f00 */
[C---:B---3--:R-:W-:Y:S02]  /*0e80*/  @!P3 IADD3 R18, P5, PT, R51.reuse, R18, RZ ;  /* 0x000000123312b210 */ /* 0x048fe40007fbe0ff */
[----:B0-----:R-:W-:Y:S01]  /*0e90*/  @!P3 IADD3 R4, P0, PT, R51, R4, RZ ;  /* 0x000000043304b210 */ /* 0x001fe20007f1e0ff */
[----:B------:R-:W-:Y:S02]  /*0ea0*/  @!P4 IMAD.WIDE.U32 R12, R17, R12, R8 ;  /* 0x0000000c110cc225 */ /* 0x000fe400078e0008 */
[----:B------:R-:W0:Y:S01]  /*0eb0*/  @!P1 LDC.64 R8, c[0x0][0x3f8] ;  /* 0x0000fe00ff089b82 */ /* 0x000e220000000a00 */
[----:B------:R-:W-:Y:S02]  /*0ec0*/  CS2R R30, SRZ ;  /* 0x00000000001e7805 */ /* 0x000fe4000001ff00 */
[----:B------:R-:W-:-:S02]  /*0ed0*/  @!P3 IADD3.X R19, PT, PT, R16, R19, RZ, P5, !PT ;  /* 0x000000131013b210 */ /* 0x000fc40002ffe4ff */
[----:B------:R-:W-:Y:S02]  /*0ee0*/  @!P3 IADD3.X R5, PT, PT, R16, R5, RZ, P0, !PT ;  /* 0x000000051005b210 */ /* 0x000fe400007fe4ff */
[----:B------:R-:W-:Y:S01]  /*0ef0*/  @!P4 IADD3 R27, PT, PT, R13, R49, RZ ;  /* 0x000000310d1bc210 */ /* 0x000fe20007ffe0ff */
[----:B------:R2:W5:Y:S01]  /*0f00*/  @!P3 LDG.E R31, desc[UR10][R18.64] ;  /* 0x0000000a121fb981 */ /* 0x000562000c1e1900 */
[----:B------:R-:W-:Y:S01]  /*0f10*/  @!P4 SHF.L.U32 R13, R12, 0x1, RZ ;  /* 0x000000010c0dc819 */ /* 0x000fe200000006ff */
[----:B------:R-:W3:Y:S02]  /*0f20*/  @!P2 LDC.64 R16, c[0x0][0x3a0] ;  /* 0x0000e800ff10ab82 */ /* 0x000ee40000000a00 */
[----:B------:R2:W5:Y:S01]  /*0f30*/  @!P3 LDG.E R30, desc[UR10][R4.64] ;  /* 0x0000000a041eb981 */ /* 0x000562000c1e1900 */
[C---:B-1----:R-:W-:Y:S02]  /*0f40*/  @!P4 IADD3 R10, P0, PT, R13.reuse, R10, RZ ;  /* 0x0000000a0d0ac210 */ /* 0x042fe40007f1e0ff */
[----:B----4-:R-:W-:Y:S01]  /*0f50*/  @!P4 IADD3 R14, P3, PT, R13, R14, RZ ;  /* 0x0000000e0d0ec210 */ /* 0x010fe20007f7e0ff */
[----:B--2---:R-:W-:Y:S01]  /*0f60*/  @!P2 IMAD R18, R47, R6, RZ ;  /* 0x000000062f12a224 */ /* 0x004fe200078e02ff */
[----:B------:R-:W-:-:S02]  /*0f70*/  IADD3 R19, PT, PT, R25, 0x140, RZ ;  /* 0x0000014019137810 */ /* 0x000fc40007ffe0ff */
[----:B------:R-:W-:Y:S02]  /*0f80*/  @!P2 MOV R4, R58 ;  /* 0x0000003a0004a202 */ /* 0x000fe40000000f00 */
[----:B------:R-:W-:Y:S01]  /*0f90*/  @!P2 MOV R5, R61 ;  /* 0x0000003d0005a202 */ /* 0x000fe20000000f00 */
[----:B------:R-:W-:Y:S01]  /*0fa0*/  @!P2 IMAD R13, R29, R7, R18 ;  /* 0x000000071d0da224 */ /* 0x000fe200078e0212 */
[----:B------:R-:W-:Y:S02]  /*0fb0*/  ISETP.GE.U32.AND P5, PT, R19, UR12, PT ;  /* 0x0000000c13007c0c */ /* 0x000fe4000bfa6070 */
[----:B------:R-:W-:Y:S01]  /*0fc0*/  SHF.R.S32.HI R47, RZ, 0x1f, R19 ;  /* 0x0000001fff2f7819 */ /* 0x000fe20000011413 */
[----:B------:R-:W-:Y:S02]  /*0fd0*/  @!P2 IMAD.WIDE.U32 R6, R29, R6, R4 ;  /* 0x000000061d06a225 */ /* 0x000fe400078e0004 */
[----:B------:R-:W1:Y:S01]  /*0fe0*/  @!P2 LDC.64 R4, c[0x0][0x398] ;  /* 0x0000e600ff04ab82 */ /* 0x000e620000000a00 */
[----:B------:R-:W-:-:S02]  /*0ff0*/  ISETP.GE.AND.EX P5, PT, R47, UR13, PT, P5 ;  /* 0x0000000d2f007c0c */ /* 0x000fc4000bfa6350 */
[----:B------:R-:W-:Y:S02]  /*1000*/  @!P2 IADD3 R7, PT, PT, R7, R13, RZ ;  /* 0x0000000d0707a210 */ /* 0x000fe40007ffe0ff */
[----:B------:R-:W-:Y:S02]  /*1010*/  @!P4 SHF.L.U64.HI R12, R12, 0x1, R27 ;  /* 0x000000010c0cc819 */ /* 0x000fe4000001021b */
[C---:B------:R-:W-:Y:S02]  /*1020*/  @!P2 SHF.L.U32 R49, R6.reuse, 0x1, RZ ;  /* 0x000000010631a819 */ /* 0x040fe400000006ff */
[----:B------:R-:W-:Y:S01]  /*1030*/  @!P2 SHF.L.U64.HI R18, R6, 0x1, R7 ;  /* 0x000000010612a819 */ /* 0x000fe20000010207 */
[----:B0-----:R-:W-:Y:S01]  /*1040*/  @!P1 IMAD R6, R3, R8, RZ ;  /* 0x0000000803069224 */ /* 0x001fe200078e02ff */
[----:B------:R-:W-:Y:S02]  /*1050*/  @!P4 IADD3.X R11, PT, PT, R12, R11, RZ, P0, !PT ;  /* 0x0000000b0c0bc210 */ /* 0x000fe400007fe4ff */
[----:B------:R-:W-:-:S02]  /*1060*/  CS2R R28, SRZ ;  /* 0x00000000001c7805 */ /* 0x000fc4000001ff00 */
[----:B------:R-:W-:Y:S01]  /*1070*/  @!P4 IADD3.X R15, PT, PT, R12, R15, RZ, P3, !PT ;  /* 0x0000000f0c0fc210 */ /* 0x000fe20001ffe4ff */
[----:B------:R-:W-:Y:S01]  /*1080*/  @!P1 IMAD R51, R21, R9, R6 ;  /* 0x0000000915339224 */ /* 0x000fe200078e0206 */
[----:B------:R-:W0:Y:S01]  /*1090*/  @!P1 LDC.64 R12, c[0x0][0x3a0] ;  /* 0x0000e800ff0c9b82 */ /* 0x000e220000000a00 */
[----:B------:R-:W-:Y:S02]  /*10a0*/  IADD3 R20, PT, PT, R25, 0x160, RZ ;  /* 0x0000016019147810 */ /* 0x000fe40007ffe0ff */
[----:B------:R2:W5:Y:S01]  /*10b0*/  @!P4 LDG.E R28, desc[UR10][R14.64] ;  /* 0x0000000a0e1cc981 */ /* 0x000562000c1e1900 */
[----:B---3--:R-:W-:-:S03]  /*10c0*/  @!P2 IADD3 R16, P0, PT, R49, R16, RZ ;  /* 0x000000103110a210 */ /* 0x008fc60007f1e0ff */
[----:B------:R3:W5:Y:S01]  /*10d0*/  @!P4 LDG.E R29, desc[UR10][R10.64] ;  /* 0x0000000a0a1dc981 */ /* 0x000762000c1e1900 */
[----:B------:R-:W4:Y:S01]  /*10e0*/  @!P5 LDC.64 R6, c[0x0][0x3f8] ;  /* 0x0000fe00ff06db82 */ /* 0x000f220000000a00 */
[----:B------:R-:W-:Y:S02]  /*10f0*/  ISETP.GE.U32.AND P3, PT, R20, UR12, PT ;  /* 0x0000000c14007c0c */ /* 0x000fe4000bf66070 */
[----:B------:R-:W-:Y:S02]  /*1100*/  SHF.R.S32.HI R27, RZ, 0x1f, R20 ;  /* 0x0000001fff1b7819 */ /* 0x000fe40000011414 */
[----:B--2---:R-:W-:Y:S02]  /*1110*/  @!P1 MOV R14, R58 ;  /* 0x0000003a000e9202 */ /* 0x004fe40000000f00 */
[----:B------:R-:W-:Y:S01]  /*1120*/  @!P1 MOV R15, R61 ;  /* 0x0000003d000f9202 */ /* 0x000fe20000000f00 */
[----:B---3--:R-:W2:Y:S01]  /*1130*/  @!P1 LDC.64 R10, c[0x0][0x398] ;  /* 0x0000e600ff0a9b82 */ /* 0x008ea20000000a00 */
[----:B------:R-:W-:Y:S01]  /*1140*/  ISETP.GE.AND.EX P3, PT, R27, UR13, PT, P3 ;  /* 0x0000000d1b007c0c */ /* 0x000fe2000bf66330 */
[----:B------:R-:W-:Y:S01]  /*1150*/  @!P1 IMAD.WIDE.U32 R8, R21, R8, R14 ;  /* 0x0000000815089225 */ /* 0x000fe200078e000e */
[----:B------:R-:W-:-:S03]  /*1160*/  @!P2 IADD3.X R17, PT, PT, R18, R17, RZ, P0, !PT ;  /* 0x000000111211a210 */ /* 0x000fc600007fe4ff */
[----:B------:R-:W-:Y:S01]  /*1170*/  HFMA2 R3, -RZ, RZ, 0, 0 ;  /* 0x00000000ff037431 */ /* 0x000fe200000001ff */
[----:B-1----:R-:W-:Y:S02]  /*1180*/  @!P2 IADD3 R48, P0, PT, R49, R4, RZ ;  /* 0x000000043130a210 */ /* 0x002fe40007f1e0ff */
[----:B------:R-:W-:Y:S01]  /*1190*/  @!P1 IADD3 R9, PT, PT, R9, R51, RZ ;  /* 0x0000003309099210 */ /* 0x000fe20007ffe0ff */
[----:B------:R-:W1:Y:S01]  /*11a0*/  @!P5 LDC.64 R14, c[0x0][0x398] ;  /* 0x0000e600ff0edb82 */ /* 0x000e620000000a00 */
[----:B------:R-:W-:Y:S02]  /*11b0*/  @!P2 IADD3.X R49, PT, PT, R18, R5, RZ, P0, !PT ;  /* 0x000000051231a210 */ /* 0x000fe400007fe4ff */
[C---:B------:R-:W-:Y:S02]  /*11c0*/  @!P1 SHF.L.U32 R5, R8.reuse, 0x1, RZ ;  /* 0x0000000108059819 */ /* 0x040fe400000006ff */
[----:B------:R-:W-:Y:S01]  /*11d0*/  @!P1 SHF.L.U64.HI R22, R8, 0x1, R9 ;  /* 0x0000000108169819 */ /* 0x000fe20000010209 */
[----:B------:R3:W5:Y:S01]  /*11e0*/  @!P2 LDG.E R3, desc[UR10][R16.64] ;  /* 0x0000000a1003a981 */ /* 0x000762000c1e1900 */
[----:B------:R-:W-:Y:S01]  /*11f0*/  IADD3 R46, PT, PT, R25, 0x180, RZ ;  /* 0x00000180192e7810 */ /* 0x000fe20007ffe0ff */
[----:B------:R-:W1:Y:S01]  /*1200*/  @!P5 LDC.64 R8, c[0x0][0x3a0] ;  /* 0x0000e800ff08db82 */ /* 0x000e620000000a00 */
[----:B0-----:R-:W-:Y:S01]  /*1210*/  @!P1 IADD3 R50, P4, PT, R5, R12, RZ ;  /* 0x0000000c05329210 */ /* 0x001fe20007f9e0ff */
[----:B----4-:R-:W-:-:S02]  /*1220*/  @!P5 IMAD R12, R47, R6, RZ ;  /* 0x000000062f0cd224 */ /* 0x010fc400078e02ff */
[----:B------:R-:W-:Y:S01]  /*1230*/  HFMA2 R4, -RZ, RZ, 0, 0 ;  /* 0x00000000ff047431 */ /* 0x000fe200000001ff */
[----:B------:R-:W-:Y:S02]  /*1240*/  ISETP.GE.U32.AND P0, PT, R46, UR12, PT ;  /* 0x0000000c2e007c0c */ /* 0x000fe4000bf06070 */
[----:B------:R-:W-:Y:S01]  /*1250*/  SHF.R.S32.HI R21, RZ, 0x1f, R46 ;  /* 0x0000001fff157819 */ /* 0x000fe2000001142e */
[----:B---3--:R-:W0:Y:S01]  /*1260*/  @!P3 LDC.64 R16, c[0x0][0x3f8] ;  /* 0x0000fe00ff10bb82 */ /* 0x008e220000000a00 */
[----:B------:R-:W-:Y:S01]  /*1270*/  @!P1 IADD3.X R51, PT, PT, R22, R13, RZ, P4, !PT ;  /* 0x0000000d16339210 */ /* 0x000fe200027fe4ff */
[----:B------:R-:W-:Y:S01]  /*1280*/  @!P5 IMAD R7, R19, R7, R12 ;  /* 0x000000071307d224 */ /* 0x000fe200078e020c */
[----:B------:R-:W-:Y:S02]  /*1290*/  @!P5 MOV R12, R58 ;  /* 0x0000003a000cd202 */ /* 0x000fe40000000f00 */
[----:B------:R-:W-:Y:S01]  /*12a0*/  @!P5 MOV R13, R61 ;  /* 0x0000003d000dd202 */ /* 0x000fe20000000f00 */
[----:B------:R3:W5:Y:S01]  /*12b0*/  @!P2 LDG.E R4, desc[UR10][R48.64] ;  /* 0x0000000a3004a981 */ /* 0x000762000c1e1900 */
[----:B------:R-:W-:Y:S01]  /*12c0*/  ISETP.GE.AND.EX P0, PT, R21, UR13, PT, P0 ;  /* 0x0000000d15007c0c */ /* 0x000fe2000bf06300 */
[----:B------:R-:W-:-:S04]  /*12d0*/  @!P5 IMAD.WIDE.U32 R12, R19, R6, R12 ;  /* 0x00000006130cd225 */ /* 0x000fc800078e000c */
[----:B------:R-:W-:Y:S01]  /*12e0*/  HFMA2 R6, -RZ, RZ, 0, 0 ;  /* 0x00000000ff067431 */ /* 0x000fe200000001ff */
[----:B--2---:R-:W-:Y:S02]  /*12f0*/  @!P1 IADD3 R18, P2, PT, R5, R10, RZ ;  /* 0x0000000a05129210 */ /* 0x004fe40007f5e0ff */
[----:B------:R-:W-:Y:S02]  /*1300*/  MOV R5, RZ ;  /* 0x000000ff00057202 */ /* 0x000fe40000000f00 */
[----:B------:R-:W-:Y:S02]  /*1310*/  @!P1 IADD3.X R19, PT, PT, R22, R11, RZ, P2, !PT ;  /* 0x0000000b16139210 */ /* 0x000fe400017fe4ff */
[----:B------:R-:W-:Y:S02]  /*1320*/  @!P5 IADD3 R13, PT, PT, R13, R7, RZ ;  /* 0x000000070d0dd210 */ /* 0x000fe40007ffe0ff */
[C---:B------:R-:W-:Y:S01]  /*1330*/  @!P5 SHF.L.U32 R7, R12.reuse, 0x1, RZ ;  /* 0x000000010c07d819 */ /* 0x040fe200000006ff */
[----:B------:R-:W2:Y:S01]  /*1340*/  @!P0 LDC.64 R10, c[0x0][0x3f8] ;  /* 0x0000fe00ff0a8b82 */ /* 0x000ea20000000a00 */
[----:B------:R-:W5:Y:S01]  /*1350*/  @!P1 LDG.E R5, desc[UR10][R50.64] ;  /* 0x0000000a32059981 */ /* 0x000f62000c1e1900 */
[----:B------:R-:W-:-:S03]  /*1360*/  @!P5 SHF.L.U64.HI R22, R12, 0x1, R13 ;  /* 0x000000010c16d819 */ /* 0x000fc6000001020d */
[----:B------:R4:W5:Y:S01]  /*1370*/  @!P1 LDG.E R6, desc[UR10][R18.64] ;  /* 0x0000000a12069981 */ /* 0x000962000c1e1900 */
[----:B-1----:R-:W-:Y:S02]  /*1380*/  @!P5 IADD3 R26, P1, PT, R7, R8, RZ ;  /* 0x00000008071ad210 */ /* 0x002fe40007f3e0ff */
[----:B---3--:R-:W-:Y:S01]  /*1390*/  IADD3 R48, PT, PT, R25, 0x1a0, RZ ;  /* 0x000001a019307810 */ /* 0x008fe20007ffe0ff */
[----:B------:R-:W1:Y:S01]  /*13a0*/  @!P3 LDC.64 R12, c[0x0][0x3a0] ;  /* 0x0000e800ff0cbb82 */ /* 0x000e620000000a00 */
[----:B------:R-:W-:Y:S01]  /*13b0*/  @!P5 IADD3 R14, P2, PT, R7, R14, RZ ;  /* 0x0000000e070ed210 */ /* 0x000fe20007f5e0ff */
[----:B0-----:R-:W-:Y:S01]  /*13c0*/  @!P3 IMAD R7, R27, R16, RZ ;  /* 0x000000101b07b224 */ /* 0x001fe200078e02ff */
[----:B------:R-:W-:Y:S02]  /*13d0*/  @!P5 IADD3.X R27, PT, PT, R22, R9, RZ, P1, !PT ;  /* 0x00000009161bd210 */ /* 0x000fe40000ffe4ff */
[----:B------:R-:W-:Y:S02]  /*13e0*/  ISETP.GE.U32.AND P1, PT, R48, UR12, PT ;  /* 0x0000000c30007c0c */ /* 0x000fe4000bf26070 */
[----:B------:R-:W-:Y:S01]  /*13f0*/  SHF.R.S32.HI R49, RZ, 0x1f, R48 ;  /* 0x0000001fff317819 */ /* 0x000fe20000011430 */
[----:B----4-:R-:W0:Y:S01]  /*1400*/  @!P3 LDC.64 R18, c[0x0][0x398] ;  /* 0x0000e600ff12bb82 */ /* 0x010e220000000a00 */
[----:B------:R-:W-:-:S02]  /*1410*/  @!P3 MOV R8, R58 ;  /* 0x0000003a0008b202 */ /* 0x000fc40000000f00 */
[----:B------:R-:W-:Y:S02]  /*1420*/  ISETP.GE.AND.EX P1, PT, R49, UR13, PT, P1 ;  /* 0x0000000d31007c0c */ /* 0x000fe4000bf26310 */
[----:B------:R-:W-:Y:S01]  /*1430*/  @!P3 MOV R9, R61 ;  /* 0x0000003d0009b202 */ /* 0x000fe20000000f00 */
[----:B------:R-:W-:Y:S01]  /*1440*/  @!P3 IMAD R47, R20, R17, R7 ;  /* 0x00000011142fb224 */ /* 0x000fe200078e0207 */
[----:B------:R-:W-:Y:S01]  /*1450*/  @!P5 IADD3.X R15, PT, PT, R22, R15, RZ, P2, !PT ;  /* 0x0000000f160fd210 */ /* 0x000fe200017fe4ff */
[----:B------:R-:W-:Y:S01]  /*1460*/  @!P3 IMAD.WIDE.U32 R16, R20, R16, R8 ;  /* 0x000000101410b225 */ /* 0x000fe200078e0008 */
[----:B------:R-:W-:Y:S01]  /*1470*/  MOV R8, RZ ;  /* 0x000000ff00087202 */ /* 0x000fe20000000f00 */
[----:B------:R-:W-:Y:S02]  /*1480*/  UIMAD.WIDE UR8, UR6, 0x8, UR8 ;  /* 0x00000008060878a5 */ /* 0x000fe4000f8e0208 */
[----:B--2---:R-:W-:-:S04]  /*1490*/  @!P0 IMAD R51, R21, R10, RZ ;  /* 0x0000000a15338224 */ /* 0x004fc800078e02ff */
[----:B------:R-:W2:Y:S01]  /*14a0*/  @!P1 LDC.64 R20, c[0x0][0x3f8] ;  /* 0x0000fe00ff149b82 */ /* 0x000ea20000000a00 */
[----:B------:R3:W5:Y:S01]  /*14b0*/  @!P5 LDG.E R8, desc[UR10][R14.64] ;  /* 0x0000000a0e08d981 */ /* 0x000762000c1e1900 */
[----:B------:R-:W-:Y:S01]  /*14c0*/  HFMA2 R7, -RZ, RZ, 0, 0 ;  /* 0x00000000ff077431 */ /* 0x000fe200000001ff */
[----:B------:R-:W-:Y:S01]  /*14d0*/  @!P3 IADD3 R9, PT, PT, R17, R47, RZ ;  /* 0x0000002f1109b210 */ /* 0x000fe20007ffe0ff */
[----:B------:R-:W-:Y:S01]  /*14e0*/  @!P0 IMAD R51, R46, R11, R51 ;  /* 0x0000000b2e338224 */ /* 0x000fe200078e0233 */
[C---:B------:R-:W-:Y:S02]  /*14f0*/  @!P3 SHF.L.U32 R57, R16.reuse, 0x1, RZ ;  /* 0x000000011039b819 */ /* 0x040fe400000006ff */
[----:B---3--:R-:W-:Y:S01]  /*1500*/  @!P0 MOV R14, R58 ;  /* 0x0000003a000e8202 */ /* 0x008fe20000000f00 */
[----:B------:R3:W5:Y:S01]  /*1510*/  @!P5 LDG.E R7, desc[UR10][R26.64] ;  /* 0x0000000a1a07d981 */ /* 0x000762000c1e1900 */
[----:B------:R-:W-:Y:S02]  /*1520*/  @!P0 MOV R15, R61 ;  /* 0x0000003d000f8202 */ /* 0x000fe40000000f00 */
[----:B------:R-:W-:-:S02]  /*1530*/  @!P3 SHF.L.U64.HI R24, R16, 0x1, R9 ;  /* 0x000000011018b819 */ /* 0x000fc40000010209 */
[----:B-1----:R-:W-:Y:S01]  /*1540*/  @!P3 IADD3 R52, P2, PT, R57, R12, RZ ;  /* 0x0000000c3934b210 */ /* 0x002fe20007f5e0ff */
[----:B------:R-:W-:Y:S01]  /*1550*/  @!P0 IMAD.WIDE.U32 R46, R46, R10, R14 ;  /* 0x0000000a2e2e8225 */ /* 0x000fe200078e000e */
[----:B------:R-:W-:Y:S01]  /*1560*/  MOV R14, UR8 ;  /* 0x00000008000e7c02 */ /* 0x000fe20008000f00 */
[----:B------:R-:W1:Y:S01]  /*1570*/  @!P0 LDC.64 R16, c[0x0][0x398] ;  /* 0x0000e600ff108b82 */ /* 0x000e620000000a00 */
[----:B------:R-:W-:Y:S02]  /*1580*/  MOV R15, UR9 ;  /* 0x00000009000f7c02 */ /* 0x000fe40008000f00 */
[----:B------:R-:W-:Y:S02]  /*1590*/  IADD3 R22, PT, PT, R25, 0x1c0, RZ ;  /* 0x000001c019167810 */ /* 0x000fe40007ffe0ff */
[----:B------:R-:W-:Y:S02]  /*15a0*/  @!P3 IADD3.X R53, PT, PT, R24, R13, RZ, P2, !PT ;  /* 0x0000000d1835b210 */ /* 0x000fe400017fe4ff */
[----:B------:R-:W4:Y:S01]  /*15b0*/  LDG.E.64 R14, desc[UR10][R14.64] ;  /* 0x0000000a0e0e7981 */ /* 0x000f22000c1e1b00 */
[----:B------:R-:W-:Y:S01]  /*15c0*/  ISETP.GE.U32.AND P2, PT, R22, UR12, PT ;  /* 0x0000000c16007c0c */ /* 0x000fe2000bf46070 */
[----:B------:R-:W1:Y:S01]  /*15d0*/  @!P0 LDC.64 R12, c[0x0][0x3a0] ;  /* 0x0000e800ff0c8b82 */ /* 0x000e620000000a00 */
[----:B---3--:R-:W-:-:S02]  /*15e0*/  SHF.R.S32.HI R27, RZ, 0x1f, R22 ;  /* 0x0000001fff1b7819 */ /* 0x008fc40000011416 */
[----:B0-----:R-:W-:Y:S02]  /*15f0*/  @!P3 IADD3 R56, P5, PT, R57, R18, RZ ;  /* 0x000000123938b210 */ /* 0x001fe40007fbe0ff */
[----:B------:R-:W-:Y:S01]  /*1600*/  ISETP.GE.AND.EX P2, PT, R27, UR13, PT, P2 ;  /* 0x0000000d1b007c0c */ /* 0x000fe2000bf46320 */
[----:B--2---:R-:W-:Y:S01]  /*1610*/  @!P1 IMAD R49, R49, R20, RZ ;  /* 0x0000001431319224 */ /* 0x004fe200078e02ff */
[----:B------:R-:W-:Y:S01]  /*1620*/  @!P0 IADD3 R47, PT, PT, R47, R51, RZ ;  /* 0x000000332f2f8210 */ /* 0x000fe20007ffe0ff */
[----:B------:R-:W0:Y:S01]  /*1630*/  @!P1 LDC.64 R10, c[0x0][0x3a0] ;  /* 0x0000e800ff0a9b82 */ /* 0x000e220000000a00 */
[----:B------:R-:W-:Y:S02]  /*1640*/  @!P3 IADD3.X R57, PT, PT, R24, R19, RZ, P5, !PT ;  /* 0x000000131839b210 */ /* 0x000fe40002ffe4ff */
[----:B------:R-:W-:Y:S02]  /*1650*/  @!P1 MOV R18, R58 ;  /* 0x0000003a00129202 */ /* 0x000fe40000000f00 */
[----:B------:R-:W-:-:S02]  /*1660*/  @!P1 MOV R19, R61 ;  /* 0x0000003d00139202 */ /* 0x000fc40000000f00 */
[----:B------:R-:W-:Y:S02]  /*1670*/  IADD3 R54, PT, PT, R25, 0x1e0, RZ ;  /* 0x000001e019367810 */ /* 0x000fe40007ffe0ff */
[----:B------:R-:W-:Y:S01]  /*1680*/  @!P0 SHF.L.U64.HI R24, R46, 0x1, R47 ;  /* 0x000000012e188819 */ /* 0x000fe2000001022f */
[----:B------:R-:W-:Y:S01]  /*1690*/  @!P1 IMAD R47, R48, R21, R49 ;  /* 0x00000015302f9224 */ /* 0x000fe200078e0231 */
[----:B------:R-:W-:Y:S01]  /*16a0*/  ISETP.GE.U32.AND P4, PT, R54, UR12, PT ;  /* 0x0000000c36007c0c */ /* 0x000fe2000bf86070 */
[----:B------:R-:W-:Y:S01]  /*16b0*/  @!P1 IMAD.WIDE.U32 R48, R48, R20, R18 ;  /* 0x0000001430309225 */ /* 0x000fe200078e0012 */
[----:B------:R-:W-:Y:S01]  /*16c0*/  SHF.R.S32.HI R25, RZ, 0x1f, R54 ;  /* 0x0000001fff197819 */ /* 0x000fe20000011436 */
[----:B------:R-:W2:Y:S03]  /*16d0*/  @!P1 LDC.64 R18, c[0x0][0x398] ;  /* 0x0000e600ff129b82 */ /* 0x000ea60000000a00 */
[----:B------:R-:W-:-:S05]  /*16e0*/  ISETP.GE.AND.EX P4, PT, R25, UR13, PT, P4 ;  /* 0x0000000d19007c0c */ /* 0x000fca000bf86340 */
[----:B------:R-:W3:Y:S01]  /*16f0*/  @!P2 LDC.64 R20, c[0x0][0x3f8] ;  /* 0x0000fe00ff14ab82 */ /* 0x000ee20000000a00 */
[----:B------:R-:W-:Y:S02]  /*1700*/  @!P0 SHF.L.U32 R51, R46, 0x1, RZ ;  /* 0x000000012e338819 */ /* 0x000fe400000006ff */
[----:B------:R-:W-:Y:S02]  /*1710*/  @!P1 IADD3 R47, PT, PT, R49, R47, RZ ;  /* 0x0000002f312f9210 */ /* 0x000fe40007ffe0ff */
[C---:B-1----:R-:W-:Y:S02]  /*1720*/  @!P0 IADD3 R50, P5, PT, R51.reuse, R12, RZ ;  /* 0x0000000c33328210 */ /* 0x042fe40007fbe0ff */
[----:B------:R-:W-:Y:S02]  /*1730*/  @!P0 IADD3 R16, P6, PT, R51, R16, RZ ;  /* 0x0000001033108210 */ /* 0x000fe40007fde0ff */
[C---:B------:R-:W-:Y:S02]  /*1740*/  @!P0 IADD3.X R51, PT, PT, R24.reuse, R13, RZ, P5, !PT ;  /* 0x0000000d18338210 */ /* 0x040fe40002ffe4ff */
[----:B------:R-:W-:Y:S01]  /*1750*/  @!P0 IADD3.X R17, PT, PT, R24, R17, RZ, P6, !PT ;  /* 0x0000001118118210 */ /* 0x000fe200037fe4ff */
[----:B------:R-:W1:Y:S01]  /*1760*/  @!P4 LDC.64 R12, c[0x0][0x3f8] ;  /* 0x0000fe00ff0ccb82 */ /* 0x000e620000000a00 */
[----:B------:R-:W-:-:S02]  /*1770*/  @!P1 SHF.L.U32 R55, R48, 0x1, RZ ;  /* 0x0000000130379819 */ /* 0x000fc400000006ff */
[----:B------:R-:W-:Y:S02]  /*1780*/  @!P1 SHF.L.U64.HI R24, R48, 0x1, R47 ;  /* 0x0000000130189819 */ /* 0x000fe4000001022f */
[----:B------:R-:W-:Y:S02]  /*1790*/  CS2R R48, SRZ ;  /* 0x0000000000307805 */ /* 0x000fe4000001ff00 */
[----:B------:R-:W-:Y:S01]  /*17a0*/  MOV R47, RZ ;  /* 0x000000ff002f7202 */ /* 0x000fe20000000f00 */
[----:B------:R-:W-:Y:S02]  /*17b0*/  HFMA2 R9, -RZ, RZ, 0, 0 ;  /* 0x00000000ff097431 */ /* 0x000fe400000001ff */
[----:B------:R-:W-:Y:S01]  /*17c0*/  HFMA2 R46, -RZ, RZ, 0, 0 ;  /* 0x00000000ff2e7431 */ /* 0x000fe200000001ff */
[----:B------:R-:W5:Y:S04]  /*17d0*/  @!P0 LDG.E R48, desc[UR10][R50.64] ;  /* 0x0000000a32308981 */ /* 0x000f68000c1e1900 */
[----:B------:R0:W5:Y:S01]  /*17e0*/  @!P0 LDG.E R47, desc[UR10][R16.64] ;  /* 0x0000000a102f8981 */ /* 0x000162000c1e1900 */
[----:B--2---:R-:W-:Y:S01]  /*17f0*/  @!P1 IADD3 R26, P0, PT, R55, R18, RZ ;  /* 0x00000012371a9210 */ /* 0x004fe20007f1e0ff */
[----:B---3--:R-:W-:-:S02]  /*1800*/  @!P2 IMAD R18, R27, R20, RZ ;  /* 0x000000141b12a224 */ /* 0x008fc400078e02ff */
[----:B------:R2:W5:Y:S01]  /*1810*/  @!P3 LDG.E R9, desc[UR10][R52.64] ;  /* 0x0000000a3409b981 */ /* 0x000562000c1e1900 */
[----:B------:R-:W-:Y:S01]  /*1820*/  @!P1 IADD3.X R27, PT, PT, R24, R19, RZ, P0, !PT ;  /* 0x00000013181b9210 */ /* 0x000fe200007fe4ff */
[C---:B------:R-:W-:Y:S02]  /*1830*/  @!P2 IMAD R19, R22.reuse, R21, R18 ;  /* 0x000000151613a224 */ /* 0x040fe400078e0212 */
[----:B------:R-:W5:Y:S01]  /*1840*/  @!P3 LDG.E R46, desc[UR10][R56.64] ;  /* 0x0000000a382eb981 */ /* 0x000f62000c1e1900 */
[----:B0-----:R-:W-:Y:S02]  /*1850*/  @!P2 MOV R16, R58 ;  /* 0x0000003a0010a202 */ /* 0x001fe40000000f00 */
[----:B------:R-:W-:Y:S02]  /*1860*/  @!P2 MOV R17, R61 ;  /* 0x0000003d0011a202 */ /* 0x000fe40000000f00 */
[----:B--2---:R-:W-:Y:S01]  /*1870*/  @!P1 IADD3 R52, P3, PT, R55, R10, RZ ;  /* 0x0000000a37349210 */ /* 0x004fe20007f7e0ff */
[----:B------:R-:W-:-:S03]  /*1880*/  @!P2 IMAD.WIDE.U32 R20, R22, R20, R16 ;  /* 0x000000141614a225 */ /* 0x000fc600078e0010 */
[----:B------:R-:W-:Y:S02]  /*1890*/  @!P1 IADD3.X R53, PT, PT, R24, R11, RZ, P3, !PT ;  /* 0x0000000b18359210 */ /* 0x000fe40001ffe4ff */
[----:B------:R-:W-:Y:S01]  /*18a0*/  CS2R R50, SRZ ;  /* 0x0000000000327805 */ /* 0x000fe2000001ff00 */
[----:B------:R-:W0:Y:S01]  /*18b0*/  @!P2 LDC.64 R10, c[0x0][0x3a0] ;  /* 0x0000e800ff0aab82 */ /* 0x000e220000000a00 */
[----:B------:R-:W-:Y:S01]  /*18c0*/  @!P2 IADD3 R19, PT, PT, R21, R19, RZ ;  /* 0x000000131513a210 */ /* 0x000fe20007ffe0ff */
[----:B-1----:R-:W-:Y:S01]  /*18d0*/  @!P4 IMAD R25, R25, R12, RZ ;  /* 0x0000000c1919c224 */ /* 0x002fe200078e02ff */
[----:B------:R-:W-:Y:S02]  /*18e0*/  @!P4 MOV R18, R58 ;  /* 0x0000003a0012c202 */ /* 0x000fe40000000f00 */
[----:B------:R1:W5:Y:S01]  /*18f0*/  @!P1 LDG.E R50, desc[UR10][R26.64] ;  /* 0x0000000a1a329981 */ /* 0x000362000c1e1900 */
[----:B------:R-:W-:Y:S02]  /*1900*/  @!P2 SHF.L.U64.HI R22, R20, 0x1, R19 ;  /* 0x000000011416a819 */ /* 0x000fe40000010213 */
[----:B------:R-:W2:Y:S01]  /*1910*/  @!P2 LDC.64 R16, c[0x0][0x398] ;  /* 0x0000e600ff10ab82 */ /* 0x000ea20000000a00 */
[----:B------:R-:W-:Y:S01]  /*1920*/  @!P4 MOV R19, R61 ;  /* 0x0000003d0013c202 */ /* 0x000fe20000000f00 */
[----:B------:R3:W5:Y:S01]  /*1930*/  @!P1 LDG.E R49, desc[UR10][R52.64] ;  /* 0x0000000a34319981 */ /* 0x000762000c1e1900 */
[----:B-1----:R-:W-:-:S02]  /*1940*/  @!P4 IMAD R27, R54, R13, R25 ;  /* 0x0000000d361bc224 */ /* 0x002fc400078e0219 */
[----:B------:R-:W-:-:S03]  /*1950*/  @!P4 IMAD.WIDE.U32 R54, R54, R12, R18 ;  /* 0x0000000c3636c225 */ /* 0x000fc600078e0012 */
[----:B------:R-:W1:Y:S08]  /*1960*/  LDC.64 R24, c[0x0][0x3a8] ;  /* 0x0000ea00ff187b82 */ /* 0x000e700000000a00 */
[----:B------:R-:W1:Y:S08]  /*1970*/  @!P4 LDC.64 R12, c[0x0][0x3a0] ;  /* 0x0000e800ff0ccb82 */ /* 0x000e700000000a00 */
[----:B------:R-:W1:Y:S01]  /*1980*/  @!P4 LDC.64 R18, c[0x0][0x398] ;  /* 0x0000e600ff12cb82 */ /* 0x000e620000000a00 */
[----:B---3--:R-:W-:-:S04]  /*1990*/  @!P2 SHF.L.U32 R53, R20, 0x1, RZ ;  /* 0x000000011435a819 */ /* 0x008fc800000006ff */
[----:B0-----:R-:W-:-:S04]  /*19a0*/  @!P2 IADD3 R56, P1, PT, R53, R10, RZ ;  /* 0x0000000a3538a210 */ /* 0x001fc80007f3e0ff */
[----:B------:R-:W-:Y:S02]  /*19b0*/  @!P2 IADD3.X R57, PT, PT, R22, R11, RZ, P1, !PT ;  /* 0x0000000b1639a210 */ /* 0x000fe40000ffe4ff */
[----:B--2---:R-:W-:Y:S02]  /*19c0*/  @!P2 IADD3 R26, P1, PT, R53, R16, RZ ;  /* 0x00000010351aa210 */ /* 0x004fe40007f3e0ff */
[----:B------:R-:W-:Y:S01]  /*19d0*/  @!P4 IADD3 R53, PT, PT, R55, R27, RZ ;  /* 0x0000001b3735c210 */ /* 0x000fe20007ffe0ff */
[----:B------:R0:W5:Y:S01]  /*19e0*/  @!P2 LDG.E R51, desc[UR10][R56.64] ;  /* 0x0000000a3833a981 */ /* 0x000162000c1e1900 */
[----:B------:R-:W-:Y:S02]  /*19f0*/  LOP3.LUT R52, R44, 0xffff, RZ, 0xc0, !PT ;  /* 0x0000ffff2c347812 */ /* 0x000fe400078ec0ff */
[C---:B------:R-:W-:Y:S02]  /*1a00*/  @!P4 SHF.L.U32 R55, R54.reuse, 0x1, RZ ;  /* 0x000000013637c819 */ /* 0x040fe400000006ff */
[----:B------:R-:W-:Y:S01]  /*1a10*/  @!P4 SHF.L.U64.HI R10, R54, 0x1, R53 ;  /* 0x00000001360ac819 */ /* 0x000fe20000010235 */
[----:B------:R-:W-:Y:S01]  /*1a20*/  HFMA2 R53, -RZ, RZ, 0, 0 ;  /* 0x00000000ff357431 */ /* 0x000fe200000001ff */
[----:B------:R-:W-:Y:S01]  /*1a30*/  @!P2 IADD3.X R27, PT, PT, R22, R17, RZ, P1, !PT ;  /* 0x00000011161ba210 */ /* 0x000fe20000ffe4ff */
[----:B------:R-:W-:Y:S01]  /*1a40*/  IMAD R11, R23, 0x1e, R52 ;  /* 0x0000001e170b7824 */ /* 0x000fe200078e0234 */
[----:B-1----:R-:W-:-:S02]  /*1a50*/  @!P4 IADD3 R16, P1, PT, R55, R12, RZ ;  /* 0x0000000c3710c210 */ /* 0x002fc40007f3e0ff */
[----:B------:R-:W-:Y:S02]  /*1a60*/  @!P4 IADD3 R18, P3, PT, R55, R18, RZ ;  /* 0x000000123712c210 */ /* 0x000fe40007f7e0ff */
[----:B------:R-:W-:Y:S01]  /*1a70*/  CS2R R54, SRZ ;  /* 0x0000000000367805 */ /* 0x000fe2000001ff00 */
[----:B------:R-:W-:Y:S01]  /*1a80*/  IMAD.WIDE R24, R11, 0x4, R24 ;  /* 0x000000040b187825 */ /* 0x000fe200078e0218 */
[C---:B------:R-:W-:Y:S02]  /*1a90*/  @!P4 IADD3.X R17, PT, PT, R10.reuse, R13, RZ, P1, !PT ;  /* 0x0000000d0a11c210 */ /* 0x040fe40000ffe4ff */
[----:B------:R-:W-:Y:S01]  /*1aa0*/  @!P4 IADD3.X R19, PT, PT, R10, R19, RZ, P3, !PT ;  /* 0x000000130a13c210 */ /* 0x000fe20001ffe4ff */
[----:B------:R0:W5:Y:S04]  /*1ab0*/  @!P2 LDG.E R53, desc[UR10][R26.64] ;  /* 0x0000000a1a35a981 */ /* 0x000168000c1e1900 */
[----:B------:R0:W5:Y:S04]  /*1ac0*/  @!P4 LDG.E R55, desc[UR10][R16.64] ;  /* 0x0000000a1037c981 */ /* 0x000168000c1e1900 */
[----:B------:R0:W5:Y:S04]  /*1ad0*/  @!P4 LDG.E R54, desc[UR10][R18.64] ;  /* 0x0000000a1236c981 */ /* 0x000168000c1e1900 */
[----:B------:R0:W5:Y:S01]  /*1ae0*/  LDG.E.64 R12, desc[UR10][R24.64] ;  /* 0x0000000a180c7981 */ /* 0x000162000c1e1b00 */
[----:B------:R-:W-:-:S13]  /*1af0*/  ISETP.NE.AND P0, PT, RZ, UR7, PT ;  /* 0x00000007ff007c0c */ /* 0x000fda000bf05270 */
[----:B------:R-:W1:Y:S02]  /*1b00*/  @P0 LDC.64 R20, c[0x0][0x3b0] ;  /* 0x0000ec00ff140b82 */ /* 0x000e640000000a00 */
[----:B-1----:R-:W-:Y:S01]  /*1b10*/  @P0 IMAD.WIDE R20, R11, 0x4, R20 ;  /* 0x000000040b140825 */ /* 0x002fe200078e0214 */
[----:B------:R-:W-:-:S06]  /*1b20*/  CS2R R10, SRZ ;  /* 0x00000000000a7805 */ /* 0x000fcc000001ff00 */
[----:B------:R0:W5:Y:S01]  /*1b30*/  @P0 LDG.E.64 R10, desc[UR10][R20.64] ;  /* 0x0000000a140a0981 */ /* 0x000162000c1e1b00 */
[----:B------:R-:W-:Y:S01]  /*1b40*/  UISETP.NE.AND UP1, UPT, UR7, URZ, UPT ;  /* 0x000000ff0700728c */ /* 0x000fe2000bf25270 */
[----:B------:R-:W-:Y:S01]  /*1b50*/  UMOV UR12, 0x3f800000 ;  /* 0x3f800000000c7882 */ /* 0x000fe20000000000 */
[----:B----4-:R-:W-:-:S13]  /*1b60*/  R2UR UR9, R14 ;  /* 0x000000000e0972ca */ /* 0x010fda00000e0000 */
        /* <DEDUP_REMOVED lines=20> */
[----:B------:R-:W-:Y:S01]  /*1cb0*/  FMUL.FTZ R19, R17, UR12 ;  /* 0x0000000c11137c20 */ /* 0x000fe20008410000 */
[----:B------:R-:W-:Y:S01]  /*1cc0*/  FMUL.FTZ R18, R13, R14 ;  /* 0x0000000e0d127220 */ /* 0x000fe20000410000 */
[----:B------:R-:W-:Y:S01]  /*1cd0*/  FADD.FTZ R17, RZ, R21 ;  /* 0x00000015ff117221 */ /* 0x000fe20000010000 */
[----:B------:R-:W-:Y:S01]  /*1ce0*/  FFMA.FTZ R20, R16, R21, RZ ;  /* 0x0000001510147223 */ /* 0x000fe200000100ff */
[--C-:B------:R-:W-:Y:S02]  /*1cf0*/  HADD2.F32 R21, -RZ, R40.reuse.H0_H0 ;  /* 0x20000028ff157230 */ /* 0x100fe40000004100 */
[----:B------:R-:W-:Y:S01]  /*1d00*/  FADD.FTZ R22, R22, -UR9 ;  /* 0x8000000916167e21 */ /* 0x000fe20008010000 */
[----:B------:R-:W-:Y:S02]  /*1d10*/  HADD2.F32 R24, -RZ, R41.H1_H1 ;  /* 0x30000029ff187230 */ /* 0x000fe40000004100 */
[----:B------:R-:W-:Y:S01]  /*1d20*/  FFMA.FTZ R25, R19, R18, R20 ;  /* 0x0000001213197223 */ /* 0x000fe20000010014 */
[----:B------:R-:W-:Y:S01]  /*1d30*/  FADD.FTZ R17, R18, R17 ;  /* 0x0000001112117221 */ /* 0x000fe20000010000 */
[----:B------:R-:W-:Y:S01]  /*1d40*/  FFMA.FTZ R20, R15, R16, RZ ;  /* 0x000000100f147223 */ /* 0x000fe200000100ff */
[----:B------:R-:W-:Y:S01]  /*1d50*/  FMUL.FTZ R22, R22, UR12 ;  /* 0x0000000c16167c20 */ /* 0x000fe20008410000 */
[----:B------:R-:W-:Y:S01]  /*1d60*/  FADD.FTZ R16, RZ, R15 ;  /* 0x0000000fff107221 */ /* 0x000fe20000010000 */
[----:B------:R-:W-:Y:S01]  /*1d70*/  FMUL.FTZ R18, R12, R21 ;  /* 0x000000150c127220 */ /* 0x000fe20000410000 */
[----:B------:R-:W-:Y:S01]  /*1d80*/  FADD.FTZ R24, R24, -UR9 ;  /* 0x8000000918187e21 */ /* 0x000fe20008010000 */
[C---:B------:R-:W-:Y:S01]  /*1d90*/  FFMA.FTZ R15, R21.reuse, R22, R20 ;  /* 0x00000016150f7223 */ /* 0x040fe20000010014 */
[----:B------:R-:W-:Y:S01]  /*1da0*/  FADD.FTZ R16, R21, R16 ;  /* 0x0000001015107221 */ /* 0x000fe20000010000 */
[----:B------:R-:W-:Y:S01]  /*1db0*/  FFMA.FTZ R20, R22, R18, R25 ;  /* 0x0000001216147223 */ /* 0x000fe20000010019 */
[----:B------:R-:W-:-:S02]  /*1dc0*/  HADD2.F32 R22, -RZ, R40.H1_H1 ;  /* 0x30000028ff167230 */ /* 0x000fc40000004100 */
[----:B------:R-:W-:Y:S01]  /*1dd0*/  FFMA.FTZ R25, R14, R19, RZ ;  /* 0x000000130e197223 */ /* 0x000fe200000100ff */
[----:B------:R-:W-:Y:S01]  /*1de0*/  FMUL.FTZ R21, R24, UR12 ;  /* 0x0000000c18157c20 */ /* 0x000fe20008410000 */
[----:B------:R-:W-:Y:S01]  /*1df0*/  FADD.FTZ R19, RZ, R14 ;  /* 0x0000000eff137221 */ /* 0x000fe20000010000 */
[----:B------:R-:W-:Y:S02]  /*1e00*/  HADD2.F32 R24, -RZ, R39.H0_H0 ;  /* 0x20000027ff187230 */ /* 0x000fe40000004100 */
[----:B------:R-:W-:Y:S01]  /*1e10*/  FADD.FTZ R17, R17, R18 ;  /* 0x0000001211117221 */ /* 0x000fe20000010000 */
[C---:B------:R-:W-:Y:S01]  /*1e20*/  FFMA.FTZ R14, R22.reuse, R21, R25 ;  /* 0x00000015160e7223 */ /* 0x040fe20000010019 */
[----:B------:R-:W-:Y:S01]  /*1e30*/  FADD.FTZ R19, R22, R19 ;  /* 0x0000001316137221 */ /* 0x000fe20000010000 */
[----:B------:R-:W-:Y:S01]  /*1e40*/  FMUL.FTZ R22, R13, R22 ;  /* 0x000000160d167220 */ /* 0x000fe20000410000 */
[----:B------:R-:W-:Y:S01]  /*1e50*/  FADD.FTZ R24, R24, -UR9 ;  /* 0x8000000918187e21 */ /* 0x000fe20008010000 */
[----:B------:R-:W-:-:S02]  /*1e60*/  HADD2.F32 R18, -RZ, R38.H0_H0 ;  /* 0x20000026ff127230 */ /* 0x000fc40000004100 */
[----:B------:R-:W-:Y:S01]  /*1e70*/  FFMA.FTZ R20, R21, R22, R20 ;  /* 0x0000001615147223 */ /* 0x000fe20000010014 */
[----:B------:R-:W-:Y:S01]  /*1e80*/  FMUL.FTZ R25, R24, UR12 ;  /* 0x0000000c18197c20 */ /* 0x000fe20008410000 */
[----:B------:R-:W-:Y:S02]  /*1e90*/  HADD2.F32 R21, -RZ, R39.H1_H1 ;  /* 0x30000027ff157230 */ /* 0x000fe40000004100 */
[----:B------:R-:W-:Y:S01]  /*1ea0*/  FADD.FTZ R16, R16, R18 ;  /* 0x0000001210107221 */ /* 0x000fe20000010000 */
[----:B------:R-:W-:Y:S01]  /*1eb0*/  FADD.FTZ R17, R22, R17 ;  /* 0x0000001116117221 */ /* 0x000fe20000010000 */
[----:B------:R-:W-:Y:S01]  /*1ec0*/  FFMA.FTZ R15, R18, R25, R15 ;  /* 0x00000019120f7223 */ /* 0x000fe2000001000f */
[----:B------:R-:W-:Y:S01]  /*1ed0*/  FMUL.FTZ R18, R12, R18 ;  /* 0x000000120c127220 */ /* 0x000fe20000410000 */
[----:B------:R-:W-:Y:S01]  /*1ee0*/  FADD.FTZ R22, R21, -UR9 ;  /* 0x8000000915167e21 */ /* 0x000fe20008010000 */
[----:B------:R-:W-:Y:S02]  /*1ef0*/  HADD2.F32 R21, -RZ, R38.H1_H1 ;  /* 0x30000026ff157230 */ /* 0x000fe40000004100 */
[----:B------:R-:W-:Y:S01]  /*1f00*/  FFMA.FTZ R20, R25, R18, R20 ;  /* 0x0000001219147223 */ /* 0x000fe20000010014 */
[----:B------:R-:W-:Y:S01]  /*1f10*/  FMUL.FTZ R25, R22, UR12 ;  /* 0x0000000c16197c20 */ /* 0x000fe20008410000 */
[----:B------:R-:W-:-:S02]  /*1f20*/  HADD2.F32 R22, -RZ, R37.H0_H0 ;  /* 0x20000025ff167230 */ /* 0x000fc40000004100 */
[----:B------:R-:W-:Y:S01]  /*1f30*/  FADD.FTZ R19, R19, R21 ;  /* 0x0000001513137221 */ /* 0x000fe20000010000 */
[----:B------:R-:W-:Y:S01]  /*1f40*/  FADD.FTZ R18, R17, R18 ;  /* 0x0000001211127221 */ /* 0x000fe20000010000 */
[----:B------:R-:W-:Y:S01]  /*1f50*/  FFMA.FTZ R14, R21, R25, R14 ;  /* 0x00000019150e7223 */ /* 0x000fe2000001000e */
[----:B------:R-:W-:Y:S01]  /*1f60*/  FMUL.FTZ R21, R13, R21 ;  /* 0x000000150d157220 */ /* 0x000fe20000410000 */
[----:B------:R-:W-:Y:S01]  /*1f70*/  FADD.FTZ R24, R22, -UR9 ;  /* 0x8000000916187e21 */ /* 0x000fe20008010000 */
[----:B------:R-:W-:Y:S02]  /*1f80*/  HADD2.F32 R22, -RZ, R36.H0_H0 ;  /* 0x20000024ff167230 */ /* 0x000fe40000004100 */
[----:B------:R-:W-:Y:S01]  /*1f90*/  FFMA.FTZ R20, R25, R21, R20 ;  /* 0x0000001519147223 */ /* 0x000fe20000010014 */
[----:B------:R-:W-:Y:S01]  /*1fa0*/  FADD.FTZ R17, R21, R18 ;  /* 0x0000001215117221 */ /* 0x000fe20000010000 */
[----:B------:R-:W-:Y:S01]  /*1fb0*/  FMUL.FTZ R25, R24, UR12 ;  /* 0x0000000c18197c20 */ /* 0x000fe20008410000 */
[----:B------:R-:W-:-:S02]  /*1fc0*/  HADD2.F32 R21, -RZ, R37.H1_H1 ;  /* 0x30000025ff157230 */ /* 0x000fc40000004100 */
[----:B------:R-:W-:Y:S01]  /*1fd0*/  FADD.FTZ R16, R16, R22 ;  /* 0x0000001610107221 */ /* 0x000fe20000010000 */
[----:B------:R-:W-:Y:S01]  /*1fe0*/  FMUL.FTZ R18, R12, R22 ;  /* 0x000000160c127220 */ /* 0x000fe20000410000 */
[----:B------:R-:W-:Y:S01]  /*1ff0*/  FFMA.FTZ R15, R22, R25, R15 ;  /* 0x00000019160f7223 */ /* 0x000fe2000001000f */
[----:B------:R-:W-:Y:S01]  /*2000*/  FADD.FTZ R22, R21, -UR9 ;  /* 0x8000000915167e21 */ /* 0x000fe20008010000 */
[----:B------:R-:W-:Y:S02]  /*2010*/  HADD2.F32 R21, -RZ, R36.H1_H1 ;  /* 0x30000024ff157230 */ /* 0x000fe40000004100 */
[----:B------:R-:W-:Y:S01]  /*2020*/  FFMA.FTZ R20, R25, R18, R20 ;  /* 0x0000001219147223 */ /* 0x000fe20000010014 */
[----:B------:R-:W-:Y:S01]  /*2030*/  FADD.FTZ R18, R17, R18 ;  /* 0x0000001211127221 */ /* 0x000fe20000010000 */
[----:B------:R-:W-:Y:S01]  /*2040*/  FMUL.FTZ R25, R22, UR12 ;  /* 0x0000000c16197c20 */ /* 0x000fe20008410000 */
[----:B------:R-:W-:Y:S02]  /*2050*/  HADD2.F32 R22, -RZ, R35.H0_H0 ;  /* 0x20000023ff167230 */ /* 0x000fe40000004100 */
[----:B------:R-:W-:Y:S01]  /*2060*/  FADD.FTZ R19, R19, R21 ;  /* 0x0000001513137221 */ /* 0x000fe20000010000 */
[----:B------:R-:W-:Y:S01]  /*2070*/  FFMA.FTZ R14, R21, R25, R14 ;  /* 0x00000019150e7223 */ /* 0x000fe2000001000e */
[----:B------:R-:W-:Y:S01]  /*2080*/  FMUL.FTZ R21, R13, R21 ;  /* 0x000000150d157220 */ /* 0x000fe20000410000 */
[----:B------:R-:W-:Y:S01]  /*2090*/  FADD.FTZ R24, R22, -UR9 ;  /* 0x8000000916187e21 */ /* 0x000fe20008010000 */
[----:B------:R-:W-:-:S02]  /*20a0*/  HADD2.F32 R22, -RZ, R34.H0_H0 ;  /* 0x20000022ff167230 */ /* 0x000fc40000004100 */
[----:B------:R-:W-:Y:S01]  /*20b0*/  FFMA.FTZ R20, R25, R21, R20 ;  /* 0x0000001519147223 */ /* 0x000fe20000010014 */
[----:B------:R-:W-:Y:S01]  /*20c0*/  FADD.FTZ R17, R21, R18 ;  /* 0x0000001215117221 */ /* 0x000fe20000010000 */
[----:B------:R-:W-:Y:S01]  /*20d0*/  FMUL.FTZ R25, R24, UR12 ;  /* 0x0000000c18197c20 */ /* 0x000fe20008410000 */
[----:B------:R-:W-:Y:S02]  /*20e0*/  HADD2.F32 R21, -RZ, R35.H1_H1 ;  /* 0x30000023ff157230 */ /* 0x000fe40000004100 */
        /* <DEDUP_REMOVED lines=8> */
[----:B------:R-:W-:-:S02]  /*2170*/  HADD2.F32 R22, -RZ, R33.H0_H0 ;  /* 0x20000021ff167230 */ /* 0x000fc40000004100 */
[----:B------:R-:W-:Y:S01]  /*2180*/  FADD.FTZ R19, R19, R21 ;  /* 0x0000001513137221 */ /* 0x000fe20000010000 */
[----:B------:R-:W-:Y:S01]  /*2190*/  FFMA.FTZ R14, R21, R25, R14 ;  /* 0x00000019150e7223 */ /* 0x000fe2000001000e */
[----:B------:R-:W-:Y:S01]  /*21a0*/  FMUL.FTZ R21, R13, R21 ;  /* 0x000000150d157220 */ /* 0x000fe20000410000 */
[----:B------:R-:W-:Y:S01]  /*21b0*/  FADD.FTZ R24, R22, -UR9 ;  /* 0x8000000916187e21 */ /* 0x000fe20008010000 */
[--C-:B------:R-:W-:Y:S02]  /*21c0*/  HADD2.F32 R22, -RZ, R32.reuse.H0_H0 ;  /* 0x20000020ff167230 */ /* 0x100fe40000004100 */
        /* <DEDUP_REMOVED lines=8> */
[----:B------:R-:W-:-:S02]  /*2250*/  HADD2.F32 R21, -RZ, R32.H1_H1 ;  /* 0x30000020ff157230 */ /* 0x000fc40000004100 */
[----:B------:R-:W-:Y:S01]  /*2260*/  FFMA.FTZ R20, R25, R18, R20 ;  /* 0x0000001219147223 */ /* 0x000fe20000010014 */
[----:B------:R-:W-:Y:S01]  /*2270*/  FADD.FTZ R18, R17, R18 ;  /* 0x0000001211127221 */ /* 0x000fe20000010000 */
[----:B------:R-:W-:Y:S01]  /*2280*/  FMUL.FTZ R25, R22, UR12 ;  /* 0x0000000c16197c20 */ /* 0x000fe20008410000 */
[--C-:B------:R-:W-:Y:S02]  /*2290*/  HADD2.F32 R22, -RZ, R31.reuse.H0_H0 ;  /* 0x2000001fff167230 */ /* 0x100fe40000004100 */
        /* <DEDUP_REMOVED lines=136> */
[----:B------:R-:W-:Y:S02]  /*2b20*/  HADD2.F32 R21, -RZ, R50.H1_H1 ;  /* 0x30000032ff157230 */ /* 0x000fe40000004100 */
[----:B------:R-:W-:Y:S01]  /*2b30*/  FFMA.FTZ R15, R22, R25, R15 ;  /* 0x00000019160f7223 */ /* 0x000fe2000001000f */
[----:B------:R-:W-:Y:S01]  /*2b40*/  FMUL.FTZ R22, R12, R22 ;  /* 0x000000160c167220 */ /* 0x000fe20000410000 */
[----:B------:R-:W-:Y:S01]  /*2b50*/  FADD.FTZ R18, R18, -UR9 ;  /* 0x8000000912127e21 */ /* 0x000fe20008010000 */
[----:B------:R-:W-:-:S02]  /*2b60*/  FADD.FTZ R19, R19, R21 ;  /* 0x0000001513137221 */ /* 0x000fc40000010000 */
[----:B------:R-:W-:Y:S01]  /*2b70*/  FFMA.FTZ R20, R25, R22, R20 ;  /* 0x0000001619147223 */ /* 0x000fe20000010014 */
[----:B------:R-:W-:Y:S01]  /*2b80*/  FADD.FTZ R17, R17, R22 ;  /* 0x0000001611117221 */ /* 0x000fe20000010000 */
[----:B------:R-:W-:Y:S01]  /*2b90*/  FMUL.FTZ R25, R18, UR12 ;  /* 0x0000000c12197c20 */ /* 0x000fe20008410000 */
[----:B------:R-:W-:Y:S02]  /*2ba0*/  HADD2.F32 R22, -RZ, R51.H0_H0 ;  /* 0x20000033ff167230 */ /* 0x000fe40000004100 */
[----:B------:R-:W-:Y:S01]  /*2bb0*/  FMUL.FTZ R18, R13, R21 ;  /* 0x000000150d127220 */ /* 0x000fe20000410000 */
[----:B------:R-:W-:-:S03]  /*2bc0*/  FFMA.FTZ R14, R21, R25, R14 ;  /* 0x00000019150e7223 */ /* 0x000fc6000001000e */
[----:B------:R-:W-:Y:S01]  /*2bd0*/  FADD.FTZ R17, R18, R17 ;  /* 0x0000001112117221 */ /* 0x000fe20000010000 */
[----:B------:R-:W-:Y:S01]  /*2be0*/  FFMA.FTZ R20, R25, R18, R20 ;  /* 0x0000001219147223 */ /* 0x000fe20000010014 */
[----:B------:R-:W-:Y:S01]  /*2bf0*/  FADD.FTZ R21, R22, -UR9 ;  /* 0x8000000916157e21 */ /* 0x000fe20008010000 */
[----:B------:R-:W-:Y:S02]  /*2c00*/  HADD2.F32 R18, -RZ, R51.H1_H1 ;  /* 0x30000033ff127230 */ /* 0x000fe40000004100 */
[--C-:B------:R-:W-:Y:S02]  /*2c10*/  HADD2.F32 R22, -RZ, R53.reuse.H0_H0 ;  /* 0x20000035ff167230 */ /* 0x100fe40000004100 */
[----:B------:R-:W-:Y:S01]  /*2c20*/  FMUL.FTZ R25, R21, UR12 ;  /* 0x0000000c15197c20 */ /* 0x000fe20008410000 */
[----:B------:R-:W-:Y:S02]  /*2c30*/  HADD2.F32 R21, -RZ, R53.H1_H1 ;  /* 0x30000035ff157230 */ /* 0x000fe40000004100 */
[----:B------:R-:W-:Y:S01]  /*2c40*/  FADD.FTZ R24, R18, -UR9 ;  /* 0x8000000912187e21 */ /* 0x000fe20008010000 */
[----:B------:R-:W-:Y:S01]  /*2c50*/  FADD.FTZ R18, R16, R22 ;  /* 0x0000001610127221 */ /* 0x000fe20000010000 */
[----:B------:R-:W-:Y:S01]  /*2c60*/  FFMA.FTZ R16, R22, R25, R15 ;  /* 0x0000001916107223 */ /* 0x000fe2000001000f */
[----:B------:R-:W-:Y:S01]  /*2c70*/  FMUL.FTZ R22, R12, R22 ;  /* 0x000000160c167220 */ /* 0x000fe20000410000 */
[----:B------:R-:W-:Y:S01]  /*2c80*/  FMUL.FTZ R15, R24, UR12 ;  /* 0x0000000c180f7c20 */ /* 0x000fe20008410000 */
[----:B------:R-:W-:-:S02]  /*2c90*/  FADD.FTZ R19, R19, R21 ;  /* 0x0000001513137221 */ /* 0x000fc40000010000 */
[----:B------:R-:W-:Y:S01]  /*2ca0*/  FFMA.FTZ R24, R25, R22, R20 ;  /* 0x0000001619187223 */ /* 0x000fe20000010014 */
[----:B------:R-:W-:Y:S01]  /*2cb0*/  FFMA.FTZ R14, R21, R15, R14 ;  /* 0x0000000f150e7223 */ /* 0x000fe2000001000e */
[----:B------:R-:W-:Y:S01]  /*2cc0*/  FMUL.FTZ R20, R13, R21 ;  /* 0x000000150d147220 */ /* 0x000fe20000410000 */
[----:B------:R-:W-:Y:S01]  /*2cd0*/  FADD.FTZ R21, R17, R22 ;  /* 0x0000001611157221 */ /* 0x000fe20000010000 */
[--C-:B------:R-:W-:Y:S02]  /*2ce0*/  HADD2.F32 R22, -RZ, R55.reuse.H0_H0 ;  /* 0x20000037ff167230 */ /* 0x100fe40000004100 */
[----:B------:R-:W-:Y:S02]  /*2cf0*/  HADD2.F32 R17, -RZ, R54.H0_H0 ;  /* 0x20000036ff117230 */ /* 0x000fe40000004100 */
[----:B------:R-:W-:Y:S01]  /*2d00*/  FFMA.FTZ R24, R15, R20, R24 ;  /* 0x000000140f187223 */ /* 0x000fe20000010018 */
[----:B------:R-:W-:Y:S01]  /*2d10*/  FADD.FTZ R20, R20, R21 ;  /* 0x0000001514147221 */ /* 0x000fe20000010000 */
[----:B------:R-:W-:Y:S01]  /*2d20*/  FADD.FTZ R22, R22, -UR9 ;  /* 0x8000000916167e21 */ /* 0x000fe20008010000 */
[----:B------:R-:W-:-:S02]  /*2d30*/  HADD2.F32 R15, -RZ, R55.H1_H1 ;  /* 0x30000037ff0f7230 */ /* 0x000fc40000004100 */
[----:B------:R-:W-:Y:S01]  /*2d40*/  FMUL.FTZ R25, R12, R17 ;  /* 0x000000110c197220 */ /* 0x000fe20000410000 */
[----:B------:R-:W-:Y:S01]  /*2d50*/  FADD.FTZ R18, R18, R17 ;  /* 0x0000001112127221 */ /* 0x000fe20000010000 */
[----:B------:R-:W-:Y:S02]  /*2d60*/  FMUL.FTZ R21, R22, UR12 ;  /* 0x0000000c16157c20 */ /* 0x000fe40008410000 */
[----:B------:R-:W-:Y:S01]  /*2d70*/  FADD.FTZ R20, R20, R25 ;  /* 0x0000001914147221 */ /* 0x000fe20000010000 */
[----:B------:R-:W-:Y:S01]  /*2d80*/  FADD.FTZ R15, R15, -UR9 ;  /* 0x800000090f0f7e21 */ /* 0x000fe20008010000 */
[----:B------:R-:W-:Y:S01]  /*2d90*/  FFMA.FTZ R27, R21, R25, R24 ;  /* 0x00000019151b7223 */ /* 0x000fe20000010018 */
[----:B------:R-:W-:Y:S02]  /*2da0*/  HADD2.F32 R25, -RZ, R54.H1_H1 ;  /* 0x30000036ff197230 */ /* 0x000fe40000004100 */
[----:B------:R-:W-:Y:S01]  /*2db0*/  FFMA.FTZ R16, R17, R21, R16 ;  /* 0x0000001511107223 */ /* 0x000fe20000010010 */
[----:B------:R-:W-:-:S02]  /*2dc0*/  FMUL.FTZ R22, R15, UR12 ;  /* 0x0000000c0f167c20 */ /* 0x000fc40008410000 */
[----:B------:R-:W-:Y:S01]  /*2dd0*/  FMUL.FTZ R15, R13, R25 ;  /* 0x000000190d0f7220 */ /* 0x000fe20000410000 */
[----:B------:R-:W-:Y:S01]  /*2de0*/  FADD.FTZ R19, R19, R25 ;  /* 0x0000001913137221 */ /* 0x000fe20000010000 */
[----:B------:R-:W-:Y:S02]  /*2df0*/  FFMA.FTZ R17, R25, R22, R14 ;  /* 0x0000001619117223 */ /* 0x000fe4000001000e */
[----:B------:R-:W-:Y:S01]  /*2e00*/  FADD.FTZ R20, R15, R20 ;  /* 0x000000140f147221 */ /* 0x000fe20000010000 */
[----:B------:R-:W-:Y:S01]  /*2e10*/  FFMA.FTZ R15, R22, R15, R27 ;  /* 0x0000000f160f7223 */ /* 0x000fe2000001001b */
[----:B------:R-:W-:Y:S06]  /*2e20*/  BRA `(.L_x_751) ;  /* 0x0000002400007947 */ /* 0x000fec0003800000 */
.L_x_750:
[----:B-----5:R-:W-:Y:S02]  /*2e30*/  HADD2.F32 R14, -RZ, R43.H0_H0 ;  /* 0x2000002bff0e7230 */ /* 0x020fe40000004100 */
[--C-:B------:R-:W-:Y:S02]  /*2e40*/  HADD2.F32 R18, -RZ, R41.reuse.H0_H0 ;  /* 0x20000029ff127230 */ /* 0x100fe40000004100 */
[----:B------:R-:W-:Y:S02]  /*2e50*/  HADD2.F32 R20, -RZ, R41.H1_H1 ;  /* 0x30000029ff147230 */ /* 0x000fe40000004100 */
        /* <DEDUP_REMOVED lines=12> */
[----:B------:R-:W-:Y:S02]  /*2f20*/  FMUL.FTZ R16, R17, -1.4426950216293334961 ;  /* 0xbfb8aa3b11107820 */ /* 0x000fe40000410000 */
[----:B------:R-:W-:Y:S01]  /*2f30*/  FFMA.FTZ R25, R13, R14, R11 ;  /* 0x0000000e0d197223 */ /* 0x000fe2000001000b */
[----:B------:R-:W-:-:S03]  /*2f40*/  FMUL.FTZ R18, R19, -1.4426950216293334961 ;  /* 0xbfb8aa3b13127820 */ /* 0x000fc60000410000 */
[----:B------:R-:W-:Y:S01]  /*2f50*/  FMUL.FTZ R21, R25, -1.4426950216293334961 ;  /* 0xbfb8aa3b19157820 */ /* 0x000fe20000410000 */
[----:B------:R-:W0:Y:S08]  /*2f60*/  MUFU.EX2 R16, R16 ;  /* 0x0000001000107308 */ /* 0x000e300000000800 */
        /* <DEDUP_REMOVED lines=14> */
[----:B-1----:R-:W-:-:S07]  /*3050*/  FADD.FTZ R27, R21, 1 ;  /* 0x3f800000151b7421 */ /* 0x002fce0000010000 */
[----:B------:R-:W1:Y:S01]  /*3060*/  MUFU.RCP R21, R27 ;  /* 0x0000001b00157308 */ /* 0x000e620000001000 */
[----:B--2---:R-:W-:-:S04]  /*3070*/  FADD.FTZ R26, -R20, 1 ;  /* 0x3f800000141a7421 */ /* 0x004fc80000010100 */
[----:B------:R-:W-:Y:S01]  /*3080*/  FFMA.FTZ R25, R25, R26, 1 ;  /* 0x3f80000019197423 */ /* 0x000fe2000001001a */
[----:B------:R-:W-:Y:S02]  /*3090*/  HADD2.F32 R26, -RZ, R42.H1_H1 ;  /* 0x3000002aff1a7230 */ /* 0x000fe40000004100 */
[----:B0-----:R-:W-:-:S03]  /*30a0*/  FADD.FTZ R56, -R24, 1 ;  /* 0x3f80000018387421 */ /* 0x001fc60000010100 */
[----:B------:R-:W-:Y:S01]  /*30b0*/  FMUL.FTZ R20, R26, R20 ;  /* 0x000000141a147220 */ /* 0x000fe20000410000 */
[--C-:B------:R-:W-:Y:S02]  /*30c0*/  HADD2.F32 R26, -RZ, R40.reuse.H1_H1 ;  /* 0x30000028ff1a7230 */ /* 0x100fe40000004100 */
[----:B------:R-:W-:Y:S01]  /*30d0*/  FFMA.FTZ R56, R19, R56, 1 ;  /* 0x3f80000013387423 */ /* 0x000fe20000010038 */
[----:B------:R-:W-:Y:S02]  /*30e0*/  HADD2.F32 R19, -RZ, R40.H0_H0 ;  /* 0x20000028ff137230 */ /* 0x000fe40000004100 */
[----:B------:R-:W-:Y:S01]  /*30f0*/  FMUL.FTZ R25, R20, R25 ;  /* 0x0000001914197220 */ /* 0x000fe20000410000 */
[----:B-1----:R-:W-:Y:S01]  /*3100*/  FMUL.FTZ R26, R26, R21 ;  /* 0x000000151a1a7220 */ /* 0x002fe20000410000 */
[----:B------:R-:W-:Y:S01]  /*3110*/  FADD.FTZ R21, -R21, 1 ;  /* 0x3f80000015157421 */ /* 0x000fe20000010100 */
[----:B------:R-:W-:-:S03]  /*3120*/  FMUL.FTZ R19, R19, R24 ;  /* 0x0000001813137220 */ /* 0x000fc60000410000 */
[----:B------:R-:W-:Y:S01]  /*3130*/  FFMA.FTZ R21, R16, R21, 1 ;  /* 0x3f80000010157423 */ /* 0x000fe20000010015 */
[----:B------:R-:W-:Y:S01]  /*3140*/  FMUL.FTZ R16, R18, R17 ;  /* 0x0000001112107220 */ /* 0x000fe20000410000 */
[----:B------:R-:W-:Y:S02]  /*3150*/  HADD2.F32 R17, -RZ, R39.H0_H0 ;  /* 0x20000027ff117230 */ /* 0x000fe40000004100 */
[----:B------:R-:W-:Y:S01]  /*3160*/  FMUL.FTZ R56, R19, R56 ;  /* 0x0000003813387220 */ /* 0x000fe20000410000 */
[----:B------:R-:W-:Y:S01]  /*3170*/  FMUL.FTZ R26, R26, R21 ;  /* 0x000000151a1a7220 */ /* 0x000fe20000410000 */
[----:B------:R-:W-:Y:S01]  /*3180*/  FMUL.FTZ R18, R12, R16 ;  /* 0x000000100c127220 */ /* 0x000fe20000410000 */
[----:B------:R-:W-:Y:S01]  /*3190*/  FMUL.FTZ R21, R13, R25 ;  /* 0x000000190d157220 */ /* 0x000fe20000410000 */
[----:B------:R-:W-:Y:S02]  /*31a0*/  FADD.FTZ R17, R17, -UR9 ;  /* 0x8000000911117e21 */ /* 0x000fe40008010000 */
[----:B------:R-:W-:Y:S01]  /*31b0*/  FFMA.FTZ R27, R15, R18, RZ ;  /* 0x000000120f1b7223 */ /* 0x000fe200000100ff */
[----:B------:R-:W-:Y:S01]  /*31c0*/  FADD.FTZ R18, RZ, R18 ;  /* 0x00000012ff127221 */ /* 0x000fe20000010000 */
[----:B------:R-:W-:-:S02]  /*31d0*/  FMUL.FTZ R19, R17, UR12 ;  /* 0x0000000c11137c20 */ /* 0x000fc40008410000 */
[----:B------:R-:W-:Y:S01]  /*31e0*/  FFMA.FTZ R27, R14, R21, R27 ;  /* 0x000000150e1b7223 */ /* 0x000fe2000001001b */
[----:B------:R-:W-:Y:S01]  /*31f0*/  FADD.FTZ R21, R21, R18 ;  /* 0x0000001215157221 */ /* 0x000fe20000010000 */
[C---:B------:R-:W-:Y:S01]  /*3200*/  FFMA.FTZ R17, R12.reuse, R19, R10 ;  /* 0x000000130c117223 */ /* 0x040fe2000001000a */
[----:B------:R-:W-:Y:S01]  /*3210*/  FFMA.FTZ R18, R15, R16, RZ ;  /* 0x000000100f127223 */ /* 0x000fe200000100ff */
[----:B------:R-:W-:Y:S02]  /*3220*/  FADD.FTZ R15, RZ, R16 ;  /* 0x00000010ff0f7221 */ /* 0x000fe40000010000 */
[----:B------:R-:W-:Y:S01]  /*3230*/  FMUL.FTZ R20, R17, -1.4426950216293334961 ;  /* 0xbfb8aa3b11147820 */ /* 0x000fe20000410000 */
[-C--:B------:R-:W-:Y:S01]  /*3240*/  FFMA.FTZ R18, R57, R56.reuse, R18 ;  /* 0x0000003839127223 */ /* 0x080fe20000010012 */
[----:B------:R-:W-:Y:S01]  /*3250*/  FADD.FTZ R16, R15, R56 ;  /* 0x000000380f107221 */ /* 0x000fe20000010000 */
[--C-:B------:R-:W-:Y:S02]  /*3260*/  HADD2.F32 R15, -RZ, R38.reuse.H0_H0 ;  /* 0x20000026ff0f7230 */ /* 0x100fe40000004100 */
[----:B------:R-:W-:Y:S01]  /*3270*/  FMUL.FTZ R56, R12, R56 ;  /* 0x000000380c387220 */ /* 0x000fe20000410000 */
[----:B------:R-:W0:Y:S03]  /*3280*/  MUFU.EX2 R20, R20 ;  /* 0x0000001400147308 */ /* 0x000e260000000800 */
[----:B------:R-:W-:Y:S01]  /*3290*/  FFMA.FTZ R57, R57, R56, R27 ;  /* 0x0000003839397223 */ /* 0x000fe2000001001b */
[----:B------:R-:W-:Y:S01]  /*32a0*/  FADD.FTZ R21, R21, R56 ;  /* 0x0000003815157221 */ /* 0x000fe20000010000 */
[----:B------:R-:W-:Y:S01]  /*32b0*/  FFMA.FTZ R27, R14, R25, RZ ;  /* 0x000000190e1b7223 */ /* 0x000fe200000100ff */
[----:B------:R-:W-:-:S02]  /*32c0*/  HADD2.F32 R14, -RZ, R38.H1_H1 ;  /* 0x30000026ff0e7230 */ /* 0x000fc40000004100 */
[----:B------:R-:W-:Y:S01]  /*32d0*/  FADD.FTZ R25, RZ, R25 ;  /* 0x00000019ff197221 */ /* 0x000fe20000010000 */
[----:B------:R-:W-:-:S03]  /*32e0*/  FFMA.FTZ R27, R22, R26, R27 ;  /* 0x0000001a161b7223 */ /* 0x000fc6000001001b */
[----:B------:R-:W-:Y:S01]  /*32f0*/  FADD.FTZ R25, R25, R26 ;  /* 0x0000001a19197221 */ /* 0x000fe20000010000 */
[----:B------:R-:W-:-:S04]  /*3300*/  FMUL.FTZ R26, R13, R26 ;  /* 0x0000001a0d1a7220 */ /* 0x000fc80000410000 */
[----:B------:R-:W-:Y:S01]  /*3310*/  FFMA.FTZ R22, R22, R26, R57 ;  /* 0x0000001a16167223 */ /* 0x000fe20000010039 */
[----:B------:R-:W-:Y:S01]  /*3320*/  FADD.FTZ R21, R26, R21 ;  /* 0x000000151a157221 */ /* 0x000fe20000010000 */
[----:B0-----:R-:W-:Y:S01]  /*3330*/  FADD.FTZ R20, R20, 1 ;  /* 0x3f80000014147421 */ /* 0x001fe20000010000 */
[----:B------:R-:W-:-:S05]  /*3340*/  HADD2.F32 R26, -RZ, R36.H0_H0 ;  /* 0x20000024ff1a7230 */ /* 0x000fca0000004100 */
[----:B------:R-:W0:Y:S02]  /*3350*/  MUFU.RCP R20, R20 ;  /* 0x0000001400147308 */ /* 0x000e240000001000 */
[----:B0-----:R-:W-:Y:S01]  /*3360*/  FMUL.FTZ R24, R15, R20 ;  /* 0x000000140f187220 */ /* 0x001fe20000410000 */
[----:B------:R-:W-:-:S04]  /*3370*/  FADD.FTZ R15, -R20, 1 ;  /* 0x3f800000140f7421 */ /* 0x000fc80000010100 */
[----:B------:R-:W-:Y:S01]  /*3380*/  FFMA.FTZ R15, R17, R15, 1 ;  /* 0x3f800000110f7423 */ /* 0x000fe2000001000f */
[----:B------:R-:W-:-:S03]  /*3390*/  HADD2.F32 R17, -RZ, R39.H1_H1 ;  /* 0x30000027ff117230 */ /* 0x000fc60000004100 */
[----:B------:R-:W-:Y:S02]  /*33a0*/  FMUL.FTZ R24, R24, R15 ;  /* 0x0000000f18187220 */ /* 0x000fe40000410000 */
[----:B------:R-:W-:Y:S02]  /*33b0*/  FADD.FTZ R17, R17, -UR9 ;  /* 0x8000000911117e21 */ /* 0x000fe40008010000 */
[----:B------:R-:W-:Y:S01]  /*33c0*/  FADD.FTZ R16, R16, R24 ;  /* 0x0000001810107221 */ /* 0x000fe20000010000 */
[-C--:B------:R-:W-:Y:S01]  /*33d0*/  FFMA.FTZ R18, R19, R24.reuse, R18 ;  /* 0x0000001813127223 */ /* 0x080fe20000010012 */
[----:B------:R-:W-:Y:S01]  /*33e0*/  FMUL.FTZ R20, R17, UR12 ;  /* 0x0000000c11147c20 */ /* 0x000fe20008410000 */
[----:B------:R-:W-:-:S03]  /*33f0*/  FMUL.FTZ R24, R12, R24 ;  /* 0x000000180c187220 */ /* 0x000fc60000410000 */
[----:B------:R-:W-:Y:S01]  /*3400*/  FFMA.FTZ R15, R13, R20, R11 ;  /* 0x000000140d0f7223 */ /* 0x000fe2000001000b */
[----:B------:R-:W-:Y:S01]  /*3410*/  FFMA.FTZ R19, R19, R24, R22 ;  /* 0x0000001813137223 */ /* 0x000fe20000010016 */
[----:B------:R-:W-:Y:S02]  /*3420*/  FADD.FTZ R21, R21, R24 ;  /* 0x0000001815157221 */ /* 0x000fe40000010000 */
[----:B------:R-:W-:-:S06]  /*3430*/  FMUL.FTZ R56, R15, -1.4426950216293334961 ;  /* 0xbfb8aa3b0f387820 */ /* 0x000fcc0000410000 */
[----:B------:R-:W0:Y:S02]  /*3440*/  MUFU.EX2 R56, R56 ;  /* 0x0000003800387308 */ /* 0x000e240000000800 */
[----:B0-----:R-:W-:-:S06]  /*3450*/  FADD.FTZ R17, R56, 1 ;  /* 0x3f80000038117421 */ /* 0x001fcc0000010000 */
[----:B------:R-:W0:Y:S02]  /*3460*/  MUFU.RCP R17, R17 ;  /* 0x0000001100117308 */ /* 0x000e240000001000 */
[----:B0-----:R-:W-:Y:S01]  /*3470*/  FMUL.FTZ R14, R14, R17 ;  /* 0x000000110e0e7220 */ /* 0x001fe20000410000 */
[----:B------:R-:W-:Y:S01]  /*3480*/  FADD.FTZ R56, -R17, 1 ;  /* 0x3f80000011387421 */ /* 0x000fe20000010100 */
[----:B------:R-:W-:-:S03]  /*3490*/  HADD2.F32 R17, -RZ, R37.H0_H0 ;  /* 0x20000025ff117230 */ /* 0x000fc60000004100 */
[----:B------:R-:W-:Y:S02]  /*34a0*/  FFMA.FTZ R15, R15, R56, 1 ;  /* 0x3f8000000f0f7423 */ /* 0x000fe40000010038 */
[----:B------:R-:W-:Y:S02]  /*34b0*/  FADD.FTZ R17, R17, -UR9 ;  /* 0x8000000911117e21 */ /* 0x000fe40008010000 */
[----:B------:R-:W-:Y:S02]  /*34c0*/  FMUL.FTZ R14, R14, R15 ;  /* 0x0000000f0e0e7220 */ /* 0x000fe40000410000 */
[----:B------:R-:W-:Y:S02]  /*34d0*/  FMUL.FTZ R57, R17, UR12 ;  /* 0x0000000c11397c20 */ /* 0x000fe40008410000 */
[----:B------:R-:W-:Y:S01]  /*34e0*/  FADD.FTZ R25, R25, R14 ;  /* 0x0000000e19197221 */ /* 0x000fe20000010000 */
[-C--:B------:R-:W-:Y:S01]  /*34f0*/  FFMA.FTZ R27, R20, R14.reuse, R27 ;  /* 0x0000000e141b7223 */ /* 0x080fe2000001001b */
[----:B------:R-:W-:Y:S01]  /*3500*/  FFMA.FTZ R15, R12, R57, R10 ;  /* 0x000000390c0f7223 */ /* 0x000fe2000001000a */
[----:B------:R-:W-:-:S03]  /*3510*/  FMUL.FTZ R14, R13, R14 ;  /* 0x0000000e0d0e7220 */ /* 0x000fc60000410000 */
[----:B------:R-:W-:Y:S01]  /*3520*/  FMUL.FTZ R56, R15, -1.4426950216293334961 ;  /* 0xbfb8aa3b0f387820 */ /* 0x000fe20000410000 */
[----:B------:R-:W-:Y:S01]  /*3530*/  FFMA.FTZ R19, R20, R14, R19 ;  /* 0x0000000e14137223 */ /* 0x000fe20000010013 */
[----:B------:R-:W-:Y:S02]  /*3540*/  HADD2.F32 R20, -RZ, R36.H1_H1 ;  /* 0x30000024ff147230 */ /* 0x000fe40000004100 */
[----:B------:R-:W-:Y:S02]  /*3550*/  FADD.FTZ R21, R14, R21 ;  /* 0x000000150e157221 */ /* 0x000fe40000010000 */
        /* <DEDUP_REMOVED lines=15> */
[----:B------:R-:W-:Y:S01]  /*3650*/  FADD.FTZ R21, R21, R26 ;  /* 0x0000001a15157221 */ /* 0x000fe20000010000 */
[----:B------:R-:W-:Y:S02]  /*3660*/  HADD2.F32 R26, -RZ, R34.H1_H1 ;  /* 0x30000022ff1a7230 */ /* 0x000fe40000004100 */
[----:B------:R-:W-:-:S06]  /*3670*/  FMUL.FTZ R24, R15, -1.4426950216293334961 ;  /* 0xbfb8aa3b0f187820 */ /* 0x000fcc0000410000 */
[----:B------:R-:W0:Y:S02]  /*3680*/  MUFU.EX2 R24, R24 ;  /* 0x0000001800187308 */ /* 0x000e240000000800 */
[----:B0-----:R-:W-:Y:S01]  /*3690*/  FADD.FTZ R17, R24, 1 ;  /* 0x3f80000018117421 */ /* 0x001fe20000010000 */
[----:B------:R-:W-:-:S05]  /*36a0*/  HADD2.F32 R24, -RZ, R35.H0_H0 ;  /* 0x20000023ff187230 */ /* 0x000fca0000004100 */
[----:B------:R-:W0:Y:S01]  /*36b0*/  MUFU.RCP R17, R17 ;  /* 0x0000001100117308 */ /* 0x000e220000001000 */
[----:B------:R-:W-:Y:S01]  /*36c0*/  FADD.FTZ R24, R24, -UR9 ;  /* 0x8000000918187e21 */ /* 0x000fe20008010000 */
[----:B0-----:R-:W-:Y:S01]  /*36d0*/  FMUL.FTZ R20, R20, R17 ;  /* 0x0000001114147220 */ /* 0x001fe20000410000 */
[----:B------:R-:W-:Y:S02]  /*36e0*/  FADD.FTZ R56, -R17, 1 ;  /* 0x3f80000011387421 */ /* 0x000fe40000010100 */
[----:B------:R-:W-:Y:S02]  /*36f0*/  FMUL.FTZ R17, R24, UR12 ;  /* 0x0000000c18117c20 */ /* 0x000fe40008410000 */
[----:B------:R-:W-:Y:S02]  /*3700*/  FFMA.FTZ R15, R15, R56, 1 ;  /* 0x3f8000000f0f7423 */ /* 0x000fe40000010038 */
[----:B------:R-:W-:Y:S01]  /*3710*/  FFMA.FTZ R14, R12, R17, R10 ;  /* 0x000000110c0e7223 */ /* 0x000fe2000001000a */
[----:B------:R-:W-:-:S02]  /*3720*/  HADD2.F32 R56, -RZ, R34.H0_H0 ;  /* 0x20000022ff387230 */ /* 0x000fc40000004100 */
[----:B------:R-:W-:Y:S01]  /*3730*/  FMUL.FTZ R20, R20, R15 ;  /* 0x0000000f14147220 */ /* 0x000fe20000410000 */
[----:B------:R-:W-:-:S03]  /*3740*/  FMUL.FTZ R24, R14, -1.4426950216293334961 ;  /* 0xbfb8aa3b0e187820 */ /* 0x000fc60000410000 */
[----:B------:R-:W-:Y:S01]  /*3750*/  FADD.FTZ R25, R25, R20 ;  /* 0x0000001419197221 */ /* 0x000fe20000010000 */
[CC--:B------:R-:W-:Y:S01]  /*3760*/  FFMA.FTZ R27, R22.reuse, R20.reuse, R27 ;  /* 0x00000014161b7223 */ /* 0x0c0fe2000001001b */
[----:B------:R-:W-:Y:S01]  /*3770*/  FMUL.FTZ R20, R13, R20 ;  /* 0x000000140d147220 */ /* 0x000fe20000410000 */
[----:B------:R-:W0:Y:S03]  /*3780*/  MUFU.EX2 R24, R24 ;  /* 0x0000001800187308 */ /* 0x000e260000000800 */
[----:B------:R-:W-:Y:S01]  /*3790*/  FFMA.FTZ R57, R22, R20, R57 ;  /* 0x0000001416397223 */ /* 0x000fe20000010039 */
[----:B------:R-:W-:Y:S01]  /*37a0*/  FADD.FTZ R21, R20, R21 ;  /* 0x0000001514157221 */ /* 0x000fe20000010000 */
[----:B0-----:R-:W-:Y:S01]  /*37b0*/  FADD.FTZ R15, R24, 1 ;  /* 0x3f800000180f7421 */ /* 0x001fe20000010000 */
[----:B------:R-:W-:-:S05]  /*37c0*/  HADD2.F32 R24, -RZ, R35.H1_H1 ;  /* 0x30000023ff187230 */ /* 0x000fca0000004100 */
[----:B------:R-:W0:Y:S01]  /*37d0*/  MUFU.RCP R15, R15 ;  /* 0x0000000f000f7308 */ /* 0x000e220000001000 */
[----:B------:R-:W-:-:S04]  /*37e0*/  FADD.FTZ R24, R24, -UR9 ;  /* 0x8000000918187e21 */ /* 0x000fc80008010000 */
[----:B------:R-:W-:Y:S01]  /*37f0*/  FMUL.FTZ R24, R24, UR12 ;  /* 0x0000000c18187c20 */ /* 0x000fe20008410000 */
[----:B0-----:R-:W-:Y:S01]  /*3800*/  FMUL.FTZ R19, R56, R15 ;  /* 0x0000000f38137220 */ /* 0x001fe20000410000 */
[----:B------:R-:W-:Y:S02]  /*3810*/  FADD.FTZ R56, -R15, 1 ;  /* 0x3f8000000f387421 */ /* 0x000fe40000010100 */
[----:B------:R-:W-:Y:S02]  /*3820*/  FFMA.FTZ R15, R13, R24, R11 ;  /* 0x000000180d0f7223 */ /* 0x000fe4000001000b */
[----:B------:R-:W-:Y:S02]  /*3830*/  FFMA.FTZ R14, R14, R56, 1 ;  /* 0x3f8000000e0e7423 */ /* 0x000fe40000010038 */
[----:B------:R-:W-:Y:S02]  /*3840*/  FMUL.FTZ R56, R15, -1.4426950216293334961 ;  /* 0xbfb8aa3b0f387820 */ /* 0x000fe40000410000 */
[----:B------:R-:W-:-:S04]  /*3850*/  FMUL.FTZ R14, R19, R14 ;  /* 0x0000000e130e7220 */ /* 0x000fc80000410000 */
[----:B------:R-:W0:Y:S01]  /*3860*/  MUFU.EX2 R56, R56 ;  /* 0x0000003800387308 */ /* 0x000e220000000800 */
[----:B------:R-:W-:Y:S01]  /*3870*/  FADD.FTZ R16, R16, R14 ;  /* 0x0000000e10107221 */ /* 0x000fe20000010000 */
[-C--:B------:R-:W-:Y:S01]  /*3880*/  FFMA.FTZ R18, R17, R14.reuse, R18 ;  /* 0x0000000e11127223 */ /* 0x080fe20000010012 */
[----:B------:R-:W-:-:S04]  /*3890*/  FMUL.FTZ R14, R12, R14 ;  /* 0x0000000e0c0e7220 */ /* 0x000fc80000410000 */
[----:B------:R-:W-:Y:S01]  /*38a0*/  FFMA.FTZ R17, R17, R14, R57 ;  /* 0x0000000e11117223 */ /* 0x000fe20000010039 */
[----:B------:R-:W-:Y:S02]  /*38b0*/  HADD2.F32 R57, -RZ, R32.H0_H0 ;  /* 0x20000020ff397230 */ /* 0x000fe40000004100 */
[----:B------:R-:W-:Y:S01]  /*38c0*/  FADD.FTZ R21, R21, R14 ;  /* 0x0000000e15157221 */ /* 0x000fe20000010000 */
[----:B0-----:R-:W-:-:S06]  /*38d0*/  FADD.FTZ R19, R56, 1 ;  /* 0x3f80000038137421 */ /* 0x001fcc0000010000 */
[----:B------:R-:W0:Y:S02]  /*38e0*/  MUFU.RCP R19, R19 ;  /* 0x0000001300137308 */ /* 0x000e240000001000 */
[----:B0-----:R-:W-:Y:S01]  /*38f0*/  FADD.FTZ R22, -R19, 1 ;  /* 0x3f80000013167421 */ /* 0x001fe20000010100 */
[----:B------:R-:W-:-:S03]  /*3900*/  FMUL.FTZ R26, R26, R19 ;  /* 0x000000131a1a7220 */ /* 0x000fc60000410000 */
[----:B------:R-:W-:Y:S01]  /*3910*/  FFMA.FTZ R15, R15, R22, 1 ;  /* 0x3f8000000f0f7423 */ /* 0x000fe20000010016 */
[----:B------:R-:W-:-:S03]  /*3920*/  HADD2.F32 R22, -RZ, R33.H0_H0 ;  /* 0x20000021ff167230 */ /* 0x000fc60000004100 */
        /* <DEDUP_REMOVED lines=8> */
[----:B------:R-:W-:Y:S02]  /*39b0*/  HADD2.F32 R17, -RZ, R32.H1_H1 ;  /* 0x30000020ff117230 */ /* 0x000fe40000004100 */
[----:B------:R-:W-:Y:S01]  /*39c0*/  FADD.FTZ R21, R26, R21 ;  /* 0x000000151a157221 */ /* 0x000fe20000010000 */
[----:B------:R-:W-:Y:S01]  /*39d0*/  FMUL.FTZ R56, R15, -1.4426950216293334961 ;  /* 0xbfb8aa3b0f387820 */ /* 0x000fe20000410000 */
[----:B------:R-:W-:-:S05]  /*39e0*/  HADD2.F32 R26, -RZ, R30.H0_H0 ;  /* 0x2000001eff1a7230 */ /* 0x000fca0000004100 */
[----:B------:R-:W0:Y:S02]  /*39f0*/  MUFU.EX2 R56, R56 ;  /* 0x0000003800387308 */ /* 0x000e240000000800 */
[----:B0-----:R-:W-:-:S06]  /*3a00*/  FADD.FTZ R20, R56, 1 ;  /* 0x3f80000038147421 */ /* 0x001fcc0000010000 */
        /* <DEDUP_REMOVED lines=16> */
[----:B0-----:R-:W-:Y:S01]  /*3b10*/  FADD.FTZ R15, R56, 1 ;  /* 0x3f800000380f7421 */ /* 0x001fe20000010000 */
[----:B------:R-:W-:-:S05]  /*3b20*/  HADD2.F32 R56, -RZ, R31.H0_H0 ;  /* 0x2000001fff387230 */ /* 0x000fca0000004100 */
[----:B------:R-:W0:Y:S01]  /*3b30*/  MUFU.RCP R15, R15 ;  /* 0x0000000f000f7308 */ /* 0x000e220000001000 */
[----:B------:R-:W-:Y:S01]  /*3b40*/  FADD.FTZ R56, R56, -UR9 ;  /* 0x8000000938387e21 */ /* 0x000fe20008010000 */
[----:B0-----:R-:W-:Y:S01]  /*3b50*/  FADD.FTZ R57, -R15, 1 ;  /* 0x3f8000000f397421 */ /* 0x001fe20000010100 */
[----:B------:R-:W-:-:S03]  /*3b60*/  FMUL.FTZ R17, R17, R15 ;  /* 0x0000000f11117220 */ /* 0x000fc60000410000 */
[----:B------:R-:W-:Y:S01]  /*3b70*/  FFMA.FTZ R14, R14, R57, 1 ;  /* 0x3f8000000e0e7423 */ /* 0x000fe20000010039 */
[----:B------:R-:W-:-:S03]  /*3b80*/  FMUL.FTZ R57, R56, UR12 ;  /* 0x0000000c38397c20 */ /* 0x000fc60008410000 */
[----:B------:R-:W-:Y:S01]  /*3b90*/  FMUL.FTZ R14, R17, R14 ;  /* 0x0000000e110e7220 */ /* 0x000fe20000410000 */
[----:B------:R-:W-:-:S03]  /*3ba0*/  FFMA.FTZ R15, R12, R57, R10 ;  /* 0x000000390c0f7223 */ /* 0x000fc6000001000a */
[----:B------:R-:W-:Y:S01]  /*3bb0*/  FADD.FTZ R25, R25, R14 ;  /* 0x0000000e19197221 */ /* 0x000fe20000010000 */
[----:B------:R-:W-:Y:S01]  /*3bc0*/  FMUL.FTZ R56, R15, -1.4426950216293334961 ;  /* 0xbfb8aa3b0f387820 */ /* 0x000fe20000410000 */
[-C--:B------:R-:W-:Y:S01]  /*3bd0*/  FFMA.FTZ R27, R20, R14.reuse, R27 ;  /* 0x0000000e141b7223 */ /* 0x080fe2000001001b */
[----:B------:R-:W-:-:S04]  /*3be0*/  FMUL.FTZ R14, R13, R14 ;  /* 0x0000000e0d0e7220 */ /* 0x000fc80000410000 */
[----:B------:R-:W0:Y:S01]  /*3bf0*/  MUFU.EX2 R56, R56 ;  /* 0x0000003800387308 */ /* 0x000e220000000800 */
[----:B------:R-:W-:Y:S01]  /*3c00*/  FFMA.FTZ R19, R20, R14, R19 ;  /* 0x0000000e14137223 */ /* 0x000fe20000010013 */
[----:B------:R-:W-:Y:S02]  /*3c10*/  HADD2.F32 R20, -RZ, R30.H1_H1 ;  /* 0x3000001eff147230 */ /* 0x000fe40000004100 */
[----:B------:R-:W-:Y:S01]  /*3c20*/  FADD.FTZ R21, R14, R21 ;  /* 0x000000150e157221 */ /* 0x000fe20000010000 */
        /* <DEDUP_REMOVED lines=24> */
[----:B------:R-:W-:Y:S01]  /*3db0*/  FMUL.FTZ R17, R22, UR12 ;  /* 0x0000000c16117c20 */ /* 0x000fe20008410000 */
[----:B------:R-:W-:Y:S02]  /*3dc0*/  HADD2.F32 R22, -RZ, R28.H0_H0 ;  /* 0x2000001cff167230 */ /* 0x000fe40000004100 */
[----:B------:R-:W-:Y:S01]  /*3dd0*/  FFMA.FTZ R15, R15, R56, 1 ;  /* 0x3f8000000f0f7423 */ /* 0x000fe20000010038 */
[----:B------:R-:W-:-:S03]  /*3de0*/  FFMA.FTZ R14, R12, R17, R10 ;  /* 0x000000110c0e7223 */ /* 0x000fc6000001000a */
        /* <DEDUP_REMOVED lines=22> */
[----:B------:R-:W-:Y:S02]  /*3f50*/  HADD2.F32 R57, -RZ, R4.H0_H0 ;  /* 0x20000004ff397230 */ /* 0x000fe40000004100 */
        /* <DEDUP_REMOVED lines=19> */
[----:B------:R-:W-:-:S06]  /*4090*/  FMUL.FTZ R56, R19, -1.4426950216293334961 ;  /* 0xbfb8aa3b13387820 */ /* 0x000fcc0000410000 */
[----:B------:R-:W0:Y:S02]  /*40a0*/  MUFU.EX2 R56, R56 ;  /* 0x0000003800387308 */ /* 0x000e240000000800 */
[----:B0-----:R-:W-:Y:S01]  /*40b0*/  FADD.FTZ R20, R56, 1 ;  /* 0x3f80000038147421 */ /* 0x001fe20000010000 */
[----:B------:R-:W-:-:S05]  /*40c0*/  HADD2.F32 R56, -RZ, R3.H1_H1 ;  /* 0x30000003ff387230 */ /* 0x000fca0000004100 */
[----:B------:R-:W0:Y:S01]  /*40d0*/  MUFU.RCP R20, R20 ;  /* 0x0000001400147308 */ /* 0x000e220000001000 */
[----:B------:R-:W-:Y:S01]  /*40e0*/  FADD.FTZ R56, R56, -UR9 ;  /* 0x8000000938387e21 */ /* 0x000fe20008010000 */
[----:B0-----:R-:W-:Y:S01]  /*40f0*/  FMUL.FTZ R24, R57, R20 ;  /* 0x0000001439187220 */ /* 0x001fe20000410000 */
[----:B------:R-:W-:Y:S02]  /*4100*/  FADD.FTZ R57, -R20, 1 ;  /* 0x3f80000014397421 */ /* 0x000fe40000010100 */
[----:B------:R-:W-:Y:S02]  /*4110*/  FMUL.FTZ R20, R56, UR12 ;  /* 0x0000000c38147c20 */ /* 0x000fe40008410000 */
[----:B------:R-:W-:Y:S02]  /*4120*/  FFMA.FTZ R19, R19, R57, 1 ;  /* 0x3f80000013137423 */ /* 0x000fe40000010039 */
[----:B------:R-:W-:Y:S02]  /*4130*/  FFMA.FTZ R22, R13, R20, R11 ;  /* 0x000000140d167223 */ /* 0x000fe4000001000b */
[----:B------:R-:W-:-:S02]  /*4140*/  FMUL.FTZ R19, R24, R19 ;  /* 0x0000001318137220 */ /* 0x000fc40000410000 */
[----:B------:R-:W-:Y:S02]  /*4150*/  FMUL.FTZ R56, R22, -1.4426950216293334961 ;  /* 0xbfb8aa3b16387820 */ /* 0x000fe40000410000 */
[----:B------:R-:W-:Y:S01]  /*4160*/  FADD.FTZ R16, R16, R19 ;  /* 0x0000001310107221 */ /* 0x000fe20000010000 */
[CC--:B------:R-:W-:Y:S01]  /*4170*/  FFMA.FTZ R18, R15.reuse, R19.reuse, R18 ;  /* 0x000000130f127223 */ /* 0x0c0fe20000010012 */
[----:B------:R-:W-:Y:S02]  /*4180*/  FMUL.FTZ R19, R12, R19 ;  /* 0x000000130c137220 */ /* 0x000fe40000410000 */
[----:B------:R-:W0:Y:S02]  /*4190*/  MUFU.EX2 R56, R56 ;  /* 0x0000003800387308 */ /* 0x000e240000000800 */
[----:B------:R-:W-:Y:S01]  /*41a0*/  FFMA.FTZ R15, R15, R19, R14 ;  /* 0x000000130f0f7223 */ /* 0x000fe2000001000e */
[----:B------:R-:W-:Y:S02]  /*41b0*/  HADD2.F32 R14, -RZ, R6.H0_H0 ;  /* 0x20000006ff0e7230 */ /* 0x000fe40000004100 */
[----:B------:R-:W-:Y:S01]  /*41c0*/  FADD.FTZ R26, R26, R19 ;  /* 0x000000131a1a7221 */ /* 0x000fe20000010000 */
[----:B0-----:R-:W-:Y:S01]  /*41d0*/  FADD.FTZ R24, R56, 1 ;  /* 0x3f80000038187421 */ /* 0x001fe20000010000 */
[----:B------:R-:W-:-:S05]  /*41e0*/  HADD2.F32 R56, -RZ, R5.H0_H0 ;  /* 0x20000005ff387230 */ /* 0x000fca0000004100 */
[----:B------:R-:W0:Y:S01]  /*41f0*/  MUFU.RCP R24, R24 ;  /* 0x0000001800187308 */ /* 0x000e220000001000 */
[----:B------:R-:W-:Y:S01]  /*4200*/  FADD.FTZ R56, R56, -UR9 ;  /* 0x8000000938387e21 */ /* 0x000fe20008010000 */
[----:B0-----:R-:W-:Y:S01]  /*4210*/  FADD.FTZ R57, -R24, 1 ;  /* 0x3f80000018397421 */ /* 0x001fe20000010100 */
[----:B------:R-:W-:-:S03]  /*4220*/  FMUL.FTZ R17, R17, R24 ;  /* 0x0000001811117220 */ /* 0x000fc60000410000 */
[----:B------:R-:W-:-:S04]  /*4230*/  FFMA.FTZ R22, R22, R57, 1 ;  /* 0x3f80000016167423 */ /* 0x000fc80000010039 */
[----:B------:R-:W-:Y:S01]  /*4240*/  FMUL.FTZ R22, R17, R22 ;  /* 0x0000001611167220 */ /* 0x000fe20000410000 */
[----:B------:R-:W-:-:S03]  /*4250*/  FMUL.FTZ R17, R56, UR12 ;  /* 0x0000000c38117c20 */ /* 0x000fc60008410000 */
[----:B------:R-:W-:Y:S01]  /*4260*/  FADD.FTZ R25, R25, R22 ;  /* 0x0000001619197221 */ /* 0x000fe20000010000 */
[----:B------:R-:W-:Y:S01]  /*4270*/  FFMA.FTZ R24, R12, R17, R10 ;  /* 0x000000110c187223 */ /* 0x000fe2000001000a */
[-C--:B------:R-:W-:Y:S01]  /*4280*/  FFMA.FTZ R27, R20, R22.reuse, R27 ;  /* 0x00000016141b7223 */ /* 0x080fe2000001001b */
[----:B------:R-:W-:Y:S02]  /*4290*/  FMUL.FTZ R22, R13, R22 ;  /* 0x000000160d167220 */ /* 0x000fe40000410000 */
[----:B------:R-:W-:Y:S02]  /*42a0*/  FMUL.FTZ R56, R24, -1.4426950216293334961 ;  /* 0xbfb8aa3b18387820 */ /* 0x000fe40000410000 */
[----:B------:R-:W-:Y:S01]  /*42b0*/  FFMA.FTZ R20, R20, R22, R15 ;  /* 0x0000001614147223 */ /* 0x000fe2000001000f */
[----:B------:R-:W-:Y:S02]  /*42c0*/  HADD2.F32 R15, -RZ, R6.H1_H1 ;  /* 0x30000006ff0f7230 */ /* 0x000fe40000004100 */
[----:B------:R-:W-:Y:S01]  /*42d0*/  FADD.FTZ R26, R22, R26 ;  /* 0x0000001a161a7221 */ /* 0x000fe20000010000 */
        /* <DEDUP_REMOVED lines=188> */
[----:B------:R-:W-:Y:S02]  /*4ea0*/  FFMA.FTZ R18, R15, R19, R18 ;  /* 0x000000130f127223 */ /* 0x000fe40000010012 */
[----:B------:R-:W-:-:S04]  /*4eb0*/  FMUL.FTZ R20, R22, UR12 ;  /* 0x0000000c16147c20 */ /* 0x000fc80008410000 */
[----:B------:R-:W-:-:S04]  /*4ec0*/  FFMA.FTZ R22, R13, R20, R11 ;  /* 0x000000140d167223 */ /* 0x000fc8000001000b */
        /* <DEDUP_REMOVED lines=10> */
[----:B------:R-:W-:Y:S01]  /*4f70*/  FMUL.FTZ R17, R56, UR12 ;  /* 0x0000000c38117c20 */ /* 0x000fe20008410000 */
[----:B------:R-:W-:Y:S01]  /*4f80*/  FADD.FTZ R56, R24, R26 ;  /* 0x0000001a18387221 */ /* 0x000fe20000010000 */
[----:B------:R-:W-:Y:S01]  /*4f90*/  FADD.FTZ R24, R16, R19 ;  /* 0x0000001310187221 */ /* 0x000fe20000010000 */
[C---:B------:R-:W-:Y:S01]  /*4fa0*/  FMUL.FTZ R19, R12.reuse, R19 ;  /* 0x000000130c137220 */ /* 0x040fe20000410000 */
[----:B------:R-:W-:Y:S01]  /*4fb0*/  FFMA.FTZ R26, R12, R17, R10 ;  /* 0x000000110c1a7223 */ /* 0x000fe2000001000a */
[----:B------:R-:W-:Y:S01]  /*4fc0*/  FADD.FTZ R25, R25, R22 ;  /* 0x0000001619197221 */ /* 0x000fe20000010000 */
[----:B------:R-:W-:Y:S01]  /*4fd0*/  FFMA.FTZ R27, R20, R22, R27 ;  /* 0x00000016141b7223 */ /* 0x000fe2000001001b */
[----:B------:R-:W-:Y:S01]  /*4fe0*/  FFMA.FTZ R15, R15, R19, R14 ;  /* 0x000000130f0f7223 */ /* 0x000fe2000001000e */
[----:B------:R-:W-:Y:S01]  /*4ff0*/  FMUL.FTZ R57, R26, -1.4426950216293334961 ;  /* 0xbfb8aa3b1a397820 */ /* 0x000fe20000410000 */
[----:B------:R-:W-:-:S02]  /*5000*/  HADD2.F32 R14, -RZ, R54.H0_H0 ;  /* 0x20000036ff0e7230 */ /* 0x000fc40000004100 */
[----:B------:R-:W-:-:S03]  /*5010*/  FADD.FTZ R56, R56, R19 ;  /* 0x0000001338387221 */ /* 0x000fc60000010000 */
        /* <DEDUP_REMOVED lines=8> */
[----:B------:R-:W-:-:S04]  /*50a0*/  FADD.FTZ R26, R26, -UR9 ;  /* 0x800000091a1a7e21 */ /* 0x000fc80008010000 */
[----:B------:R-:W-:Y:S01]  /*50b0*/  FMUL.FTZ R14, R26, UR12 ;  /* 0x0000000c1a0e7c20 */ /* 0x000fe20008410000 */
[C---:B------:R-:W-:Y:S01]  /*50c0*/  FMUL.FTZ R26, R13.reuse, R22 ;  /* 0x000000160d1a7220 */ /* 0x040fe20000410000 */
[----:B------:R-:W-:Y:S02]  /*50d0*/  HADD2.F32 R22, -RZ, R54.H1_H1 ;  /* 0x30000036ff167230 */ /* 0x000fe40000004100 */
[----:B------:R-:W-:Y:S01]  /*50e0*/  FFMA.FTZ R16, R13, R14, R11 ;  /* 0x0000000e0d107223 */ /* 0x000fe2000001000b */
[----:B------:R-:W-:Y:S01]  /*50f0*/  FFMA.FTZ R20, R20, R26, R15 ;  /* 0x0000001a14147223 */ /* 0x000fe2000001000f */
[----:B------:R-:W-:Y:S02]  /*5100*/  FADD.FTZ R56, R26, R56 ;  /* 0x000000381a387221 */ /* 0x000fe40000010000 */
[----:B------:R-:W-:-:S06]  /*5110*/  FMUL.FTZ R57, R16, -1.4426950216293334961 ;  /* 0xbfb8aa3b10397820 */ /* 0x000fcc0000410000 */
[----:B------:R-:W0:Y:S02]  /*5120*/  MUFU.EX2 R57, R57 ;  /* 0x0000003900397308 */ /* 0x000e240000000800 */
[----:B0-----:R-:W-:-:S06]  /*5130*/  FADD.FTZ R19, R57, 1 ;  /* 0x3f80000039137421 */ /* 0x001fcc0000010000 */
[----:B------:R-:W0:Y:S02]  /*5140*/  MUFU.RCP R19, R19 ;  /* 0x0000001300137308 */ /* 0x000e240000001000 */
[----:B0-----:R-:W-:Y:S01]  /*5150*/  FADD.FTZ R15, -R19, 1 ;  /* 0x3f800000130f7421 */ /* 0x001fe20000010100 */
[----:B------:R-:W-:-:S03]  /*5160*/  FMUL.FTZ R22, R22, R19 ;  /* 0x0000001316167220 */ /* 0x000fc60000410000 */
[----:B------:R-:W-:Y:S01]  /*5170*/  FFMA.FTZ R15, R16, R15, 1 ;  /* 0x3f800000100f7423 */ /* 0x000fe2000001000f */
[----:B------:R-:W-:Y:S01]  /*5180*/  FFMA.FTZ R16, R17, R21, R18 ;  /* 0x0000001511107223 */ /* 0x000fe20000010012 */
[----:B------:R-:W-:Y:S02]  /*5190*/  FADD.FTZ R18, R24, R21 ;  /* 0x0000001518127221 */ /* 0x000fe40000010000 */
[----:B------:R-:W-:Y:S01]  /*51a0*/  FMUL.FTZ R22, R22, R15 ;  /* 0x0000000f16167220 */ /* 0x000fe20000410000 */
[----:B------:R-:W-:-:S03]  /*51b0*/  FMUL.FTZ R15, R12, R21 ;  /* 0x000000150c0f7220 */ /* 0x000fc60000410000 */
[-C--:B------:R-:W-:Y:S01]  /*51c0*/  FMUL.FTZ R19, R13, R22.reuse ;  /* 0x000000160d137220 */ /* 0x080fe20000410000 */
[----:B------:R-:W-:Y:S01]  /*51d0*/  FFMA.FTZ R57, R17, R15, R20 ;  /* 0x0000000f11397223 */ /* 0x000fe20000010014 */
[----:B------:R-:W-:Y:S01]  /*51e0*/  FADD.FTZ R56, R56, R15 ;  /* 0x0000000f38387221 */ /* 0x000fe20000010000 */
[C---:B------:R-:W-:Y:S02]  /*51f0*/  FFMA.FTZ R17, R14.reuse, R22, R27 ;  /* 0x000000160e117223 */ /* 0x040fe4000001001b */
[----:B------:R-:W-:Y:S01]  /*5200*/  FFMA.FTZ R15, R14, R19, R57 ;  /* 0x000000130e0f7223 */ /* 0x000fe20000010039 */
[----:B------:R-:W-:Y:S01]  /*5210*/  FADD.FTZ R20, R19, R56 ;  /* 0x0000003813147221 */ /* 0x000fe20000010000 */
[----:B------:R-:W-:-:S07]  /*5220*/  FADD.FTZ R19, R25, R22 ;  /* 0x0000001619137221 */ /* 0x000fce0000010000 */
.L_x_751:
        /* <DEDUP_REMOVED lines=15> */
[----:B---3--:R-:W-:-:S05]  /*5320*/  LEA R57, R56, UR5, 0x4 ;  /* 0x0000000538397c11 */ /* 0x008fca000f8e20ff */
        /* <DEDUP_REMOVED lines=26> */
.L_x_753:
[----:B------:R-:W-:Y:S05]  /*54d0*/  BSYNC.RECONVERGENT B0 ;  /* 0x0000000000007941 */ /* 0x000fea0003800200 */
.L_x_752:
[----:B------:R-:W-:Y:S01]  /*54e0*/  BAR.SYNC.DEFER_BLOCKING 0x0 ;  /* 0x0000000000007b1d */ /* 0x000fe20000010000 */
[C---:B------:R-:W-:Y:S02]  /*54f0*/  ISETP.NE.AND P1, PT, R56.reuse, RZ, PT ;  /* 0x000000ff3800720c */ /* 0x040fe40003f25270 */
[----:B------:R-:W-:Y:S01]  /*5500*/  ISETP.GT.U32.AND P0, PT, R56, 0xe, PT ;  /* 0x0000000e3800780c */ /* 0x000fe20003f04070 */
[----:B------:R-:W-:Y:S02]  /*5510*/  IMAD R56, R23, 0xf, R56 ;  /* 0x0000000f17387824 */ /* 0x000fe400078e0238 */
[----:B------:R-:W4:Y:S01]  /*5520*/  LDCU UR7, c[0x0][0x374] ;  /* 0x00006e80ff0777ac */ /* 0x000f220008000800 */
[----:B------:R-:W-:Y:S07]  /*5530*/  BSSY.RECONVERGENT B0, `(.L_x_754) ;  /* 0x0000027000007945 */ /* 0x000fee0003800200 */
[----:B------:R-:W-:Y:S05]  /*5540*/  @P1 BRA `(.L_x_755) ;  /* 0x0000000000941947 */ /* 0x000fea0003800000 */
[----:B------:R-:W-:-:S09]  /*5550*/  ULEA UR5, UR13, UR8, 0x18 ;  /* 0x000000080d057291 */ /* 0x000fd2000f8ec0ff */
[----:B-12---:R-:W1:Y:S04]  /*5560*/  LDS.64 R24, [UR5+0x18] ;  /* 0x00001805ff187984 */ /* 0x006e680008000a00 */
[----:B---3--:R-:W2:Y:S01]  /*5570*/  LDS.128 R20, [UR5+0x20] ;  /* 0x00002005ff147984 */ /* 0x008ea20008000c00 */
[----:B-1----:R-:W-:Y:S01]  /*5580*/  FADD.FTZ R27, R14, R24 ;  /* 0x000000180e1b7221 */ /* 0x002fe20000010000 */
[----:B0-----:R-:W-:-:S03]  /*5590*/  FADD.FTZ R14, R15, R25 ;  /* 0x000000190f0e7221 */ /* 0x001fc60000010000 */
[----:B--2---:R-:W-:Y:S01]  /*55a0*/  FADD.FTZ R15, R27, R20 ;  /* 0x000000141b0f7221 */ /* 0x004fe20000010000 */
        /* <DEDUP_REMOVED lines=24> */
[----:B------:R-:W1:Y:S01]  /*5730*/  LDS.64 R14, [UR5+0x80] ;  /* 0x00008005ff0e7984 */ /* 0x000e620008000a00 */
[----:B0-----:R-:W-:Y:S01]  /*5740*/  FADD.FTZ R21, R21, R24 ;  /* 0x0000001815157221 */ /* 0x001fe20000010000 */
[----:B------:R-:W-:-:S03]  /*5750*/  FADD.FTZ R20, R20, R25 ;  /* 0x0000001914147221 */ /* 0x000fc60000010000 */
[----:B------:R-:W-:Y:S01]  /*5760*/  FADD.FTZ R21, R21, R26 ;  /* 0x0000001a15157221 */ /* 0x000fe20000010000 */
[----:B------:R-:W-:-:S03]  /*5770*/  FADD.FTZ R20, R20, R27 ;  /* 0x0000001b14147221 */ /* 0x000fc60000010000 */
[----:B-1----:R-:W-:Y:S01]  /*5780*/  FADD.FTZ R14, R21, R14 ;  /* 0x0000000e150e7221 */ /* 0x002fe20000010000 */
[----:B------:R-:W-:-:S07]  /*5790*/  FADD.FTZ R15, R20, R15 ;  /* 0x0000000f140f7221 */ /* 0x000fce0000010000 */
.L_x_755:
[----:B----4-:R-:W-:Y:S05]  /*57a0*/  BSYNC.RECONVERGENT B0 ;  /* 0x0000000000007941 */ /* 0x010fea0003800200 */
.L_x_754:
[----:B------:R-:W-:Y:S06]  /*57b0*/  BAR.SYNC.DEFER_BLOCKING 0x0 ;  /* 0x0000000000007b1d */ /* 0x000fec0000010000 */
[----:B------:R-:W-:Y:S04]  /*57c0*/  BSSY.RECONVERGENT B0, `(.L_x_756) ;  /* 0x000009d000007945 */ /* 0x000fe80003800200 */
[----:B------:R-:W-:Y:S05]  /*57d0*/  @P0 BRA `(.L_x_757) ;  /* 0x00000008006c0947 */ /* 0x000fea0003800000 */
[----:B---3--:R-:W3:Y:S04]  /*57e0*/  LDS.128 R20, [R57+0xf0] ;  /* 0x0000f00039147984 */ /* 0x008ee80000000c00 */
[----:B-12---:R-:W1:Y:S01]  /*57f0*/  LDS.128 R24, [R57+0x1e0] ;  /* 0x0001e00039187984 */ /* 0x006e620000000c00 */
[----:B---3--:R-:W-:Y:S01]  /*5800*/  FADD.FTZ R16, R16, R20 ;  /* 0x0000001410107221 */ /* 0x008fe20000010000 */
[----:B------:R-:W-:Y:S01]  /*5810*/  FADD.FTZ R17, R17, R21 ;  /* 0x0000001511117221 */ /* 0x000fe20000010000 */
[----:B------:R-:W-:Y:S01]  /*5820*/  FADD.FTZ R20, R19, R23 ;  /* 0x0000001713147221 */ /* 0x000fe20000010000 */
[----:B------:R-:W-:Y:S01]  /*5830*/  FADD.FTZ R21, R18, R22 ;  /* 0x0000001612157221 */ /* 0x000fe20000010000 */
[----:B-1----:R-:W-:Y:S01]  /*5840*/  FADD.FTZ R23, R16, R24 ;  /* 0x0000001810177221 */ /* 0x002fe20000010000 */
[----:B------:R-:W-:-:S02]  /*5850*/  FADD.FTZ R24, R17, R25 ;  /* 0x0000001911187221 */ /* 0x000fc40000010000 */
[----:B------:R-:W1:Y:S01]  /*5860*/  LDS.128 R16, [R57+0x2d0] ;  /* 0x0002d00039107984 */ /* 0x000e620000000c00 */
[----:B------:R-:W-:Y:S01]  /*5870*/  FADD.FTZ R25, R21, R26 ;  /* 0x0000001a15197221 */ /* 0x000fe20000010000 */
[----:B------:R-:W-:Y:S01]  /*5880*/  FADD.FTZ R26, R20, R27 ;  /* 0x0000001b141a7221 */ /* 0x000fe20000010000 */
[----:B-1----:R-:W-:Y:S01]  /*5890*/  FADD.FTZ R27, R23, R16 ;  /* 0x00000010171b7221 */ /* 0x002fe20000010000 */
[----:B------:R-:W-:Y:S01]  /*58a0*/  FADD.FTZ R24, R24, R17 ;  /* 0x0000001118187221 */ /* 0x000fe20000010000 */
[----:B------:R-:W1:Y:S01]  /*58b0*/  LDS.128 R20, [R57+0x3c0] ;  /* 0x0003c00039147984 */ /* 0x000e620000000c00 */
        /* <DEDUP_REMOVED lines=11> */
[----:B------:R-:W-:-:S02]  /*5970*/  FADD.FTZ R26, R26, R19 ;  /* 0x000000131a1a7221 */ /* 0x000fc40000010000 */
[----:B------:R-:W2:Y:S01]  /*5980*/  LDS.128 R16, [R57+0x690] ;  /* 0x0006900039107984 */ /* 0x000ea20000000c00 */
        /* <DEDUP_REMOVED lines=128> */
.L_x_757:
[----:B------:R-:W-:Y:S05]  /*6190*/  BSYNC.RECONVERGENT B0 ;  /* 0x0000000000007941 */ /* 0x000fea0003800200 */
.L_x_756:
[----:B------:R-:W-:Y:S04]  /*61a0*/  BSSY.RECONVERGENT B0, `(.L_x_758) ;  /* 0x000001c000007945 */ /* 0x000fe80003800200 */
[----:B------:R-:W-:Y:S05]  /*61b0*/  @P0 BRA `(.L_x_759) ;  /* 0x0000000000680947 */ /* 0x000fea0003800000 */
[----:B------:R-:W4:Y:S08]  /*61c0*/  LDC.64 R22, c[0x0][0x3d8] ;  /* 0x0000f600ff167b82 */ /* 0x000f300000000a00 */
[----:B---3--:R-:W3:Y:S01]  /*61d0*/  LDC.64 R20, c[0x0][0x3f8] ;  /* 0x0000fe00ff147b82 */ /* 0x008ee20000000a00 */
[----:B----4-:R-:W-:-:S05]  /*61e0*/  IMAD.WIDE R56, R56, 0x4, R22 ;  /* 0x0000000438387825 */ /* 0x010fca00078e0216 */
[----:B------:R4:W-:Y:S01]  /*61f0*/  REDG.E.ADD.F32.FTZ.RN.STRONG.GPU desc[UR10][R56.64], R16 ;  /* 0x00000010380079a6 */ /* 0x0009e2000c12f30a */
[----:B---3--:R-:W-:Y:S01]  /*6200*/  IMAD.WIDE.U32 R22, R20, 0x3, RZ ;  /* 0x0000000314167825 */ /* 0x008fe200078e00ff */
[----:B-1----:R-:W-:-:S04]  /*6210*/  LEA R25, R21, R21, 0x1 ;  /* 0x0000001515197211 */ /* 0x002fc800078e08ff */
[----:B------:R-:W-:Y:S02]  /*6220*/  IADD3 R25, PT, PT, R23, R25, RZ ;  /* 0x0000001917197210 */ /* 0x000fe40007ffe0ff */
[----:B------:R-:W-:Y:S02]  /*6230*/  LEA.HI R26, P0, R21, R20, RZ, 0x1 ;  /* 0x00000014151a7211 */ /* 0x000fe400078108ff */
[----:B--2---:R-:W-:Y:S02]  /*6240*/  LEA.HI R24, P3, R25, R22, RZ, 0x1 ;  /* 0x0000001619187211 */ /* 0x004fe400078708ff */
[----:B------:R-:W-:-:S04]  /*6250*/  LEA R22, P2, R20, R56, 0x2 ;  /* 0x0000003814167211 */ /* 0x000fc800078410ff */
[----:B------:R-:W-:Y:S02]  /*6260*/  LEA.HI.X R23, R20, R57, R21, 0x2, P2 ;  /* 0x0000003914177211 */ /* 0x000fe400010f1415 */
[----:B------:R-:W-:Y:S02]  /*6270*/  SHF.L.U32 R20, R26, 0x1, RZ ;  /* 0x000000011a147819 */ /* 0x000fe400000006ff */
[----:B------:R-:W-:Y:S02]  /*6280*/  IADD3.X R21, PT, PT, RZ, R21, RZ, P0, !PT ;  /* 0x00000015ff157210 */ /* 0x000fe400007fe4ff */
[----:B------:R-:W-:Y:S02]  /*6290*/  LOP3.LUT R20, R20, 0xfffffffc, RZ, 0xc0, !PT ;  /* 0xfffffffc14147812 */ /* 0x000fe400078ec0ff */
[----:B------:R-:W-:Y:S02]  /*62a0*/  SHF.L.U32 R27, R24, 0x1, RZ ;  /* 0x00000001181b7819 */ /* 0x000fe400000006ff */
[----:B------:R-:W-:-:S02]  /*62b0*/  SHF.L.U64.HI R21, R26, 0x1, R21 ;  /* 0x000000011a157819 */ /* 0x000fc40000010215 */
[----:B------:R-:W-:Y:S02]  /*62c0*/  IADD3.X R25, PT, PT, RZ, R25, RZ, P3, !PT ;  /* 0x00000019ff197210 */ /* 0x000fe40001ffe4ff */
[----:B------:R-:W-:Y:S02]  /*62d0*/  IADD3 R20, P0, PT, R56, R20, RZ ;  /* 0x0000001438147210 */ /* 0x000fe40007f1e0ff */
[----:B------:R-:W-:Y:S02]  /*62e0*/  LOP3.LUT R27, R27, 0xfffffffc, RZ, 0xc0, !PT ;  /* 0xfffffffc1b1b7812 */ /* 0x000fe400078ec0ff */
[----:B------:R-:W-:Y:S02]  /*62f0*/  SHF.L.U64.HI R25, R24, 0x1, R25 ;  /* 0x0000000118197819 */ /* 0x000fe40000010219 */
[----:B------:R-:W-:Y:S02]  /*6300*/  IADD3.X R21, PT, PT, R57, R21, RZ, P0, !PT ;  /* 0x0000001539157210 */ /* 0x000fe400007fe4ff */
[----:B------:R-:W-:-:S03]  /*6310*/  IADD3 R24, P0, PT, R56, R27, RZ ;  /* 0x0000001b38187210 */ /* 0x000fc60007f1e0ff */
[----:B------:R4:W-:Y:S01]  /*6320*/  REDG.E.ADD.F32.FTZ.RN.STRONG.GPU desc[UR10][R20.64], R17 ;  /* 0x00000011140079a6 */ /* 0x0009e2000c12f30a */
[----:B------:R-:W-:-:S03]  /*6330*/  IADD3.X R25, PT, PT, R57, R25, RZ, P0, !PT ;  /* 0x0000001939197210 */ /* 0x000fc600007fe4ff */
[----:B------:R4:W-:Y:S04]  /*6340*/  REDG.E.ADD.F32.FTZ.RN.STRONG.GPU desc[UR10][R22.64], R18 ;  /* 0x00000012160079a6 */ /* 0x0009e8000c12f30a */
[----:B------:R4:W-:Y:S02]  /*6350*/  REDG.E.ADD.F32.FTZ.RN.STRONG.GPU desc[UR10][R24.64], R19 ;  /* 0x00000013180079a6 */ /* 0x0009e4000c12f30a */
.L_x_759:
[----:B------:R-:W-:Y:S05]  /*6360*/  BSYNC.RECONVERGENT B0 ;  /* 0x0000000000007941 */ /* 0x000fea0003800200 */
.L_x_758:
[----:B------:R-:W5:Y:S02]  /*6370*/  LDCU UR5, c[0x0][0x370] ;  /* 0x00006e00ff0577ac */ /* 0x000f640008000800 */
[----:B-----5:R-:W-:-:S09]  /*6380*/  UISETP.GE.U32.AND UP0, UPT, UR5, 0x2, UPT ;  /* 0x000000020500788c */ /* 0x020fd2000bf06070 */
[----:B------:R-:W-:Y:S05]  /*6390*/  BRA.U !UP0, `(.L_x_760) ;  /* 0x0000000908dc7547 */ /* 0x000fea000b800000 */
[----:B----4-:R-:W4:Y:S01]  /*63a0*/  LDC R16, c[0x0][0x370] ;  /* 0x0000dc00ff107b82 */ /* 0x010f220000000800 */
[----:B------:R-:W-:Y:S01]  /*63b0*/  ULOP3.LUT UR5, UR4, 0x1, URZ, 0xc0, !UPT ;  /* 0x0000000104057892 */ /* 0x000fe2000f8ec0ff */
[----:B-1----:R-:W1:Y:S05]  /*63c0*/  S2R R25, SR_CTAID.Y ;  /* 0x0000000000197919 */ /* 0x002e6a0000002600 */
[----:B------:R-:W-:Y:S01]  /*63d0*/  MOV R19, UR5 ;  /* 0x0000000500137c02 */ /* 0x000fe20008000f00 */
[----:B------:R-:W5:Y:S04]  /*63e0*/  LDC.64 R56, c[0x0][0x3d0] ;  /* 0x0000f400ff387b82 */ /* 0x000f680000000a00 */
[----:B------:R-:W-:-:S04]  /*63f0*/  IMAD R19, R19, UR7, RZ ;  /* 0x0000000713137c24 */ /* 0x000fc8000f8e02ff */
[----:B----4-:R-:W-:-:S05]  /*6400*/  IMAD R16, R19, R16, RZ ;  /* 0x0000001013107224 */ /* 0x010fca00078e02ff */
[----:B------:R-:W-:-:S05]  /*6410*/  SHF.L.U32 R17, R16, 0x1, RZ ;  /* 0x0000000110117819 */ /* 0x000fca00000006ff */
[----:B-----5:R-:W-:Y:S01]  /*6420*/  IMAD.WIDE R56, R17, 0x4, R56 ;  /* 0x0000000411387825 */ /* 0x020fe200078e0238 */
[----:B-1----:R-:W-:Y:S06]  /*6430*/  @P1 BRA `(.L_x_761) ;  /* 0x00000000005c1947 */ /* 0x002fec0003800000 */
[----:B------:R-:W1:Y:S01]  /*6440*/  LDC.64 R16, c[0x0][0x3c8] ;  /* 0x0000f200ff107b82 */ /* 0x000e620000000a00 */
[----:B------:R-:W-:Y:S01]  /*6450*/  ULOP3.LUT UP0, UR5, UR4, 0x2, URZ, 0xc0, !UPT ;  /* 0x0000000204057892 */ /* 0x000fe2000f80c0ff */
[----:B------:R-:W-:Y:S01]  /*6460*/  IADD3 R19, PT, PT, R19, R25, RZ ;  /* 0x0000001913137210 */ /* 0x000fe20007ffe0ff */
[----:B------:R-:W-:Y:S02]  /*6470*/  IMAD R21, R2, UR7, R25 ;  /* 0x0000000702157c24 */ /* 0x000fe4000f8e0219 */
[----:B------:R-:W-:-:S03]  /*6480*/  UIADD3 UR5, UPT, UPT, -UR5, 0x1, URZ ;  /* 0x0000000105057890 */ /* 0x000fc6000fffe1ff */
[----:B---3--:R-:W3:Y:S01]  /*6490*/  LDC R20, c[0x0][0x370] ;  /* 0x0000dc00ff147b82 */ /* 0x008ee20000000800 */
[----:B------:R-:W-:Y:S02]  /*64a0*/  PLOP3.LUT P0, PT, PT, PT, UP0, 0x80, 0x8 ;  /* 0x000000000008781c */ /* 0x000fe40003f0f008 */
[----:B------:R-:W-:Y:S01]  /*64b0*/  MOV R23, UR5 ;  /* 0x0000000500177c02 */ /* 0x000fe20008000f00 */
[----:B-1----:R-:W-:-:S04]  /*64c0*/  IMAD.WIDE.U32 R16, R19, 0x4, R16 ;  /* 0x0000000413107825 */ /* 0x002fc800078e0010 */
[----:B------:R-:W-:Y:S01]  /*64d0*/  IMAD.WIDE.U32 R18, R21, 0x8, R56 ;  /* 0x0000000815127825 */ /* 0x000fe200078e0038 */
[----:B---3--:R-:W-:-:S04]  /*64e0*/  SEL R21, R20, RZ, !P0 ;  /* 0x000000ff14157207 */ /* 0x008fc80004000000 */
[----:B------:R1:W-:Y:S01]  /*64f0*/  STG.E.64 desc[UR10][R18.64], R14 ;  /* 0x0000000e12007986 */ /* 0x0003e2000c101b0a */
[----:B------:R-:W-:Y:S01]  /*6500*/  ISETP.NE.AND P0, PT, R21, -0x1, PT ;  /* 0xffffffff1500780c */ /* 0x000fe20003f05270 */
[----:B------:R-:W-:Y:S06]  /*6510*/  MEMBAR.ALL.GPU ;  /* 0x0000000000007992 */ /* 0x000fec000000a000 */
[----:B------:R-:W-:-:S00]  /*6520*/  ERRBAR ;  /* 0x00000000000079ab */ /* 0x000fc00000000000 */
[----:B------:R-:W-:Y:S06]  /*6530*/  CGAERRBAR ;  /* 0x00000000000075ab */ /* 0x000fec0000000000 */
[----:B------:R1:W-:Y:S01]  /*6540*/  REDG.E.ADD.S32.STRONG.GPU desc[UR10][R16.64], R23 ;  /* 0x000000171000798e */ /* 0x0003e2000c12e30a */
[----:B------:R-:W-:Y:S05]  /*6550*/  @!P0 BRA `(.L_x_761) ;  /* 0x0000000000148947 */ /* 0x000fea0003800000 */
.L_x_762:
[----:B-1----:R-:W3:Y:S04]  /*6560*/  LDG.E.STRONG.GPU R18, desc[UR10][R16.64] ;  /* 0x0000000a10127981 */ /* 0x002ee8000c1ef900 */
[----:B---3--:R-:W-:Y:S01]  /*6570*/  CCTL.IVALL ;  /* 0x00000000ff00798f */ /* 0x008fe20002000000 */
[----:B------:R-:W-:Y:S05]  /*6580*/  YIELD ;  /* 0x0000000000007946 */ /* 0x000fea0003800000 */
[----:B------:R-:W-:-:S13]  /*6590*/  ISETP.NE.AND P0, PT, R18, R21, PT ;  /* 0x000000151200720c */ /* 0x000fda0003f05270 */
[----:B------:R-:W-:Y:S05]  /*65a0*/  @P0 BRA `(.L_x_762) ;  /* 0xfffffffc00ec0947 */ /* 0x000fea000383ffff */
.L_x_761:
[----:B-1----:R-:W1:Y:S01]  /*65b0*/  LDC R16, c[0x0][0x370] ;  /* 0x0000dc00ff107b82 */ /* 0x002e620000000800 */
[----:B------:R-:W-:Y:S05]  /*65c0*/  WARPSYNC.ALL ;  /* 0x0000000000007948 */ /* 0x000fea0003800000 */
[----:B-1----:R-:W-:Y:S02]  /*65d0*/  ISETP.GE.U32.AND P0, PT, R16, 0x8, PT ;  /* 0x000000081000780c */ /* 0x002fe40003f06070 */
[----:B------:R-:W-:Y:S01]  /*65e0*/  BAR.SYNC.DEFER_BLOCKING 0x0 ;  /* 0x0000000000007b1d */ /* 0x000fe20000010000 */
[----:B--2---:R-:W-:-:S10]  /*65f0*/  HFMA2 R24, -RZ, RZ, 0, 0 ;  /* 0x00000000ff187431 */ /* 0x004fd400000001ff */
        /* <DEDUP_REMOVED lines=8> */
[----:B------:R-:W-:Y:S01]  /*6680*/  MOV R26, UR7 ;  /* 0x00000007001a7c02 */ /* 0x000fe20008000f00 */
[--C-:B------:R-:W-:Y:S01]  /*6690*/  IMAD R24, R24, 0x5, R25.reuse ;  /* 0x0000000518187824 */ /* 0x100fe200078e0219 */
[-C--:B------:R-:W-:Y:S01]  /*66a0*/  LEA R21, R16, R25.reuse, 0x2 ;  /* 0x0000001910157211 */ /* 0x080fe200078e10ff */
[----:B------:R-:W-:Y:S01]  /*66b0*/  IMAD R22, R22, 0x6, R25 ;  /* 0x0000000616167824 */ /* 0x000fe200078e0219 */
[----:B------:R-:W-:-:S02]  /*66c0*/  LEA R26, R26, R25, 0x1 ;  /* 0x000000191a1a7211 */ /* 0x000fc400078e08ff */
[----:B---3--:R-:W-:Y:S02]  /*66d0*/  IADD3 R20, PT, PT, R25, UR7, RZ ;  /* 0x0000000719147c10 */ /* 0x008fe4000fffe0ff */
[----:B------:R-:W-:Y:S02]  /*66e0*/  IADD3 R19, PT, PT, -R2, RZ, RZ ;  /* 0x000000ff02137210 */ /* 0x000fe40007ffe1ff */
[----:B------:R-:W-:-:S07]  /*66f0*/  MOV R18, R25 ;  /* 0x0000001900127202 */ /* 0x000fce0000000f00 */
.L_x_764:
[----:B------:R-:W-:-:S13]  /*6700*/  ISETP.EQ.OR P0, PT, R19, RZ, P1 ;  /* 0x000000ff1300720c */ /* 0x000fda0000f02670 */
[----:B------:R-:W-:-:S06]  /*6710*/  @!P0 IMAD.WIDE.U32 R16, R18, 0x8, R56 ;  /* 0x0000000812108825 */ /* 0x000fcc00078e0038 */
[----:B------:R-:W0:Y:S01]  /*6720*/  @!P0 LDG.E.64 R16, desc[UR10][R16.64] ;  /* 0x0000000a10108981 */ /* 0x000e22000c1e1b00 */
[----:B------:R-:W-:Y:S01]  /*6730*/  UIADD3 UR8, UPT, UPT, UR5, 0x1, URZ ;  /* 0x0000000105087890 */ /* 0x000fe2000fffe0ff */
[----:B0-----:R-:W-:Y:S01]  /*6740*/  @!P0 FADD.FTZ R14, R14, R16 ;  /* 0x000000100e0e8221 */ /* 0x001fe20000010000 */
[----:B------:R-:W-:-:S04]  /*6750*/  @!P0 FADD.FTZ R15, R15, R17 ;  /* 0x000000110f0f8221 */ /* 0x000fc80000010000 */
[----:B------:R-:W-:-:S13]  /*6760*/  ISETP.EQ.OR P0, PT, R2, UR8, P1 ;  /* 0x0000000802007c0c */ /* 0x000fda0008f02670 */
[----:B------:R-:W-:-:S06]  /*6770*/  @!P0 IMAD.WIDE.U32 R16, R20, 0x8, R56 ;  /* 0x0000000814108825 */ /* 0x000fcc00078e0038 */
[----:B------:R-:W2:Y:S01]  /*6780*/  @!P0 LDG.E.64 R16, desc[UR10][R16.64] ;  /* 0x0000000a10108981 */ /* 0x000ea2000c1e1b00 */
[----:B------:R-:W-:Y:S01]  /*6790*/  UIADD3 UR8, UPT, UPT, UR5, 0x2, URZ ;  /* 0x0000000205087890 */ /* 0x000fe2000fffe0ff */
[----:B--2---:R-:W-:Y:S01]  /*67a0*/  @!P0 FADD.FTZ R14, R14, R16 ;  /* 0x000000100e0e8221 */ /* 0x004fe20000010000 */
        /* <DEDUP_REMOVED lines=35> */
[----:B------:R-:W-:Y:S01]  /*69e0*/  IADD3 R19, PT, PT, R19, 0x8, RZ ;  /* 0x0000000813137810 */ /* 0x000fe20007ffe0ff */
[----:B--2---:R-:W-:Y:S01]  /*69f0*/  @!P0 FADD.FTZ R14, R14, R16 ;  /* 0x000000100e0e8221 */ /* 0x004fe20000010000 */
[----:B------:R-:W-:Y:S01]  /*6a00*/  MOV R16, UR7 ;  /* 0x0000000700107c02 */ /* 0x000fe20008000f00 */
[----:B------:R-:W-:Y:S01]  /*6a10*/  @!P0 FADD.FTZ R15, R15, R17 ;  /* 0x000000110f0f8221 */ /* 0x000fe20000010000 */
[----:B------:R-:W-:Y:S02]  /*6a20*/  MOV R17, UR7 ;  /* 0x0000000700117c02 */ /* 0x000fe40008000f00 */
[C---:B------:R-:W-:Y:S02]  /*6a30*/  LEA R23, R16.reuse, R23, 0x3 ;  /* 0x0000001710177211 */ /* 0x040fe400078e18ff */
[----:B------:R-:W-:-:S02]  /*6a40*/  LEA R21, R16, R21, 0x3 ;  /* 0x0000001510157211 */ /* 0x000fc400078e18ff */
[----:B------:R-:W-:Y:S02]  /*6a50*/  LEA R27, R16, R27, 0x3 ;  /* 0x0000001b101b7211 */ /* 0x000fe400078e18ff */
[----:B------:R-:W0:Y:S01]  /*6a60*/  LDC R16, c[0x0][0x370] ;  /* 0x0000dc00ff107b82 */ /* 0x000e220000000800 */
[C---:B------:R-:W-:Y:S02]  /*6a70*/  LEA R22, R17.reuse, R22, 0x3 ;  /* 0x0000001611167211 */ /* 0x040fe400078e18ff */
[C---:B------:R-:W-:Y:S02]  /*6a80*/  LEA R24, R17.reuse, R24, 0x3 ;  /* 0x0000001811187211 */ /* 0x040fe400078e18ff */
[C---:B------:R-:W-:Y:S02]  /*6a90*/  LEA R26, R17.reuse, R26, 0x3 ;  /* 0x0000001a111a7211 */ /* 0x040fe400078e18ff */
[C---:B------:R-:W-:Y:S02]  /*6aa0*/  LEA R20, R17.reuse, R20, 0x3 ;  /* 0x0000001411147211 */ /* 0x040fe400078e18ff */
[----:B------:R-:W-:-:S02]  /*6ab0*/  LEA R18, R17, R18, 0x3 ;  /* 0x0000001211127211 */ /* 0x000fc400078e18ff */
[----:B0-----:R-:W-:-:S04]  /*6ac0*/  LOP3.LUT R16, R16, 0x7ffffff8, RZ, 0xc0, !PT ;  /* 0x7ffffff810107812 */ /* 0x001fc800078ec0ff */
[----:B------:R-:W-:-:S13]  /*6ad0*/  ISETP.NE.AND P0, PT, R16, UR5, PT ;  /* 0x0000000510007c0c */ /* 0x000fda000bf05270 */
[----:B------:R-:W-:Y:S05]  /*6ae0*/  @P0 BRA `(.L_x_764) ;  /* 0xfffffffc00040947 */ /* 0x000fea000383ffff */
[----:B------:R-:W-:-:S07]  /*6af0*/  MOV R24, R16 ;  /* 0x0000001000187202 */ /* 0x000fce0000000f00 */
.L_x_763:
[----:B------:R-:W1:Y:S02]  /*6b00*/  LDCU UR5, c[0x0][0x370] ;  /* 0x00006e00ff0577ac */ /* 0x000e640008000800 */
[----:B-1----:R-:W-:-:S09]  /*6b10*/  ULOP3.LUT UP0, UR5, UR5, 0x7, URZ, 0xc0, !UPT ;  /* 0x0000000705057892 */ /* 0x002fd2000f80c0ff */
[----:B------:R-:W-:Y:S05]  /*6b20*/  BRA.U !UP0, `(.L_x_760) ;  /* 0x0000000108f87547 */ /* 0x000fea000b800000 */
[----:B------:R-:W1:Y:S01]  /*6b30*/  LDCU UR8, c[0x0][0x370] ;  /* 0x00006e00ff0877ac */ /* 0x000e620008000800 */
[----:B------:R-:W-:-:S04]  /*6b40*/  UIADD3 UR5, UPT, UPT, UR5, -0x1, URZ ;  /* 0xffffffff05057890 */ /* 0x000fc8000fffe0ff */
[----:B------:R-:W-:Y:S02]  /*6b50*/  UISETP.GE.U32.AND UP0, UPT, UR5, 0x3, UPT ;  /* 0x000000030500788c */ /* 0x000fe4000bf06070 */
[----:B-1----:R-:W-:-:S07]  /*6b60*/  ULOP3.LUT UP1, UR8, UR8, 0x3, URZ, 0xc0, !UPT ;  /* 0x0000000308087892 */ /* 0x002fce000f82c0ff */
[----:B------:R-:W-:Y:S05]  /*6b70*/  BRA.U !UP0, `(.L_x_765) ;  /* 0x0000000108707547 */ /* 0x000fea000b800000 */
[CC--:B------:R-:W-:Y:S02]  /*6b80*/  ISETP.EQ.OR P0, PT, R24.reuse, R2.reuse, P1 ;  /* 0x000000021800720c */ /* 0x0c0fe40000f02670 */
[C---:B------:R-:W-:Y:S02]  /*6b90*/  IADD3 R19, PT, PT, R24.reuse, 0x1, RZ ;  /* 0x0000000118137810 */ /* 0x040fe40007ffe0ff */
[C---:B------:R-:W-:Y:S02]  /*6ba0*/  IADD3 R21, PT, PT, R24.reuse, 0x2, RZ ;  /* 0x0000000218157810 */ /* 0x040fe40007ffe0ff */
[-C--:B------:R-:W-:Y:S02]  /*6bb0*/  ISETP.EQ.OR P2, PT, R19, R2.reuse, P1 ;  /* 0x000000021300720c */ /* 0x080fe40000f42670 */
[----:B------:R-:W-:Y:S02]  /*6bc0*/  ISETP.EQ.OR P3, PT, R21, R2, P1 ;  /* 0x000000021500720c */ /* 0x000fe40000f62670 */
[----:B------:R-:W-:-:S03]  /*6bd0*/  IADD3 R23, PT, PT, R24, 0x3, RZ ;  /* 0x0000000318177810 */ /* 0x000fc60007ffe0ff */
[----:B------:R-:W-:Y:S01]  /*6be0*/  @!P0 IMAD R17, R24, UR7, R25 ;  /* 0x0000000718118c24 */ /* 0x000fe2000f8e0219 */
[----:B------:R-:W-:-:S03]  /*6bf0*/  ISETP.EQ.OR P4, PT, R23, R2, P1 ;  /* 0x000000021700720c */ /* 0x000fc60000f82670 */
[----:B------:R-:W-:-:S04]  /*6c00*/  @!P0 IMAD.WIDE.U32 R16, R17, 0x8, R56 ;  /* 0x0000000811108825 */ /* 0x000fc800078e0038 */
[--C-:B------:R-:W-:Y:S02]  /*6c10*/  @!P2 IMAD R19, R19, UR7, R25.reuse ;  /* 0x000000071313ac24 */ /* 0x100fe4000f8e0219 */
[----:B------:R-:W-:Y:S01]  /*6c20*/  @!P3 IMAD R21, R21, UR7, R25 ;  /* 0x000000071515bc24 */ /* 0x000fe2000f8e0219 */
[----:B------:R-:W0:Y:S01]  /*6c30*/  @!P0 LDG.E.64 R16, desc[UR10][R16.64] ;  /* 0x0000000a10108981 */ /* 0x000e22000c1e1b00 */
[----:B------:R-:W-:-:S04]  /*6c40*/  @!P2 IMAD.WIDE.U32 R18, R19, 0x8, R56 ;  /* 0x000000081312a825 */ /* 0x000fc800078e0038 */
[----:B---3--:R-:W-:Y:S02]  /*6c50*/  @!P3 IMAD.WIDE.U32 R20, R21, 0x8, R56 ;  /* 0x000000081514b825 */ /* 0x008fe400078e0038 */
[----:B------:R-:W2:Y:S02]  /*6c60*/  @!P2 LDG.E.64 R18, desc[UR10][R18.64] ;  /* 0x0000000a1212a981 */ /* 0x000ea4000c1e1b00 */
[----:B------:R-:W-:Y:S02]  /*6c70*/  @!P4 IMAD R23, R23, UR7, R25 ;  /* 0x000000071717cc24 */ /* 0x000fe4000f8e0219 */
[----:B------:R-:W3:Y:S02]  /*6c80*/  @!P3 LDG.E.64 R20, desc[UR10][R20.64] ;  /* 0x0000000a1414b981 */ /* 0x000ee4000c1e1b00 */
[----:B------:R-:W-:-:S06]  /*6c90*/  @!P4 IMAD.WIDE.U32 R22, R23, 0x8, R56 ;  /* 0x000000081716c825 */ /* 0x000fcc00078e0038 */
        /* <DEDUP_REMOVED lines=10> */
.L_x_765:
[----:B------:R-:W-:Y:S05]  /*6d40*/  BRA.U !UP1, `(.L_x_760) ;  /* 0x0000000109707547 */ /* 0x000fea000b800000 */
[----:B---3--:R-:W1:Y:S01]  /*6d50*/  LDC R20, c[0x0][0x370] ;  /* 0x0000dc00ff147b82 */ /* 0x008e620000000800 */
[----:B------:R-:W-:Y:S01]  /*6d60*/  UISETP.NE.AND UP0, UPT, UR8, 0x1, UPT ;  /* 0x000000010800788c */ /* 0x000fe2000bf05270 */
[----:B-1----:R-:W-:-:S08]  /*6d70*/  LOP3.LUT R20, R20, 0x1, RZ, 0xc0, !PT ;  /* 0x0000000114147812 */ /* 0x002fd000078ec0ff */
[----:B------:R-:W-:Y:S05]  /*6d80*/  BRA.U !UP0, `(.L_x_766) ;  /* 0x0000000108387547 */ /* 0x000fea000b800000 */
[C---:B------:R-:W-:Y:S02]  /*6d90*/  IADD3 R19, PT, PT, R24.reuse, 0x1, RZ ;  /* 0x0000000118137810 */ /* 0x040fe40007ffe0ff */
        /* <DEDUP_REMOVED lines=13> */
.L_x_766:
[----:B------:R-:W-:Y:S01]  /*6e70*/  ISETP.EQ.OR P0, PT, R24, R2, P1 ;  /* 0x000000021800720c */ /* 0x000fe20000f02670 */
[----:B------:R-:W-:Y:S03]  /*6e80*/  BSSY.RECONVERGENT B0, `(.L_x_760) ;  /* 0x0000008000007945 */ /* 0x000fe60003800200 */
[----:B------:R-:W-:-:S13]  /*6e90*/  ISETP.NE.U32.OR P0, PT, R20, 0x1, P0 ;  /* 0x000000011400780c */ /* 0x000fda0000705470 */
[----:B------:R-:W-:Y:S05]  /*6ea0*/  @P0 BRA `(.L_x_767) ;  /* 0x0000000000140947 */ /* 0x000fea0003800000 */
[----:B------:R-:W-:-:S04]  /*6eb0*/  IMAD R17, R24, UR7, R25 ;  /* 0x0000000718117c24 */ /* 0x000fc8000f8e0219 */
[----:B------:R-:W-:-:S06]  /*6ec0*/  IMAD.WIDE.U32 R16, R17, 0x8, R56 ;  /* 0x0000000811107825 */ /* 0x000fcc00078e0038 */
[----:B------:R-:W0:Y:S02]  /*6ed0*/  LDG.E.64 R16, desc[UR10][R16.64] ;  /* 0x0000000a10107981 */ /* 0x000e24000c1e1b00 */
[----:B0-----:R-:W-:Y:S01]  /*6ee0*/  FADD.FTZ R14, R14, R16 ;  /* 0x000000100e0e7221 */ /* 0x001fe20000010000 */
[----:B------:R-:W-:-:S07]  /*6ef0*/  FADD.FTZ R15, R15, R17 ;  /* 0x000000110f0f7221 */ /* 0x000fce0000010000 */
.L_x_767:
[----:B------:R-:W-:Y:S05]  /*6f00*/  BSYNC.RECONVERGENT B0 ;  /* 0x0000000000007941 */ /* 0x000fea0003800200 */
.L_x_760:
[----:B------:R-:W5:Y:S01]  /*6f10*/  S2UR UR8, SR_CgaCtaId ;  /* 0x00000000000879c3 */ /* 0x000f620000008800 */
[----:B------:R-:W-:Y:S01]  /*6f20*/  UMOV UR5, 0x400 ;  /* 0x0000040000057882 */ /* 0x000fe20000000000 */
[--C-:B----4-:R-:W-:Y:S02]  /*6f30*/  HADD2.F32 R19, -RZ, R43.reuse.H0_H0 ;  /* 0x2000002bff137230 */ /* 0x110fe40000004100 */
[----:B------:R-:W-:-:S03]  /*6f40*/  HADD2.F32 R43, -RZ, R43.H1_H1 ;  /* 0x3000002bff2b7230 */ /* 0x000fc60000004100 */
[----:B------:R-:W-:-:S04]  /*6f50*/  FADD.FTZ R19, R19, -UR9 ;  /* 0x8000000913137e21 */ /* 0x000fc80008010000 */
[----:B------:R-:W-:Y:S01]  /*6f60*/  FMUL.FTZ R21, R19, UR12 ;  /* 0x0000000c13157c20 */ /* 0x000fe20008410000 */
[----:B-----5:R-:W-:Y:S01]  /*6f70*/  ULEA UR5, UR8, UR5, 0x18 ;  /* 0x0000000508057291 */ /* 0x020fe2000f8ec0ff */
[----:B------:R-:W4:Y:S08]  /*6f80*/  LDCU.U8 UR8, c[0x0][0x414] ;  /* 0x00008280ff0877ac */ /* 0x000f300008000000 */
[----:B------:R0:W-:Y:S01]  /*6f90*/  @!P1 STS.64 [UR5+0x90], R14 ;  /* 0x0000900eff009988 */ /* 0x0001e20008000a05 */
[----:B------:R-:W-:Y:S01]  /*6fa0*/  BAR.SYNC.DEFER_BLOCKING 0x0 ;  /* 0x0000000000007b1d */ /* 0x000fe20000010000 */
[--C-:B0--3--:R-:W-:Y:S01]  /*6fb0*/  HADD2.F32 R15, -RZ, R42.reuse.H0_H0 ;  /* 0x2000002aff0f7230 */ /* 0x109fe20000004100 */
[----:B----4-:R-:W-:Y:S01]  /*6fc0*/  UISETP.NE.AND UP0, UPT, UR8, URZ, UPT ;  /* 0x000000ff0800728c */ /* 0x010fe2000bf05270 */
[----:B------:R-:W-:-:S03]  /*6fd0*/  HADD2.F32 R42, -RZ, R42.H1_H1 ;  /* 0x3000002aff2a7230 */ /* 0x000fc60000004100 */
[----:B------:R-:W0:Y:S01]  /*6fe0*/  LDS.64 R16, [UR5+0x90] ;  /* 0x00009005ff107984 */ /* 0x000e220008000a00 */
[----:B------:R-:W0:Y:S02]  /*6ff0*/  LDCU UR5, c[0x0][0x42c] ;  /* 0x00008580ff0577ac */ /* 0x000e240008000800 */
[----:B0-----:R-:W-:Y:S01]  /*7000*/  FMUL.FTZ R18, R17, UR5 ;  /* 0x0000000511127c20 */ /* 0x001fe20008410000 */
[----:B------:R-:W-:Y:S01]  /*7010*/  FADD.FTZ R17, R43, -UR9 ;  /* 0x800000092b117e21 */ /* 0x000fe20008010000 */
[----:B------:R-:W-:-:S03]  /*7020*/  FMUL.FTZ R16, R16, UR5 ;  /* 0x0000000510107c20 */ /* 0x000fc60008410000 */
[----:B------:R-:W-:Y:S01]  /*7030*/  FMUL.FTZ R17, R17, UR12 ;  /* 0x0000000c11117c20 */ /* 0x000fe20008410000 */
[----:B------:R-:W-:Y:S06]  /*7040*/  BRA.U !UP0, `(.L_x_768) ;  /* 0x0000000108487547 */ /* 0x000fec000b800000 */
        /* <DEDUP_REMOVED lines=9> */
[----:B-1----:R-:W1:Y:S01]  /*70e0*/  MUFU.RCP R25, R24 ;  /* 0x0000001800197308 */ /* 0x002e620000001000 */
        /* <DEDUP_REMOVED lines=8> */
.L_x_768:
[----:B------:R-:W0:Y:S01]  /*7170*/  LDCU UR8, c[0x0][0x41c] ;  /* 0x00008380ff0877ac */ /* 0x000e220008000800 */
[----:B------:R-:W-:Y:S01]  /*7180*/  R2UR UR5, R16 ;  /* 0x00000000100572ca */ /* 0x000fe200000e0000 */
[--C-:B------:R-:W-:Y:S01]  /*7190*/  HADD2.F32 R20, -RZ, R41.reuse.H0_H0 ;  /* 0x20000029ff147230 */ /* 0x100fe20000004100 */
[----:B------:R-:W-:Y:S01]  /*71a0*/  BSSY.RECONVERGENT B0, `(.L_x_769) ;  /* 0x000001f000007945 */ /* 0x000fe20003800200 */
[----:B------:R-:W3:Y:S01]  /*71b0*/  LDCU.64 UR14, c[0x0][0x400] ;  /* 0x00008000ff0e77ac */ /* 0x000ee20008000a00 */
[----:B------:R-:W-:Y:S02]  /*71c0*/  HADD2.F32 R41, -RZ, R41.H1_H1 ;  /* 0x30000029ff297230 */ /* 0x000fe40000004100 */
[----:B------:R-:W-:-:S07]  /*71d0*/  FADD.FTZ R20, R20, -UR9 ;  /* 0x8000000914147e21 */ /* 0x000fce0008010000 */
[--C-:B------:R-:W-:Y:S01]  /*71e0*/  FFMA.FTZ R21, R21, UR5, R18.reuse ;  /* 0x0000000515157c23 */ /* 0x100fe20008010012 */
[----:B------:R-:W-:Y:S01]  /*71f0*/  FFMA.FTZ R14, R17, UR5, R18 ;  /* 0x00000005110e7c23 */ /* 0x000fe20008010012 */
[----:B0-----:R-:W-:Y:S02]  /*7200*/  IMAD R19, R2, UR8, R45 ;  /* 0x0000000802137c24 */ /* 0x001fe4000f8e022d */
[----:B------:R-:W-:Y:S01]  /*7210*/  FFMA.FTZ R21, R12, R15, -R21 ;  /* 0x0000000f0c157223 */ /* 0x000fe20000010815 */
[----:B------:R-:W-:Y:S02]  /*7220*/  FFMA.FTZ R42, R13, R42, -R14 ;  /* 0x0000002a0d2a7223 */ /* 0x000fe4000001080e */
[C---:B---3--:R-:W-:Y:S02]  /*7230*/  ISETP.GE.U32.AND P0, PT, R19.reuse, UR14, PT ;  /* 0x0000000e13007c0c */ /* 0x048fe4000bf06070 */
[----:B------:R-:W-:Y:S02]  /*7240*/  SHF.R.S32.HI R16, RZ, 0x1f, R19 ;  /* 0x0000001fff107819 */ /* 0x000fe40000011413 */
[----:B------:R-:W-:-:S02]  /*7250*/  IADD3 R23, PT, PT, R19, 0x20, RZ ;  /* 0x0000002013177810 */ /* 0x000fc40007ffe0ff */
[----:B------:R-:W-:Y:S02]  /*7260*/  ISETP.GE.AND.EX P0, PT, R16, UR15, PT, P0 ;  /* 0x0000000f10007c0c */ /* 0x000fe4000bf06300 */
[----:B------:R-:W-:Y:S02]  /*7270*/  ISETP.GE.U32.AND P1, PT, R23, UR14, PT ;  /* 0x0000000e17007c0c */ /* 0x000fe4000bf26070 */
[----:B------:R-:W-:-:S04]  /*7280*/  SHF.R.S32.HI R2, RZ, 0x1f, R23 ;  /* 0x0000001fff027819 */ /* 0x000fc80000011417 */
[----:B------:R-:W-:-:S05]  /*7290*/  ISETP.GE.AND.EX P1, PT, R2, UR15, PT, P1 ;  /* 0x0000000f02007c0c */ /* 0x000fca000bf26310 */
[----:B------:R-:W-:Y:S08]  /*72a0*/  @P0 BRA `(.L_x_770) ;  /* 0x0000000000380947 */ /* 0x000ff00003800000 */
[----:B------:R-:W0:Y:S01]  /*72b0*/  LDCU.64 UR18, c[0x0][0x3f8] ;  /* 0x00007f00ff1277ac */ /* 0x000e220008000a00 */
[----:B------:R-:W-:Y:S01]  /*72c0*/  MOV R14, R58 ;  /* 0x0000003a000e7202 */ /* 0x000fe20000000f00 */
[----:B------:R-:W-:Y:S01]  /*72d0*/  FMUL.FTZ R22, R21, UR12 ;  /* 0x0000000c15167c20 */ /* 0x000fe20008410000 */
[----:B------:R-:W-:Y:S01]  /*72e0*/  MOV R15, R61 ;  /* 0x0000003d000f7202 */ /* 0x000fe20000000f00 */
[----:B------:R-:W3:Y:S01]  /*72f0*/  LDCU.64 UR16, c[0x0][0x380] ;  /* 0x00007000ff1077ac */ /* 0x000ee20008000a00 */
[----:B------:R-:W-:-:S05]  /*7300*/  FMUL.FTZ R21, R42, UR12 ;  /* 0x0000000c2a157c20 */ /* 0x000fca0008410000 */
[----:B------:R-:W-:Y:S01]  /*7310*/  F2FP.F16.F32.PACK_AB R21, R21, R22 ;  /* 0x000000161515723e */ /* 0x000fe200000000ff */
[----:B0-----:R-:W-:Y:S02]  /*7320*/  IMAD R16, R16, UR18, RZ ;  /* 0x0000001210107c24 */ /* 0x001fe4000f8e02ff */
[----:B------:R-:W-:-:S04]  /*7330*/  IMAD.WIDE.U32 R14, R19, UR18, R14 ;  /* 0x00000012130e7c25 */ /* 0x000fc8000f8e000e */
[----:B------:R-:W-:Y:S01]  /*7340*/  IMAD R17, R19, UR19, R16 ;  /* 0x0000001313117c24 */ /* 0x000fe2000f8e0210 */
[----:B---3--:R-:W-:-:S04]  /*7350*/  LEA R16, P0, R14, UR16, 0x1 ;  /* 0x000000100e107c11 */ /* 0x008fc8000f8008ff */
[----:B------:R-:W-:-:S04]  /*7360*/  IADD3 R17, PT, PT, R15, R17, RZ ;  /* 0x000000110f117210 */ /* 0x000fc80007ffe0ff */
[----:B------:R-:W-:-:S05]  /*7370*/  LEA.HI.X R17, R14, UR17, R17, 0x1, P0 ;  /* 0x000000110e117c11 */ /* 0x000fca00080f0c11 */
[----:B------:R0:W-:Y:S02]  /*7380*/  STG.E desc[UR10][R16.64], R21 ;  /* 0x0000001510007986 */ /* 0x0001e4000c10190a */
.L_x_770:
[----:B------:R-:W-:Y:S05]  /*7390*/  BSYNC.RECONVERGENT B0 ;  /* 0x0000000000007941 */ /* 0x000fea0003800200 */
.L_x_769:
[----:B0-----:R-:W-:Y:S01]  /*73a0*/  FMUL.FTZ R21, R20, UR12 ;  /* 0x0000000c14157c20 */ /* 0x001fe20008410000 */
[----:B------:R-:W-:Y:S01]  /*73b0*/  FADD.FTZ R15, R41, -UR9 ;  /* 0x80000009290f7e21 */ /* 0x000fe20008010000 */
[--C-:B------:R-:W-:Y:S02]  /*73c0*/  HADD2.F32 R20, -RZ, R40.reuse.H0_H0 ;  /* 0x20000028ff147230 */ /* 0x100fe40000004100 */
[----:B------:R-:W-:Y:S02]  /*73d0*/  HADD2.F32 R40, -RZ, R40.H1_H1 ;  /* 0x30000028ff287230 */ /* 0x000fe40000004100 */
[----:B------:R-:W-:Y:S01]  /*73e0*/  FFMA.FTZ R17, R21, UR5, R18 ;  /* 0x0000000515117c23 */ /* 0x000fe20008010012 */
[----:B------:R-:W-:Y:S01]  /*73f0*/  FMUL.FTZ R15, R15, UR12 ;  /* 0x0000000c0f0f7c20 */ /* 0x000fe20008410000 */
[----:B------:R-:W-:Y:S06]  /*7400*/  BRA.U !UP0, `(.L_x_771) ;  /* 0x0000000108487547 */ /* 0x000fec000b800000 */
[----:B------:R-:W-:Y:S01]  /*7410*/  FFMA.FTZ R16, R12, R21, R10 ;  /* 0x000000150c107223 */ /* 0x000fe2000001000a */
[----:B------:R-:W-:-:S03]  /*7420*/  FFMA.FTZ R14, R13, R15, R11 ;  /* 0x0000000f0d0e7223 */ /* 0x000fc6000001000b */
[----:B------:R-:W-:Y:S01]  /*7430*/  FMUL.FTZ R21, R16, -1.4426950216293334961 ;  /* 0xbfb8aa3b10157820 */ /* 0x000fe20000410000 */
[----:B--2---:R-:W-:-:S05]  /*7440*/  FMUL.FTZ R24, R14, -1.4426950216293334961 ;  /* 0xbfb8aa3b0e187820 */ /* 0x004fca0000410000 */
        /* <DEDUP_REMOVED lines=14> */
.L_x_771:
[----:B------:R-:W-:Y:S01]  /*7530*/  FFMA.FTZ R14, R15, UR5, R18 ;  /* 0x000000050f0e7c23 */ /* 0x000fe20008010012 */
[----:B------:R-:W-:Y:S01]  /*7540*/  BSSY.RECONVERGENT B0, `(.L_x_772) ;  /* 0x0000014000007945 */ /* 0x000fe20003800200 */
[----:B------:R-:W-:Y:S01]  /*7550*/  FFMA.FTZ R17, R12, R20, -R17 ;  /* 0x000000140c117223 */ /* 0x000fe20000010811 */
[----:B-1----:R-:W-:Y:S01]  /*7560*/  IADD3 R25, PT, PT, R19, 0x40, RZ ;  /* 0x0000004013197810 */ /* 0x002fe20007ffe0ff */
[----:B------:R-:W-:Y:S01]  /*7570*/  FFMA.FTZ R40, R13, R40, -R14 ;  /* 0x000000280d287223 */ /* 0x000fe2000001080e */
[----:B------:R-:W-:Y:S01]  /*7580*/  IADD3 R21, PT, PT, R19, 0x60, RZ ;  /* 0x0000006013157810 */ /* 0x000fe20007ffe0ff */
[----:B------:R-:W-:Y:S06]  /*7590*/  @P1 BRA `(.L_x_773) ;  /* 0x0000000000381947 */ /* 0x000fec0003800000 */
        /* <DEDUP_REMOVED lines=9> */
[----:B-1----:R-:W-:Y:S02]  /*7630*/  LEA R16, P0, R14, UR18, 0x1 ;  /* 0x000000120e107c11 */ /* 0x002fe4000f8008ff */
[----:B------:R-:W-:Y:S02]  /*7640*/  IADD3 R27, PT, PT, R15, R27, RZ ;  /* 0x0000001b0f1b7210 */ /* 0x000fe40007ffe0ff */
[----:B------:R-:W-:Y:S02]  /*7650*/  F2FP.F16.F32.PACK_AB R15, R2, R23 ;  /* 0x00000017020f723e */ /* 0x000fe400000000ff */
[----:B------:R-:W-:-:S05]  /*7660*/  LEA.HI.X R17, R14, UR19, R27, 0x1, P0 ;  /* 0x000000130e117c11 */ /* 0x000fca00080f0c1b */
[----:B------:R0:W-:Y:S02]  /*7670*/  STG.E desc[UR10][R16.64], R15 ;  /* 0x0000000f10007986 */ /* 0x0001e4000c10190a */
.L_x_773:
[----:B------:R-:W-:Y:S05]  /*7680*/  BSYNC.RECONVERGENT B0 ;  /* 0x0000000000007941 */ /* 0x000fea0003800200 */
.L_x_772:
[--C-:B0-----:R-:W-:Y:S01]  /*7690*/  HADD2.F32 R15, -RZ, R39.reuse.H0_H0 ;  /* 0x20000027ff0f7230 */ /* 0x101fe20000004100 */
[----:B------:R-:W-:Y:S01]  /*76a0*/  ISETP.GE.U32.AND P0, PT, R25, UR14, PT ;  /* 0x0000000e19007c0c */ /* 0x000fe2000bf06070 */
[----:B------:R-:W-:Y:S01]  /*76b0*/  HADD2.F32 R39, -RZ, R39.H1_H1 ;  /* 0x30000027ff277230 */ /* 0x000fe20000004100 */
[----:B------:R-:W-:Y:S01]  /*76c0*/  ISETP.GE.U32.AND P1, PT, R21, UR14, PT ;  /* 0x0000000e15007c0c */ /* 0x000fe2000bf26070 */
[--C-:B------:R-:W-:Y:S02]  /*76d0*/  HADD2.F32 R20, -RZ, R38.reuse.H0_H0 ;  /* 0x20000026ff147230 */ /* 0x100fe40000004100 */
[----:B------:R-:W-:Y:S01]  /*76e0*/  FADD.FTZ R15, R15, -UR9 ;  /* 0x800000090f0f7e21 */ /* 0x000fe20008010000 */
[----:B------:R-:W-:Y:S01]  /*76f0*/  SHF.R.S32.HI R14, RZ, 0x1f, R25 ;  /* 0x0000001fff0e7819 */ /* 0x000fe20000011419 */
[----:B------:R-:W-:Y:S01]  /*7700*/  FADD.FTZ R17, R39, -UR9 ;  /* 0x8000000927117e21 */ /* 0x000fe20008010000 */
[----:B------:R-:W-:Y:S01]  /*7710*/  SHF.R.S32.HI R2, RZ, 0x1f, R21 ;  /* 0x0000001fff027819 */ /* 0x000fe20000011415 */
[----:B------:R-:W-:Y:S01]  /*7720*/  FMUL.FTZ R27, R15, UR12 ;  /* 0x0000000c0f1b7c20 */ /* 0x000fe20008410000 */
[----:B------:R-:W-:Y:S01]  /*7730*/  ISETP.GE.AND.EX P0, PT, R14, UR15, PT, P0 ;  /* 0x0000000f0e007c0c */ /* 0x000fe2000bf06300 */
[----:B------:R-:W-:Y:S01]  /*7740*/  HADD2.F32 R38, -RZ, R38.H1_H1 ;  /* 0x30000026ff267230 */ /* 0x000fe20000004100 */
[----:B------:R-:W-:Y:S01]  /*7750*/  ISETP.GE.AND.EX P1, PT, R2, UR15, PT, P1 ;  /* 0x0000000f02007c0c */ /* 0x000fe2000bf26310 */
[----:B------:R-:W-:-:S02]  /*7760*/  HADD2.F32 R15, -RZ, R37.H0_H0 ;  /* 0x20000025ff0f7230 */ /* 0x000fc40000004100 */
[----:B------:R-:W-:Y:S01]  /*7770*/  FFMA.FTZ R23, R27, UR5, R18 ;  /* 0x000000051b177c23 */ /* 0x000fe20008010012 */
[----:B------:R-:W-:Y:S01]  /*7780*/  FMUL.FTZ R17, R17, UR12 ;  /* 0x0000000c11117c20 */ /* 0x000fe20008410000 */
[----:B------:R-:W-:Y:S08]  /*7790*/  BRA.U !UP0, `(.L_x_774) ;  /* 0x0000000108487547 */ /* 0x000ff0000b800000 */
        /* <DEDUP_REMOVED lines=18> */
.L_x_774:
[----:B------:R-:W-:Y:S01]  /*78c0*/  FFMA.FTZ R16, R17, UR5, R18 ;  /* 0x0000000511107c23 */ /* 0x000fe20008010012 */
[----:B------:R-:W-:Y:S01]  /*78d0*/  BSSY.RECONVERGENT B0, `(.L_x_775) ;  /* 0x0000014000007945 */ /* 0x000fe20003800200 */
[----:B------:R-:W-:Y:S01]  /*78e0*/  FFMA.FTZ R23, R12, R20, -R23 ;  /* 0x000000140c177223 */ /* 0x000fe20000010817 */
[----:B------:R-:W-:Y:S02]  /*78f0*/  HADD2.F32 R37, -RZ, R37.H1_H1 ;  /* 0x30000025ff257230 */ /* 0x000fe40000004100 */
[----:B------:R-:W-:Y:S01]  /*7900*/  FADD.FTZ R22, R15, -UR9 ;  /* 0x800000090f167e21 */ /* 0x000fe20008010000 */
[----:B------:R-:W-:Y:S01]  /*7910*/  FFMA.FTZ R16, R13, R38, -R16 ;  /* 0x000000260d107223 */ /* 0x000fe20000010810 */
[----:B------:R-:W-:Y:S06]  /*7920*/  @P0 BRA `(.L_x_776) ;  /* 0x0000000000380947 */ /* 0x000fec0003800000 */
[----:B------:R-:W0:Y:S01]  /*7930*/  LDCU.64 UR16, c[0x0][0x3f8] ;  /* 0x00007f00ff1077ac */ /* 0x000e220008000a00 */
[----:B------:R-:W-:Y:S01]  /*7940*/  MOV R15, R61 ;  /* 0x0000003d000f7202 */ /* 0x000fe20000000f00 */
[----:B------:R-:W-:Y:S01]  /*7950*/  FMUL.FTZ R23, R23, UR12 ;  /* 0x0000000c17177c20 */ /* 0x000fe20008410000 */
[----:B------:R-:W1:Y:S01]  /*7960*/  LDCU.64 UR18, c[0x0][0x380] ;  /* 0x00007000ff1277ac */ /* 0x000e620008000a00 */
[----:B0-----:R-:W-:Y:S01]  /*7970*/  IMAD R20, R14, UR16, RZ ;  /* 0x000000100e147c24 */ /* 0x001fe2000f8e02ff */
[----:B------:R-:W-:-:S05]  /*7980*/  MOV R14, R58 ;  /* 0x0000003a000e7202 */ /* 0x000fca0000000f00 */
[----:B------:R-:W-:-:S04]  /*7990*/  IMAD.WIDE.U32 R14, R25, UR16, R14 ;  /* 0x00000010190e7c25 */ /* 0x000fc8000f8e000e */
[----:B------:R-:W-:Y:S02]  /*79a0*/  IMAD R25, R25, UR17, R20 ;  /* 0x0000001119197c24 */ /* 0x000fe4000f8e0214 */
[----:B------:R-:W-:Y:S01]  /*79b0*/  FMUL.FTZ R20, R16, UR12 ;  /* 0x0000000c10147c20 */ /* 0x000fe20008410000 */
[----:B-1----:R-:W-:Y:S02]  /*79c0*/  LEA R16, P0, R14, UR18, 0x1 ;  /* 0x000000120e107c11 */ /* 0x002fe4000f8008ff */
[----:B------:R-:W-:Y:S02]  /*79d0*/  IADD3 R25, PT, PT, R15, R25, RZ ;  /* 0x000000190f197210 */ /* 0x000fe40007ffe0ff */
[----:B------:R-:W-:Y:S02]  /*79e0*/  F2FP.F16.F32.PACK_AB R15, R20, R23 ;  /* 0x00000017140f723e */ /* 0x000fe400000000ff */
[----:B------:R-:W-:-:S05]  /*79f0*/  LEA.HI.X R17, R14, UR19, R25, 0x1, P0 ;  /* 0x000000130e117c11 */ /* 0x000fca00080f0c19 */
[----:B------:R0:W-:Y:S02]  /*7a00*/  STG.E desc[UR10][R16.64], R15 ;  /* 0x0000000f10007986 */ /* 0x0001e4000c10190a */
.L_x_776:
[----:B------:R-:W-:Y:S05]  /*7a10*/  BSYNC.RECONVERGENT B0 ;  /* 0x0000000000007941 */ /* 0x000fea0003800200 */
.L_x_775:
        /* <DEDUP_REMOVED lines=19> */
[----:B------:R-:W-:-:S04]  /*7b50*/  FFMA.FTZ R27, R16, R27, 1 ;  /* 0x3f800000101b7423 */ /* 0x000fc8000001001b */
[----:B------:R-:W-:Y:S01]  /*7b60*/  FMUL.FTZ R14, R14, R27 ;  /* 0x0000001b0e0e7220 */ /* 0x000fe20000410000 */
[----:B-1----:R-:W-:Y:S01]  /*7b70*/  FADD.FTZ R26, -R25, 1 ;  /* 0x3f800000191a7421 */ /* 0x002fe20000010100 */
[----:B------:R-:W-:-:S03]  /*7b80*/  FMUL.FTZ R36, R36, R25 ;  /* 0x0000001924247220 */ /* 0x000fc60000410000 */
[----:B------:R-:W-:-:S04]  /*7b90*/  FFMA.FTZ R17, R17, R26, 1 ;  /* 0x3f80000011117423 */ /* 0x000fc8000001001a */
[----:B------:R-:W-:-:S07]  /*7ba0*/  FMUL.FTZ R36, R36, R17 ;  /* 0x0000001124247220 */ /* 0x000fce0000410000 */
.L_x_777:
[----:B------:R-:W-:Y:S01]  /*7bb0*/  FFMA.FTZ R20, R37, UR5, R18 ;  /* 0x0000000525147c23 */ /* 0x000fe20008010012 */
[----:B------:R-:W-:Y:S01]  /*7bc0*/  BSSY.RECONVERGENT B0, `(.L_x_778) ;  /* 0x0000014000007945 */ /* 0x000fe20003800200 */
[----:B------:R-:W-:Y:S01]  /*7bd0*/  FFMA.FTZ R16, R12, R14, -R15 ;  /* 0x0000000e0c107223 */ /* 0x000fe2000001080f */
[----:B------:R-:W-:Y:S01]  /*7be0*/  IADD3 R25, PT, PT, R19, 0x80, RZ ;  /* 0x0000008013197810 */ /* 0x000fe20007ffe0ff */
        /* <DEDUP_REMOVED lines=17> */
.L_x_779:
[----:B------:R-:W-:Y:S05]  /*7d00*/  BSYNC.RECONVERGENT B0 ;  /* 0x0000000000007941 */ /* 0x000fea0003800200 */
.L_x_778:
        /* <DEDUP_REMOVED lines=35> */
.L_x_780:
        /* <DEDUP_REMOVED lines=10> */
[----:B------:R-:W-:Y:S01]  /*7fe0*/  FMUL.FTZ R20, R20, UR12 ;  /* 0x0000000c14147c20 */ /* 0x000fe20008410000 */
[----:B------:R-:W1:Y:S01]  /*7ff0*/  LDCU.64 UR18, c[0x0][0x380] ;  /* 0x00007000ff1277ac */ /* 0x000e620008000a00 */
[----:B0-----:R-:W-:Y:S01]  /*8000*/  IMAD R16, R14, UR16, RZ ;  /* 0x000000100e107c24 */ /* 0x001fe2000f8e02ff */
[----:B------:R-:W-:-:S05]  /*8010*/  MOV R14, R58 ;  /* 0x0000003a000e7202 */ /* 0x000fca0000000f00 */
[----:B------:R-:W-:-:S04]  /*8020*/  IMAD.WIDE.U32 R14, R25, UR16, R14 ;  /* 0x00000010190e7c25 */ /* 0x000fc8000f8e000e */
[----:B------:R-:W-:Y:S01]  /*8030*/  IMAD R25, R25, UR17, R16 ;  /* 0x0000001119197c24 */ /* 0x000fe2000f8e0210 */
[----:B-1----:R-:W-:-:S04]  /*8040*/  LEA R16, P0, R14, UR18, 0x1 ;  /* 0x000000120e107c11 */ /* 0x002fc8000f8008ff */
[----:B------:R-:W-:Y:S02]  /*8050*/  IADD3 R25, PT, PT, R15, R25, RZ ;  /* 0x000000190f197210 */ /* 0x000fe40007ffe0ff */
[----:B------:R-:W-:Y:S02]  /*8060*/  F2FP.F16.F32.PACK_AB R15, R20, R21 ;  /* 0x00000015140f723e */ /* 0x000fe400000000ff */
[----:B------:R-:W-:-:S05]  /*8070*/  LEA.HI.X R17, R14, UR19, R25, 0x1, P0 ;  /* 0x000000130e117c11 */ /* 0x000fca00080f0c19 */
[----:B------:R0:W-:Y:S02]  /*8080*/  STG.E desc[UR10][R16.64], R15 ;  /* 0x0000000f10007986 */ /* 0x0001e4000c10190a */
.L_x_782:
[----:B------:R-:W-:Y:S05]  /*8090*/  BSYNC.RECONVERGENT B0 ;  /* 0x0000000000007941 */ /* 0x000fea0003800200 */
.L_x_781:
        /* <DEDUP_REMOVED lines=25> */
.L_x_783:
        /* <DEDUP_REMOVED lines=8> */
[----:B------:R-:W-:Y:S01]  /*82b0*/  MOV R14, R58 ;  /* 0x0000003a000e7202 */ /* 0x000fe20000000f00 */
[----:B------:R-:W-:Y:S01]  /*82c0*/  FMUL.FTZ R35, R35, UR12 ;  /* 0x0000000c23237c20 */ /* 0x000fe20008410000 */
[----:B------:R-:W-:Y:S01]  /*82d0*/  MOV R15, R61 ;  /* 0x0000003d000f7202 */ /* 0x000fe20000000f00 */
[----:B------:R-:W1:Y:S01]  /*82e0*/  LDCU.64 UR18, c[0x0][0x380] ;  /* 0x00007000ff1277ac */ /* 0x000e620008000a00 */
[----:B0-----:R-:W-:Y:S02]  /*82f0*/  IMAD R2, R2, UR16, RZ ;  /* 0x0000001002027c24 */ /* 0x001fe4000f8e02ff */
        /* <DEDUP_REMOVED lines=8> */
.L_x_785:
[----:B------:R-:W-:Y:S05]  /*8380*/  BSYNC.RECONVERGENT B0 ;  /* 0x0000000000007941 */ /* 0x000fea0003800200 */
.L_x_784:
        /* <DEDUP_REMOVED lines=19> */
[----:B------:R-:W-:Y:S01]  /*84c0*/  FMUL.FTZ R23, R16, -1.4426950216293334961 ;  /* 0xbfb8aa3b10177820 */ /* 0x000fe20000410000 */
        /* <DEDUP_REMOVED lines=15> */
.L_x_786:
        /* <DEDUP_REMOVED lines=9> */
[----:B------:R-:W1:Y:S01]  /*8650*/  LDCU.64 UR18, c[0x0][0x380] ;  /* 0x00007000ff1277ac */ /* 0x000e620008000a00 */
[----:B0-----:R-:W-:Y:S01]  /*8660*/  IMAD R22, R14, UR16, RZ ;  /* 0x000000100e167c24 */ /* 0x001fe2000f8e02ff */
[----:B------:R-:W-:-:S03]  /*8670*/  MOV R14, R58 ;  /* 0x0000003a000e7202 */ /* 0x000fc60000000f00 */
[----:B------:R-:W-:Y:S02]  /*8680*/  IMAD R17, R21, UR17, R22 ;  /* 0x0000001115117c24 */ /* 0x000fe4000f8e0216 */
[----:B------:R-:W-:Y:S01]  /*8690*/  FMUL.FTZ R22, R35, UR12 ;  /* 0x0000000c23167c20 */ /* 0x000fe20008410000 */
[----:B------:R-:W-:-:S04]  /*86a0*/  IMAD.WIDE.U32 R14, R21, UR16, R14 ;  /* 0x00000010150e7c25 */ /* 0x000fc8000f8e000e */
[----:B------:R-:W-:Y:S01]  /*86b0*/  FMUL.FTZ R21, R16, UR12 ;  /* 0x0000000c10157c20 */ /* 0x000fe20008410000 */
[C---:B-1----:R-:W-:Y:S02]  /*86c0*/  LEA R16, P0, R14.reuse, UR18, 0x1 ;  /* 0x000000120e107c11 */ /* 0x042fe4000f8008ff */
[----:B------:R-:W-:Y:S02]  /*86d0*/  IADD3 R17, PT, PT, R15, R17, RZ ;  /* 0x000000110f117210 */ /* 0x000fe40007ffe0ff */
[----:B------:R-:W-:Y:S02]  /*86e0*/  F2FP.F16.F32.PACK_AB R21, R21, R22 ;  /* 0x000000161515723e */ /* 0x000fe400000000ff */
[----:B------:R-:W-:-:S05]  /*86f0*/  LEA.HI.X R17, R14, UR19, R17, 0x1, P0 ;  /* 0x000000130e117c11 */ /* 0x000fca00080f0c11 */
[----:B------:R0:W-:Y:S02]  /*8700*/  STG.E desc[UR10][R16.64], R21 ;  /* 0x0000001510007986 */ /* 0x0001e4000c10190a */
.L_x_788:
[----:B------:R-:W-:Y:S05]  /*8710*/  BSYNC.RECONVERGENT B0 ;  /* 0x0000000000007941 */ /* 0x000fea0003800200 */
.L_x_787:
[----:B------:R-:W-:Y:S01]  /*8720*/  FMUL.FTZ R23, R23, UR12 ;  /* 0x0000000c17177c20 */ /* 0x000fe20008410000 */
[----:B------:R-:W-:Y:S01]  /*8730*/  FADD.FTZ R29, R29, -UR9 ;  /* 0x800000091d1d7e21 */ /* 0x000fe20008010000 */
[--C-:B------:R-:W-:Y:S02]  /*8740*/  HADD2.F32 R15, -RZ, R28.reuse.H0_H0 ;  /* 0x2000001cff0f7230 */ /* 0x100fe40000004100 */
[----:B------:R-:W-:Y:S02]  /*8750*/  HADD2.F32 R28, -RZ, R28.H1_H1 ;  /* 0x3000001cff1c7230 */ /* 0x000fe40000004100 */
[----:B------:R-:W-:Y:S01]  /*8760*/  FFMA.FTZ R31, R23, UR5, R18 ;  /* 0x00000005171f7c23 */ /* 0x000fe20008010012 */
[----:B------:R-:W-:Y:S01]  /*8770*/  FMUL.FTZ R33, R29, UR12 ;  /* 0x0000000c1d217c20 */ /* 0x000fe20008410000 */
[----:B------:R-:W-:Y:S06]  /*8780*/  BRA.U !UP0, `(.L_x_789) ;  /* 0x0000000108487547 */ /* 0x000fec000b800000 */
[----:B------:R-:W-:Y:S01]  /*8790*/  FFMA.FTZ R14, R12, R23, R10 ;  /* 0x000000170c0e7223 */ /* 0x000fe2000001000a */
[----:B0-----:R-:W-:-:S03]  /*87a0*/  FFMA.FTZ R16, R13, R33, R11 ;  /* 0x000000210d107223 */ /* 0x001fc6000001000b */
        /* <DEDUP_REMOVED lines=16> */
.L_x_789:
[----:B------:R-:W-:Y:S01]  /*88b0*/  FFMA.FTZ R14, R33, UR5, R18 ;  /* 0x00000005210e7c23 */ /* 0x000fe20008010012 */
[----:B------:R-:W-:Y:S01]  /*88c0*/  BSSY.RECONVERGENT B0, `(.L_x_790) ;  /* 0x0000014000007945 */ /* 0x000fe20003800200 */
[----:B------:R-:W-:Y:S01]  /*88d0*/  FFMA.FTZ R31, R12, R15, -R31 ;  /* 0x0000000f0c1f7223 */ /* 0x000fe2000001081f */
[----:B------:R-:W-:Y:S01]  /*88e0*/  IADD3 R22, PT, PT, R19, 0x100, RZ ;  /* 0x0000010013167810 */ /* 0x000fe20007ffe0ff */
[----:B------:R-:W-:Y:S01]  /*88f0*/  FFMA.FTZ R28, R13, R28, -R14 ;  /* 0x0000001c0d1c7223 */ /* 0x000fe2000001080e */
[----:B0-----:R-:W-:Y:S01]  /*8900*/  IADD3 R21, PT, PT, R19, 0x120, RZ ;  /* 0x0000012013157810 */ /* 0x001fe20007ffe0ff */
[----:B------:R-:W-:Y:S06]  /*8910*/  @P1 BRA `(.L_x_791) ;  /* 0x0000000000381947 */ /* 0x000fec0003800000 */
[----:B------:R-:W0:Y:S01]  /*8920*/  LDCU.64 UR16, c[0x0][0x3f8] ;  /* 0x00007f00ff1077ac */ /* 0x000e220008000a00 */
[----:B------:R-:W-:Y:S01]  /*8930*/  MOV R14, R58 ;  /* 0x0000003a000e7202 */ /* 0x000fe20000000f00 */
[----:B------:R-:W-:Y:S01]  /*8940*/  FMUL.FTZ R31, R31, UR12 ;  /* 0x0000000c1f1f7c20 */ /* 0x000fe20008410000 */
[----:B------:R-:W-:Y:S01]  /*8950*/  MOV R15, R61 ;  /* 0x0000003d000f7202 */ /* 0x000fe20000000f00 */
[----:B------:R-:W1:Y:S01]  /*8960*/  LDCU.64 UR18, c[0x0][0x380] ;  /* 0x00007000ff1277ac */ /* 0x000e620008000a00 */
[----:B0-----:R-:W-:Y:S02]  /*8970*/  IMAD R17, R2, UR16, RZ ;  /* 0x0000001002117c24 */ /* 0x001fe4000f8e02ff */
[----:B------:R-:W-:Y:S01]  /*8980*/  FMUL.FTZ R2, R28, UR12 ;  /* 0x0000000c1c027c20 */ /* 0x000fe20008410000 */
[----:B------:R-:W-:-:S04]  /*8990*/  IMAD.WIDE.U32 R14, R20, UR16, R14 ;  /* 0x00000010140e7c25 */ /* 0x000fc8000f8e000e */
[----:B------:R-:W-:Y:S01]  /*89a0*/  IMAD R17, R20, UR17, R17 ;  /* 0x0000001114117c24 */ /* 0x000fe2000f8e0211 */
[----:B-1----:R-:W-:-:S04]  /*89b0*/  LEA R16, P0, R14, UR18, 0x1 ;  /* 0x000000120e107c11 */ /* 0x002fc8000f8008ff */
[----:B------:R-:W-:Y:S02]  /*89c0*/  IADD3 R17, PT, PT, R15, R17, RZ ;  /* 0x000000110f117210 */ /* 0x000fe40007ffe0ff */
[----:B------:R-:W-:Y:S02]  /*89d0*/  F2FP.F16.F32.PACK_AB R15, R2, R31 ;  /* 0x0000001f020f723e */ /* 0x000fe400000000ff */
[----:B------:R-:W-:-:S05]  /*89e0*/  LEA.HI.X R17, R14, UR19, R17, 0x1, P0 ;  /* 0x000000130e117c11 */ /* 0x000fca00080f0c11 */
[----:B------:R0:W-:Y:S02]  /*89f0*/  STG.E desc[UR10][R16.64], R15 ;  /* 0x0000000f10007986 */ /* 0x0001e4000c10190a */
.L_x_791:
[----:B------:R-:W-:Y:S05]  /*8a00*/  BSYNC.RECONVERGENT B0 ;  /* 0x0000000000007941 */ /* 0x000fea0003800200 */
.L_x_790:
        /* <DEDUP_REMOVED lines=35> */
.L_x_792:
        /* <DEDUP_REMOVED lines=10> */
[----:B------:R-:W-:Y:S01]  /*8ce0*/  MOV R5, R61 ;  /* 0x0000003d00057202 */ /* 0x000fe20000000f00 */
[----:B------:R-:W1:Y:S01]  /*8cf0*/  LDCU.64 UR18, c[0x0][0x380] ;  /* 0x00007000ff1277ac */ /* 0x000e620008000a00 */
[----:B------:R-:W-:-:S05]  /*8d00*/  FMUL.FTZ R3, R3, UR12 ;  /* 0x0000000c03037c20 */ /* 0x000fca0008410000 */
        /* <DEDUP_REMOVED lines=8> */
.L_x_794:
[----:B------:R-:W-:Y:S05]  /*8d90*/  BSYNC.RECONVERGENT B0 ;  /* 0x0000000000007941 */ /* 0x000fea0003800200 */
.L_x_793:
[----:B------:R-:W-:Y:S01]  /*8da0*/  FMUL.FTZ R5, R28, UR12 ;  /* 0x0000000c1c057c20 */ /* 0x000fe20008410000 */
[----:B------:R-:W-:Y:S01]  /*8db0*/  FADD.FTZ R17, R17, -UR9 ;  /* 0x8000000911117e21 */ /* 0x000fe20008010000 */
[--C-:B0-----:R-:W-:Y:S02]  /*8dc0*/  HADD2.F32 R3, -RZ, R6.reuse.H0_H0 ;  /* 0x20000006ff037230 */ /* 0x101fe40000004100 */
        /* <DEDUP_REMOVED lines=22> */
.L_x_795:
        /* <DEDUP_REMOVED lines=21> */
.L_x_797:
[----:B------:R-:W-:Y:S05]  /*9080*/  BSYNC.RECONVERGENT B0 ;  /* 0x0000000000007941 */ /* 0x000fea0003800200 */
.L_x_796:
[--C-:B0-----:R-:W-:Y:S01]  /*9090*/  HADD2.F32 R5, -RZ, R7.reuse.H0_H0 ;  /* 0x20000007ff057230 */ /* 0x101fe20000004100 */
[----:B------:R-:W-:Y:S01]  /*90a0*/  ISETP.GE.U32.AND P0, PT, R4, UR14, PT ;  /* 0x0000000e04007c0c */ /* 0x000fe2000bf06070 */
[----:B------:R-:W-:Y:S01]  /*90b0*/  HADD2.F32 R7, -RZ, R7.H1_H1 ;  /* 0x30000007ff077230 */ /* 0x000fe20000004100 */
[----:B------:R-:W-:Y:S01]  /*90c0*/  ISETP.GE.U32.AND P1, PT, R3, UR14, PT ;  /* 0x0000000e03007c0c */ /* 0x000fe2000bf26070 */
[----:B------:R-:W-:Y:S02]  /*90d0*/  HADD2.F32 R26, -RZ, R9.H0_H0 ;  /* 0x20000009ff1a7230 */ /* 0x000fe40000004100 */
[----:B------:R-:W-:Y:S01]  /*90e0*/  FADD.FTZ R6, R5, -UR9 ;  /* 0x8000000905067e21 */ /* 0x000fe20008010000 */
[----:B--2---:R-:W-:Y:S01]  /*90f0*/  SHF.R.S32.HI R24, RZ, 0x1f, R4 ;  /* 0x0000001fff187819 */ /* 0x004fe20000011404 */
[----:B------:R-:W-:Y:S01]  /*9100*/  FADD.FTZ R7, R7, -UR9 ;  /* 0x8000000907077e21 */ /* 0x000fe20008010000 */
[----:B------:R-:W-:Y:S01]  /*9110*/  SHF.R.S32.HI R2, RZ, 0x1f, R3 ;  /* 0x0000001fff027819 */ /* 0x000fe20000011403 */
[----:B------:R-:W-:Y:S01]  /*9120*/  FMUL.FTZ R15, R6, UR12 ;  /* 0x0000000c060f7c20 */ /* 0x000fe20008410000 */
[--C-:B------:R-:W-:Y:S01]  /*9130*/  HADD2.F32 R5, -RZ, R8.reuse.H0_H0 ;  /* 0x20000008ff057230 */ /* 0x100fe20000004100 */
[----:B------:R-:W-:Y:S01]  /*9140*/  ISETP.GE.AND.EX P0, PT, R24, UR15, PT, P0 ;  /* 0x0000000f18007c0c */ /* 0x000fe2000bf06300 */
[----:B------:R-:W-:Y:S01]  /*9150*/  HADD2.F32 R8, -RZ, R8.H1_H1 ;  /* 0x30000008ff087230 */ /* 0x000fe20000004100 */
[----:B------:R-:W-:Y:S01]  /*9160*/  ISETP.GE.AND.EX P1, PT, R2, UR15, PT, P1 ;  /* 0x0000000f02007c0c */ /* 0x000fe2000bf26310 */
[----:B------:R-:W-:Y:S01]  /*9170*/  FFMA.FTZ R25, R15, UR5, R18 ;  /* 0x000000050f197c23 */ /* 0x000fe20008010012 */
[----:B------:R-:W-:Y:S01]  /*9180*/  FMUL.FTZ R27, R7, UR12 ;  /* 0x0000000c071b7c20 */ /* 0x000fe20008410000 */
        /* <DEDUP_REMOVED lines=19> */
.L_x_798:
        /* <DEDUP_REMOVED lines=12> */
[----:B------:R-:W-:Y:S01]  /*9380*/  FMUL.FTZ R8, R8, UR12 ;  /* 0x0000000c08087c20 */ /* 0x000fe20008410000 */
        /* <DEDUP_REMOVED lines=8> */
.L_x_800:
[----:B------:R-:W-:Y:S05]  /*9410*/  BSYNC.RECONVERGENT B0 ;  /* 0x0000000000007941 */ /* 0x000fea0003800200 */
.L_x_799:
        /* <DEDUP_REMOVED lines=25> */
.L_x_801:
        /* <DEDUP_REMOVED lines=21> */
.L_x_803:
[----:B------:R-:W-:Y:S05]  /*9700*/  BSYNC.RECONVERGENT B0 ;  /* 0x0000000000007941 */ /* 0x000fea0003800200 */
.L_x_802:
[--C-:B0-----:R-:W-:Y:S01]  /*9710*/  HADD2.F32 R3, -RZ, R48.reuse.H0_H0 ;  /* 0x20000030ff037230 */ /* 0x101fe20000004100 */
[----:B------:R-:W-:Y:S01]  /*9720*/  ISETP.GE.U32.AND P0, PT, R5, UR14, PT ;  /* 0x0000000e05007c0c */ /* 0x000fe2000bf06070 */
[----:B------:R-:W-:Y:S01]  /*9730*/  HADD2.F32 R48, -RZ, R48.H1_H1 ;  /* 0x30000030ff307230 */ /* 0x000fe20000004100 */
[----:B------:R-:W-:Y:S01]  /*9740*/  ISETP.GE.U32.AND P1, PT, R4, UR14, PT ;  /* 0x0000000e04007c0c */ /* 0x000fe2000bf26070 */
[----:B------:R-:W-:Y:S02]  /*9750*/  HADD2.F32 R24, -RZ, R49.H0_H0 ;  /* 0x20000031ff187230 */ /* 0x000fe40000004100 */
[----:B------:R-:W-:Y:S01]  /*9760*/  FADD.FTZ R6, R3, -UR9 ;  /* 0x8000000903067e21 */ /* 0x000fe20008010000 */
[----:B------:R-:W-:Y:S01]  /*9770*/  SHF.R.S32.HI R22, RZ, 0x1f, R5 ;  /* 0x0000001fff167819 */ /* 0x000fe20000011405 */
[----:B------:R-:W-:Y:S01]  /*9780*/  FADD.FTZ R48, R48, -UR9 ;  /* 0x8000000930307e21 */ /* 0x000fe20008010000 */
[----:B------:R-:W-:Y:S01]  /*9790*/  SHF.R.S32.HI R2, RZ, 0x1f, R4 ;  /* 0x0000001fff027819 */ /* 0x000fe20000011404 */
[----:B------:R-:W-:Y:S01]  /*97a0*/  FMUL.FTZ R7, R6, UR12 ;  /* 0x0000000c06077c20 */ /* 0x000fe20008410000 */
[----:B------:R-:W-:Y:S01]  /*97b0*/  ISETP.GE.AND.EX P0, PT, R22, UR15, PT, P0 ;  /* 0x0000000f16007c0c */ /* 0x000fe2000bf06300 */
[--C-:B------:R-:W-:Y:S01]  /*97c0*/  HADD2.F32 R3, -RZ, R47.reuse.H0_H0 ;  /* 0x2000002fff037230 */ /* 0x100fe20000004100 */
[----:B------:R-:W-:Y:S01]  /*97d0*/  ISETP.GE.AND.EX P1, PT, R2, UR15, PT, P1 ;  /* 0x0000000f02007c0c */ /* 0x000fe2000bf26310 */
[----:B------:R-:W-:-:S02]  /*97e0*/  HADD2.F32 R6, -RZ, R47.H1_H1 ;  /* 0x3000002fff067230 */ /* 0x000fc40000004100 */
        /* <DEDUP_REMOVED lines=21> */
.L_x_804:
        /* <DEDUP_REMOVED lines=21> */
.L_x_806:
[----:B------:R-:W-:Y:S05]  /*9a90*/  BSYNC.RECONVERGENT B0 ;  /* 0x0000000000007941 */ /* 0x000fea0003800200 */
.L_x_805:
        /* <DEDUP_REMOVED lines=25> */
.L_x_807:
[----:B------:R-:W-:Y:S01]  /*9c30*/  FFMA.FTZ R6, R49, UR5, R18 ;  /* 0x0000000531067c23 */ /* 0x000fe20008010012 */
[----:B------:R-:W-:Y:S01]  /*9c40*/  BSSY.RECONVERGENT B0, `(.L_x_808) ;  /* 0x0000014000007945 */ /* 0x000fe20003800200 */
[--C-:B------:R-:W-:Y:S02]  /*9c50*/  HADD2.F32 R8, -RZ, R51.reuse.H0_H0 ;  /* 0x20000033ff087230 */ /* 0x100fe40000004100 */
[----:B------:R-:W-:Y:S01]  /*9c60*/  FFMA.FTZ R21, R12, R3, -R21 ;  /* 0x000000030c157223 */ /* 0x000fe20000010815 */
[----:B------:R-:W-:Y:S02]  /*9c70*/  HADD2.F32 R51, -RZ, R51.H1_H1 ;  /* 0x30000033ff337230 */ /* 0x000fe40000004100 */
[----:B------:R-:W-:Y:S01]  /*9c80*/  FFMA.FTZ R50, R13, R50, -R6 ;  /* 0x000000320d327223 */ /* 0x000fe20000010806 */
[----:B------:R-:W-:Y:S06]  /*9c90*/  @P1 BRA `(.L_x_809) ;  /* 0x0000000000381947 */ /* 0x000fec0003800000 */
[----:B------:R-:W0:Y:S01]  /*9ca0*/  LDCU.64 UR16, c[0x0][0x3f8] ;  /* 0x00007f00ff1077ac */ /* 0x000e220008000a00 */
[----:B------:R-:W-:Y:S01]  /*9cb0*/  MOV R3, R61 ;  /* 0x0000003d00037202 */ /* 0x000fe20000000f00 */
[----:B------:R-:W1:Y:S01]  /*9cc0*/  LDCU.64 UR18, c[0x0][0x380] ;  /* 0x00007000ff1277ac */ /* 0x000e620008000a00 */
[----:B0-----:R-:W-:Y:S01]  /*9cd0*/  IMAD R5, R2, UR16, RZ ;  /* 0x0000001002057c24 */ /* 0x001fe2000f8e02ff */
[----:B------:R-:W-:-:S05]  /*9ce0*/  MOV R2, R58 ;  /* 0x0000003a00027202 */ /* 0x000fca0000000f00 */
        /* <DEDUP_REMOVED lines=9> */
.L_x_809:
[----:B------:R-:W-:Y:S05]  /*9d80*/  BSYNC.RECONVERGENT B0 ;  /* 0x0000000000007941 */ /* 0x000fea0003800200 */
.L_x_808:
[----:B------:R-:W-:Y:S01]  /*9d90*/  IADD3 R23, PT, PT, R19, 0x1c0, RZ ;  /* 0x000001c013177810 */ /* 0x000fe20007ffe0ff */
[----:B------:R-:W-:Y:S01]  /*9da0*/  FADD.FTZ R8, R8, -UR9 ;  /* 0x8000000908087e21 */ /* 0x000fe20008010000 */
[----:B------:R-:W-:Y:S01]  /*9db0*/  FADD.FTZ R51, R51, -UR9 ;  /* 0x8000000933337e21 */ /* 0x000fe20008010000 */
[----:B------:R-:W-:Y:S01]  /*9dc0*/  HADD2.F32 R22, -RZ, R55.H0_H0 ;  /* 0x20000037ff167230 */ /* 0x000fe20000004100 */
[----:B------:R-:W-:Y:S01]  /*9dd0*/  ISETP.GE.U32.AND P0, PT, R23, UR14, PT ;  /* 0x0000000e17007c0c */ /* 0x000fe2000bf06070 */
[--C-:B0-----:R-:W-:Y:S02]  /*9de0*/  HADD2.F32 R3, -RZ, R53.reuse.H0_H0 ;  /* 0x20000035ff037230 */ /* 0x101fe40000004100 */
[----:B------:R-:W-:Y:S01]  /*9df0*/  FMUL.FTZ R21, R8, UR12 ;  /* 0x0000000c08157c20 */ /* 0x000fe20008410000 */
[----:B------:R-:W-:Y:S01]  /*9e00*/  HADD2.F32 R2, -RZ, R53.H1_H1 ;  /* 0x30000035ff027230 */ /* 0x000fe20000004100 */
[----:B------:R-:W-:Y:S01]  /*9e10*/  IADD3 R19, PT, PT, R19, 0x1e0, RZ ;  /* 0x000001e013137810 */ /* 0x000fe20007ffe0ff */
[----:B------:R-:W-:Y:S01]  /*9e20*/  HADD2.F32 R55, -RZ, R55.H1_H1 ;  /* 0x30000037ff377230 */ /* 0x000fe20000004100 */
[----:B------:R-:W-:Y:S01]  /*9e30*/  SHF.R.S32.HI R20, RZ, 0x1f, R23 ;  /* 0x0000001fff147819 */ /* 0x000fe20000011417 */
        /* <DEDUP_REMOVED lines=20> */
.L_x_810:
[----:B------:R-:W-:Y:S01]  /*9f80*/  ISETP.GE.AND.EX P0, PT, R20, UR15, PT, P0 ;  /* 0x0000000f14007c0c */ /* 0x000fe2000bf06300 */
[--C-:B------:R-:W-:Y:S01]  /*9f90*/  FFMA.FTZ R5, R21, UR5, R18.reuse ;  /* 0x0000000515057c23 */ /* 0x100fe20008010012 */
[----:B------:R-:W-:Y:S01]  /*9fa0*/  FADD.FTZ R22, R22, -UR9 ;  /* 0x8000000916167e21 */ /* 0x000fe20008010000 */
[----:B------:R-:W-:Y:S01]  /*9fb0*/  FADD.FTZ R55, R55, -UR9 ;  /* 0x8000000937377e21 */ /* 0x000fe20008010000 */
[----:B------:R-:W-:Y:S01]  /*9fc0*/  FFMA.FTZ R4, R51, UR5, R18 ;  /* 0x0000000533047c23 */ /* 0x000fe20008010012 */
[----:B------:R-:W-:Y:S01]  /*9fd0*/  BSSY.RECONVERGENT B0, `(.L_x_811) ;  /* 0x0000015000007945 */ /* 0x000fe20003800200 */
[----:B------:R-:W-:Y:S01]  /*9fe0*/  ISETP.GE.U32.AND P1, PT, R19, UR14, PT ;  /* 0x0000000e13007c0c */ /* 0x000fe2000bf26070 */
[----:B------:R-:W-:Y:S01]  /*9ff0*/  FFMA.FTZ R6, R12, R3, -R5 ;  /* 0x000000030c067223 */ /* 0x000fe20000010805 */
[----:B------:R-:W-:Y:S01]  /*a000*/  FMUL.FTZ R9, R22, UR12 ;  /* 0x0000000c16097c20 */ /* 0x000fe20008410000 */
[----:B------:R-:W-:Y:S01]  /*a010*/  FMUL.FTZ R55, R55, UR12 ;  /* 0x0000000c37377c20 */ /* 0x000fe20008410000 */
[----:B------:R-:W-:-:S03]  /*a020*/  FFMA.FTZ R8, R13, R2, -R4 ;  /* 0x000000020d087223 */ /* 0x000fc60000010804 */
        /* <DEDUP_REMOVED lines=15> */
.L_x_812:
[----:B------:R-:W-:Y:S05]  /*a120*/  BSYNC.RECONVERGENT B0 ;  /* 0x0000000000007941 */ /* 0x000fea0003800200 */
.L_x_811:
[--C-:B0-----:R-:W-:Y:S02]  /*a130*/  HADD2.F32 R3, -RZ, R54.reuse.H0_H0 ;  /* 0x20000036ff037230 */ /* 0x101fe40000004100 */
[--C-:B------:R-:W-:Y:S01]  /*a140*/  FFMA.FTZ R15, R9, UR5, R18.reuse ;  /* 0x00000005090f7c23 */ /* 0x100fe20008010012 */
[----:B------:R-:W-:Y:S01]  /*a150*/  FFMA.FTZ R18, R55, UR5, R18 ;  /* 0x0000000537127c23 */ /* 0x000fe20008010012 */
[----:B------:R-:W-:Y:S01]  /*a160*/  SHF.R.S32.HI R14, RZ, 0x1f, R19 ;  /* 0x0000001fff0e7819 */ /* 0x000fe20000011413 */
[----:B------:R-:W-:Y:S01]  /*a170*/  HADD2.F32 R54, -RZ, R54.H1_H1 ;  /* 0x30000036ff367230 */ /* 0x000fe20000004100 */
        /* <DEDUP_REMOVED lines=19> */
.L_x_813:
[----:B------:R-:W-:Y:S01]  /*a2b0*/  ISETP.GE.AND.EX P1, PT, R14, UR15, PT, P1 ;  /* 0x0000000f0e007c0c */ /* 0x000fe2000bf26310 */
[----:B------:R-:W-:Y:S01]  /*a2c0*/  FFMA.FTZ R15, R12, R3, -R15 ;  /* 0x000000030c0f7223 */ /* 0x000fe2000001080f */
[----:B------:R-:W-:Y:S01]  /*a2d0*/  FFMA.FTZ R18, R13, R54, -R18 ;  /* 0x000000360d127223 */ /* 0x000fe20000010812 */
[----:B------:R-:W-:Y:S02]  /*a2e0*/  BSSY.RECONVERGENT B0, `(.L_x_814) ;  /* 0x000000f000007945 */ /* 0x000fe40003800200 */
[----:B------:R-:W-:Y:S01]  /*a2f0*/  FMUL.FTZ R5, R15, UR12 ;  /* 0x0000000c0f057c20 */ /* 0x000fe20008410000 */
[----:B------:R-:W-:-:S07]  /*a300*/  FMUL.FTZ R18, R18, UR12 ;  /* 0x0000000c12127c20 */ /* 0x000fce0008410000 */
        /* <DEDUP_REMOVED lines=12> */
.L_x_815:
[----:B------:R-:W-:Y:S05]  /*a3d0*/  BSYNC.RECONVERGENT B0 ;  /* 0x0000000000007941 */ /* 0x000fea0003800200 */
.L_x_814:
[----:B------:R-:W1:Y:S01]  /*a3e0*/  LDCU UR5, c[0x0][0x410] ;  /* 0x00008200ff0577ac */ /* 0x000e620008000800 */
[----:B------:R-:W1:Y:S01]  /*a3f0*/  LDCU UR8, c[0x0][0x3e0] ;  /* 0x00007c00ff0877ac */ /* 0x000e620008000800 */
[----:B------:R-:W-:Y:S02]  /*a400*/  UIADD3 UR6, UPT, UPT, UR7, UR6, URZ ;  /* 0x0000000607067290 */ /* 0x000fe4000fffe0ff */
[----:B------:R-:W-:Y:S02]  /*a410*/  UIADD3 UR4, UPT, UPT, UR4, 0x1, URZ ;  /* 0x0000000104047890 */ /* 0x000fe4000fffe0ff */
[----:B-1----:R-:W-:-:S04]  /*a420*/  UIMAD UR5, UR5, UR8, URZ ;  /* 0x00000008050572a4 */ /* 0x002fc8000f8e02ff */
[----:B------:R-:W-:-:S09]  /*a430*/  UISETP.GE.AND UP0, UPT, UR6, UR5, UPT ;  /* 0x000000050600728c */ /* 0x000fd2000bf06270 */
[----:B------:R-:W-:Y:S05]  /*a440*/  BRA.U !UP0, `(.L_x_816) ;  /* 0xffffff5d08407547 */ /* 0x000fea000b83ffff */
.L_x_749:
[----:B------:R-:W1:Y:S01]  /*a450*/  S2R R9, SR_TID.X ;  /* 0x0000000000097919 */ /* 0x000e620000002100 */
[----:B------:R-:W2:Y:S01]  /*a460*/  LDC R4, c[0x0][0x370] ;  /* 0x0000dc00ff047b82 */ /* 0x000ea20000000800 */
[----:B------:R-:W-:Y:S07]  /*a470*/  BSSY.RECONVERGENT B0, `(.L_x_817) ;  /* 0x000000e000007945 */ /* 0x000fee0003800200 */
[----:B------:R-:W3:Y:S08]  /*a480*/  LDC R7, c[0x0][0x374] ;  /* 0x0000dd00ff077b82 */ /* 0x000ef00000000800 */
[----:B0-----:R-:W0:Y:S01]  /*a490*/  LDC.64 R2, c[0x0][0x3c8] ;  /* 0x0000f200ff027b82 */ /* 0x001e220000000a00 */
[----:B--2---:R-:W-:-:S02]  /*a4a0*/  ISETP.NE.AND P0, PT, R4, 0x1, PT ;  /* 0x000000010400780c */ /* 0x004fc40003f05270 */
[----:B-1----:R-:W-:Y:S02]  /*a4b0*/  ISETP.NE.AND P1, PT, R9, RZ, PT ;  /* 0x000000ff0900720c */ /* 0x002fe40003f25270 */
        /* <DEDUP_REMOVED lines=9> */
.L_x_818:
[----:B------:R-:W-:Y:S05]  /*a550*/  BSYNC.RECONVERGENT B0 ;  /* 0x0000000000007941 */ /* 0x000fea0003800200 */
.L_x_817:
        /* <DEDUP_REMOVED lines=11> */
.L_x_820:
[----:B------:R-:W2:Y:S04]  /*a610*/  LDG.E.STRONG.GPU R5, desc[UR10][R2.64] ;  /* 0x0000000a02057981 */ /* 0x000ea8000c1ef900 */
[----:B--2---:R-:W-:Y:S01]  /*a620*/  CCTL.IVALL ;  /* 0x00000000ff00798f */ /* 0x004fe20002000000 */
[----:B------:R-:W-:Y:S05]  /*a630*/  YIELD ;  /* 0x0000000000007946 */ /* 0x000fea0003800000 */
[----:B------:R-:W-:-:S13]  /*a640*/  ISETP.NE.AND P0, PT, R5, R0, PT ;  /* 0x000000000500720c */ /* 0x000fda0003f05270 */
[----:B------:R-:W-:Y:S05]  /*a650*/  @P0 BRA `(.L_x_820) ;  /* 0xfffffffc00ec0947 */ /* 0x000fea000383ffff */
.L_x_819:
        /* <DEDUP_REMOVED lines=74> */
.L_x_823:
        /* <DEDUP_REMOVED lines=29> */
.L_x_822:
[----:B------:R-:W-:Y:S05]  /*acd0*/  BSYNC.RECONVERGENT B0 ;  /* 0x0000000000007941 */ /* 0x000fea0003800200 */
.L_x_821:
        /* <DEDUP_REMOVED lines=10> */
.L_x_824:
        /* <DEDUP_REMOVED lines=82> */
.L_x_825:
        /* <DEDUP_REMOVED lines=14> */
.L_x_3422:


//--------------------- .text._Z35group_norm_nhwc_bwd_one_pass_kernelI11Fp16IOBf16WLi64ELi30ELi480EEv26Group_norm_nhwc_bwd_params --------------------------
	.section	.text._Z35group_norm_nhwc_bwd_one_pass_kernelI11Fp16IOBf16WLi64ELi30ELi480EEv26Group_norm_nhwc_bwd_params,"ax",@progbits
	.align	128
        .global         _Z35group_norm_nhwc_bwd_one_pass_kernelI11Fp16IOBf16WLi64ELi30ELi480EEv26Group_norm_nhwc_bwd_params
        .type           _Z35group_norm_nhwc_bwd_one_pass_kernelI11Fp16IOBf16WLi64ELi30ELi480EEv26Group_norm_nhwc_bwd_params,@function
        .size           _Z35group_norm_nhwc_bwd_one_pass_kernelI11Fp16IOBf16WLi64ELi30ELi480EEv26Group_norm_nhwc_bwd_params,(.L_x_3423 - _Z35group_norm_nhwc_bwd_one_pass_kernelI11Fp16IOBf16WLi64ELi30ELi480EEv26Group_norm_nhwc_bwd_params)
        .other          _Z35group_norm_nhwc_bwd_one_pass_kernelI11Fp16IOBf16WLi64ELi30ELi480EEv26Group_norm_nhwc_bwd_params,@"STO_CUDA_ENTRY STV_DEFAULT"
_Z35group_norm_nhwc_bwd_one_pass_kernelI11Fp16IOBf16WLi64ELi30ELi480EEv26Group_norm_nhwc_bwd_params:
.text._Z35group_norm_nhwc_bwd_one_pass_kernelI11Fp16IOBf16WLi64ELi30ELi480EEv26Group_norm_nhwc_bwd_params:
        /* <DEDUP_REMOVED lines=44> */
.L_x_851:
[----:B0-----:R-:W0:Y:S01]  /*02c0*/  LDC R10, c[0x0][0x410] ;  /* 0x00010400ff0a7b82 */ /* 0x001e220000000800 */
[----:B------:R-:W1:Y:S01]  /*02d0*/  LDCU.64 UR6, c[0x0][0x3b8] ;  /* 0x00007700ff0677ac */ /* 0x000e620008000a00 */
[----:B------:R-:W-:Y:S01]  /*02e0*/  ISETP.LE.AND P2, PT, RZ, UR12, PT ;  /* 0x0000000cff007c0c */ /* 0x000fe2000bf43270 */
[----:B------:R-:W2:Y:S05]  /*02f0*/  LDCU.128 UR28, c[0x0][0x400] ;  /* 0x00008000ff1c77ac */ /* 0x000eaa0008000c00 */
[----:B------:R-:W3:Y:S01]  /*0300*/  LDC.64 R18, c[0x0][0x3a8] ;  /* 0x0000ea00ff127b82 */ /* 0x000ee20000000a00 */
[----:B-1----:R-:W-:Y:S01]  /*0310*/  UIMAD.WIDE UR6, UR12, 0x8, UR6 ;  /* 0x000000080c0678a5 */ /* 0x002fe2000f8e0206 */
[----:B--2---:R-:W-:-:S02]  /*0320*/  ISETP.GE.U32.AND P0, PT, R31, UR28, PT ;  /* 0x0000001c1f007c0c */ /* 0x004fc4000bf06070 */
[----:B0-----:R-:W-:-:S03]  /*0330*/  IABS R11, R10 ;  /* 0x0000000a000b7213 */ /* 0x001fc60000000000 */
[----:B------:R-:W-:Y:S01]  /*0340*/  MOV R8, UR6 ;  /* 0x0000000600087c02 */ /* 0x000fe20008000f00 */
[----:B------:R-:W0:Y:S01]  /*0350*/  I2F.RP R2, R11 ;  /* 0x0000000b00027306 */ /* 0x000e220000209400 */
[----:B------:R-:W-:-:S13]  /*0360*/  ISETP.GE.AND.EX P0, PT, R3, UR29, PT, P0 ;  /* 0x0000001d03007c0c */ /* 0x000fda000bf06300 */
[----:B------:R-:W1:Y:S01]  /*0370*/  @!P0 LDC.64 R14, c[0x0][0x3a0] ;  /* 0x0000e800ff0e8b82 */ /* 0x000e620000000a00 */
[----:B0-----:R-:W0:Y:S02]  /*0380*/  MUFU.RCP R2, R2 ;  /* 0x0000000200027308 */ /* 0x001e240000001000 */
[----:B0-----:R-:W-:-:S06]  /*0390*/  IADD3 R6, PT, PT, R2, 0xffffffe, RZ ;  /* 0x0ffffffe02067810 */ /* 0x001fcc0007ffe0ff */
[----:B------:R0:W2:Y:S02]  /*03a0*/  F2I.FTZ.U32.TRUNC.NTZ R7, R6 ;  /* 0x0000000600077305 */ /* 0x0000a4000021f000 */
[----:B0-----:R-:W-:Y:S01]  /*03b0*/  HFMA2 R6, -RZ, RZ, 0, 0 ;  /* 0x00000000ff067431 */ /* 0x001fe200000001ff */
[----:B--2---:R-:W-:-:S05]  /*03c0*/  IADD3 R4, PT, PT, RZ, -R7, RZ ;  /* 0x80000007ff047210 */ /* 0x004fca0007ffe0ff */
[----:B------:R-:W-:Y:S01]  /*03d0*/  IMAD R9, R4, R11, RZ ;  /* 0x0000000b04097224 */ /* 0x000fe200078e02ff */
[----:B------:R-:W-:-:S03]  /*03e0*/  IABS R4, UR12 ;  /* 0x0000000c00047c13 */ /* 0x000fc60008000000 */
[----:B------:R-:W-:Y:S01]  /*03f0*/  IMAD.HI.U32 R7, R7, R9, R6 ;  /* 0x0000000907077227 */ /* 0x000fe200078e0006 */
[----:B------:R-:W-:-:S05]  /*0400*/  MOV R9, UR7 ;  /* 0x0000000700097c02 */ /* 0x000fca0008000f00 */
[----:B------:R-:W-:Y:S01]  /*0410*/  IMAD.HI.U32 R7, R7, R4, RZ ;  /* 0x0000000407077227 */ /* 0x000fe200078e00ff */
[----:B------:R-:W2:Y:S04]  /*0420*/  LDG.E.64 R8, desc[UR16][R8.64] ;  /* 0x0000001008087981 */ /* 0x000ea8000c1e1b00 */
[----:B------:R-:W-:-:S05]  /*0430*/  IADD3 R2, PT, PT, -R7, RZ, RZ ;  /* 0x000000ff07027210 */ /* 0x000fca0007ffe1ff */
[----:B------:R-:W-:Y:S01]  /*0440*/  IMAD R2, R11, R2, R4 ;  /* 0x000000020b027224 */ /* 0x000fe200078e0204 */
[----:B------:R-:W-:-:S04]  /*0450*/  LOP3.LUT R4, R10, UR12, RZ, 0x3c, !PT ;  /* 0x0000000c0a047c12 */ /* 0x000fc8000f8e3cff */
[----:B------:R-:W-:Y:S02]  /*0460*/  ISETP.GT.U32.AND P4, PT, R11, R2, PT ;  /* 0x000000020b00720c */ /* 0x000fe40003f84070 */
[----:B------:R-:W-:-:S11]  /*0470*/  ISETP.GE.AND P3, PT, R4, RZ, PT ;  /* 0x000000ff0400720c */ /* 0x000fd60003f66270 */
[-C--:B------:R-:W-:Y:S02]  /*0480*/  @!P4 IADD3 R2, PT, PT, R2, -R11.reuse, RZ ;  /* 0x8000000b0202c210 */ /* 0x080fe40007ffe0ff */
[----:B------:R-:W-:Y:S02]  /*0490*/  @!P4 IADD3 R7, PT, PT, R7, 0x1, RZ ;  /* 0x000000010707c810 */ /* 0x000fe40007ffe0ff */
[CC--:B------:R-:W-:Y:S02]  /*04a0*/  ISETP.GE.U32.AND P1, PT, R2.reuse, R11.reuse, PT ;  /* 0x0000000b0200720c */ /* 0x0c0fe40003f26070 */
[----:B------:R-:W-:Y:S02]  /*04b0*/  ISETP.GT.U32.AND P5, PT, R11, R2, PT ;  /* 0x000000020b00720c */ /* 0x000fe40003fa4070 */
[----:B------:R-:W-:-:S04]  /*04c0*/  IADD3 R11, PT, PT, R2, -R11, RZ ;  /* 0x8000000b020b7210 */ /* 0x000fc80007ffe0ff */
[----:B------:R-:W-:Y:S02]  /*04d0*/  SEL R2, R11, R2, !P5 ;  /* 0x000000020b027207 */ /* 0x000fe40006800000 */
[----:B------:R-:W-:-:S03]  /*04e0*/  ISETP.NE.AND P4, PT, R10, RZ, PT ;  /* 0x000000ff0a00720c */ /* 0x000fc60003f85270 */
[----:B------:R-:W-:Y:S02]  /*04f0*/  @P1 IADD3 R7, PT, PT, R7, 0x1, RZ ;  /* 0x0000000107071810 */ /* 0x000fe40007ffe0ff */
[----:B------:R-:W-:Y:S02]  /*0500*/  LOP3.LUT R11, RZ, R10, RZ, 0x33, !PT ;  /* 0x0000000aff0b7212 */ /* 0x000fe400078e33ff */
[----:B------:R-:W-:Y:S02]  /*0510*/  @!P2 IADD3 R2, PT, PT, -R2, RZ, RZ ;  /* 0x000000ff0202a210 */ /* 0x000fe40007ffe1ff */
[----:B------:R-:W-:Y:S02]  /*0520*/  ISETP.GE.U32.AND P1, PT, R28, UR28, PT ;  /* 0x0000001c1c007c0c */ /* 0x000fe4000bf26070 */
[----:B------:R-:W-:Y:S02]  /*0530*/  MOV R4, R7 ;  /* 0x0000000700047202 */ /* 0x000fe40000000f00 */
[----:B------:R-:W0:Y:S01]  /*0540*/  @!P0 LDC.64 R6, c[0x0][0x3f8] ;  /* 0x0000fe00ff068b82 */ /* 0x000e220000000a00 */
[----:B------:R-:W-:-:S02]  /*0550*/  SEL R32, R11, R2, !P4 ;  /* 0x000000020b207207 */ /* 0x000fc40006000000 */
[----:B------:R-:W-:Y:S02]  /*0560*/  ISETP.GE.AND.EX P1, PT, R5, UR29, PT, P1 ;  /* 0x0000001d05007c0c */ /* 0x000fe4000bf26310 */
[----:B------:R-:W-:Y:S01]  /*0570*/  @!P3 IADD3 R4, PT, PT, -R4, RZ, RZ ;  /* 0x000000ff0404b210 */ /* 0x000fe20007ffe1ff */
[----:B------:R-:W-:-:S03]  /*0580*/  IMAD R33, R32, 0x1e, RZ ;  /* 0x0000001e20217824 */ /* 0x000fc600078e02ff */
[----:B------:R-:W-:Y:S02]  /*0590*/  SEL R11, R11, R4, !P4 ;  /* 0x000000040b0b7207 */ /* 0x000fe40006000000 */
[C---:B------:R-:W-:Y:S02]  /*05a0*/  IADD3 R34, P2, PT, R33.reuse, R0, RZ ;  /* 0x0000000021227210 */ /* 0x040fe40007f5e0ff */
[----:B------:R-:W-:Y:S02]  /*05b0*/  SHF.R.S32.HI R2, RZ, 0x1f, R11 ;  /* 0x0000001fff027819 */ /* 0x000fe4000001140b */
[----:B------:R-:W-:Y:S01]  /*05c0*/  LEA.HI.X.SX32 R35, R33, RZ, 0x1, P2 ;  /* 0x000000ff21237211 */ /* 0x000fe200010f0eff */
[----:B------:R-:W4:Y:S02]  /*05d0*/  @!P1 LDC.64 R22, c[0x0][0x3f8] ;  /* 0x0000fe00ff169b82 */ /* 0x000f240000000a00 */
[----:B------:R-:W-:Y:S02]  /*05e0*/  IMAD R2, R2, UR30, RZ ;  /* 0x0000001e02027c24 */ /* 0x000fe4000f8e02ff */
[----:B------:R-:W-:-:S04]  /*05f0*/  IMAD.WIDE.U32 R34, R11, UR30, R34 ;  /* 0x0000001e0b227c25 */ /* 0x000fc8000f8e0022 */
[----:B------:R-:W-:Y:S01]  /*0600*/  IMAD R37, R11, UR31, R2 ;  /* 0x0000001f0b257c24 */ /* 0x000fe2000f8e0202 */
[----:B------:R-:W-:Y:S01]  /*0610*/  @!P0 MOV R36, R34 ;  /* 0x0000002200248202 */ /* 0x000fe20000000f00 */
[-C--:B0-----:R-:W-:Y:S01]  /*0620*/  @!P0 IMAD R2, R3, R6.reuse, RZ ;  /* 0x0000000603028224 */ /* 0x081fe200078e02ff */
[----:B------:R-:W0:Y:S02]  /*0630*/  @!P1 LDC.64 R12, c[0x0][0x398] ;  /* 0x0000e600ff0c9b82 */ /* 0x000e240000000a00 */
[----:B------:R-:W-:Y:S01]  /*0640*/  IADD3 R37, PT, PT, R35, R37, RZ ;  /* 0x0000002523257210 */ /* 0x000fe20007ffe0ff */
[C---:B------:R-:W-:Y:S01]  /*0650*/  @!P0 IMAD R11, R31.reuse, R7, R2 ;  /* 0x000000071f0b8224 */ /* 0x040fe200078e0202 */
[----:B------:R-:W-:Y:S01]  /*0660*/  ISETP.NE.AND P2, PT, RZ, UR21, PT ;  /* 0x00000015ff007c0c */ /* 0x000fe2000bf45270 */
[----:B------:R-:W-:-:S05]  /*0670*/  @!P0 IMAD.WIDE.U32 R6, R31, R6, R36 ;  /* 0x000000061f068225 */ /* 0x000fca00078e0024 */
[----:B------:R-:W-:Y:S01]  /*0680*/  @!P0 IADD3 R7, PT, PT, R7, R11, RZ ;  /* 0x0000000b07078210 */ /* 0x000fe20007ffe0ff */
[----:B----4-:R-:W-:Y:S01]  /*0690*/  @!P1 IMAD R4, R5, R22, RZ ;  /* 0x0000001605049224 */ /* 0x010fe200078e02ff */
[C---:B------:R-:W-:Y:S01]  /*06a0*/  @!P0 SHF.L.U32 R25, R6.reuse, 0x1, RZ ;  /* 0x0000000106198819 */ /* 0x040fe200000006ff */
[----:B------:R-:W4:Y:S01]  /*06b0*/  @!P1 LDC.64 R10, c[0x0][0x3a0] ;  /* 0x0000e800ff0a9b82 */ /* 0x000f220000000a00 */
[----:B------:R-:W-:Y:S02]  /*06c0*/  @!P0 SHF.L.U64.HI R2, R6, 0x1, R7 ;  /* 0x0000000106028819 */ /* 0x000fe40000010207 */
[----:B------:R-:W-:Y:S02]  /*06d0*/  @!P1 MOV R6, R34 ;  /* 0x0000002200069202 */ /* 0x000fe40000000f00 */
[----:B------:R-:W-:Y:S01]  /*06e0*/  @!P1 MOV R7, R37 ;  /* 0x0000002500079202 */ /* 0x000fe20000000f00 */
[C---:B------:R-:W-:Y:S02]  /*06f0*/  @!P1 IMAD R4, R28.reuse, R23, R4 ;  /* 0x000000171c049224 */ /* 0x040fe400078e0204 */
[----:B------:R-:W0:Y:S01]  /*0700*/  @P2 LDC.64 R16, c[0x0][0x3b0] ;  /* 0x0000ec00ff102b82 */ /* 0x000e220000000a00 */
[----:B------:R-:W-:-:S07]  /*0710*/  @!P1 IMAD.WIDE.U32 R22, R28, R22, R6 ;  /* 0x000000161c169225 */ /* 0x000fce00078e0006 */
[----:B------:R-:W0:Y:S01]  /*0720*/  @!P0 LDC.64 R6, c[0x0][0x398] ;  /* 0x0000e600ff068b82 */ /* 0x000e220000000a00 */
[----:B-1----:R-:W-:Y:S02]  /*0730*/  @!P0 IADD3 R14, P3, PT, R25, R14, RZ ;  /* 0x0000000e190e8210 */ /* 0x002fe40007f7e0ff */
[----:B------:R-:W-:Y:S02]  /*0740*/  CS2R R26, SRZ ;  /* 0x00000000001a7805 */ /* 0x000fe4000001ff00 */
[----:B------:R-:W-:Y:S02]  /*0750*/  @!P1 IADD3 R23, PT, PT, R23, R4, RZ ;  /* 0x0000000417179210 */ /* 0x000fe40007ffe0ff */
[----:B------:R-:W-:Y:S02]  /*0760*/  @!P0 IADD3.X R15, PT, PT, R2, R15, RZ, P3, !PT ;  /* 0x0000000f020f8210 */ /* 0x000fe40001ffe4ff */
[----:B------:R-:W-:Y:S02]  /*0770*/  IADD3 R33, PT, PT, R33, R0, RZ ;  /* 0x0000000021217210 */ /* 0x000fe40007ffe0ff */
[C---:B------:R-:W-:Y:S01]  /*0780*/  @!P1 SHF.L.U64.HI R4, R22.reuse, 0x1, R23 ;  /* 0x0000000116049819 */ /* 0x040fe20000010217 */
[----:B------:R1:W5:Y:S01]  /*0790*/  @!P0 LDG.E R27, desc[UR16][R14.64] ;  /* 0x000000100e1b8981 */ /* 0x000362000c1e1900 */
[----:B------:R-:W-:Y:S01]  /*07a0*/  @!P1 SHF.L.U32 R23, R22, 0x1, RZ ;  /* 0x0000000116179819 */ /* 0x000fe200000006ff */
[----:B---3--:R-:W-:-:S03]  /*07b0*/  IMAD.WIDE R18, R33, 0x2, R18 ;  /* 0x0000000221127825 */ /* 0x008fc600078e0212 */
[----:B----4-:R-:W-:Y:S01]  /*07c0*/  @!P1 IADD3 R10, P4, PT, R23, R10, RZ ;  /* 0x0000000a170a9210 */ /* 0x010fe20007f9e0ff */
[----:B0-----:R-:W-:-:S03]  /*07d0*/  @P2 IMAD.WIDE R16, R33, 0x2, R16 ;  /* 0x0000000221102825 */ /* 0x001fc600078e0210 */
[----:B------:R-:W-:Y:S02]  /*07e0*/  @!P1 IADD3.X R11, PT, PT, R4, R11, RZ, P4, !PT ;  /* 0x0000000b040b9210 */ /* 0x000fe400027fe4ff */
[----:B-1----:R-:W-:Y:S02]  /*07f0*/  @!P0 IADD3 R14, P3, PT, R25, R6, RZ ;  /* 0x00000006190e8210 */ /* 0x002fe40007f7e0ff */
[----:B------:R-:W-:Y:S02]  /*0800*/  @!P1 IADD3 R6, P5, PT, R23, R12, RZ ;  /* 0x0000000c17069210 */ /* 0x000fe40007fbe0ff */
[----:B------:R-:W-:Y:S01]  /*0810*/  @!P0 IADD3.X R15, PT, PT, R2, R7, RZ, P3, !PT ;  /* 0x00000007020f8210 */ /* 0x000fe20001ffe4ff */
[----:B------:R-:W3:Y:S01]  /*0820*/  LDG.E.U16 R12, desc[UR16][R18.64+0x2] ;  /* 0x00000210120c7981 */ /* 0x000ee2000c1e1500 */
[----:B------:R-:W-:-:S03]  /*0830*/  @!P1 IADD3.X R7, PT, PT, R4, R13, RZ, P5, !PT ;  /* 0x0000000d04079210 */ /* 0x000fc60002ffe4ff */
[----:B------:R-:W4:Y:S04]  /*0840*/  @P2 LDG.E.U16 R2, desc[UR16][R16.64+0x2] ;  /* 0x0000021010022981 */ /* 0x000f28000c1e1500 */
[----:B------:R-:W3:Y:S04]  /*0850*/  LDG.E.U16 R4, desc[UR16][R18.64] ;  /* 0x0000001012047981 */ /* 0x000ee8000c1e1500 */
[----:B------:R-:W3:Y:S04]  /*0860*/  @P2 LDG.E.U16 R13, desc[UR16][R16.64] ;  /* 0x00000010100d2981 */ /* 0x000ee8000c1e1500 */
[----:B------:R0:W5:Y:S01]  /*0870*/  @!P0 LDG.E R26, desc[UR16][R14.64] ;  /* 0x000000100e1a8981 */ /* 0x000162000c1e1900 */
[----:B------:R-:W-:-:S02]  /*0880*/  CS2R R24, SRZ ;  /* 0x0000000000187805 */ /* 0x000fc4000001ff00 */
[----:B------:R-:W-:-:S04]  /*0890*/  CS2R R22, SRZ ;  /* 0x0000000000167805 */ /* 0x000fc8000001ff00 */
        /* <DEDUP_REMOVED lines=15> */
[----:B----4-:R-:W-:Y:S02]  /*0990*/  @P2 SHF.L.U32 R23, R2, 0x10, RZ ;  /* 0x0000001002172819 */ /* 0x010fe400000006ff */
[----:B---3--:R-:W-:Y:S02]  /*09a0*/  SHF.L.U32 R2, R4, 0x10, RZ ;  /* 0x0000001004027819 */ /* 0x008fe400000006ff */
[----:B------:R-:W-:Y:S02]  /*09b0*/  SHF.L.U32 R4, R12, 0x10, RZ ;  /* 0x000000100c047819 */ /* 0x000fe400000006ff */
[----:B------:R-:W-:Y:S01]  /*09c0*/  @P2 SHF.L.U32 R25, R13, 0x10, RZ ;  /* 0x000000100d192819 */ /* 0x000fe200000006ff */
[----:B0-----:R-:W-:Y:S06]  /*09d0*/  BRA.U UP1, `(.L_x_827) ;  /* 0x0000000101947547 */ /* 0x001fec000b800000 */
[--C-:B-----5:R-:W-:Y:S02]  /*09e0*/  HADD2.F32 R6, -RZ, R27.reuse.H0_H0 ;  /* 0x2000001bff067230 */ /* 0x120fe40000004100 */
[--C-:B------:R-:W-:Y:S02]  /*09f0*/  HADD2.F32 R7, -RZ, R26.reuse.H0_H0 ;  /* 0x2000001aff077230 */ /* 0x100fe40000004100 */
[----:B------:R-:W-:Y:S02]  /*0a00*/  HADD2.F32 R8, -RZ, R27.H1_H1 ;  /* 0x3000001bff087230 */ /* 0x000fe40000004100 */
[----:B------:R-:W-:Y:S01]  /*0a10*/  FADD.FTZ R6, R6, -UR36 ;  /* 0x8000002406067e21 */ /* 0x000fe20008010000 */
[----:B------:R-:W-:Y:S02]  /*0a20*/  HADD2.F32 R9, -RZ, R26.H1_H1 ;  /* 0x3000001aff097230 */ /* 0x000fe40000004100 */
[----:B------:R-:W-:Y:S01]  /*0a30*/  FMUL.FTZ R11, R2, R7 ;  /* 0x00000007020b7220 */ /* 0x000fe20000410000 */
[----:B------:R-:W-:-:S02]  /*0a40*/  HADD2.F32 R12, -RZ, R24.H0_H0 ;  /* 0x20000018ff0c7230 */ /* 0x000fc40000004100 */
[----:B------:R-:W-:Y:S01]  /*0a50*/  FMUL.FTZ R6, R6, UR25 ;  /* 0x0000001906067c20 */ /* 0x000fe20008410000 */
[----:B------:R-:W-:Y:S01]  /*0a60*/  FADD.FTZ R8, R8, -UR36 ;  /* 0x8000002408087e21 */ /* 0x000fe20008010000 */
[----:B------:R-:W-:Y:S01]  /*0a70*/  FMUL.FTZ R13, R4, R9 ;  /* 0x00000009040d7220 */ /* 0x000fe20000410000 */
[----:B------:R-:W-:Y:S01]  /*0a80*/  FADD.FTZ R10, RZ, R11 ;  /* 0x0000000bff0a7221 */ /* 0x000fe20000010000 */
[----:B------:R-:W-:Y:S01]  /*0a90*/  FFMA.FTZ R15, R6, R11, RZ ;  /* 0x0000000b060f7223 */ /* 0x000fe200000100ff */
[----:B------:R-:W-:Y:S01]  /*0aa0*/  FMUL.FTZ R8, R8, UR25 ;  /* 0x0000001908087c20 */ /* 0x000fe20008410000 */
[--C-:B------:R-:W-:Y:S02]  /*0ab0*/  HADD2.F32 R11, -RZ, R22.reuse.H0_H0 ;  /* 0x20000016ff0b7230 */ /* 0x100fe40000004100 */
        /* <DEDUP_REMOVED lines=8> */
[----:B------:R-:W-:Y:S01]  /*0b40*/  FADD.FTZ R10, R10, R17 ;  /* 0x000000110a0a7221 */ /* 0x000fe20000010000 */
[----:B------:R-:W-:Y:S01]  /*0b50*/  FFMA.FTZ R19, R14, R17, R13 ;  /* 0x000000110e137223 */ /* 0x000fe2000001000d */
[----:B------:R-:W-:Y:S01]  /*0b60*/  FMUL.FTZ R17, R4, R15 ;  /* 0x0000000f04117220 */ /* 0x000fe20000410000 */
[----:B------:R-:W-:Y:S01]  /*0b70*/  FADD.FTZ R12, R12, -UR36 ;  /* 0x800000240c0c7e21 */ /* 0x000fe20008010000 */
[----:B------:R-:W-:Y:S01]  /*0b80*/  FFMA.FTZ R6, R9, R8, RZ ;  /* 0x0000000809067223 */ /* 0x000fe200000100ff */
[----:B------:R-:W-:Y:S01]  /*0b90*/  FADD.FTZ R9, RZ, R9 ;  /* 0x00000009ff097221 */ /* 0x000fe20000010000 */
[----:B------:R-:W-:Y:S01]  /*0ba0*/  FADD.FTZ R13, R17, R10 ;  /* 0x0000000a110d7221 */ /* 0x000fe20000010000 */
[----:B------:R-:W-:Y:S01]  /*0bb0*/  FADD.FTZ R10, RZ, R7 ;  /* 0x00000007ff0a7221 */ /* 0x000fe20000010000 */
[----:B------:R-:W-:Y:S01]  /*0bc0*/  FMUL.FTZ R16, R12, UR25 ;  /* 0x000000190c107c20 */ /* 0x000fe20008410000 */
[----:B------:R-:W-:-:S02]  /*0bd0*/  FFMA.FTZ R8, R11, R14, R18 ;  /* 0x0000000e0b087223 */ /* 0x000fc40000010012 */
[----:B------:R-:W-:Y:S01]  /*0be0*/  FADD.FTZ R10, R11, R10 ;  /* 0x0000000a0b0a7221 */ /* 0x000fe20000010000 */
[C---:B------:R-:W-:Y:S01]  /*0bf0*/  FADD.FTZ R11, R15.reuse, R9 ;  /* 0x000000090f0b7221 */ /* 0x040fe20000010000 */
[----:B------:R-:W-:Y:S01]  /*0c00*/  FFMA.FTZ R12, R16, R17, R19 ;  /* 0x00000011100c7223 */ /* 0x000fe20000010013 */
[----:B------:R-:W-:Y:S01]  /*0c10*/  FFMA.FTZ R9, R15, R16, R6 ;  /* 0x000000100f097223 */ /* 0x000fe20000010006 */
[----:B------:R-:W-:Y:S06]  /*0c20*/  BRA `(.L_x_828) ;  /* 0x0000000400207947 */ /* 0x000fec0003800000 */
.L_x_827:
[--C-:B-----5:R-:W-:Y:S02]  /*0c30*/  HADD2.F32 R6, -RZ, R27.reuse.H0_H0 ;  /* 0x2000001bff067230 */ /* 0x120fe40000004100 */
[----:B------:R-:W-:Y:S02]  /*0c40*/  HADD2.F32 R7, -RZ, R27.H1_H1 ;  /* 0x3000001bff077230 */ /* 0x000fe40000004100 */
[--C-:B------:R-:W-:Y:S02]  /*0c50*/  HADD2.F32 R8, -RZ, R24.reuse.H0_H0 ;  /* 0x20000018ff087230 */ /* 0x100fe40000004100 */
[----:B------:R-:W-:Y:S01]  /*0c60*/  FADD.FTZ R6, R6, -UR36 ;  /* 0x8000002406067e21 */ /* 0x000fe20008010000 */
[----:B------:R-:W-:Y:S02]  /*0c70*/  HADD2.F32 R9, -RZ, R24.H1_H1 ;  /* 0x30000018ff097230 */ /* 0x000fe40000004100 */
[----:B------:R-:W-:Y:S01]  /*0c80*/  FADD.FTZ R7, R7, -UR36 ;  /* 0x8000002407077e21 */ /* 0x000fe20008010000 */
[----:B------:R-:W-:Y:S01]  /*0c90*/  FMUL.FTZ R6, R6, UR25 ;  /* 0x0000001906067c20 */ /* 0x000fe20008410000 */
[----:B------:R-:W-:-:S02]  /*0ca0*/  FADD.FTZ R8, R8, -UR36 ;  /* 0x8000002408087e21 */ /* 0x000fc40008010000 */
[----:B------:R-:W-:Y:S01]  /*0cb0*/  FMUL.FTZ R7, R7, UR25 ;  /* 0x0000001907077c20 */ /* 0x000fe20008410000 */
[----:B------:R-:W-:Y:S01]  /*0cc0*/  FADD.FTZ R9, R9, -UR36 ;  /* 0x8000002409097e21 */ /* 0x000fe20008010000 */
[----:B------:R-:W-:Y:S01]  /*0cd0*/  FFMA.FTZ R16, R2, R6, R25 ;  /* 0x0000000602107223 */ /* 0x000fe20000010019 */
[----:B------:R-:W-:Y:S01]  /*0ce0*/  FMUL.FTZ R8, R8, UR25 ;  /* 0x0000001908087c20 */ /* 0x000fe20008410000 */
[----:B------:R-:W-:Y:S01]  /*0cf0*/  FFMA.FTZ R13, R4, R7, R23 ;  /* 0x00000007040d7223 */ /* 0x000fe20000010017 */
[----:B------:R-:W-:Y:S01]  /*0d00*/  FMUL.FTZ R9, R9, UR25 ;  /* 0x0000001909097c20 */ /* 0x000fe20008410000 */
[----:B------:R-:W-:Y:S01]  /*0d10*/  FMUL.FTZ R11, R16, -1.4426950216293334961 ;  /* 0xbfb8aa3b100b7820 */ /* 0x000fe20000410000 */
        /* <DEDUP_REMOVED lines=11> */
[----:B------:R-:W1:Y:S01]  /*0dd0*/  MUFU.EX2 R14, R33 ;  /* 0x00000021000e7308 */ /* 0x000e620000000800 */
[----:B--2---:R-:W-:-:S07]  /*0de0*/  FADD.FTZ R15, R15, 1 ;  /* 0x3f8000000f0f7421 */ /* 0x004fce0000010000 */
[----:B------:R-:W2:Y:S01]  /*0df0*/  MUFU.RCP R12, R12 ;  /* 0x0000000c000c7308 */ /* 0x000ea20000001000 */
[----:B0-----:R-:W-:-:S04]  /*0e00*/  FADD.FTZ R19, -R17, 1 ;  /* 0x3f80000011137421 */ /* 0x001fc80000010100 */
[----:B------:R-:W-:Y:S01]  /*0e10*/  FFMA.FTZ R16, R16, R19, 1 ;  /* 0x3f80000010107423 */ /* 0x000fe20000010013 */
[--C-:B------:R-:W-:Y:S02]  /*0e20*/  HADD2.F32 R19, -RZ, R26.reuse.H0_H0 ;  /* 0x2000001aff137230 */ /* 0x100fe40000004100 */
[----:B------:R-:W0:Y:S01]  /*0e30*/  MUFU.RCP R15, R15 ;  /* 0x0000000f000f7308 */ /* 0x000e220000001000 */
[----:B-1----:R-:W-:Y:S02]  /*0e40*/  FADD.FTZ R18, R14, 1 ;  /* 0x3f8000000e127421 */ /* 0x002fe40000010000 */
[----:B------:R-:W-:Y:S01]  /*0e50*/  FMUL.FTZ R17, R19, R17 ;  /* 0x0000001113117220 */ /* 0x000fe20000410000 */
[----:B------:R-:W-:-:S03]  /*0e60*/  HADD2.F32 R19, -RZ, R26.H1_H1 ;  /* 0x3000001aff137230 */ /* 0x000fc60000004100 */
[----:B------:R-:W-:Y:S01]  /*0e70*/  FMUL.FTZ R17, R17, R16 ;  /* 0x0000001011117220 */ /* 0x000fe20000410000 */
[--C-:B------:R-:W-:Y:S02]  /*0e80*/  HADD2.F32 R16, -RZ, R22.reuse.H1_H1 ;  /* 0x30000016ff107230 */ /* 0x100fe40000004100 */
[----:B--2---:R-:W-:Y:S01]  /*0e90*/  FADD.FTZ R14, -R12, 1 ;  /* 0x3f8000000c0e7421 */ /* 0x004fe20000010100 */
[----:B------:R-:W-:Y:S01]  /*0ea0*/  FMUL.FTZ R19, R19, R12 ;  /* 0x0000000c13137220 */ /* 0x000fe20000410000 */
[----:B------:R-:W-:Y:S02]  /*0eb0*/  HADD2.F32 R12, -RZ, R22.H0_H0 ;  /* 0x20000016ff0c7230 */ /* 0x000fe40000004100 */
[----:B------:R-:W-:Y:S02]  /*0ec0*/  FFMA.FTZ R14, R13, R14, 1 ;  /* 0x3f8000000d0e7423 */ /* 0x000fe4000001000e */
[----:B------:R-:W1:Y:S02]  /*0ed0*/  MUFU.RCP R13, R18 ;  /* 0x00000012000d7308 */ /* 0x000e640000001000 */
[----:B------:R-:W-:Y:S01]  /*0ee0*/  FMUL.FTZ R14, R19, R14 ;  /* 0x0000000e130e7220 */ /* 0x000fe20000410000 */
[----:B0-----:R-:W-:Y:S01]  /*0ef0*/  FADD.FTZ R19, -R15, 1 ;  /* 0x3f8000000f137421 */ /* 0x001fe20000010100 */
[----:B------:R-:W-:-:S03]  /*0f00*/  FMUL.FTZ R15, R12, R15 ;  /* 0x0000000f0c0f7220 */ /* 0x000fc60000410000 */
[----:B------:R-:W-:-:S04]  /*0f10*/  FFMA.FTZ R10, R10, R19, 1 ;  /* 0x3f8000000a0a7423 */ /* 0x000fc80000010013 */
[----:B------:R-:W-:Y:S01]  /*0f20*/  FMUL.FTZ R15, R15, R10 ;  /* 0x0000000a0f0f7220 */ /* 0x000fe20000410000 */
[----:B------:R-:W-:Y:S01]  /*0f30*/  FMUL.FTZ R10, R4, R14 ;  /* 0x0000000e040a7220 */ /* 0x000fe20000410000 */
[----:B-1----:R-:W-:-:S04]  /*0f40*/  FADD.FTZ R12, -R13, 1 ;  /* 0x3f8000000d0c7421 */ /* 0x002fc80000010100 */
[----:B------:R-:W-:Y:S01]  /*0f50*/  FFMA.FTZ R12, R11, R12, 1 ;  /* 0x3f8000000b0c7423 */ /* 0x000fe2000001000c */
[----:B------:R-:W-:Y:S01]  /*0f60*/  FMUL.FTZ R11, R16, R13 ;  /* 0x0000000d100b7220 */ /* 0x000fe20000410000 */
[----:B------:R-:W-:-:S03]  /*0f70*/  FMUL.FTZ R13, R2, R17 ;  /* 0x00000011020d7220 */ /* 0x000fc60000410000 */
[----:B------:R-:W-:Y:S01]  /*0f80*/  FMUL.FTZ R11, R11, R12 ;  /* 0x0000000c0b0b7220 */ /* 0x000fe20000410000 */
[----:B------:R-:W-:Y:S01]  /*0f90*/  FFMA.FTZ R12, R6, R13, RZ ;  /* 0x0000000d060c7223 */ /* 0x000fe200000100ff */
[----:B------:R-:W-:-:S03]  /*0fa0*/  FADD.FTZ R19, RZ, R13 ;  /* 0x0000000dff137221 */ /* 0x000fc60000010000 */
[----:B------:R-:W-:Y:S01]  /*0fb0*/  FFMA.FTZ R13, R7, R10, R12 ;  /* 0x0000000a070d7223 */ /* 0x000fe2000001000c */
[----:B------:R-:W-:Y:S01]  /*0fc0*/  FADD.FTZ R19, R10, R19 ;  /* 0x000000130a137221 */ /* 0x000fe20000010000 */
[----:B------:R-:W-:-:S04]  /*0fd0*/  FMUL.FTZ R10, R2, R15 ;  /* 0x0000000f020a7220 */ /* 0x000fc80000410000 */
[----:B------:R-:W-:Y:S01]  /*0fe0*/  FFMA.FTZ R12, R8, R10, R13 ;  /* 0x0000000a080c7223 */ /* 0x000fe2000001000d */
[----:B------:R-:W-:Y:S01]  /*0ff0*/  FADD.FTZ R19, R19, R10 ;  /* 0x0000000a13137221 */ /* 0x000fe20000010000 */
[----:B------:R-:W-:-:S04]  /*1000*/  FMUL.FTZ R10, R4, R11 ;  /* 0x0000000b040a7220 */ /* 0x000fc80000410000 */
[----:B------:R-:W-:Y:S01]  /*1010*/  FADD.FTZ R13, R10, R19 ;  /* 0x000000130a0d7221 */ /* 0x000fe20000010000 */
[----:B------:R-:W-:Y:S01]  /*1020*/  FFMA.FTZ R19, R6, R17, RZ ;  /* 0x0000001106137223 */ /* 0x000fe200000100ff */
[----:B------:R-:W-:Y:S01]  /*1030*/  FFMA.FTZ R12, R9, R10, R12 ;  /* 0x0000000a090c7223 */ /* 0x000fe2000001000c */
[----:B------:R-:W-:Y:S01]  /*1040*/  FFMA.FTZ R6, R7, R14, RZ ;  /* 0x0000000e07067223 */ /* 0x000fe200000100ff */
[----:B------:R-:W-:Y:S01]  /*1050*/  FADD.FTZ R10, RZ, R17 ;  /* 0x00000011ff0a7221 */ /* 0x000fe20000010000 */
[----:B------:R-:W-:Y:S01]  /*1060*/  FADD.FTZ R14, RZ, R14 ;  /* 0x0000000eff0e7221 */ /* 0x000fe20000010000 */
[----:B------:R-:W-:Y:S01]  /*1070*/  FFMA.FTZ R8, R8, R15, R19 ;  /* 0x0000000f08087223 */ /* 0x000fe20000010013 */
[----:B------:R-:W-:Y:S01]  /*1080*/  FFMA.FTZ R9, R9, R11, R6 ;  /* 0x0000000b09097223 */ /* 0x000fe20000010006 */
[----:B------:R-:W-:Y:S01]  /*1090*/  FADD.FTZ R10, R10, R15 ;  /* 0x0000000f0a0a7221 */ /* 0x000fe20000010000 */
[----:B------:R-:W-:-:S07]  /*10a0*/  FADD.FTZ R11, R14, R11 ;  /* 0x0000000b0e0b7221 */ /* 0x000fce0000010000 */
.L_x_828:
        /* <DEDUP_REMOVED lines=34> */
.L_x_830:
[----:B------:R-:W-:Y:S05]  /*12d0*/  BSYNC.RECONVERGENT B0 ;  /* 0x0000000000007941 */ /* 0x000fea0003800200 */
.L_x_829:
        /* <DEDUP_REMOVED lines=42> */
.L_x_832:
[----:B------:R-:W-:Y:S05]  /*1580*/  BSYNC.RECONVERGENT B0 ;  /* 0x0000000000007941 */ /* 0x000fea0003800200 */
.L_x_831:
        /* <DEDUP_REMOVED lines=157> */
[----:B------:R-:W-:-:S07]  /*1f60*/  FADD.FTZ R11, R18, R11 ;  /* 0x0000000b120b7221 */ /* 0x000fce0000010000 */
.L_x_834:
[----:B------:R-:W-:Y:S05]  /*1f70*/  BSYNC.RECONVERGENT B0 ;  /* 0x0000000000007941 */ /* 0x000fea0003800200 */
.L_x_833:
[----:B------:R-:W-:Y:S04]  /*1f80*/  BSSY.RECONVERGENT B0, `(.L_x_835) ;  /* 0x000001d000007945 */ /* 0x000fe80003800200 */
[----:B------:R-:W-:Y:S05]  /*1f90*/  @P5 BRA `(.L_x_836) ;  /* 0x00000000006c5947 */ /* 0x000fea0003800000 */
[----:B------:R-:W4:Y:S01]  /*1fa0*/  LDC.64 R14, c[0x0][0x3d8] ;  /* 0x0000f600ff0e7b82 */ /* 0x000f220000000a00 */
[----:B------:R-:W-:-:S07]  /*1fb0*/  IMAD R17, R32, 0xf, R21 ;  /* 0x0000000f20117824 */ /* 0x000fce00078e0215 */
[----:B-12---:R-:W1:Y:S01]  /*1fc0*/  LDC.64 R12, c[0x0][0x3f8] ;  /* 0x0000fe00ff0c7b82 */ /* 0x006e620000000a00 */
[----:B----4-:R-:W-:-:S05]  /*1fd0*/  IMAD.WIDE R16, R17, 0x4, R14 ;  /* 0x0000000411107825 */ /* 0x010fca00078e020e */
        /* <DEDUP_REMOVED lines=23> */
.L_x_836:
[----:B------:R-:W-:Y:S05]  /*2150*/  BSYNC.RECONVERGENT B0 ;  /* 0x0000000000007941 */ /* 0x000fea0003800200 */
.L_x_835:
        /* <DEDUP_REMOVED lines=12> */
[----:B-1----:R-:W-:Y:S01]  /*2220*/  MOV R12, UR4 ;  /* 0x00000004000c7c02 */ /* 0x002fe20008000f00 */
[----:B------:R-:W-:Y:S02]  /*2230*/  UIADD3 UR13, UPT, UPT, UR14, UR5, URZ ;  /* 0x000000050e0d7290 */ /* 0x000fe4000fffe0ff */
[----:B------:R-:W-:Y:S01]  /*2240*/  UIMAD.WIDE.U32 UR26, UR22, 0x8, UR6 ;  /* 0x00000008161a78a5 */ /* 0x000fe2000f8e0006 */
[----:B------:R-:W-:-:S03]  /*2250*/  LOP3.LUT P1, R12, R12, 0x2, RZ, 0xc0, !PT ;  /* 0x000000020c0c7812 */ /* 0x000fc6000782c0ff */
[----:B--2---:R-:W-:Y:S02]  /*2260*/  MOV R13, UR13 ;  /* 0x0000000d000d7c02 */ /* 0x004fe40008000f00 */
        /* <DEDUP_REMOVED lines=12> */
.L_x_839:
[----:B-1----:R-:W2:Y:S04]  /*2330*/  LDG.E.STRONG.GPU R8, desc[UR16][R10.64] ;  /* 0x000000100a087981 */ /* 0x002ea8000c1ef900 */
[----:B--2---:R-:W-:Y:S01]  /*2340*/  CCTL.IVALL ;  /* 0x00000000ff00798f */ /* 0x004fe20002000000 */
[----:B------:R-:W-:Y:S05]  /*2350*/  YIELD ;  /* 0x0000000000007946 */ /* 0x000fea0003800000 */
[----:B------:R-:W-:-:S13]  /*2360*/  ISETP.NE.AND P1, PT, R8, R15, PT ;  /* 0x0000000f0800720c */ /* 0x000fda0003f25270 */
[----:B------:R-:W-:Y:S05]  /*2370*/  @P1 BRA `(.L_x_839) ;  /* 0xfffffffc00ec1947 */ /* 0x000fea000383ffff */
.L_x_838:
        /* <DEDUP_REMOVED lines=14> */
.L_x_841:
        /* <DEDUP_REMOVED lines=20> */
[----:B--2---:R-:W-:Y:S01]  /*25a0*/  MOV R13, UR33 ;  /* 0x00000021000d7c02 */ /* 0x004fe20008000f00 */
        /* <DEDUP_REMOVED lines=8> */
[----:B------:R-:W-:Y:S01]  /*2630*/  @!P1 FADD.FTZ R7, R7, R9 ;  /* 0x0000000907079221 */ /* 0x000fe20000010000 */
[----:B------:R-:W-:Y:S02]  /*2640*/  IADD3 R8, PT, PT, R16, 0x5, RZ ;  /* 0x0000000510087810 */ /* 0x000fe40007ffe0ff */
[----:B------:R-:W-:Y:S01]  /*2650*/  ISETP.EQ.OR P1, PT, R17, UR18, P3 ;  /* 0x0000001211007c0c */ /* 0x000fe20009f22670 */
[----:B--2---:R-:W-:Y:S01]  /*2660*/  @!P4 FADD.FTZ R6, R6, R10 ;  /* 0x0000000a0606c221 */ /* 0x004fe20000010000 */
[----:B------:R-:W-:Y:S01]  /*2670*/  @!P4 FADD.FTZ R7, R7, R11 ;  /* 0x0000000b0707c221 */ /* 0x000fe20000010000 */
[----:B------:R-:W-:Y:S02]  /*2680*/  ISETP.EQ.OR P4, PT, R8, UR18, P3 ;  /* 0x0000001208007c0c */ /* 0x000fe40009f82670 */
[----:B------:R-:W-:Y:S01]  /*2690*/  IADD3 R8, PT, PT, R16, 0x6, RZ ;  /* 0x0000000610087810 */ /* 0x000fe20007ffe0ff */
[----:B----4-:R-:W-:Y:S01]  /*26a0*/  @!P6 FADD.FTZ R6, R6, R12 ;  /* 0x0000000c0606e221 */ /* 0x010fe20000010000 */
[----:B------:R-:W-:-:S02]  /*26b0*/  @!P6 FADD.FTZ R7, R7, R13 ;  /* 0x0000000d0707e221 */ /* 0x000fc40000010000 */
[----:B------:R-:W-:Y:S02]  /*26c0*/  ISETP.EQ.OR P6, PT, R8, UR18, P3 ;  /* 0x0000001208007c0c */ /* 0x000fe40009fc2670 */
[----:B------:R-:W-:Y:S02]  /*26d0*/  IADD3 R8, PT, PT, R16, 0x7, RZ ;  /* 0x0000000710087810 */ /* 0x000fe40007ffe0ff */
[----:B------:R-:W-:Y:S01]  /*26e0*/  VOTEU.ALL UP1, P1 ;  /* 0x0000000000ff7886 */ /* 0x000fe20000820000 */
[----:B-----5:R-:W-:Y:S01]  /*26f0*/  @!P5 FADD.FTZ R6, R6, R14 ;  /* 0x0000000e0606d221 */ /* 0x020fe20000010000 */
        /* <DEDUP_REMOVED lines=42> */
.L_x_840:
        /* <DEDUP_REMOVED lines=9> */
[----:B------:R-:W-:Y:S02]  /*2a30*/  IADD3 R14, PT, PT, R16, 0x2, RZ ;  /* 0x00000002100e7810 */ /* 0x000fe40007ffe0ff */
[----:B------:R-:W-:Y:S02]  /*2a40*/  ISETP.EQ.OR P4, PT, R10, UR18, P3 ;  /* 0x000000120a007c0c */ /* 0x000fe40009f82670 */
[----:B------:R-:W-:Y:S02]  /*2a50*/  ISETP.EQ.OR P5, PT, R14, UR18, P3 ;  /* 0x000000120e007c0c */ /* 0x000fe40009fa2670 */
[----:B------:R-:W-:-:S02]  /*2a60*/  IADD3 R12, PT, PT, R16, 0x3, RZ ;  /* 0x00000003100c7810 */ /* 0x000fc40007ffe0ff */
[----:B------:R-:W-:Y:S02]  /*2a70*/  MOV R9, UR19 ;  /* 0x0000001300097c02 */ /* 0x000fe40008000f00 */
[----:B------:R-:W-:Y:S02]  /*2a80*/  ISETP.EQ.OR P6, PT, R12, UR18, P3 ;  /* 0x000000120c007c0c */ /* 0x000fe40009fc2670 */
[----:B--2---:R-:W-:Y:S01]  /*2a90*/  MOV R13, UR19 ;  /* 0x00000013000d7c02 */ /* 0x004fe20008000f00 */
        /* <DEDUP_REMOVED lines=25> */
.L_x_842:
[----:B------:R-:W-:Y:S05]  /*2c30*/  BRA.U !UP1, `(.L_x_837) ;  /* 0x0000000109887547 */ /* 0x000fea000b800000 */
[----:B------:R-:W-:Y:S02]  /*2c40*/  UISETP.NE.AND UP0, UPT, UR14, 0x1, UPT ;  /* 0x000000010e00788c */ /* 0x000fe4000bf05270 */
[----:B------:R-:W-:-:S06]  /*2c50*/  ULOP3.LUT UR13, UR20, 0x1, URZ, 0xc0, !UPT ;  /* 0x00000001140d7892 */ /* 0x000fcc000f8ec0ff */
[----:B-1----:R-:W-:Y:S01]  /*2c60*/  MOV R12, UR13 ;  /* 0x0000000d000c7c02 */ /* 0x002fe20008000f00 */
[----:B------:R-:W-:Y:S06]  /*2c70*/  BRA.U !UP0, `(.L_x_843) ;  /* 0x0000000108487547 */ /* 0x000fec000b800000 */
[C---:B------:R-:W-:Y:S02]  /*2c80*/  IADD3 R10, PT, PT, R16.reuse, 0x1, RZ ;  /* 0x00000001100a7810 */ /* 0x040fe40007ffe0ff */
[----:B------:R-:W-:Y:S02]  /*2c90*/  ISETP.EQ.OR P4, PT, R16, UR18, P3 ;  /* 0x0000001210007c0c */ /* 0x000fe40009f82670 */
[----:B------:R-:W-:Y:S02]  /*2ca0*/  ISETP.EQ.OR P1, PT, R10, UR18, P3 ;  /* 0x000000120a007c0c */ /* 0x000fe40009f22670 */
[----:B--2---:R-:W-:Y:S02]  /*2cb0*/  MOV R13, UR19 ;  /* 0x00000013000d7c02 */ /* 0x004fe40008000f00 */
        /* <DEDUP_REMOVED lines=8> */
[----:B------:R-:W2:Y:S01]  /*2d40*/  @!P1 LDG.E.64 R10, desc[UR16][R10.64] ;  /* 0x000000100a0a9981 */ /* 0x000ea2000c1e1b00 */
[----:B------:R-:W-:Y:S01]  /*2d50*/  IADD3 R16, PT, PT, R16, 0x2, RZ ;  /* 0x0000000210107810 */ /* 0x000fe20007ffe0ff */
[----:B0--3--:R-:W-:Y:S01]  /*2d60*/  @!P4 FADD.FTZ R6, R6, R8 ;  /* 0x000000080606c221 */ /* 0x009fe20000010000 */
[----:B------:R-:W-:-:S03]  /*2d70*/  @!P4 FADD.FTZ R7, R7, R9 ;  /* 0x000000090707c221 */ /* 0x000fc60000010000 */
[----:B--2---:R-:W-:Y:S01]  /*2d80*/  @!P1 FADD.FTZ R6, R6, R10 ;  /* 0x0000000a06069221 */ /* 0x004fe20000010000 */
[----:B------:R-:W-:-:S07]  /*2d90*/  @!P1 FADD.FTZ R7, R7, R11 ;  /* 0x0000000b07079221 */ /* 0x000fce0000010000 */
.L_x_843:
[----:B------:R-:W-:Y:S01]  /*2da0*/  ISETP.EQ.OR P1, PT, R16, UR18, P3 ;  /* 0x0000001210007c0c */ /* 0x000fe20009f22670 */
[----:B------:R-:W-:Y:S03]  /*2db0*/  BSSY.RECONVERGENT B0, `(.L_x_837) ;  /* 0x000000a000007945 */ /* 0x000fe60003800200 */
[----:B------:R-:W-:-:S13]  /*2dc0*/  ISETP.NE.U32.OR P1, PT, R12, 0x1, P1 ;  /* 0x000000010c00780c */ /* 0x000fda0000f25470 */
[----:B------:R-:W-:Y:S05]  /*2dd0*/  @P1 BRA `(.L_x_844) ;  /* 0x00000000001c1947 */ /* 0x000fea0003800000 */
[----:B------:R-:W-:Y:S02]  /*2de0*/  MOV R9, UR19 ;  /* 0x0000001300097c02 */ /* 0x000fe40008000f00 */
[----:B------:R-:W-:-:S03]  /*2df0*/  MOV R11, 0x8 ;  /* 0x00000008000b7802 */ /* 0x000fc60000000f00 */
[----:B------:R-:W-:-:S04]  /*2e00*/  IMAD R8, R16, R9, UR5 ;  /* 0x0000000510087e24 */ /* 0x000fc8000f8e0209 */
[----:B------:R-:W-:-:S06]  /*2e10*/  IMAD.WIDE.U32 R8, R8, R11, UR6 ;  /* 0x0000000608087e25 */ /* 0x000fcc000f8e000b */
[----:B------:R-:W0:Y:S02]  /*2e20*/  LDG.E.64 R8, desc[UR16][R8.64] ;  /* 0x0000001008087981 */ /* 0x000e24000c1e1b00 */
[----:B0--3--:R-:W-:Y:S01]  /*2e30*/  FADD.FTZ R6, R6, R8 ;  /* 0x0000000806067221 */ /* 0x009fe20000010000 */
[----:B------:R-:W-:-:S07]  /*2e40*/  FADD.FTZ R7, R7, R9 ;  /* 0x0000000907077221 */ /* 0x000fce0000010000 */
.L_x_844:
[----:B------:R-:W-:Y:S05]  /*2e50*/  BSYNC.RECONVERGENT B0 ;  /* 0x0000000000007941 */ /* 0x000fea0003800200 */
.L_x_837:
[----:B------:R-:W5:Y:S01]  /*2e60*/  S2UR UR7, SR_CgaCtaId ;  /* 0x00000000000779c3 */ /* 0x000f620000008800 */
[----:B------:R-:W-:Y:S01]  /*2e70*/  UMOV UR6, 0x400 ;  /* 0x0000040000067882 */ /* 0x000fe20000000000 */
[--C-:B-1--4-:R-:W-:Y:S02]  /*2e80*/  HADD2.F32 R12, -RZ, R27.reuse.H0_H0 ;  /* 0x2000001bff0c7230 */ /* 0x112fe40000004100 */
[----:B------:R-:W-:Y:S02]  /*2e90*/  HADD2.F32 R27, -RZ, R27.H1_H1 ;  /* 0x3000001bff1b7230 */ /* 0x000fe40000004100 */
[--C-:B--2---:R-:W-:Y:S02]  /*2ea0*/  HADD2.F32 R13, -RZ, R24.reuse.H0_H0 ;  /* 0x20000018ff0d7230 */ /* 0x104fe40000004100 */
        /* <DEDUP_REMOVED lines=35> */
.L_x_845:
        /* <DEDUP_REMOVED lines=20> */
.L_x_847:
[----:B------:R-:W-:Y:S05]  /*3220*/  BSYNC.RECONVERGENT B0 ;  /* 0x0000000000007941 */ /* 0x000fea0003800200 */
.L_x_846:
        /* <DEDUP_REMOVED lines=24> */
.L_x_848:
        /* <DEDUP_REMOVED lines=22> */
.L_x_850:
[----:B------:R-:W-:Y:S05]  /*3510*/  BSYNC.RECONVERGENT B0 ;  /* 0x0000000000007941 */ /* 0x000fea0003800200 */
.L_x_849:
[----:B------:R-:W-:Y:S02]  /*3520*/  UIADD3 UR12, UPT, UPT, UR19, UR12, URZ ;  /* 0x0000000c130c7290 */ /* 0x000fe4000fffe0ff */
[----:B------:R-:W-:Y:S02]  /*3530*/  UIADD3 UR4, UPT, UPT, UR4, 0x1, URZ ;  /* 0x0000000104047890 */ /* 0x000fe4000fffe0ff */
[----:B------:R-:W-:-:S09]  /*3540*/  UISETP.GE.AND UP0, UPT, UR12, UR8, UPT ;  /* 0x000000080c00728c */ /* 0x000fd2000bf06270 */
[----:B------:R-:W-:Y:S05]  /*3550*/  BRA.U !UP0, `(.L_x_851) ;  /* 0xffffffcd08587547 */ /* 0x000fea000b83ffff */
.L_x_826:
[----:B------:R-:W1:Y:S01]  /*3560*/  LDC R4, c[0x0][0x370] ;  /* 0x0000dc00ff047b82 */ /* 0x000e620000000800 */
[----:B------:R-:W-:Y:S01]  /*3570*/  ISETP.NE.AND P2, PT, R21, RZ, PT ;  /* 0x000000ff1500720c */ /* 0x000fe20003f45270 */
[----:B------:R-:W-:Y:S06]  /*3580*/  BSSY.RECONVERGENT B0, `(.L_x_852) ;  /* 0x0000011000007945 */ /* 0x000fec0003800200 */
[----:B0-----:R-:W0:Y:S08]  /*3590*/  LDC R7, c[0x0][0x374] ;  /* 0x0000dd00ff077b82 */ /* 0x001e300000000800 */
[----:B------:R-:W2:Y:S01]  /*35a0*/  LDC.64 R2, c[0x0][0x3c8] ;  /* 0x0000f200ff027b82 */ /* 0x000ea20000000a00 */
[----:B-1----:R-:W-:-:S02]  /*35b0*/  IADD3 R5, PT, PT, R4, -0x1, RZ ;  /* 0xffffffff04057810 */ /* 0x002fc40007ffe0ff */
[----:B------:R-:W-:Y:S02]  /*35c0*/  ISETP.NE.AND P1, PT, R4, 0x1, PT ;  /* 0x000000010400780c */ /* 0x000fe40003f25270 */
[----:B0-----:R-:W-:-:S04]  /*35d0*/  IADD3 R0, PT, PT, R7, -0x1, RZ ;  /* 0xffffffff07007810 */ /* 0x001fc80007ffe0ff */
[----:B------:R-:W-:Y:S02]  /*35e0*/  ISETP.NE.AND P0, PT, R0, UR5, PT ;  /* 0x0000000500007c0c */ /* 0x000fe4000bf05270 */
        /* <DEDUP_REMOVED lines=10> */
.L_x_853:
[----:B------:R-:W-:Y:S05]  /*3690*/  BSYNC.RECONVERGENT B0 ;  /* 0x0000000000007941 */ /* 0x000fea0003800200 */
.L_x_852:
[----:B------:R-:W-:Y:S05]  /*36a0*/  @P0 EXIT ;  /* 0x000000000000094d */ /* 0x000fea0003800000 */
[----:B------:R-:W-:Y:S05]  /*36b0*/  @P2 BRA `(.L_x_854) ;  /* 0x0000000000202947 */ /* 0x000fea0003800000 */
[----:B------:R-:W-:-:S05]  /*36c0*/  IMAD R0, R4, R7, RZ ;  /* 0x0000000704007224 */ /* 0x000fca00078e02ff */
[----:B------:R-:W-:-:S13]  /*36d0*/  ISETP.NE.AND P0, PT, R0, -0x1, PT ;  /* 0xffffffff0000780c */ /* 0x000fda0003f05270 */
[----:B------:R-:W-:Y:S05]  /*36e0*/  @!P0 BRA `(.L_x_854) ;  /* 0x0000000000148947 */ /* 0x000fea0003800000 */
.L_x_855:
[----:B0-----:R-:W2:Y:S04]  /*36f0*/  LDG.E.STRONG.GPU R5, desc[UR16][R2.64] ;  /* 0x0000001002057981 */ /* 0x001ea8000c1ef900 */
[----:B--2---:R-:W-:Y:S01]  /*3700*/  CCTL.IVALL ;  /* 0x00000000ff00798f */ /* 0x004fe20002000000 */
[----:B------:R-:W-:Y:S05]  /*3710*/  YIELD ;  /* 0x0000000000007946 */ /* 0x000fea0003800000 */
[----:B------:R-:W-:-:S13]  /*3720*/  ISETP.NE.AND P0, PT, R5, R0, PT ;  /* 0x000000000500720c */ /* 0x000fda0003f05270 */
[----:B------:R-:W-:Y:S05]  /*3730*/  @P0 BRA `(.L_x_855) ;  /* 0xfffffffc00ec0947 */ /* 0x000fea000383ffff */
.L_x_854:
        /* <DEDUP_REMOVED lines=74> */
.L_x_858:
[-C--:B0-----:R-:W-:Y:S01]  /*3be0*/  LEA R8, P1, R0, R14.reuse, 0x2 ;  /* 0x0000000e00087211 */ /* 0x081fe200078210ff */
[----:B------:R-:W2:Y:S01]  /*3bf0*/  LDG.E R27, desc[UR16][R14.64] ;  /* 0x000000100e1b7981 */ /* 0x000ea2000c1e1900 */
[----:B------:R-:W-:Y:S02]  /*3c00*/  LEA R12, P3, R16, R14, 0x2 ;  /* 0x0000000e100c7211 */ /* 0x000fe400078610ff */
[----:B------:R-:W-:Y:S02]  /*3c10*/  IADD3 R10, P2, PT, R14, R6, RZ ;  /* 0x000000060e0a7210 */ /* 0x000fe40007f5e0ff */
[C---:B------:R-:W-:Y:S02]  /*3c20*/  IADD3.X R9, PT, PT, R15.reuse, R24, RZ, P1, !PT ;  /* 0x000000180f097210 */ /* 0x040fe40000ffe4ff */
[C---:B------:R-:W-:Y:S02]  /*3c30*/  IADD3.X R13, PT, PT, R15.reuse, R26, RZ, P3, !PT ;  /* 0x0000001a0f0d7210 */ /* 0x040fe40001ffe4ff */
[----:B------:R-:W-:Y:S01]  /*3c40*/  IADD3.X R11, PT, PT, R15, R28, RZ, P2, !PT ;  /* 0x0000001c0f0b7210 */ /* 0x000fe200017fe4ff */
[----:B------:R0:W2:Y:S04]  /*3c50*/  LDG.E R8, desc[UR16][R8.64] ;  /* 0x0000001008087981 */ /* 0x0000a8000c1e1900 */
[----:B------:R1:W3:Y:S04]  /*3c60*/  LDG.E R10, desc[UR16][R10.64] ;  /* 0x000000100a0a7981 */ /* 0x0002e8000c1e1900 */
[----:B------:R-:W3:Y:S01]  /*3c70*/  LDG.E R13, desc[UR16][R12.64] ;  /* 0x000000100c0d7981 */ /* 0x000ee2000c1e1900 */
[----:B0-----:R-:W-:-:S02]  /*3c80*/  MOV R9, R20 ;  /* 0x0000001400097202 */ /* 0x001fc40000000f00 */
[----:B------:R-:W-:Y:S02]  /*3c90*/  IADD3 R25, P1, PT, R25, 0x1, RZ ;  /* 0x0000000119197810 */ /* 0x000fe40007f3e0ff */
[----:B-1----:R-:W-:Y:S02]  /*3ca0*/  MOV R11, R23 ;  /* 0x00000017000b7202 */ /* 0x002fe40000000f00 */
[----:B------:R-:W-:Y:S02]  /*3cb0*/  IADD3.X R22, PT, PT, RZ, R22, RZ, P1, !PT ;  /* 0x00000016ff167210 */ /* 0x000fe40000ffe4ff */
[----:B------:R-:W-:-:S04]  /*3cc0*/  ISETP.NE.U32.AND P1, PT, R25, RZ, PT ;  /* 0x000000ff1900720c */ /* 0x000fc80003f25070 */
[----:B------:R-:W-:Y:S02]  /*3cd0*/  ISETP.NE.AND.EX P1, PT, R22, RZ, PT, P1 ;  /* 0x000000ff1600720c */ /* 0x000fe40003f25310 */
[----:B------:R-:W-:-:S04]  /*3ce0*/  IADD3 R14, P2, PT, R14, 0x780, RZ ;  /* 0x000007800e0e7810 */ /* 0x000fc80007f5e0ff */
[----:B------:R-:W-:Y:S02]  /*3cf0*/  IADD3.X R15, PT, PT, RZ, R15, RZ, P2, !PT ;  /* 0x0000000fff0f7210 */ /* 0x000fe400017fe4ff */
[----:B--2---:R-:W-:Y:S02]  /*3d00*/  F2FP.BF16.F32.PACK_AB R27, R8, R27 ;  /* 0x0000001b081b723e */ /* 0x004fe400000010ff */
[----:B------:R-:W-:Y:S02]  /*3d10*/  MOV R8, R19 ;  /* 0x0000001300087202 */ /* 0x000fe40000000f00 */
[----:B---3--:R-:W-:Y:S02]  /*3d20*/  F2FP.BF16.F32.PACK_AB R29, R13, R10 ;  /* 0x0000000a0d1d723e */ /* 0x008fe400000010ff */
[----:B------:R-:W-:Y:S01]  /*3d30*/  MOV R10, R18 ;  /* 0x00000012000a7202 */ /* 0x000fe20000000f00 */
[----:B------:R0:W-:Y:S04]  /*3d40*/  STG.E desc[UR16][R8.64], R27 ;  /* 0x0000001b08007986 */ /* 0x0001e8000c101910 */
[----:B------:R0:W-:Y:S01]  /*3d50*/  STG.E desc[UR16][R10.64], R29 ;  /* 0x0000001d0a007986 */ /* 0x0001e2000c101910 */
[----:B------:R-:W-:-:S02]  /*3d60*/  IADD3 R18, P3, PT, R18, 0x780, RZ ;  /* 0x0000078012127810 */ /* 0x000fc40007f7e0ff */
[----:B------:R-:W-:Y:S02]  /*3d70*/  IADD3 R19, P4, PT, R19, 0x780, RZ ;  /* 0x0000078013137810 */ /* 0x000fe40007f9e0ff */
[----:B------:R-:W-:Y:S02]  /*3d80*/  IADD3.X R23, PT, PT, RZ, R23, RZ, P3, !PT ;  /* 0x00000017ff177210 */ /* 0x000fe40001ffe4ff */
[----:B------:R-:W-:Y:S01]  /*3d90*/  IADD3.X R20, PT, PT, RZ, R20, RZ, P4, !PT ;  /* 0x00000014ff147210 */ /* 0x000fe200027fe4ff */
[----:B------:R-:W-:Y:S08]  /*3da0*/  @P1 BRA `(.L_x_858) ;  /* 0xfffffffc008c1947 */ /* 0x000ff0000383ffff */
.L_x_857:
[----:B------:R-:W-:Y:S05]  /*3db0*/  BSYNC.RECONVERGENT B0 ;  /* 0x0000000000007941 */ /* 0x000fea0003800200 */
.L_x_856:
[----:B------:R-:W-:Y:S05]  /*3dc0*/  @!P0 EXIT ;  /* 0x000000000000894d */ /* 0x000fea0003800000 */
[----:B------:R-:W-:Y:S01]  /*3dd0*/  SHF.L.U64.HI R23, R16, 0x2, R17 ;  /* 0x0000000210177819 */ /* 0x000fe20000010211 */
[----:B------:R-:W1:Y:S01]  /*3de0*/  LDCU.64 UR4, c[0x0][0x3d8] ;  /* 0x00007b00ff0477ac */ /* 0x000e620008000a00 */
[C---:B------:R-:W-:Y:S02]  /*3df0*/  SHF.L.U64.HI R13, R4.reuse, 0x2, R5 ;  /* 0x00000002040d7819 */ /* 0x040fe40000010205 */
[----:B------:R-:W-:Y:S01]  /*3e00*/  SHF.L.U32 R15, R4, 0x2, RZ ;  /* 0x00000002040f7819 */ /* 0x000fe200000006ff */
[----:B------:R-:W2:Y:S01]  /*3e10*/  LDCU.64 UR6, c[0x0][0x388] ;  /* 0x00007100ff0677ac */ /* 0x000ea20008000a00 */
[----:B------:R-:W-:Y:S02]  /*3e20*/  SHF.L.U32 R25, R16, 0x2, RZ ;  /* 0x0000000210197819 */ /* 0x000fe400000006ff */
[C---:B------:R-:W-:Y:S01]  /*3e30*/  SHF.L.U64.HI R17, R0.reuse, 0x2, R3 ;  /* 0x0000000200117819 */ /* 0x040fe20000010203 */
[----:B------:R-:W3:Y:S01]  /*3e40*/  LDCU.64 UR8, c[0x0][0x390] ;  /* 0x00007200ff0877ac */ /* 0x000ee20008000a00 */
[----:B------:R-:W-:-:S07]  /*3e50*/  SHF.L.U32 R19, R0, 0x2, RZ ;  /* 0x0000000200137819 */ /* 0x000fce00000006ff */
.L_x_859:
[C---:B------:R-:W-:Y:S02]  /*3e60*/  SHF.L.U32 R12, R21.reuse, 0x2, RZ ;  /* 0x00000002150c7819 */ /* 0x040fe400000006ff */
[----:B------:R-:W-:Y:S02]  /*3e70*/  SHF.L.U64.HI R2, R21, 0x2, R2 ;  /* 0x0000000215027819 */ /* 0x000fe40000010202 */
[----:B-1----:R-:W-:-:S04]  /*3e80*/  IADD3 R4, P0, PT, R12, UR4, RZ ;  /* 0x000000040c047c10 */ /* 0x002fc8000ff1e0ff */
[----:B----4-:R-:W-:Y:S02]  /*3e90*/  IADD3.X R5, PT, PT, R2, UR5, RZ, P0, !PT ;  /* 0x0000000502057c10 */ /* 0x010fe400087fe4ff */
[C---:B------:R-:W-:Y:S02]  /*3ea0*/  IADD3 R6, P0, PT, R4.reuse, R19, RZ ;  /* 0x0000001304067210 */ /* 0x040fe40007f1e0ff */
[C---:B0-----:R-:W-:Y:S02]  /*3eb0*/  IADD3 R10, P2, PT, R4.reuse, R25, RZ ;  /* 0x00000019040a7210 */ /* 0x041fe40007f5e0ff */
[C---:B------:R-:W-:Y:S02]  /*3ec0*/  IADD3.X R7, PT, PT, R5.reuse, R17, RZ, P0, !PT ;  /* 0x0000001105077210 */ /* 0x040fe400007fe4ff */
[----:B------:R-:W-:Y:S02]  /*3ed0*/  IADD3 R8, P1, PT, R4, R15, RZ ;  /* 0x0000000f04087210 */ /* 0x000fe40007f3e0ff */
[C---:B------:R-:W-:Y:S01]  /*3ee0*/  IADD3.X R11, PT, PT, R5.reuse, R23, RZ, P2, !PT ;  /* 0x00000017050b7210 */ /* 0x040fe200017fe4ff */
[----:B------:R0:W4:Y:S01]  /*3ef0*/  LDG.E R4, desc[UR16][R4.64] ;  /* 0x0000001004047981 */ /* 0x000122000c1e1900 */
[----:B------:R-:W-:-:S03]  /*3f00*/  IADD3.X R9, PT, PT, R5, R13, RZ, P1, !PT ;  /* 0x0000000d05097210 */ /* 0x000fc60000ffe4ff */
[----:B------:R-:W4:Y:S04]  /*3f10*/  LDG.E R7, desc[UR16][R6.64] ;  /* 0x0000001006077981 */ /* 0x000f28000c1e1900 */
[----:B------:R-:W5:Y:S04]  /*3f20*/  LDG.E R8, desc[UR16][R8.64] ;  /* 0x0000001008087981 */ /* 0x000f68000c1e1900 */
[----:B------:R-:W5:Y:S01]  /*3f30*/  LDG.E R11, desc[UR16][R10.64] ;  /* 0x000000100a0b7981 */ /* 0x000f62000c1e1900 */
[----:B------:R-:W-:Y:S02]  /*3f40*/  LOP3.LUT R14, R12, 0xfffffffc, RZ, 0xc0, !PT ;  /* 0xfffffffc0c0e7812 */ /* 0x000fe400078ec0ff */
[----:B------:R-:W-:-:S02]  /*3f50*/  LOP3.LUT R16, R2, 0x1, RZ, 0xc0, !PT ;  /* 0x0000000102107812 */ /* 0x000fc400078ec0ff */
[----:B--2---:R-:W-:Y:S02]  /*3f60*/  IADD3 R26, P0, PT, R14, UR6, RZ ;  /* 0x000000060e1a7c10 */ /* 0x004fe4000ff1e0ff */
[----:B0-----:R-:W-:Y:S02]  /*3f70*/  LOP3.LUT R5, R2, 0x3, RZ, 0xc0, !PT ;  /* 0x0000000302057812 */ /* 0x001fe400078ec0ff */
[----:B------:R-:W-:Y:S02]  /*3f80*/  IADD3.X R27, PT, PT, R16, UR7, RZ, P0, !PT ;  /* 0x00000007101b7c10 */ /* 0x000fe400087fe4ff */
[----:B---3--:R-:W-:-:S04]  /*3f90*/  IADD3 R28, P0, PT, R14, UR8, RZ ;  /* 0x000000080e1c7c10 */ /* 0x008fc8000ff1e0ff */
[----:B------:R-:W-:Y:S02]  /*3fa0*/  IADD3.X R29, PT, PT, R16, UR9, RZ, P0, !PT ;  /* 0x00000009101d7c10 */ /* 0x000fe400087fe4ff */
[----:B----4-:R-:W-:Y:S02]  /*3fb0*/  F2FP.BF16.F32.PACK_AB R31, R7, R4 ;  /* 0x00000004071f723e */ /* 0x010fe400000010ff */
[----:B------:R-:W-:-:S04]  /*3fc0*/  IADD3 R4, P1, PT, R14, UR4, RZ ;  /* 0x000000040e047c10 */ /* 0x000fc8000ff3e0ff */
[----:B------:R-:W-:Y:S02]  /*3fd0*/  IADD3.X R5, PT, PT, R5, UR5, RZ, P1, !PT ;  /* 0x0000000505057c10 */ /* 0x000fe40008ffe4ff */
[----:B-----5:R-:W-:Y:S02]  /*3fe0*/  F2FP.BF16.F32.PACK_AB R33, R11, R8 ;  /* 0x000000080b21723e */ /* 0x020fe400000010ff */
        /* <DEDUP_REMOVED lines=62> */
.L_x_860:
        /* <DEDUP_REMOVED lines=11> */
.L_x_3423:


//--------------------- .text._Z35group_norm_nhwc_bwd_one_pass_kernelI11Fp16IOBf16WLi128ELi30ELi480EEv26Group_norm_nhwc_bwd_params --------------------------
	.section	.text._Z35group_norm_nhwc_bwd_one_pass_kernelI11Fp16IOBf16WLi128ELi30ELi480EEv26Group_norm_nhwc_bwd_params,"ax",@progbits
	.align	128
        .global         _Z35group_norm_nhwc_bwd_one_pass_kernelI11Fp16IOBf16WLi128ELi30ELi480EEv26Group_norm_nhwc_bwd_params
        .type           _Z35group_norm_nhwc_bwd_one_pass_kernelI11Fp16IOBf16WLi128ELi30ELi480EEv26Group_norm_nhwc_bwd_params,@function
        .size           _Z35group_norm_nhwc_bwd_one_pass_kernelI11Fp16IOBf16WLi128ELi30ELi480EEv26Group_norm_nhwc_bwd_params,(.L_x_3424 - _Z35group_norm_nhwc_bwd_one_pass_kernelI11Fp16IOBf16WLi128ELi30ELi480EEv26Group_norm_nhwc_bwd_params)
        .other          _Z35group_norm_nhwc_bwd_one_pass_kernelI11Fp16IOBf16WLi128ELi30ELi480EEv26Group_norm_nhwc_bwd_params,@"STO_CUDA_ENTRY STV_DEFAULT"
_Z35group_norm_nhwc_bwd_one_pass_kernelI11Fp16IOBf16WLi128ELi30ELi480EEv26Group_norm_nhwc_bwd_params:
.text._Z35group_norm_nhwc_bwd_one_pass_kernelI11Fp16IOBf16WLi128ELi30ELi480EEv26Group_norm_nhwc_bwd_params:
        /* <DEDUP_REMOVED lines=21> */
.L_x_892:
[----:B01----:R-:W0:Y:S01]  /*0150*/  LDC R8, c[0x0][0x410] ;  /* 0x00010400ff087b82 */ /* 0x003e220000000800 */
[----:B------:R-:W-:Y:S01]  /*0160*/  IABS R9, UR8 ;  /* 0x0000000800097c13 */ /* 0x000fe20008000000 */
[----:B--2---:R-:W1:Y:S01]  /*0170*/  S2R R2, SR_CTAID.X ;  /* 0x0000000000027919 */ /* 0x004e620000002500 */
[----:B------:R-:W1:Y:S01]  /*0180*/  LDCU UR5, c[0x0][0x41c] ;  /* 0x00008380ff0577ac */ /* 0x000e620008000800 */
[----:B------:R-:W-:Y:S01]  /*0190*/  ISETP.LE.AND P2, PT, RZ, UR8, PT ;  /* 0x00000008ff007c0c */ /* 0x000fe2000bf43270 */
[----:B------:R-:W2:Y:S01]  /*01a0*/  LDCU.128 UR16, c[0x0][0x400] ;  /* 0x00008000ff1077ac */ /* 0x000ea20008000c00 */
[----:B------:R-:W3:Y:S01]  /*01b0*/  LDCU.64 UR6, c[0x0][0x3b8] ;  /* 0x00007700ff0677ac */ /* 0x000ee20008000a00 */
[----:B------:R-:W4:Y:S01]  /*01c0*/  LDCU.U8 UR9, c[0x0][0x414] ;  /* 0x00008280ff0977ac */ /* 0x000f220008000000 */
[----:B0-----:R-:W-:Y:S02]  /*01d0*/  IABS R6, R8 ;  /* 0x0000000800067213 */ /* 0x001fe40000000000 */
[----:B------:R-:W-:-:S02]  /*01e0*/  ISETP.NE.AND P5, PT, R8, RZ, PT ;  /* 0x000000ff0800720c */ /* 0x000fc40003fa5270 */
[----:B------:R-:W0:Y:S01]  /*01f0*/  I2F.RP R3, R6 ;  /* 0x0000000600037306 */ /* 0x000e220000209400 */
[----:B---3--:R-:W-:Y:S01]  /*0200*/  UIMAD.WIDE UR6, UR8, 0x8, UR6 ;  /* 0x00000008080678a5 */ /* 0x008fe2000f8e0206 */
[----:B-1----:R-:W-:-:S05]  /*0210*/  IMAD R27, R2, UR5, R53 ;  /* 0x00000005021b7c24 */ /* 0x002fca000f8e0235 */
[C---:B--2---:R-:W-:Y:S02]  /*0220*/  ISETP.GE.U32.AND P0, PT, R27.reuse, UR16, PT ;  /* 0x000000101b007c0c */ /* 0x044fe4000bf06070 */
[----:B------:R-:W-:Y:S01]  /*0230*/  SHF.R.S32.HI R15, RZ, 0x1f, R27 ;  /* 0x0000001fff0f7819 */ /* 0x000fe2000001141b */
[----:B0-----:R-:W0:Y:S01]  /*0240*/  MUFU.RCP R3, R3 ;  /* 0x0000000300037308 */ /* 0x001e220000001000 */
[----:B------:R-:W-:Y:S02]  /*0250*/  IADD3 R24, PT, PT, R27, 0x20, RZ ;  /* 0x000000201b187810 */ /* 0x000fe40007ffe0ff */
[----:B------:R-:W-:Y:S02]  /*0260*/  ISETP.GE.AND.EX P0, PT, R15, UR17, PT, P0 ;  /* 0x000000110f007c0c */ /* 0x000fe4000bf06300 */
[----:B------:R-:W-:Y:S02]  /*0270*/  SHF.R.S32.HI R25, RZ, 0x1f, R24 ;  /* 0x0000001fff197819 */ /* 0x000fe40000011418 */
[----:B------:R-:W-:-:S09]  /*0280*/  IADD3 R16, PT, PT, R27, 0x40, RZ ;  /* 0x000000401b107810 */ /* 0x000fd20007ffe0ff */
[----:B------:R-:W1:Y:S01]  /*0290*/  @!P0 LDC.64 R12, c[0x0][0x3f8] ;  /* 0x0000fe00ff0c8b82 */ /* 0x000e620000000a00 */
[----:B0-----:R-:W-:-:S04]  /*02a0*/  IADD3 R4, PT, PT, R3, 0xffffffe, RZ ;  /* 0x0ffffffe03047810 */ /* 0x001fc80007ffe0ff */
[----:B------:R0:W2:Y:S02]  /*02b0*/  F2I.FTZ.U32.TRUNC.NTZ R5, R4 ;  /* 0x0000000400057305 */ /* 0x0000a4000021f000 */
[----:B0-----:R-:W-:Y:S01]  /*02c0*/  HFMA2 R4, -RZ, RZ, 0, 0 ;  /* 0x00000000ff047431 */ /* 0x001fe200000001ff */
[----:B--2---:R-:W-:-:S05]  /*02d0*/  IADD3 R7, PT, PT, RZ, -R5, RZ ;  /* 0x80000005ff077210 */ /* 0x004fca0007ffe0ff */
[----:B------:R-:W-:-:S04]  /*02e0*/  IMAD R7, R7, R6, RZ ;  /* 0x0000000607077224 */ /* 0x000fc800078e02ff */
[----:B------:R-:W-:Y:S01]  /*02f0*/  IMAD.HI.U32 R5, R5, R7, R4 ;  /* 0x0000000705057227 */ /* 0x000fe200078e0004 */
[----:B------:R-:W-:-:S05]  /*0300*/  MOV R7, R9 ;  /* 0x0000000900077202 */ /* 0x000fca0000000f00 */
[----:B------:R-:W-:-:S05]  /*0310*/  IMAD.HI.U32 R5, R5, R7, RZ ;  /* 0x0000000705057227 */ /* 0x000fca00078e00ff */
        /* <DEDUP_REMOVED lines=12> */
[----:B------:R-:W-:Y:S02]  /*03e0*/  LOP3.LUT R4, RZ, R8, RZ, 0x33, !PT ;  /* 0x00000008ff047212 */ /* 0x000fe400078e33ff */
[----:B------:R-:W-:Y:S01]  /*03f0*/  @!P2 IADD3 R3, PT, PT, -R3, RZ, RZ ;  /* 0x000000ff0303a210 */ /* 0x000fe20007ffe1ff */
[----:B------:R-:W0:Y:S01]  /*0400*/  @!P0 LDC.64 R8, c[0x0][0x3a0] ;  /* 0x0000e800ff088b82 */ /* 0x000e220000000a00 */
[----:B------:R-:W-:Y:S02]  /*0410*/  @P6 IADD3 R5, PT, PT, R5, 0x1, RZ ;  /* 0x0000000105056810 */ /* 0x000fe40007ffe0ff */
[----:B------:R-:W-:Y:S02]  /*0420*/  SEL R37, R4, R3, !P5 ;  /* 0x0000000304257207 */ /* 0x000fe40006800000 */
[----:B------:R-:W-:-:S02]  /*0430*/  @!P3 IADD3 R5, PT, PT, -R5, RZ, RZ ;  /* 0x000000ff0505b210 */ /* 0x000fc40007ffe1ff */
[----:B----4-:R-:W-:Y:S01]  /*0440*/  ISETP.NE.AND P4, PT, RZ, UR9, PT ;  /* 0x00000009ff007c0c */ /* 0x010fe2000bf85270 */
[----:B------:R-:W-:Y:S01]  /*0450*/  IMAD R7, R37, 0x1e, RZ ;  /* 0x0000001e25077824 */ /* 0x000fe200078e02ff */
[----:B------:R-:W-:Y:S02]  /*0460*/  SEL R3, R4, R5, !P5 ;  /* 0x0000000504037207 */ /* 0x000fe40006800000 */
[----:B------:R-:W-:Y:S02]  /*0470*/  MOV R4, UR6 ;  /* 0x0000000600047c02 */ /* 0x000fe40008000f00 */
[----:B------:R-:W-:Y:S02]  /*0480*/  MOV R5, UR7 ;  /* 0x0000000700057c02 */ /* 0x000fe40008000f00 */
[----:B------:R-:W-:Y:S02]  /*0490*/  ISETP.GE.AND.EX P1, PT, R25, UR17, PT, P1 ;  /* 0x0000001119007c0c */ /* 0x000fe4000bf26310 */
[----:B------:R-:W-:-:S02]  /*04a0*/  IADD3 R56, P3, PT, R7, R0, RZ ;  /* 0x0000000007387210 */ /* 0x000fc40007f7e0ff */
[----:B------:R-:W2:Y:S01]  /*04b0*/  LDG.E.64 R4, desc[UR12][R4.64] ;  /* 0x0000000c04047981 */ /* 0x000ea2000c1e1b00 */
[----:B------:R-:W3:Y:S01]  /*04c0*/  @P4 LDC.64 R18, c[0x0][0x3b0] ;  /* 0x0000ec00ff124b82 */ /* 0x000ee20000000a00 */
[----:B------:R-:W-:Y:S02]  /*04d0*/  SHF.R.S32.HI R0, RZ, 0x1f, R3 ;  /* 0x0000001fff007819 */ /* 0x000fe40000011403 */
[----:B------:R-:W-:Y:S02]  /*04e0*/  ISETP.GE.U32.AND P2, PT, R16, UR16, PT ;  /* 0x0000001010007c0c */ /* 0x000fe4000bf46070 */
[----:B------:R-:W-:-:S03]  /*04f0*/  SHF.R.S32.HI R17, RZ, 0x1f, R16 ;  /* 0x0000001fff117819 */ /* 0x000fc60000011410 */
[----:B------:R-:W4:Y:S01]  /*0500*/  @!P1 LDC.64 R10, c[0x0][0x3f8] ;  /* 0x0000fe00ff0a9b82 */ /* 0x000f220000000a00 */
[----:B------:R-:W-:Y:S01]  /*0510*/  LEA.HI.X.SX32 R57, R7, RZ, 0x1, P3 ;  /* 0x000000ff07397211 */ /* 0x000fe200018f0eff */
[----:B------:R-:W-:Y:S01]  /*0520*/  IMAD R0, R0, UR18, RZ ;  /* 0x0000001200007c24 */ /* 0x000fe2000f8e02ff */
[----:B------:R-:W-:-:S03]  /*0530*/  ISETP.GE.AND.EX P2, PT, R17, UR17, PT, P2 ;  /* 0x0000001111007c0c */ /* 0x000fc6000bf46320 */
[C---:B------:R-:W-:Y:S02]  /*0540*/  IMAD R59, R3.reuse, UR19, R0 ;  /* 0x00000013033b7c24 */ /* 0x040fe4000f8e0200 */
[----:B------:R-:W-:Y:S01]  /*0550*/  IMAD.WIDE.U32 R56, R3, UR18, R56 ;  /* 0x0000001203387c25 */ /* 0x000fe2000f8e0038 */
[----:B------:R-:W-:Y:S02]  /*0560*/  IADD3 R20, PT, PT, R27, 0x60, RZ ;  /* 0x000000601b147810 */ /* 0x000fe40007ffe0ff */
[----:B------:R-:W-:Y:S01]  /*0570*/  LOP3.LUT R0, R51, 0xffff, RZ, 0xc0, !PT ;  /* 0x0000ffff33007812 */ /* 0x000fe200078ec0ff */
[----:B-1----:R-:W-:Y:S01]  /*0580*/  @!P0 IMAD R6, R15, R12, RZ ;  /* 0x0000000c0f068224 */ /* 0x002fe200078e02ff */
[----:B------:R-:W-:Y:S01]  /*0590*/  IADD3 R59, PT, PT, R57, R59, RZ ;  /* 0x0000003b393b7210 */ /* 0x000fe20007ffe0ff */
[----:B------:R-:W1:Y:S01]  /*05a0*/  @!P1 LDC.64 R14, c[0x0][0x3a0] ;  /* 0x0000e800ff0e9b82 */ /* 0x000e620000000a00 */
[----:B------:R-:W-:Y:S01]  /*05b0*/  @!P0 MOV R58, R56 ;  /* 0x00000038003a8202 */ /* 0x000fe20000000f00 */
[----:B------:R-:W-:Y:S01]  /*05c0*/  @!P0 IMAD R3, R27, R13, R6 ;  /* 0x0000000d1b038224 */ /* 0x000fe200078e0206 */
[----:B------:R-:W-:Y:S01]  /*05d0*/  ISETP.GE.U32.AND P3, PT, R20, UR16, PT ;  /* 0x0000001014007c0c */ /* 0x000fe2000bf66070 */
[----:B------:R-:W-:Y:S01]  /*05e0*/  IMAD R21, R37, 0x1e, R0 ;  /* 0x0000001e25157824 */ /* 0x000fe200078e0200 */
[----:B------:R-:W-:Y:S01]  /*05f0*/  SHF.R.S32.HI R23, RZ, 0x1f, R20 ;  /* 0x0000001fff177819 */ /* 0x000fe20000011414 */
[----:B------:R-:W-:-:S02]  /*0600*/  @!P0 IMAD.WIDE.U32 R26, R27, R12, R58 ;  /* 0x0000000c1b1a8225 */ /* 0x000fc400078e003a */
[----:B------:R-:W1:Y:S01]  /*0610*/  @!P2 LDC.64 R12, c[0x0][0x3f8] ;  /* 0x0000fe00ff0cab82 */ /* 0x000e620000000a00 */
[----:B------:R-:W-:Y:S01]  /*0620*/  ISETP.GE.AND.EX P3, PT, R23, UR17, PT, P3 ;  /* 0x0000001117007c0c */ /* 0x000fe2000bf66330 */
[----:B---3--:R-:W-:Y:S01]  /*0630*/  @P4 IMAD.WIDE R28, R21, 0x2, R18 ;  /* 0x00000002151c4825 */ /* 0x008fe200078e0212 */
[----:B------:R-:W-:-:S05]  /*0640*/  @!P0 IADD3 R19, PT, PT, R27, R3, RZ ;  /* 0x000000031b138210 */ /* 0x000fca0007ffe0ff */
[----:B------:R-:W3:Y:S01]  /*0650*/  @!P0 LDC.64 R6, c[0x0][0x398] ;  /* 0x0000e600ff068b82 */ /* 0x000ee20000000a00 */
[----:B----4-:R-:W-:Y:S01]  /*0660*/  @!P1 IMAD R18, R25, R10, RZ ;  /* 0x0000000a19129224 */ /* 0x010fe200078e02ff */
[C---:B------:R-:W-:Y:S01]  /*0670*/  @!P0 SHF.L.U32 R25, R26.reuse, 0x1, RZ ;  /* 0x000000011a198819 */ /* 0x040fe200000006ff */
[----:B------:R-:W-:Y:S01]  /*0680*/  HFMA2 R50, -RZ, RZ, 0, 0 ;  /* 0x00000000ff327431 */ /* 0x000fe200000001ff */
[----:B------:R-:W-:Y:S01]  /*0690*/  @!P0 SHF.L.U64.HI R32, R26, 0x1, R19 ;  /* 0x000000011a208819 */ /* 0x000fe20000010213 */
[C---:B------:R-:W-:Y:S01]  /*06a0*/  @!P1 IMAD R31, R24.reuse, R11, R18 ;  /* 0x0000000b181f9224 */ /* 0x040fe200078e0212 */
[----:B------:R-:W-:Y:S01]  /*06b0*/  @!P1 MOV R18, R56 ;  /* 0x0000003800129202 */ /* 0x000fe20000000f00 */
[----:B------:R-:W4:Y:S01]  /*06c0*/  @P4 LDG.E.U16 R22, desc[UR12][R28.64] ;  /* 0x0000000c1c164981 */ /* 0x000f22000c1e1500 */
[----:B------:R-:W-:Y:S02]  /*06d0*/  @!P1 MOV R19, R59 ;  /* 0x0000003b00139202 */ /* 0x000fe40000000f00 */
[----:B0-----:R-:W-:Y:S01]  /*06e0*/  @!P0 IADD3 R26, P5, PT, R25, R8, RZ ;  /* 0x00000008191a8210 */ /* 0x001fe20007fbe0ff */
[----:B------:R-:W4:Y:S01]  /*06f0*/  @P4 LDG.E.U16 R3, desc[UR12][R28.64+0x2] ;  /* 0x0000020c1c034981 */ /* 0x000f22000c1e1500 */
[----:B------:R-:W-:-:S02]  /*0700*/  @!P1 IMAD.WIDE.U32 R10, R24, R10, R18 ;  /* 0x0000000a180a9225 */ /* 0x000fc400078e0012 */
[----:B------:R-:W-:Y:S01]  /*0710*/  @!P0 IADD3.X R27, PT, PT, R32, R9, RZ, P5, !PT ;  /* 0x00000009201b8210 */ /* 0x000fe20002ffe4ff */
[----:B------:R-:W0:Y:S02]  /*0720*/  @!P1 LDC.64 R18, c[0x0][0x398] ;  /* 0x0000e600ff129b82 */ /* 0x000e240000000a00 */
[----:B------:R-:W-:Y:S02]  /*0730*/  @!P1 IADD3 R11, PT, PT, R11, R31, RZ ;  /* 0x0000001f0b0b9210 */ /* 0x000fe40007ffe0ff */
[----:B------:R3:W5:Y:S04]  /*0740*/  @!P0 LDG.E R50, desc[UR12][R26.64] ;  /* 0x0000000c1a328981 */ /* 0x000768000c1e1900 */
[----:B------:R-:W0:Y:S01]  /*0750*/  @!P3 LDC.64 R8, c[0x0][0x3f8] ;  /* 0x0000fe00ff08bb82 */ /* 0x000e220000000a00 */
[C---:B------:R-:W-:Y:S01]  /*0760*/  @!P1 SHF.L.U32 R31, R10.reuse, 0x1, RZ ;  /* 0x000000010a1f9819 */ /* 0x040fe200000006ff */
[----:B-1----:R-:W-:Y:S01]  /*0770*/  @!P2 IMAD R17, R17, R12, RZ ;  /* 0x0000000c1111a224 */ /* 0x002fe200078e02ff */
[----:B------:R-:W-:-:S02]  /*0780*/  @!P1 SHF.L.U64.HI R30, R10, 0x1, R11 ;  /* 0x000000010a1e9819 */ /* 0x000fc4000001020b */
[----:B---3--:R-:W-:Y:S02]  /*0790*/  @!P0 IADD3 R24, P5, PT, R25, R6, RZ ;  /* 0x0000000619188210 */ /* 0x008fe40007fbe0ff */
[----:B------:R-:W-:Y:S01]  /*07a0*/  @!P2 MOV R26, R56 ;  /* 0x00000038001aa202 */ /* 0x000fe20000000f00 */
[----:B------:R-:W1:Y:S01]  /*07b0*/  @!P2 LDC.64 R10, c[0x0][0x3a0] ;  /* 0x0000e800ff0aab82 */ /* 0x000e620000000a00 */
[----:B------:R-:W-:Y:S02]  /*07c0*/  @!P2 MOV R27, R59 ;  /* 0x0000003b001ba202 */ /* 0x000fe40000000f00 */
[----:B------:R-:W-:Y:S01]  /*07d0*/  @!P1 IADD3 R28, P6, PT, R31, R14, RZ ;  /* 0x0000000e1f1c9210 */ /* 0x000fe20007fde0ff */
[----:B------:R-:W-:Y:S01]  /*07e0*/  @!P2 IMAD R33, R16, R13, R17 ;  /* 0x0000000d1021a224 */ /* 0x000fe200078e0211 */
[----:B------:R-:W-:Y:S01]  /*07f0*/  @!P0 IADD3.X R25, PT, PT, R32, R7, RZ, P5, !PT ;  /* 0x0000000720198210 */ /* 0x000fe20002ffe4ff */
[----:B------:R-:W-:Y:S01]  /*0800*/  @!P2 IMAD.WIDE.U32 R26, R16, R12, R26 ;  /* 0x0000000c101aa225 */ /* 0x000fe200078e001a */
[----:B------:R-:W-:Y:S01]  /*0810*/  @!P1 IADD3.X R29, PT, PT, R30, R15, RZ, P6, !PT ;  /* 0x0000000f1e1d9210 */ /* 0x000fe200037fe4ff */
[----:B------:R-:W3:Y:S01]  /*0820*/  @!P2 LDC.64 R6, c[0x0][0x398] ;  /* 0x0000e600ff06ab82 */ /* 0x000ee20000000a00 */
[----:B------:R-:W-:-:S06]  /*0830*/  CS2R R48, SRZ ;  /* 0x0000000000307805 */ /* 0x000fcc000001ff00 */
[----:B------:R0:W5:Y:S01]  /*0840*/  @!P0 LDG.E R49, desc[UR12][R24.64] ;  /* 0x0000000c18318981 */ /* 0x000162000c1e1900 */
[----:B------:R-:W3:Y:S08]  /*0850*/  @!P3 LDC.64 R16, c[0x0][0x3a0] ;  /* 0x0000e800ff10bb82 */ /* 0x000ef00000000a00 */
[----:B------:R-:W3:Y:S08]  /*0860*/  @!P3 LDC.64 R14, c[0x0][0x398] ;  /* 0x0000e600ff0ebb82 */ /* 0x000ef00000000a00 */
[----:B------:R-:W3:Y:S01]  /*0870*/  LDC.64 R12, c[0x0][0x3a8] ;  /* 0x0000ea00ff0c7b82 */ /* 0x000ee20000000a00 */
[----:B0-----:R-:W-:Y:S01]  /*0880*/  @!P3 IMAD R23, R23, R8, RZ ;  /* 0x000000081717b224 */ /* 0x001fe200078e02ff */
[----:B------:R-:W-:-:S02]  /*0890*/  @!P3 MOV R24, R56 ;  /* 0x000000380018b202 */ /* 0x000fc40000000f00 */
[----:B------:R-:W-:Y:S02]  /*08a0*/  CS2R R46, SRZ ;  /* 0x00000000002e7805 */ /* 0x000fe4000001ff00 */
[----:B------:R-:W-:Y:S01]  /*08b0*/  @!P3 MOV R25, R59 ;  /* 0x0000003b0019b202 */ /* 0x000fe20000000f00 */
[C---:B------:R-:W-:Y:S01]  /*08c0*/  @!P3 IMAD R23, R20.reuse, R9, R23 ;  /* 0x000000091417b224 */ /* 0x040fe200078e0217 */
[----:B------:R-:W-:Y:S01]  /*08d0*/  @!P1 IADD3 R18, P0, PT, R31, R18, RZ ;  /* 0x000000121f129210 */ /* 0x000fe20007f1e0ff */
[----:B------:R0:W5:Y:S01]  /*08e0*/  @!P1 LDG.E R48, desc[UR12][R28.64] ;  /* 0x0000000c1c309981 */ /* 0x000162000c1e1900 */
[----:B------:R-:W-:Y:S01]  /*08f0*/  @!P2 IADD3 R31, PT, PT, R27, R33, RZ ;  /* 0x000000211b1fa210 */ /* 0x000fe20007ffe0ff */
[----:B------:R-:W-:Y:S01]  /*0900*/  @!P3 IMAD.WIDE.U32 R8, R20, R8, R24 ;  /* 0x000000081408b225 */ /* 0x000fe200078e0018 */
[----:B------:R-:W-:Y:S02]  /*0910*/  @!P2 SHF.L.U32 R27, R26, 0x1, RZ ;  /* 0x000000011a1ba819 */ /* 0x000fe400000006ff */
[----:B------:R-:W-:-:S02]  /*0920*/  @!P1 IADD3.X R19, PT, PT, R30, R19, RZ, P0, !PT ;  /* 0x000000131e139210 */ /* 0x000fc400007fe4ff */
[----:B------:R-:W-:Y:S02]  /*0930*/  @!P2 SHF.L.U64.HI R26, R26, 0x1, R31 ;  /* 0x000000011a1aa819 */ /* 0x000fe4000001021f */
[----:B-1----:R-:W-:Y:S01]  /*0940*/  @!P2 IADD3 R10, P0, PT, R27, R10, RZ ;  /* 0x0000000a1b0aa210 */ /* 0x002fe20007f1e0ff */
[----:B------:R0:W5:Y:S01]  /*0950*/  @!P1 LDG.E R47, desc[UR12][R18.64] ;  /* 0x0000000c122f9981 */ /* 0x000162000c1e1900 */
[----:B------:R-:W-:Y:S02]  /*0960*/  @!P3 IADD3 R23, PT, PT, R9, R23, RZ ;  /* 0x000000170917b210 */ /* 0x000fe40007ffe0ff */
[----:B------:R-:W-:Y:S02]  /*0970*/  @!P3 SHF.L.U32 R9, R8, 0x1, RZ ;  /* 0x000000010809b819 */ /* 0x000fe400000006ff */
[----:B------:R-:W-:Y:S02]  /*0980*/  @!P2 IADD3.X R11, PT, PT, R26, R11, RZ, P0, !PT ;  /* 0x0000000b1a0ba210 */ /* 0x000fe400007fe4ff */
[----:B------:R-:W-:Y:S01]  /*0990*/  @!P3 SHF.L.U64.HI R8, R8, 0x1, R23 ;  /* 0x000000010808b819 */ /* 0x000fe20000010217 */
[----:B---3--:R-:W-:Y:S01]  /*09a0*/  IMAD.WIDE R12, R21, 0x2, R12 ;  /* 0x00000002150c7825 */ /* 0x008fe200078e020c */
[----:B------:R-:W-:-:S02]  /*09b0*/  @!P2 IADD3 R6, P0, PT, R27, R6, RZ ;  /* 0x000000061b06a210 */ /* 0x000fc40007f1e0ff */
[----:B------:R-:W-:Y:S02]  /*09c0*/  CS2R R44, SRZ ;  /* 0x00000000002c7805 */ /* 0x000fe4000001ff00 */
[C---:B------:R-:W-:Y:S02]  /*09d0*/  @!P3 IADD3 R16, P1, PT, R9.reuse, R16, RZ ;  /* 0x000000100910b210 */ /* 0x040fe40007f3e0ff */
[----:B------:R-:W-:Y:S02]  /*09e0*/  CS2R R42, SRZ ;  /* 0x00000000002a7805 */ /* 0x000fe4000001ff00 */
[----:B------:R-:W-:Y:S01]  /*09f0*/  @!P3 IADD3 R14, P5, PT, R9, R14, RZ ;  /* 0x0000000e090eb210 */ /* 0x000fe20007fbe0ff */
[----:B------:R0:W5:Y:S01]  /*0a00*/  @!P2 LDG.E R46, desc[UR12][R10.64] ;  /* 0x0000000c0a2ea981 */ /* 0x000162000c1e1900 */
[----:B------:R-:W-:Y:S02]  /*0a10*/  @!P2 IADD3.X R7, PT, PT, R26, R7, RZ, P0, !PT ;  /* 0x000000071a07a210 */ /* 0x000fe400007fe4ff */
[C---:B------:R-:W-:Y:S01]  /*0a20*/  @!P3 IADD3.X R17, PT, PT, R8.reuse, R17, RZ, P1, !PT ;  /* 0x000000110811b210 */ /* 0x040fe20000ffe4ff */
[----:B------:R-:W3:Y:S01]  /*0a30*/  LDG.E.U16 R9, desc[UR12][R12.64+0x2] ;  /* 0x0000020c0c097981 */ /* 0x000ee2000c1e1500 */
[----:B------:R-:W-:-:S03]  /*0a40*/  @!P3 IADD3.X R15, PT, PT, R8, R15, RZ, P5, !PT ;  /* 0x0000000f080fb210 */ /* 0x000fc60002ffe4ff */
[----:B------:R-:W3:Y:S04]  /*0a50*/  LDG.E.U16 R8, desc[UR12][R12.64] ;  /* 0x0000000c0c087981 */ /* 0x000ee8000c1e1500 */
[----:B------:R0:W5:Y:S04]  /*0a60*/  @!P2 LDG.E R45, desc[UR12][R6.64] ;  /* 0x0000000c062da981 */ /* 0x000168000c1e1900 */
[----:B------:R0:W5:Y:S04]  /*0a70*/  @!P3 LDG.E R44, desc[UR12][R16.64] ;  /* 0x0000000c102cb981 */ /* 0x000168000c1e1900 */
[----:B------:R0:W5:Y:S01]  /*0a80*/  @!P3 LDG.E R43, desc[UR12][R14.64] ;  /* 0x0000000c0e2bb981 */ /* 0x000162000c1e1900 */
[----:B------:R-:W-:Y:S01]  /*0a90*/  UISETP.NE.AND UP1, UPT, UR9, URZ, UPT ;  /* 0x000000ff0900728c */ /* 0x000fe2000bf25270 */
[----:B------:R-:W-:-:S02]  /*0aa0*/  HFMA2 R41, -RZ, RZ, 0, 0 ;  /* 0x00000000ff297431 */ /* 0x000fc400000001ff */
        /* <DEDUP_REMOVED lines=9> */
[----:B------:R-:W1:Y:S01]  /*0b40*/  @P0 MUFU.RSQ R5, R5 ;  /* 0x0000000500050308 */ /* 0x000e620000001400 */
[----:B----4-:R-:W-:Y:S02]  /*0b50*/  @P4 SHF.L.U32 R41, R3, 0x10, RZ ;  /* 0x0000001003294819 */ /* 0x010fe400000006ff */
[----:B------:R-:W-:Y:S02]  /*0b60*/  @P4 SHF.L.U32 R42, R22, 0x10, RZ ;  /* 0x00000010162a4819 */ /* 0x000fe400000006ff */
[----:B-1----:R-:W-:-:S13]  /*0b70*/  @P0 R2UR UR5, R5 ;  /* 0x00000000050502ca */ /* 0x002fda00000e0000 */
[----:B------:R-:W-:Y:S01]  /*0b80*/  @UP0 UMOV UR9, UR5 ;  /* 0x0000000500090c82 */ /* 0x000fe20008000000 */
[----:B---3--:R-:W-:Y:S02]  /*0b90*/  SHF.L.U32 R4, R9, 0x10, RZ ;  /* 0x0000001009047819 */ /* 0x008fe400000006ff */
[----:B------:R-:W-:Y:S01]  /*0ba0*/  SHF.L.U32 R3, R8, 0x10, RZ ;  /* 0x0000001008037819 */ /* 0x000fe200000006ff */
[----:B0-----:R-:W-:Y:S06]  /*0bb0*/  BRA.U UP1, `(.L_x_862) ;  /* 0x0000000501247547 */ /* 0x001fec000b800000 */
        /* <DEDUP_REMOVED lines=22> */
[----:B------:R-:W-:Y:S02]  /*0d20*/  HADD2.F32 R17, -RZ, R46.H0_H0 ;  /* 0x2000002eff117230 */ /* 0x000fe40000004100 */
[----:B------:R-:W-:Y:S01]  /*0d30*/  FADD.FTZ R9, R9, -UR14 ;  /* 0x8000000e09097e21 */ /* 0x000fe20008010000 */
[----:B------:R-:W-:Y:S01]  /*0d40*/  FADD.FTZ R18, R8, R15 ;  /* 0x0000000f08127221 */ /* 0x000fe20000010000 */
[----:B------:R-:W-:Y:S01]  /*0d50*/  FFMA.FTZ R15, R14, R15, R11 ;  /* 0x0000000f0e0f7223 */ /* 0x000fe2000001000b */
[----:B------:R-:W-:-:S02]  /*0d60*/  HADD2.F32 R8, -RZ, R45.H0_H0 ;  /* 0x2000002dff087230 */ /* 0x000fc40000004100 */
[----:B------:R-:W-:Y:S01]  /*0d70*/  FMUL.FTZ R11, R4, R13 ;  /* 0x0000000d040b7220 */ /* 0x000fe20000410000 */
[----:B------:R-:W-:Y:S01]  /*0d80*/  FMUL.FTZ R16, R9, UR9 ;  /* 0x0000000909107c20 */ /* 0x000fe20008410000 */
[----:B------:R-:W-:Y:S01]  /*0d90*/  FADD.FTZ R17, R17, -UR14 ;  /* 0x8000000e11117e21 */ /* 0x000fe20008010000 */
[----:B------:R-:W-:Y:S01]  /*0da0*/  FFMA.FTZ R7, R12, R14, R7 ;  /* 0x0000000e0c077223 */ /* 0x000fe20000010007 */
[----:B------:R-:W-:Y:S01]  /*0db0*/  FADD.FTZ R18, R11, R18 ;  /* 0x000000120b127221 */ /* 0x000fe20000010000 */
[----:B------:R-:W-:Y:S01]  /*0dc0*/  FFMA.FTZ R15, R16, R11, R15 ;  /* 0x0000000b100f7223 */ /* 0x000fe2000001000f */
[----:B------:R-:W-:Y:S01]  /*0dd0*/  FMUL.FTZ R19, R3, R8 ;  /* 0x0000000803137220 */ /* 0x000fe20000410000 */
[----:B------:R-:W-:Y:S01]  /*0de0*/  FMUL.FTZ R20, R17, UR9 ;  /* 0x0000000911147c20 */ /* 0x000fe20008410000 */
[----:B------:R-:W-:Y:S02]  /*0df0*/  HADD2.F32 R11, -RZ, R46.H1_H1 ;  /* 0x3000002eff0b7230 */ /* 0x000fe40000004100 */
[----:B------:R-:W-:Y:S01]  /*0e00*/  FADD.FTZ R9, RZ, R6 ;  /* 0x00000006ff097221 */ /* 0x000fe20000010000 */
[----:B------:R-:W-:Y:S01]  /*0e10*/  FFMA.FTZ R10, R5, R10, RZ ;  /* 0x0000000a050a7223 */ /* 0x000fe200000100ff */
[----:B------:R-:W-:Y:S01]  /*0e20*/  FFMA.FTZ R14, R20, R19, R15 ;  /* 0x00000013140e7223 */ /* 0x000fe2000001000f */
[----:B------:R-:W-:-:S02]  /*0e30*/  HADD2.F32 R15, -RZ, R45.H1_H1 ;  /* 0x3000002dff0f7230 */ /* 0x000fc40000004100 */
[----:B------:R-:W-:Y:S01]  /*0e40*/  FADD.FTZ R11, R11, -UR14 ;  /* 0x8000000e0b0b7e21 */ /* 0x000fe20008010000 */
[----:B------:R-:W-:Y:S01]  /*0e50*/  FADD.FTZ R9, R12, R9 ;  /* 0x000000090c097221 */ /* 0x000fe20000010000 */
[----:B------:R-:W-:Y:S01]  /*0e60*/  FADD.FTZ R6, RZ, R5 ;  /* 0x00000005ff067221 */ /* 0x000fe20000010000 */
[----:B------:R-:W-:Y:S01]  /*0e70*/  FADD.FTZ R17, R18, R19 ;  /* 0x0000001312117221 */ /* 0x000fe20000010000 */
[--C-:B------:R-:W-:Y:S02]  /*0e80*/  HADD2.F32 R5, -RZ, R44.reuse.H0_H0 ;  /* 0x2000002cff057230 */ /* 0x100fe40000004100 */
[----:B------:R-:W-:Y:S01]  /*0e90*/  FMUL.FTZ R12, R4, R15 ;  /* 0x0000000f040c7220 */ /* 0x000fe20000410000 */
[----:B------:R-:W-:Y:S01]  /*0ea0*/  FMUL.FTZ R11, R11, UR9 ;  /* 0x000000090b0b7c20 */ /* 0x000fe20008410000 */
[----:B------:R-:W-:Y:S01]  /*0eb0*/  FFMA.FTZ R10, R13, R16, R10 ;  /* 0x000000100d0a7223 */ /* 0x000fe2000001000a */
[----:B------:R-:W-:Y:S02]  /*0ec0*/  HADD2.F32 R16, -RZ, R43.H0_H0 ;  /* 0x2000002bff107230 */ /* 0x000fe40000004100 */
[----:B------:R-:W-:Y:S01]  /*0ed0*/  FADD.FTZ R17, R12, R17 ;  /* 0x000000110c117221 */ /* 0x000fe20000010000 */
[----:B------:R-:W-:Y:S01]  /*0ee0*/  FFMA.FTZ R14, R11, R12, R14 ;  /* 0x0000000c0b0e7223 */ /* 0x000fe2000001000e */
[----:B------:R-:W-:Y:S01]  /*0ef0*/  FADD.FTZ R12, R5, -UR14 ;  /* 0x8000000e050c7e21 */ /* 0x000fe20008010000 */
[----:B------:R-:W-:-:S02]  /*0f00*/  HADD2.F32 R5, -RZ, R44.H1_H1 ;  /* 0x3000002cff057230 */ /* 0x000fc40000004100 */
        /* <DEDUP_REMOVED lines=9> */
[----:B------:R-:W-:Y:S01]  /*0fa0*/  FADD.FTZ R6, R6, R15 ;  /* 0x0000000f06067221 */ /* 0x000fe20000010000 */
[----:B------:R-:W-:Y:S01]  /*0fb0*/  FFMA.FTZ R14, R13, R18, R14 ;  /* 0x000000120d0e7223 */ /* 0x000fe2000001000e */
[----:B------:R-:W-:Y:S01]  /*0fc0*/  FMUL.FTZ R5, R5, UR9 ;  /* 0x0000000905057c20 */ /* 0x000fe20008410000 */
        /* <DEDUP_REMOVED lines=8> */
.L_x_862:
[----:B-----5:R-:W-:Y:S02]  /*1050*/  HADD2.F32 R7, -RZ, R48.H0_H0 ;  /* 0x20000030ff077230 */ /* 0x020fe40000004100 */
[----:B------:R-:W-:Y:S02]  /*1060*/  HADD2.F32 R5, -RZ, R50.H0_H0 ;  /* 0x20000032ff057230 */ /* 0x000fe40000004100 */
[----:B------:R-:W-:Y:S02]  /*1070*/  HADD2.F32 R9, -RZ, R48.H1_H1 ;  /* 0x30000030ff097230 */ /* 0x000fe40000004100 */
[----:B------:R-:W-:Y:S01]  /*1080*/  FADD.FTZ R7, R7, -UR14 ;  /* 0x8000000e07077e21 */ /* 0x000fe20008010000 */
[----:B------:R-:W-:Y:S02]  /*1090*/  HADD2.F32 R13, -RZ, R44.H1_H1 ;  /* 0x3000002cff0d7230 */ /* 0x000fe40000004100 */
[----:B------:R-:W-:Y:S01]  /*10a0*/  FADD.FTZ R6, R5, -UR14 ;  /* 0x8000000e05067e21 */ /* 0x000fe20008010000 */
[----:B------:R-:W-:-:S02]  /*10b0*/  HADD2.F32 R5, -RZ, R50.H1_H1 ;  /* 0x30000032ff057230 */ /* 0x000fc40000004100 */
[----:B------:R-:W-:Y:S01]  /*10c0*/  FMUL.FTZ R8, R7, UR9 ;  /* 0x0000000907087c20 */ /* 0x000fe20008410000 */
[----:B------:R-:W-:Y:S02]  /*10d0*/  HADD2.F32 R7, -RZ, R46.H0_H0 ;  /* 0x2000002eff077230 */ /* 0x000fe40000004100 */
[----:B------:R-:W-:Y:S01]  /*10e0*/  FMUL.FTZ R6, R6, UR9 ;  /* 0x0000000906067c20 */ /* 0x000fe20008410000 */
[----:B------:R-:W-:Y:S01]  /*10f0*/  FADD.FTZ R9, R9, -UR14 ;  /* 0x8000000e09097e21 */ /* 0x000fe20008010000 */
[----:B------:R-:W-:Y:S01]  /*1100*/  FADD.FTZ R5, R5, -UR14 ;  /* 0x8000000e05057e21 */ /* 0x000fe20008010000 */
[C-C-:B------:R-:W-:Y:S01]  /*1110*/  FFMA.FTZ R15, R3.reuse, R8, R42.reuse ;  /* 0x00000008030f7223 */ /* 0x140fe2000001002a */
[----:B------:R-:W-:Y:S01]  /*1120*/  FFMA.FTZ R22, R3, R6, R42 ;  /* 0x0000000603167223 */ /* 0x000fe2000001002a */
[----:B------:R-:W-:Y:S01]  /*1130*/  FADD.FTZ R7, R7, -UR14 ;  /* 0x8000000e07077e21 */ /* 0x000fe20008010000 */
[----:B------:R-:W-:Y:S01]  /*1140*/  FMUL.FTZ R5, R5, UR9 ;  /* 0x0000000905057c20 */ /* 0x000fe20008410000 */
[----:B------:R-:W-:Y:S01]  /*1150*/  FMUL.FTZ R11, R9, UR9 ;  /* 0x00000009090b7c20 */ /* 0x000fe20008410000 */
[----:B------:R-:W-:Y:S01]  /*1160*/  FMUL.FTZ R18, R22, -1.4426950216293334961 ;  /* 0xbfb8aa3b16127820 */ /* 0x000fe20000410000 */
[----:B------:R-:W-:Y:S01]  /*1170*/  FMUL.FTZ R10, R7, UR9 ;  /* 0x00000009070a7c20 */ /* 0x000fe20008410000 */
[----:B------:R-:W-:-:S02]  /*1180*/  HADD2.F32 R7, -RZ, R44.H0_H0 ;  /* 0x2000002cff077230 */ /* 0x000fc40000004100 */
[C-C-:B------:R-:W-:Y:S01]  /*1190*/  FFMA.FTZ R16, R4.reuse, R5, R41.reuse ;  /* 0x0000000504107223 */ /* 0x140fe20000010029 */
[----:B------:R-:W-:Y:S02]  /*11a0*/  HADD2.F32 R9, -RZ, R46.H1_H1 ;  /* 0x3000002eff097230 */ /* 0x000fe40000004100 */
[--C-:B------:R-:W-:Y:S01]  /*11b0*/  FFMA.FTZ R17, R4, R11, R41.reuse ;  /* 0x0000000b04117223 */ /* 0x100fe20000010029 */
[----:B------:R-:W0:Y:S01]  /*11c0*/  MUFU.EX2 R18, R18 ;  /* 0x0000001200127308 */ /* 0x000e220000000800 */
[----:B------:R-:W-:Y:S01]  /*11d0*/  FADD.FTZ R20, R7, -UR14 ;  /* 0x8000000e07147e21 */ /* 0x000fe20008010000 */
[----:B------:R-:W-:Y:S01]  /*11e0*/  FMUL.FTZ R19, R16, -1.4426950216293334961 ;  /* 0xbfb8aa3b10137820 */ /* 0x000fe20000410000 */
[----:B------:R-:W-:Y:S01]  /*11f0*/  FMUL.FTZ R23, R15, -1.4426950216293334961 ;  /* 0xbfb8aa3b0f177820 */ /* 0x000fe20000410000 */
[----:B------:R-:W-:Y:S01]  /*1200*/  FADD.FTZ R9, R9, -UR14 ;  /* 0x8000000e09097e21 */ /* 0x000fe20008010000 */
[----:B------:R-:W-:Y:S01]  /*1210*/  FMUL.FTZ R20, R20, UR9 ;  /* 0x0000000914147c20 */ /* 0x000fe20008410000 */
[----:B------:R-:W-:Y:S01]  /*1220*/  FMUL.FTZ R14, R17, -1.4426950216293334961 ;  /* 0xbfb8aa3b110e7820 */ /* 0x000fe20000410000 */
[----:B------:R-:W-:Y:S01]  /*1230*/  FADD.FTZ R21, R13, -UR14 ;  /* 0x8000000e0d157e21 */ /* 0x000fe20008010000 */
[----:B------:R-:W1:Y:S01]  /*1240*/  MUFU.EX2 R19, R19 ;  /* 0x0000001300137308 */ /* 0x000e620000000800 */
[----:B------:R-:W-:Y:S01]  /*1250*/  FMUL.FTZ R9, R9, UR9 ;  /* 0x0000000909097c20 */ /* 0x000fe20008410000 */
[C-C-:B------:R-:W-:Y:S01]  /*1260*/  FFMA.FTZ R13, R3.reuse, R20, R42.reuse ;  /* 0x00000014030d7223 */ /* 0x140fe2000001002a */
[----:B------:R-:W-:Y:S01]  /*1270*/  FFMA.FTZ R12, R3, R10, R42 ;  /* 0x0000000a030c7223 */ /* 0x000fe2000001002a */
[----:B------:R-:W-:Y:S01]  /*1280*/  FMUL.FTZ R21, R21, UR9 ;  /* 0x0000000915157c20 */ /* 0x000fe20008410000 */
[----:B------:R-:W-:Y:S01]  /*1290*/  FFMA.FTZ R7, R4, R9, R41 ;  /* 0x0000000904077223 */ /* 0x000fe20000010029 */
[----:B------:R-:W-:Y:S01]  /*12a0*/  FMUL.FTZ R32, R13, -1.4426950216293334961 ;  /* 0xbfb8aa3b0d207820 */ /* 0x000fe20000410000 */
[----:B------:R-:W-:Y:S01]  /*12b0*/  FMUL.FTZ R25, R12, -1.4426950216293334961 ;  /* 0xbfb8aa3b0c197820 */ /* 0x000fe20000410000 */
[----:B------:R-:W2:Y:S01]  /*12c0*/  MUFU.EX2 R23, R23 ;  /* 0x0000001700177308 */ /* 0x000ea20000000800 */
[----:B------:R-:W-:Y:S01]  /*12d0*/  FMUL.FTZ R27, R7, -1.4426950216293334961 ;  /* 0xbfb8aa3b071b7820 */ /* 0x000fe20000410000 */
[----:B0-----:R-:W-:-:S06]  /*12e0*/  FADD.FTZ R18, R18, 1 ;  /* 0x3f80000012127421 */ /* 0x001fcc0000010000 */
[----:B------:R0:W3:Y:S01]  /*12f0*/  MUFU.EX2 R24, R14 ;  /* 0x0000000e00187308 */ /* 0x0000e20000000800 */
[----:B-1----:R-:W-:-:S07]  /*1300*/  FADD.FTZ R19, R19, 1 ;  /* 0x3f80000013137421 */ /* 0x002fce0000010000 */
[----:B------:R-:W-:Y:S01]  /*1310*/  MUFU.EX2 R32, R32 ;  /* 0x0000002000207308 */ /* 0x000fe20000000800 */
[----:B0-----:R-:W-:Y:S01]  /*1320*/  FFMA.FTZ R14, R4, R21, R41 ;  /* 0x00000015040e7223 */ /* 0x001fe20000010029 */
[----:B--2---:R-:W-:-:S03]  /*1330*/  FADD.FTZ R29, R23, 1 ;  /* 0x3f800000171d7421 */ /* 0x004fc60000010000 */
[----:B------:R-:W-:-:S03]  /*1340*/  FMUL.FTZ R33, R14, -1.4426950216293334961 ;  /* 0xbfb8aa3b0e217820 */ /* 0x000fc60000410000 */
[----:B------:R-:W0:Y:S08]  /*1350*/  MUFU.EX2 R28, R25 ;  /* 0x00000019001c7308 */ /* 0x000e300000000800 */
[----:B------:R3:W1:Y:S08]  /*1360*/  MUFU.EX2 R31, R27 ;  /* 0x0000001b001f7308 */ /* 0x0006700000000800 */
[----:B------:R2:W4:Y:S01]  /*1370*/  MUFU.RCP R26, R18 ;  /* 0x00000012001a7308 */ /* 0x0005220000001000 */
[----:B---3--:R-:W-:Y:S01]  /*1380*/  FADD.FTZ R27, R24, 1 ;  /* 0x3f800000181b7421 */ /* 0x008fe20000010000 */
[----:B0-----:R-:W-:-:S06]  /*1390*/  FADD.FTZ R23, R28, 1 ;  /* 0x3f8000001c177421 */ /* 0x001fcc0000010000 */
[----:B------:R0:W3:Y:S01]  /*13a0*/  MUFU.EX2 R25, R33 ;  /* 0x0000002100197308 */ /* 0x0000e20000000800 */
[----:B--2---:R-:W-:Y:S01]  /*13b0*/  FADD.FTZ R18, R32, 1 ;  /* 0x3f80000020127421 */ /* 0x004fe20000010000 */
[----:B-1----:R-:W-:Y:S01]  /*13c0*/  FADD.FTZ R24, R31, 1 ;  /* 0x3f8000001f187421 */ /* 0x002fe20000010000 */
[----:B------:R-:W-:-:S05]  /*13d0*/  HADD2.F32 R32, -RZ, R47.H1_H1 ;  /* 0x3000002fff207230 */ /* 0x000fca0000004100 */
[----:B------:R1:W2:Y:S01]  /*13e0*/  MUFU.RCP R30, R19 ;  /* 0x00000013001e7308 */ /* 0x0002a20000001000 */
[----:B0-----:R-:W-:Y:S02]  /*13f0*/  HADD2.F32 R33, -RZ, R49.H0_H0 ;  /* 0x20000031ff217230 */ /* 0x001fe40000004100 */
[----:B----4-:R-:W-:-:S04]  /*1400*/  FADD.FTZ R31, -R26, 1 ;  /* 0x3f8000001a1f7421 */ /* 0x010fc80000010100 */
[----:B------:R-:W-:Y:S01]  /*1410*/  FFMA.FTZ R28, R22, R31, 1 ;  /* 0x3f800000161c7423 */ /* 0x000fe2000001001f */
[----:B------:R-:W-:Y:S01]  /*1420*/  HADD2.F32 R22, -RZ, R47.H0_H0 ;  /* 0x2000002fff167230 */ /* 0x000fe20000004100 */
[----:B------:R-:W0:Y:S01]  /*1430*/  MUFU.RCP R29, R29 ;  /* 0x0000001d001d7308 */ /* 0x000e220000001000 */
[----:B-1----:R-:W-:Y:S01]  /*1440*/  FMUL.FTZ R19, R33, R26 ;  /* 0x0000001a21137220 */ /* 0x002fe20000410000 */
[----:B------:R-:W-:Y:S02]  /*1450*/  HADD2.F32 R33, -RZ, R49.H1_H1 ;  /* 0x30000031ff217230 */ /* 0x000fe40000004100 */
[----:B---3--:R-:W-:Y:S01]  /*1460*/  FADD.FTZ R34, R25, 1 ;  /* 0x3f80000019227421 */ /* 0x008fe20000010000 */
[----:B------:R-:W-:-:S03]  /*1470*/  FMUL.FTZ R19, R19, R28 ;  /* 0x0000001c13137220 */ /* 0x000fc60000410000 */
[----:B------:R-:W1:Y:S01]  /*1480*/  MUFU.RCP R27, R27 ;  /* 0x0000001b001b7308 */ /* 0x000e620000001000 */
[----:B--2---:R-:W-:Y:S01]  /*1490*/  FMUL.FTZ R26, R33, R30 ;  /* 0x0000001e211a7220 */ /* 0x004fe20000410000 */
        /* <DEDUP_REMOVED lines=11> */
[----:B------:R-:W-:Y:S01]  /*1550*/  HADD2.F32 R30, -RZ, R45.H0_H0 ;  /* 0x2000002dff1e7230 */ /* 0x000fe20000004100 */
[----:B------:R-:W1:Y:S01]  /*1560*/  MUFU.RCP R24, R24 ;  /* 0x0000001800187308 */ /* 0x000e620000001000 */
[----:B------:R-:W-:-:S02]  /*1570*/  HADD2.F32 R32, -RZ, R43.H1_H1 ;  /* 0x3000002bff207230 */ /* 0x000fc40000004100 */
[----:B--2---:R-:W-:Y:S01]  /*1580*/  FMUL.FTZ R15, R15, R18 ;  /* 0x000000120f0f7220 */ /* 0x004fe20000410000 */
[----:B------:R-:W-:Y:S02]  /*1590*/  HADD2.F32 R17, -RZ, R45.H1_H1 ;  /* 0x3000002dff117230 */ /* 0x000fe40000004100 */
[----:B------:R-:W-:Y:S01]  /*15a0*/  FADD.FTZ R18, -R18, 1 ;  /* 0x3f80000012127421 */ /* 0x000fe20000010100 */
[----:B------:R-:W-:Y:S01]  /*15b0*/  FMUL.FTZ R26, R26, R27 ;  /* 0x0000001b1a1a7220 */ /* 0x000fe20000410000 */
[----:B------:R-:W2:Y:S01]  /*15c0*/  MUFU.RCP R31, R34 ;  /* 0x00000022001f7308 */ /* 0x000ea20000001000 */
[----:B0-----:R-:W-:Y:S01]  /*15d0*/  FMUL.FTZ R29, R30, R23 ;  /* 0x000000171e1d7220 */ /* 0x001fe20000410000 */
[----:B------:R-:W-:Y:S01]  /*15e0*/  FADD.FTZ R35, -R23, 1 ;  /* 0x3f80000017237421 */ /* 0x000fe20000010100 */
[----:B-1----:R-:W-:Y:S01]  /*15f0*/  FADD.FTZ R30, -R24, 1 ;  /* 0x3f800000181e7421 */ /* 0x002fe20000010100 */
[----:B------:R-:W-:Y:S02]  /*1600*/  FMUL.FTZ R17, R17, R24 ;  /* 0x0000001811117220 */ /* 0x000fe40000410000 */
[----:B------:R-:W-:Y:S01]  /*1610*/  FFMA.FTZ R24, R12, R35, 1 ;  /* 0x3f8000000c187423 */ /* 0x000fe20000010023 */
[----:B------:R-:W-:Y:S01]  /*1620*/  FMUL.FTZ R12, R22, R33 ;  /* 0x00000021160c7220 */ /* 0x000fe20000410000 */
[----:B------:R-:W-:Y:S01]  /*1630*/  FFMA.FTZ R30, R7, R30, 1 ;  /* 0x3f800000071e7423 */ /* 0x000fe2000001001e */
[----:B------:R-:W-:Y:S01]  /*1640*/  FMUL.FTZ R7, R3, R19 ;  /* 0x0000001303077220 */ /* 0x000fe20000410000 */
[----:B--2---:R-:W-:Y:S01]  /*1650*/  FMUL.FTZ R23, R32, R31 ;  /* 0x0000001f20177220 */ /* 0x004fe20000410000 */
[----:B------:R-:W-:Y:S01]  /*1660*/  FFMA.FTZ R32, R13, R18, 1 ;  /* 0x3f8000000d207423 */ /* 0x000fe20000010012 */
[----:B------:R-:W-:Y:S01]  /*1670*/  FADD.FTZ R31, -R31, 1 ;  /* 0x3f8000001f1f7421 */ /* 0x000fe20000010100 */
[----:B------:R-:W-:Y:S01]  /*1680*/  FMUL.FTZ R18, R25, R16 ;  /* 0x0000001019127220 */ /* 0x000fe20000410000 */
[----:B------:R-:W-:Y:S01]  /*1690*/  FMUL.FTZ R16, R4, R26 ;  /* 0x0000001a04107220 */ /* 0x000fe20000410000 */
[----:B------:R-:W-:Y:S01]  /*16a0*/  FMUL.FTZ R22, R15, R32 ;  /* 0x000000200f167220 */ /* 0x000fe20000410000 */
[C---:B------:R-:W-:Y:S01]  /*16b0*/  FFMA.FTZ R15, R6.reuse, R19, RZ ;  /* 0x00000013060f7223 */ /* 0x040fe200000100ff */
[----:B------:R-:W-:Y:S01]  /*16c0*/  FFMA.FTZ R6, R6, R7, RZ ;  /* 0x0000000706067223 */ /* 0x000fe200000100ff */
[----:B------:R-:W-:Y:S01]  /*16d0*/  FFMA.FTZ R34, R14, R31, 1 ;  /* 0x3f8000000e227423 */ /* 0x000fe2000001001f */
[----:B------:R-:W-:Y:S01]  /*16e0*/  FMUL.FTZ R14, R17, R30 ;  /* 0x0000001e110e7220 */ /* 0x000fe20000410000 */
[----:B------:R-:W-:Y:S01]  /*16f0*/  FADD.FTZ R19, RZ, R19 ;  /* 0x00000013ff137221 */ /* 0x000fe20000010000 */
[----:B------:R-:W-:Y:S01]  /*1700*/  FADD.FTZ R17, RZ, R7 ;  /* 0x00000007ff117221 */ /* 0x000fe20000010000 */
[----:B------:R-:W-:Y:S01]  /*1710*/  FMUL.FTZ R28, R3, R18 ;  /* 0x00000012031c7220 */ /* 0x000fe20000410000 */
[----:B------:R-:W-:Y:S01]  /*1720*/  FFMA.FTZ R7, R5, R16, R6 ;  /* 0x0000001005077223 */ /* 0x000fe20000010006 */
[----:B------:R-:W-:Y:S01]  /*1730*/  FMUL.FTZ R13, R29, R24 ;  /* 0x000000181d0d7220 */ /* 0x000fe20000410000 */
[----:B------:R-:W-:Y:S01]  /*1740*/  FADD.FTZ R24, R19, R18 ;  /* 0x0000001213187221 */ /* 0x000fe20000010000 */
[----:B------:R-:W-:Y:S01]  /*1750*/  FADD.FTZ R17, R16, R17 ;  /* 0x0000001110117221 */ /* 0x000fe20000010000 */
[C---:B------:R-:W-:Y:S01]  /*1760*/  FFMA.FTZ R18, R8.reuse, R18, R15 ;  /* 0x0000001208127223 */ /* 0x040fe2000001000f */
[----:B------:R-:W-:Y:S01]  /*1770*/  FFMA.FTZ R7, R8, R28, R7 ;  /* 0x0000001c08077223 */ /* 0x000fe20000010007 */
[----:B------:R-:W-:Y:S01]  /*1780*/  FMUL.FTZ R8, R4, R12 ;  /* 0x0000000c04087220 */ /* 0x000fe20000410000 */
[----:B------:R-:W-:Y:S01]  /*1790*/  FFMA.FTZ R6, R5, R26, RZ ;  /* 0x0000001a05067223 */ /* 0x000fe200000100ff */
[----:B------:R-:W-:Y:S01]  /*17a0*/  FADD.FTZ R17, R17, R28 ;  /* 0x0000001c11117221 */ /* 0x000fe20000010000 */
[----:B------:R-:W-:Y:S01]  /*17b0*/  FADD.FTZ R5, RZ, R26 ;  /* 0x0000001aff057221 */ /* 0x000fe20000010000 */
[----:B------:R-:W-:Y:S01]  /*17c0*/  FFMA.FTZ R7, R11, R8, R7 ;  /* 0x000000080b077223 */ /* 0x000fe20000010007 */
[-C--:B------:R-:W-:Y:S01]  /*17d0*/  FMUL.FTZ R16, R3, R13.reuse ;  /* 0x0000000d03107220 */ /* 0x080fe20000410000 */
[----:B------:R-:W-:Y:S01]  /*17e0*/  FADD.FTZ R17, R8, R17 ;  /* 0x0000001108117221 */ /* 0x000fe20000010000 */
[----:B------:R-:W-:Y:S01]  /*17f0*/  FFMA.FTZ R6, R11, R12, R6 ;  /* 0x0000000c0b067223 */ /* 0x000fe20000010006 */
[----:B------:R-:W-:Y:S01]  /*1800*/  FADD.FTZ R5, R5, R12 ;  /* 0x0000000c05057221 */ /* 0x000fe20000010000 */
[----:B------:R-:W-:Y:S01]  /*1810*/  FMUL.FTZ R8, R4, R14 ;  /* 0x0000000e04087220 */ /* 0x000fe20000410000 */
[C---:B------:R-:W-:Y:S01]  /*1820*/  FFMA.FTZ R12, R10.reuse, R16, R7 ;  /* 0x000000100a0c7223 */ /* 0x040fe20000010007 */
[----:B------:R-:W-:Y:S01]  /*1830*/  FADD.FTZ R17, R17, R16 ;  /* 0x0000001011117221 */ /* 0x000fe20000010000 */
[----:B------:R-:W-:Y:S01]  /*1840*/  FFMA.FTZ R7, R10, R13, R18 ;  /* 0x0000000d0a077223 */ /* 0x000fe20000010012 */
[----:B------:R-:W-:Y:S01]  /*1850*/  FMUL.FTZ R23, R23, R34 ;  /* 0x0000002217177220 */ /* 0x000fe20000410000 */
[----:B------:R-:W-:Y:S01]  /*1860*/  FMUL.FTZ R10, R3, R22 ;  /* 0x00000016030a7220 */ /* 0x000fe20000410000 */
[C---:B------:R-:W-:Y:S01]  /*1870*/  FFMA.FTZ R11, R9.reuse, R8, R12 ;  /* 0x00000008090b7223 */ /* 0x040fe2000001000c */
[----:B------:R-:W-:Y:S01]  /*1880*/  FADD.FTZ R17, R8, R17 ;  /* 0x0000001108117221 */ /* 0x000fe20000010000 */
[-C--:B------:R-:W-:Y:S01]  /*1890*/  FMUL.FTZ R12, R4, R23.reuse ;  /* 0x00000017040c7220 */ /* 0x080fe20000410000 */
[----:B------:R-:W-:Y:S01]  /*18a0*/  FFMA.FTZ R6, R9, R14, R6 ;  /* 0x0000000e09067223 */ /* 0x000fe20000010006 */
[----:B------:R-:W-:Y:S01]  /*18b0*/  FFMA.FTZ R8, R20, R10, R11 ;  /* 0x0000000a14087223 */ /* 0x000fe2000001000b */
[----:B------:R-:W-:Y:S01]  /*18c0*/  FADD.FTZ R13, R24, R13 ;  /* 0x0000000d180d7221 */ /* 0x000fe20000010000 */
[----:B------:R-:W-:Y:S01]  /*18d0*/  FADD.FTZ R17, R17, R10 ;  /* 0x0000000a11117221 */ /* 0x000fe20000010000 */
[----:B------:R-:W-:Y:S01]  /*18e0*/  FADD.FTZ R14, R5, R14 ;  /* 0x0000000e050e7221 */ /* 0x000fe20000010000 */
[C---:B------:R-:W-:Y:S01]  /*18f0*/  FFMA.FTZ R8, R21.reuse, R12, R8 ;  /* 0x0000000c15087223 */ /* 0x040fe20000010008 */
[----:B------:R-:W-:Y:S01]  /*1900*/  FFMA.FTZ R20, R20, R22, R7 ;  /* 0x0000001614147223 */ /* 0x000fe20000010007 */
[----:B------:R-:W-:Y:S01]  /*1910*/  FFMA.FTZ R21, R21, R23, R6 ;  /* 0x0000001715157223 */ /* 0x000fe20000010006 */
[----:B------:R-:W-:Y:S01]  /*1920*/  FADD.FTZ R17, R12, R17 ;  /* 0x000000110c117221 */ /* 0x000fe20000010000 */
[----:B------:R-:W-:Y:S01]  /*1930*/  FADD.FTZ R22, R13, R22 ;  /* 0x000000160d167221 */ /* 0x000fe20000010000 */
[----:B------:R-:W-:-:S07]  /*1940*/  FADD.FTZ R23, R14, R23 ;  /* 0x000000170e177221 */ /* 0x000fce0000010000 */
.L_x_863:
        /* <DEDUP_REMOVED lines=26> */
[----:B0-----:R-:W-:-:S02]  /*1af0*/  @!P0 FADD.FTZ R8, R8, R5 ;  /* 0x0000000508088221 */ /* 0x001fc40000010000 */
[----:B------:R-:W0:Y:S01]  /*1b00*/  LDC R5, c[0x0][0x370] ;  /* 0x0000dc00ff057b82 */ /* 0x000e220000000800 */
[----:B-1----:R-:W-:Y:S02]  /*1b10*/  @!P0 FADD.FTZ R17, R17, R6 ;  /* 0x0000000611118221 */ /* 0x002fe40000010000 */
[----:B------:R-:W1:Y:S04]  /*1b20*/  SHFL.DOWN PT, R6, R8, 0x8, 0x1f ;  /* 0x09001f0008067f89 */ /* 0x000e6800000e0000 */
[----:B------:R-:W2:Y:S01]  /*1b30*/  SHFL.DOWN PT, R7, R17, 0x8, 0x1f ;  /* 0x09001f0011077f89 */ /* 0x000ea200000e0000 */
[----:B0-----:R-:W-:Y:S01]  /*1b40*/  ISETP.GE.U32.AND P0, PT, R5, 0x2, PT ;  /* 0x000000020500780c */ /* 0x001fe20003f06070 */
[----:B-1----:R-:W-:Y:S01]  /*1b50*/  FADD.FTZ R9, R8, R6 ;  /* 0x0000000608097221 */ /* 0x002fe20000010000 */
[----:B--2---:R-:W-:-:S04]  /*1b60*/  FADD.FTZ R10, R17, R7 ;  /* 0x00000007110a7221 */ /* 0x004fc80000010000 */
[----:B------:R-:W-:Y:S02]  /*1b70*/  FSEL R6, R8, R9, P2 ;  /* 0x0000000908067208 */ /* 0x000fe40001000000 */
[----:B------:R-:W-:-:S03]  /*1b80*/  FSEL R7, R17, R10, P2 ;  /* 0x0000000a11077208 */ /* 0x000fc60001000000 */
[----:B------:R0:W1:Y:S04]  /*1b90*/  SHFL.DOWN PT, R12, R6, 0x10, 0x1f ;  /* 0x0a001f00060c7f89 */ /* 0x00006800000e0000 */
[----:B------:R0:W2:Y:S01]  /*1ba0*/  SHFL.DOWN PT, R11, R7, 0x10, 0x1f ;  /* 0x0a001f00070b7f89 */ /* 0x0000a200000e0000 */
[----:B---3--:R-:W-:Y:S05]  /*1bb0*/  @P3 BRA `(.L_x_865) ;  /* 0x0000000000203947 */ /* 0x008fea0003800000 */
        /* <DEDUP_REMOVED lines=8> */
.L_x_865:
[----:B------:R-:W-:Y:S05]  /*1c40*/  BSYNC.RECONVERGENT B0 ;  /* 0x0000000000007941 */ /* 0x000fea0003800200 */
.L_x_864:
        /* <DEDUP_REMOVED lines=40> */
.L_x_867:
[----:B------:R-:W-:Y:S05]  /*1ed0*/  BSYNC.RECONVERGENT B0 ;  /* 0x0000000000007941 */ /* 0x000fea0003800200 */
.L_x_866:
[----:B------:R-:W-:Y:S01]  /*1ee0*/  BAR.SYNC.DEFER_BLOCKING 0x0 ;  /* 0x0000000000007b1d */ /* 0x000fe20000010000 */
[----:B------:R-:W-:-:S05]  /*1ef0*/  IMAD R54, R37, 0xf, R54 ;  /* 0x0000000f25367824 */ /* 0x000fca00078e0236 */
[----:B------:R-:W-:Y:S04]  /*1f00*/  BSSY.RECONVERGENT B0, `(.L_x_868) ;  /* 0x000009d000007945 */ /* 0x000fe80003800200 */
[----:B------:R-:W-:Y:S05]  /*1f10*/  @P4 BRA `(.L_x_869) ;  /* 0x00000008006c4947 */ /* 0x000fea0003800000 */
[----:B------:R-:W4:Y:S04]  /*1f20*/  LDS.128 R36, [R52+0xf0] ;  /* 0x0000f00034247984 */ /* 0x000f280000000c00 */
[----:B-1----:R-:W1:Y:S04]  /*1f30*/  LDS.128 R12, [R52+0x1e0] ;  /* 0x0001e000340c7984 */ /* 0x002e680000000c00 */
[----:B------:R-:W5:Y:S04]  /*1f40*/  LDS.128 R28, [R52+0x2d0] ;  /* 0x0002d000341c7984 */ /* 0x000f680000000c00 */
[----:B------:R-:W0:Y:S04]  /*1f50*/  LDS.128 R24, [R52+0x3c0] ;  /* 0x0003c00034187984 */ /* 0x000e280000000c00 */
[----:B------:R-:W0:Y:S04]  /*1f60*/  LDS.128 R32, [R52+0x4b0] ;  /* 0x0004b00034207984 */ /* 0x000e280000000c00 */
[----:B--23--:R-:W2:Y:S04]  /*1f70*/  LDS.128 R8, [R52+0x5a0] ;  /* 0x0005a00034087984 */ /* 0x00cea80000000c00 */
[----:B------:R-:W3:Y:S01]  /*1f80*/  LDS.128 R16, [R52+0x690] ;  /* 0x0006900034107984 */ /* 0x000ee20000000c00 */
[----:B----4-:R-:W-:Y:S01]  /*1f90*/  FADD.FTZ R55, R20, R36 ;  /* 0x0000002414377221 */ /* 0x010fe20000010000 */
        /* <DEDUP_REMOVED lines=147> */
.L_x_869:
[----:B------:R-:W-:Y:S05]  /*28d0*/  BSYNC.RECONVERGENT B0 ;  /* 0x0000000000007941 */ /* 0x000fea0003800200 */
.L_x_868:
[----:B------:R-:W-:Y:S04]  /*28e0*/  BSSY.RECONVERGENT B0, `(.L_x_870) ;  /* 0x000001c000007945 */ /* 0x000fe80003800200 */
[----:B------:R-:W-:Y:S05]  /*28f0*/  @P4 BRA `(.L_x_871) ;  /* 0x0000000000684947 */ /* 0x000fea0003800000 */
[----:B---3--:R-:W2:Y:S08]  /*2900*/  LDC.64 R8, c[0x0][0x3f8] ;  /* 0x0000fe00ff087b82 */ /* 0x008eb00000000a00 */
[----:B-1----:R-:W1:Y:S01]  /*2910*/  LDC.64 R12, c[0x0][0x3d8] ;  /* 0x0000f600ff0c7b82 */ /* 0x002e620000000a00 */
[----:B--2---:R-:W-:Y:S01]  /*2920*/  IMAD.WIDE.U32 R10, R8, 0x3, RZ ;  /* 0x00000003080a7825 */ /* 0x004fe200078e00ff */
[----:B------:R-:W-:-:S02]  /*2930*/  LEA R15, R9, R9, 0x1 ;  /* 0x00000009090f7211 */ /* 0x000fc400078e08ff */
[----:B------:R-:W-:Y:S02]  /*2940*/  LEA.HI R17, P2, R9, R8, RZ, 0x1 ;  /* 0x0000000809117211 */ /* 0x000fe400078508ff */
[----:B------:R-:W-:Y:S02]  /*2950*/  IADD3 R15, PT, PT, R11, R15, RZ ;  /* 0x0000000f0b0f7210 */ /* 0x000fe40007ffe0ff */
[----:B------:R-:W-:Y:S01]  /*2960*/  SHF.L.U32 R11, R17, 0x1, RZ ;  /* 0x00000001110b7819 */ /* 0x000fe200000006ff */
[----:B-1----:R-:W-:Y:S01]  /*2970*/  IMAD.WIDE R54, R54, 0x4, R12 ;  /* 0x0000000436367825 */ /* 0x002fe200078e020c */
        /* <DEDUP_REMOVED lines=18> */
.L_x_871:
[----:B------:R-:W-:Y:S05]  /*2aa0*/  BSYNC.RECONVERGENT B0 ;  /* 0x0000000000007941 */ /* 0x000fea0003800200 */
.L_x_870:
        /* <DEDUP_REMOVED lines=8> */
[----:B------:R-:W-:-:S05]  /*2b30*/  SHF.L.U32 R13, R8, 0x1, RZ ;  /* 0x00000001080d7819 */ /* 0x000fca00000006ff */
[----:B--2---:R-:W-:Y:S01]  /*2b40*/  IMAD.WIDE R10, R13, 0x4, R10 ;  /* 0x000000040d0a7825 */ /* 0x004fe200078e020a */
[----:B----4-:R-:W-:Y:S06]  /*2b50*/  @P1 BRA `(.L_x_873) ;  /* 0x0000000000581947 */ /* 0x010fec0003800000 */
[----:B-1----:R-:W1:Y:S01]  /*2b60*/  LDC.64 R12, c[0x0][0x3c8] ;  /* 0x0000f200ff0c7b82 */ /* 0x002e620000000a00 */
        /* <DEDUP_REMOVED lines=16> */
.L_x_874:
[----:B------:R-:W3:Y:S04]  /*2c70*/  LDG.E.STRONG.GPU R5, desc[UR12][R14.64] ;  /* 0x0000000c0e057981 */ /* 0x000ee8000c1ef900 */
[----:B---3--:R-:W-:Y:S01]  /*2c80*/  CCTL.IVALL ;  /* 0x00000000ff00798f */ /* 0x008fe20002000000 */
[----:B------:R-:W-:Y:S05]  /*2c90*/  YIELD ;  /* 0x0000000000007946 */ /* 0x000fea0003800000 */
[----:B------:R-:W-:-:S13]  /*2ca0*/  ISETP.NE.AND P0, PT, R5, R8, PT ;  /* 0x000000080500720c */ /* 0x000fda0003f05270 */
[----:B------:R-:W-:Y:S05]  /*2cb0*/  @P0 BRA `(.L_x_874) ;  /* 0xfffffffc00ec0947 */ /* 0x000fea000383ffff */
.L_x_873:
[----:B------:R-:W-:Y:S05]  /*2cc0*/  WARPSYNC.ALL ;  /* 0x0000000000007948 */ /* 0x000fea0003800000 */
[----:B------:R-:W-:Y:S01]  /*2cd0*/  BAR.SYNC.DEFER_BLOCKING 0x0 ;  /* 0x0000000000007b1d */ /* 0x000fe20000010000 */
[----:B------:R-:W-:-:S05]  /*2ce0*/  HFMA2 R5, -RZ, RZ, 0, 0 ;  /* 0x00000000ff057431 */ /* 0x000fca00000001ff */
[----:B------:R-:W-:Y:S05]  /*2cf0*/  @!P2 BRA `(.L_x_875) ;  /* 0x00000004004ca947 */ /* 0x000fea0003800000 */
[----:B------:R-:W-:Y:S01]  /*2d00*/  MOV R8, UR6 ;  /* 0x0000000600087c02 */ /* 0x000fe20008000f00 */
[----:B------:R-:W-:Y:S01]  /*2d10*/  UMOV UR5, URZ ;  /* 0x000000ff00057c82 */ /* 0x000fe20008000000 */
[----:B--2---:R-:W-:Y:S02]  /*2d20*/  MOV R14, UR6 ;  /* 0x00000006000e7c02 */ /* 0x004fe40008000f00 */
        /* <DEDUP_REMOVED lines=13> */
.L_x_876:
        /* <DEDUP_REMOVED lines=47> */
[----:B------:R-:W-:-:S02]  /*30f0*/  LEA R25, R30, R25, 0x3 ;  /* 0x000000191e197211 */ /* 0x000fc400078e18ff */
[----:B------:R-:W-:Y:S02]  /*3100*/  LEA R29, R28, R29, 0x3 ;  /* 0x0000001d1c1d7211 */ /* 0x000fe400078e18ff */
[----:B------:R-:W-:Y:S02]  /*3110*/  LEA R33, R30, R33, 0x3 ;  /* 0x000000211e217211 */ /* 0x000fe400078e18ff */
[----:B------:R-:W-:Y:S02]  /*3120*/  LEA R5, R28, R5, 0x3 ;  /* 0x000000051c057211 */ /* 0x000fe400078e18ff */
[----:B------:R-:W-:Y:S02]  /*3130*/  LEA R8, R21, R8, 0x3 ;  /* 0x0000000815087211 */ /* 0x000fe400078e18ff */
[C---:B------:R-:W-:Y:S02]  /*3140*/  LEA R31, R16.reuse, R31, 0x3 ;  /* 0x0000001f101f7211 */ /* 0x040fe400078e18ff */
[----:B------:R-:W-:-:S02]  /*3150*/  LEA R27, R16, R27, 0x3 ;  /* 0x0000001b101b7211 */ /* 0x000fc400078e18ff */
        /* <DEDUP_REMOVED lines=13> */
.L_x_875:
[----:B------:R-:W3:Y:S02]  /*3230*/  LDCU UR7, c[0x0][0x370] ;  /* 0x00006e00ff0777ac */ /* 0x000ee40008000800 */
[----:B---3--:R-:W-:-:S09]  /*3240*/  ULOP3.LUT UP0, UR5, UR7, 0x7, URZ, 0xc0, !UPT ;  /* 0x0000000707057892 */ /* 0x008fd2000f80c0ff */
[----:B------:R-:W-:Y:S05]  /*3250*/  BRA.U !UP0, `(.L_x_872) ;  /* 0x0000000108f47547 */ /* 0x000fea000b800000 */
[----:B------:R-:W-:Y:S02]  /*3260*/  UIADD3 UR5, UPT, UPT, UR5, -0x1, URZ ;  /* 0xffffffff05057890 */ /* 0x000fe4000fffe0ff */
[----:B------:R-:W-:Y:S02]  /*3270*/  ULOP3.LUT UP1, UR10, UR7, 0x3, URZ, 0xc0, !UPT ;  /* 0x00000003070a7892 */ /* 0x000fe4000f82c0ff */
[----:B------:R-:W-:-:S09]  /*3280*/  UISETP.GE.U32.AND UP0, UPT, UR5, 0x3, UPT ;  /* 0x000000030500788c */ /* 0x000fd2000bf06070 */
[----:B------:R-:W-:Y:S05]  /*3290*/  BRA.U !UP0, `(.L_x_877) ;  /* 0x0000000108707547 */ /* 0x000fea000b800000 */
[C---:B--2---:R-:W-:Y:S02]  /*32a0*/  IADD3 R15, PT, PT, R5.reuse, 0x1, RZ ;  /* 0x00000001050f7810 */ /* 0x044fe40007ffe0ff */
        /* <DEDUP_REMOVED lines=8> */
[----:B-1----:R-:W-:-:S04]  /*3330*/  @!P0 IMAD.WIDE.U32 R12, R13, 0x8, R10 ;  /* 0x000000080d0c8825 */ /* 0x002fc800078e000a */
        /* <DEDUP_REMOVED lines=18> */
.L_x_877:
[----:B------:R-:W-:Y:S05]  /*3460*/  BRA.U !UP1, `(.L_x_872) ;  /* 0x0000000109707547 */ /* 0x000fea000b800000 */
[----:B------:R-:W-:Y:S02]  /*3470*/  UISETP.NE.AND UP0, UPT, UR10, 0x1, UPT ;  /* 0x000000010a00788c */ /* 0x000fe4000bf05270 */
[----:B------:R-:W-:-:S06]  /*3480*/  ULOP3.LUT UR5, UR7, 0x1, URZ, 0xc0, !UPT ;  /* 0x0000000107057892 */ /* 0x000fcc000f8ec0ff */
[----:B------:R-:W-:Y:S01]  /*3490*/  MOV R8, UR5 ;  /* 0x0000000500087c02 */ /* 0x000fe20008000f00 */
[----:B------:R-:W-:Y:S06]  /*34a0*/  BRA.U !UP0, `(.L_x_878) ;  /* 0x0000000108387547 */ /* 0x000fec000b800000 */
[C---:B--2---:R-:W-:Y:S02]  /*34b0*/  IADD3 R13, PT, PT, R5.reuse, 0x1, RZ ;  /* 0x00000001050d7810 */ /* 0x044fe40007ffe0ff */
[-C--:B------:R-:W-:Y:S02]  /*34c0*/  ISETP.EQ.OR P2, PT, R5, R2.reuse, P1 ;  /* 0x000000020500720c */ /* 0x080fe40000f42670 */
[----:B------:R-:W-:-:S11]  /*34d0*/  ISETP.EQ.OR P0, PT, R13, R2, P1 ;  /* 0x000000020d00720c */ /* 0x000fd60000f02670 */
[--C-:B------:R-:W-:Y:S02]  /*34e0*/  @!P2 IMAD R15, R5, UR6, R9.reuse ;  /* 0x00000006050fac24 */ /* 0x100fe4000f8e0209 */
[----:B------:R-:W-:Y:S02]  /*34f0*/  @!P0 IMAD R13, R13, UR6, R9 ;  /* 0x000000060d0d8c24 */ /* 0x000fe4000f8e0209 */
[----:B------:R-:W-:-:S04]  /*3500*/  @!P2 IMAD.WIDE.U32 R14, R15, 0x8, R10 ;  /* 0x000000080f0ea825 */ /* 0x000fc800078e000a */
[----:B-1----:R-:W-:Y:S02]  /*3510*/  @!P0 IMAD.WIDE.U32 R12, R13, 0x8, R10 ;  /* 0x000000080d0c8825 */ /* 0x002fe400078e000a */
[----:B------:R-:W0:Y:S04]  /*3520*/  @!P2 LDG.E.64 R14, desc[UR12][R14.64] ;  /* 0x0000000c0e0ea981 */ /* 0x000e28000c1e1b00 */
[----:B------:R-:W2:Y:S01]  /*3530*/  @!P0 LDG.E.64 R12, desc[UR12][R12.64] ;  /* 0x0000000c0c0c8981 */ /* 0x000ea2000c1e1b00 */
[----:B------:R-:W-:Y:S01]  /*3540*/  IADD3 R5, PT, PT, R5, 0x2, RZ ;  /* 0x0000000205057810 */ /* 0x000fe20007ffe0ff */
[----:B0-----:R-:W-:Y:S01]  /*3550*/  @!P2 FADD.FTZ R6, R6, R14 ;  /* 0x0000000e0606a221 */ /* 0x001fe20000010000 */
[----:B------:R-:W-:-:S03]  /*3560*/  @!P2 FADD.FTZ R7, R7, R15 ;  /* 0x0000000f0707a221 */ /* 0x000fc60000010000 */
[----:B--2---:R-:W-:Y:S01]  /*3570*/  @!P0 FADD.FTZ R6, R6, R12 ;  /* 0x0000000c06068221 */ /* 0x004fe20000010000 */
[----:B------:R-:W-:-:S07]  /*3580*/  @!P0 FADD.FTZ R7, R7, R13 ;  /* 0x0000000d07078221 */ /* 0x000fce0000010000 */
.L_x_878:
[----:B------:R-:W-:Y:S01]  /*3590*/  ISETP.EQ.OR P0, PT, R5, R2, P1 ;  /* 0x000000020500720c */ /* 0x000fe20000f02670 */
[----:B------:R-:W-:Y:S03]  /*35a0*/  BSSY.RECONVERGENT B0, `(.L_x_872) ;  /* 0x0000008000007945 */ /* 0x000fe60003800200 */
[----:B------:R-:W-:-:S13]  /*35b0*/  ISETP.NE.U32.OR P0, PT, R8, 0x1, P0 ;  /* 0x000000010800780c */ /* 0x000fda0000705470 */
[----:B------:R-:W-:Y:S05]  /*35c0*/  @P0 BRA `(.L_x_879) ;  /* 0x0000000000140947 */ /* 0x000fea0003800000 */
[----:B------:R-:W-:-:S04]  /*35d0*/  IMAD R5, R5, UR6, R9 ;  /* 0x0000000605057c24 */ /* 0x000fc8000f8e0209 */
[----:B------:R-:W-:-:S06]  /*35e0*/  IMAD.WIDE.U32 R10, R5, 0x8, R10 ;  /* 0x00000008050a7825 */ /* 0x000fcc00078e000a */
[----:B------:R-:W0:Y:S02]  /*35f0*/  LDG.E.64 R10, desc[UR12][R10.64] ;  /* 0x0000000c0a0a7981 */ /* 0x000e24000c1e1b00 */
[----:B0-2---:R-:W-:Y:S01]  /*3600*/  FADD.FTZ R6, R6, R10 ;  /* 0x0000000a06067221 */ /* 0x005fe20000010000 */
[----:B------:R-:W-:-:S07]  /*3610*/  FADD.FTZ R7, R7, R11 ;  /* 0x0000000b07077221 */ /* 0x000fce0000010000 */
.L_x_879:
[----:B------:R-:W-:Y:S05]  /*3620*/  BSYNC.RECONVERGENT B0 ;  /* 0x0000000000007941 */ /* 0x000fea0003800200 */
.L_x_872:
[----:B------:R-:W5:Y:S01]  /*3630*/  S2UR UR7, SR_CgaCtaId ;  /* 0x00000000000779c3 */ /* 0x000f620000008800 */
[----:B------:R-:W-:Y:S01]  /*3640*/  UMOV UR5, 0x400 ;  /* 0x0000040000057882 */ /* 0x000fe20000000000 */
[--C-:B------:R-:W-:Y:S02]  /*3650*/  HADD2.F32 R5, -RZ, R50.reuse.H0_H0 ;  /* 0x20000032ff057230 */ /* 0x100fe40000004100 */
[----:B------:R-:W-:Y:S02]  /*3660*/  HADD2.F32 R50, -RZ, R50.H1_H1 ;  /* 0x30000032ff327230 */ /* 0x000fe40000004100 */
[--C-:B----4-:R-:W-:Y:S02]  /*3670*/  HADD2.F32 R22, -RZ, R49.reuse.H0_H0 ;  /* 0x20000031ff167230 */ /* 0x110fe40000004100 */
[----:B------:R-:W-:Y:S01]  /*3680*/  FADD.FTZ R5, R5, -UR14 ;  /* 0x8000000e05057e21 */ /* 0x000fe20008010000 */
[----:B------:R-:W-:Y:S02]  /*3690*/  HADD2.F32 R49, -RZ, R49.H1_H1 ;  /* 0x30000031ff317230 */ /* 0x000fe40000004100 */
[----:B------:R-:W-:Y:S01]  /*36a0*/  FADD.FTZ R50, R50, -UR14 ;  /* 0x8000000e32327e21 */ /* 0x000fe20008010000 */
[----:B------:R-:W-:-:S02]  /*36b0*/  HADD2.F32 R18, -RZ, R48.H0_H0 ;  /* 0x20000030ff127230 */ /* 0x000fc40000004100 */
[----:B------:R-:W-:Y:S01]  /*36c0*/  FMUL.FTZ R16, R5, UR9 ;  /* 0x0000000905107c20 */ /* 0x000fe20008410000 */
[----:B--2---:R-:W-:Y:S01]  /*36d0*/  FMUL.FTZ R17, R50, UR9 ;  /* 0x0000000932117c20 */ /* 0x004fe20008410000 */
[----:B-----5:R-:W-:Y:S01]  /*36e0*/  ULEA UR5, UR7, UR5, 0x18 ;  /* 0x0000000507057291 */ /* 0x020fe2000f8ec0ff */
[----:B------:R-:W2:Y:S08]  /*36f0*/  LDCU.U8 UR7, c[0x0][0x414] ;  /* 0x00008280ff0777ac */ /* 0x000eb00008000000 */
[----:B------:R-:W-:Y:S01]  /*3700*/  @!P1 STS.64 [UR5+0x90], R6 ;  /* 0x00009006ff009988 */ /* 0x000fe20008000a05 */
[----:B------:R-:W-:Y:S01]  /*3710*/  BAR.SYNC.DEFER_BLOCKING 0x0 ;  /* 0x0000000000007b1d */ /* 0x000fe20000010000 */
[----:B--2---:R-:W-:-:S05]  /*3720*/  UISETP.NE.AND UP0, UPT, UR7, URZ, UPT ;  /* 0x000000ff0700728c */ /* 0x004fca000bf05270 */
[----:B---3--:R-:W2:Y:S01]  /*3730*/  LDS.64 R8, [UR5+0x90] ;  /* 0x00009005ff087984 */ /* 0x008ea20008000a00 */
[----:B------:R-:W2:Y:S02]  /*3740*/  LDCU UR5, c[0x0][0x42c] ;  /* 0x00008580ff0577ac */ /* 0x000ea40008000800 */
[----:B--2---:R-:W-:Y:S01]  /*3750*/  FMUL.FTZ R13, R8, UR5 ;  /* 0x00000005080d7c20 */ /* 0x004fe20008410000 */
        /* <DEDUP_REMOVED lines=20> */
.L_x_880:
[----:B------:R-:W2:Y:S01]  /*38a0*/  LDCU UR5, c[0x0][0x41c] ;  /* 0x00008380ff0577ac */ /* 0x000ea20008000800 */
[----:B------:R-:W-:Y:S02]  /*38b0*/  HADD2.F32 R5, -RZ, R46.H0_H0 ;  /* 0x2000002eff057230 */ /* 0x000fe40000004100 */
[----:B------:R-:W-:Y:S01]  /*38c0*/  FADD.FTZ R18, R18, -UR14 ;  /* 0x8000000e12127e21 */ /* 0x000fe20008010000 */
[----:B0-----:R-:W-:Y:S01]  /*38d0*/  HADD2.F32 R6, -RZ, R44.H0_H0 ;  /* 0x2000002cff067230 */ /* 0x001fe20000004100 */
[----:B------:R-:W0:Y:S01]  /*38e0*/  LDCU.64 UR16, c[0x0][0x400] ;  /* 0x00008000ff1077ac */ /* 0x000e220008000a00 */
[----:B------:R-:W-:Y:S02]  /*38f0*/  HADD2.F32 R48, -RZ, R48.H1_H1 ;  /* 0x30000030ff307230 */ /* 0x000fe40000004100 */
[----:B------:R-:W-:Y:S01]  /*3900*/  FADD.FTZ R5, R5, -UR14 ;  /* 0x8000000e05057e21 */ /* 0x000fe20008010000 */
[----:B------:R-:W-:Y:S02]  /*3910*/  HADD2.F32 R46, -RZ, R46.H1_H1 ;  /* 0x3000002eff2e7230 */ /* 0x000fe40000004100 */
        /* <DEDUP_REMOVED lines=10> */
[----:B--2---:R-:W-:Y:S02]  /*39c0*/  IMAD R9, R2, UR5, R53 ;  /* 0x0000000502097c24 */ /* 0x004fe4000f8e0235 */
[C-C-:B------:R-:W-:Y:S01]  /*39d0*/  FFMA.FTZ R6, R13.reuse, R16, R8.reuse ;  /* 0x000000100d067223 */ /* 0x140fe20000010008 */
[----:B------:R-:W-:Y:S01]  /*39e0*/  FMUL.FTZ R10, R10, UR9 ;  /* 0x000000090a0a7c20 */ /* 0x000fe20008410000 */
[--C-:B------:R-:W-:Y:S01]  /*39f0*/  FFMA.FTZ R7, R13, R17, R8.reuse ;  /* 0x000000110d077223 */ /* 0x100fe20000010008 */
[----:B------:R-:W-:Y:S01]  /*3a00*/  BSSY.RECONVERGENT B0, `(.L_x_881) ;  /* 0x0000025000007945 */ /* 0x000fe20003800200 */
[----:B0-----:R-:W-:Y:S01]  /*3a10*/  ISETP.GE.U32.AND P0, PT, R9, UR16, PT ;  /* 0x0000001009007c0c */ /* 0x001fe2000bf06070 */
[C-C-:B------:R-:W-:Y:S01]  /*3a20*/  FFMA.FTZ R20, R13.reuse, R25, R8.reuse ;  /* 0x000000190d147223 */ /* 0x140fe20000010008 */
[----:B------:R-:W-:Y:S01]  /*3a30*/  SHF.R.S32.HI R26, RZ, 0x1f, R9 ;  /* 0x0000001fff1a7819 */ /* 0x000fe20000011409 */
[--C-:B------:R-:W-:Y:S01]  /*3a40*/  FFMA.FTZ R23, R13, R24, R8.reuse ;  /* 0x000000180d177223 */ /* 0x100fe20000010008 */
[----:B------:R-:W-:Y:S01]  /*3a50*/  IADD3 R19, PT, PT, R9, 0x20, RZ ;  /* 0x0000002009137810 */ /* 0x000fe20007ffe0ff */
[C-C-:B------:R-:W-:Y:S01]  /*3a60*/  FFMA.FTZ R18, R13.reuse, R14, R8.reuse ;  /* 0x0000000e0d127223 */ /* 0x140fe20000010008 */
[----:B------:R-:W-:Y:S01]  /*3a70*/  ISETP.GE.AND.EX P1, PT, R26, UR17, PT, P0 ;  /* 0x000000111a007c0c */ /* 0x000fe2000bf26300 */
[--C-:B------:R-:W-:Y:S01]  /*3a80*/  FFMA.FTZ R17, R13, R15, R8.reuse ;  /* 0x0000000f0d117223 */ /* 0x100fe20000010008 */
[----:B------:R-:W-:Y:S01]  /*3a90*/  IADD3 R11, PT, PT, R9, 0x40, RZ ;  /* 0x00000040090b7810 */ /* 0x000fe20007ffe0ff */
[--C-:B-1----:R-:W-:Y:S01]  /*3aa0*/  FFMA.FTZ R12, R13, R5, R8.reuse ;  /* 0x000000050d0c7223 */ /* 0x102fe20000010008 */
        /* <DEDUP_REMOVED lines=26> */
.L_x_882:
[----:B------:R-:W-:Y:S05]  /*3c50*/  BSYNC.RECONVERGENT B0 ;  /* 0x0000000000007941 */ /* 0x000fea0003800200 */
.L_x_881:
        /* <DEDUP_REMOVED lines=21> */
.L_x_883:
[----:B------:R-:W-:Y:S01]  /*3db0*/  BSSY.RECONVERGENT B0, `(.L_x_884) ;  /* 0x0000012000007945 */ /* 0x000fe20003800200 */
[----:B------:R-:W-:Y:S01]  /*3dc0*/  FFMA.FTZ R20, R3, R6, -R20 ;  /* 0x0000000603147223 */ /* 0x000fe20000010814 */
[----:B------:R-:W-:Y:S02]  /*3dd0*/  FFMA.FTZ R23, R4, R47, -R23 ;  /* 0x0000002f04177223 */ /* 0x000fe40000010817 */
[----:B------:R-:W-:Y:S05]  /*3de0*/  @P2 BRA `(.L_x_885) ;  /* 0x0000000000382947 */ /* 0x000fea0003800000 */
[----:B------:R-:W1:Y:S01]  /*3df0*/  LDCU.64 UR10, c[0x0][0x3f8] ;  /* 0x00007f00ff0a77ac */ /* 0x000e620008000a00 */
[----:B------:R-:W-:Y:S01]  /*3e00*/  MOV R6, R56 ;  /* 0x0000003800067202 */ /* 0x000fe20000000f00 */
[----:B------:R-:W-:Y:S01]  /*3e10*/  FMUL.FTZ R20, R20, UR9 ;  /* 0x0000000914147c20 */ /* 0x000fe20008410000 */
[----:B0-----:R-:W-:Y:S01]  /*3e20*/  MOV R7, R59 ;  /* 0x0000003b00077202 */ /* 0x001fe20000000f00 */
[----:B------:R-:W0:Y:S01]  /*3e30*/  LDCU.64 UR18, c[0x0][0x380] ;  /* 0x00007000ff1277ac */ /* 0x000e220008000a00 */
[----:B-1----:R-:W-:Y:S02]  /*3e40*/  IMAD R8, R21, UR10, RZ ;  /* 0x0000000a15087c24 */ /* 0x002fe4000f8e02ff */
[----:B------:R-:W-:-:S04]  /*3e50*/  IMAD.WIDE.U32 R6, R19, UR10, R6 ;  /* 0x0000000a13067c25 */ /* 0x000fc8000f8e0006 */
[----:B------:R-:W-:Y:S02]  /*3e60*/  IMAD R9, R19, UR11, R8 ;  /* 0x0000000b13097c24 */ /* 0x000fe4000f8e0208 */
[----:B------:R-:W-:Y:S01]  /*3e70*/  FMUL.FTZ R19, R23, UR9 ;  /* 0x0000000917137c20 */ /* 0x000fe20008410000 */
[C---:B0-----:R-:W-:Y:S02]  /*3e80*/  LEA R8, P1, R6.reuse, UR18, 0x1 ;  /* 0x0000001206087c11 */ /* 0x041fe4000f8208ff */
[----:B------:R-:W-:Y:S02]  /*3e90*/  IADD3 R9, PT, PT, R7, R9, RZ ;  /* 0x0000000907097210 */ /* 0x000fe40007ffe0ff */
[----:B------:R-:W-:Y:S02]  /*3ea0*/  F2FP.F16.F32.PACK_AB R19, R19, R20 ;  /* 0x000000141313723e */ /* 0x000fe400000000ff */
[----:B------:R-:W-:-:S05]  /*3eb0*/  LEA.HI.X R9, R6, UR19, R9, 0x1, P1 ;  /* 0x0000001306097c11 */ /* 0x000fca00088f0c09 */
[----:B------:R1:W-:Y:S02]  /*3ec0*/  STG.E desc[UR12][R8.64], R19 ;  /* 0x0000001308007986 */ /* 0x0003e4000c10190c */
.L_x_885:
[----:B------:R-:W-:Y:S05]  /*3ed0*/  BSYNC.RECONVERGENT B0 ;  /* 0x0000000000007941 */ /* 0x000fea0003800200 */
.L_x_884:
[--C-:B------:R-:W-:Y:S02]  /*3ee0*/  HADD2.F32 R6, -RZ, R45.reuse.H0_H0 ;  /* 0x2000002dff067230 */ /* 0x100fe40000004100 */
[----:B------:R-:W-:Y:S01]  /*3ef0*/  HADD2.F32 R45, -RZ, R45.H1_H1 ;  /* 0x3000002dff2d7230 */ /* 0x000fe20000004100 */
[----:B------:R-:W-:Y:S06]  /*3f00*/  BRA.U !UP0, `(.L_x_886) ;  /* 0x0000000108487547 */ /* 0x000fec000b800000 */
[----:B------:R-:W-:Y:S01]  /*3f10*/  FFMA.FTZ R15, R4, R15, R41 ;  /* 0x0000000f040f7223 */ /* 0x000fe20000010029 */
[----:B------:R-:W-:-:S03]  /*3f20*/  FFMA.FTZ R14, R3, R14, R42 ;  /* 0x0000000e030e7223 */ /* 0x000fc6000001002a */
[----:B-1----:R-:W-:Y:S01]  /*3f30*/  FMUL.FTZ R19, R15, -1.4426950216293334961 ;  /* 0xbfb8aa3b0f137820 */ /* 0x002fe20000410000 */
        /* <DEDUP_REMOVED lines=15> */
.L_x_886:
[----:B------:R-:W-:Y:S01]  /*4030*/  BSSY.RECONVERGENT B0, `(.L_x_887) ;  /* 0x0000012000007945 */ /* 0x000fe20003800200 */
[----:B------:R-:W-:Y:S01]  /*4040*/  FFMA.FTZ R18, R3, R6, -R18 ;  /* 0x0000000603127223 */ /* 0x000fe20000010812 */
[----:B------:R-:W-:Y:S02]  /*4050*/  FFMA.FTZ R17, R4, R45, -R17 ;  /* 0x0000002d04117223 */ /* 0x000fe40000010811 */
[----:B------:R-:W-:Y:S05]  /*4060*/  @P3 BRA `(.L_x_888) ;  /* 0x0000000000383947 */ /* 0x000fea0003800000 */
[----:B------:R-:W2:Y:S01]  /*4070*/  LDCU.64 UR10, c[0x0][0x3f8] ;  /* 0x00007f00ff0a77ac */ /* 0x000ea20008000a00 */
[----:B------:R-:W-:Y:S01]  /*4080*/  MOV R6, R56 ;  /* 0x0000003800067202 */ /* 0x000fe20000000f00 */
[----:B------:R-:W-:Y:S01]  /*4090*/  FMUL.FTZ R18, R18, UR9 ;  /* 0x0000000912127c20 */ /* 0x000fe20008410000 */
[----:B0-----:R-:W-:Y:S01]  /*40a0*/  MOV R7, R59 ;  /* 0x0000003b00077202 */ /* 0x001fe20000000f00 */
[----:B------:R-:W0:Y:S01]  /*40b0*/  LDCU.64 UR18, c[0x0][0x380] ;  /* 0x00007000ff1277ac */ /* 0x000e220008000a00 */
[----:B--2---:R-:W-:Y:S02]  /*40c0*/  IMAD R16, R16, UR10, RZ ;  /* 0x0000000a10107c24 */ /* 0x004fe4000f8e02ff */
[----:B-1----:R-:W-:-:S04]  /*40d0*/  IMAD.WIDE.U32 R8, R11, UR10, R6 ;  /* 0x0000000a0b087c25 */ /* 0x002fc8000f8e0006 */
[----:B------:R-:W-:Y:S02]  /*40e0*/  IMAD R7, R11, UR11, R16 ;  /* 0x0000000b0b077c24 */ /* 0x000fe4000f8e0210 */
[----:B------:R-:W-:Y:S01]  /*40f0*/  FMUL.FTZ R11, R17, UR9 ;  /* 0x00000009110b7c20 */ /* 0x000fe20008410000 */
[C---:B0-----:R-:W-:Y:S02]  /*4100*/  LEA R6, P1, R8.reuse, UR18, 0x1 ;  /* 0x0000001208067c11 */ /* 0x041fe4000f8208ff */
[----:B------:R-:W-:Y:S02]  /*4110*/  IADD3 R7, PT, PT, R9, R7, RZ ;  /* 0x0000000709077210 */ /* 0x000fe40007ffe0ff */
[----:B------:R-:W-:Y:S02]  /*4120*/  F2FP.F16.F32.PACK_AB R11, R11, R18 ;  /* 0x000000120b0b723e */ /* 0x000fe400000000ff */
[----:B------:R-:W-:-:S05]  /*4130*/  LEA.HI.X R7, R8, UR19, R7, 0x1, P1 ;  /* 0x0000001308077c11 */ /* 0x000fca00088f0c07 */
[----:B------:R2:W-:Y:S02]  /*4140*/  STG.E desc[UR12][R6.64], R11 ;  /* 0x0000000b06007986 */ /* 0x0005e4000c10190c */
.L_x_888:
[----:B------:R-:W-:Y:S05]  /*4150*/  BSYNC.RECONVERGENT B0 ;  /* 0x0000000000007941 */ /* 0x000fea0003800200 */
.L_x_887:
[--C-:B--2---:R-:W-:Y:S01]  /*4160*/  HADD2.F32 R6, -RZ, R43.reuse.H0_H0 ;  /* 0x2000002bff067230 */ /* 0x104fe20000004100 */
[----:B------:R-:W-:Y:S01]  /*4170*/  SHF.R.S32.HI R17, RZ, 0x1f, R2 ;  /* 0x0000001fff117819 */ /* 0x000fe20000011402 */
        /* <DEDUP_REMOVED lines=20> */
.L_x_889:
        /* <DEDUP_REMOVED lines=18> */
.L_x_891:
[----:B------:R-:W-:Y:S05]  /*43e0*/  BSYNC.RECONVERGENT B0 ;  /* 0x0000000000007941 */ /* 0x000fea0003800200 */
.L_x_890:
[----:B------:R-:W3:Y:S01]  /*43f0*/  LDCU UR5, c[0x0][0x410] ;  /* 0x00008200ff0577ac */ /* 0x000ee20008000800 */
[----:B------:R-:W3:Y:S01]  /*4400*/  LDCU UR7, c[0x0][0x3e0] ;  /* 0x00007c00ff0777ac */ /* 0x000ee20008000800 */
[----:B------:R-:W-:Y:S02]  /*4410*/  UIADD3 UR8, UPT, UPT, UR6, UR8, URZ ;  /* 0x0000000806087290 */ /* 0x000fe4000fffe0ff */
[----:B------:R-:W-:Y:S02]  /*4420*/  UIADD3 UR4, UPT, UPT, UR4, 0x1, URZ ;  /* 0x0000000104047890 */ /* 0x000fe4000fffe0ff */
[----:B---3--:R-:W-:-:S04]  /*4430*/  UIMAD UR5, UR5, UR7, URZ ;  /* 0x00000007050572a4 */ /* 0x008fc8000f8e02ff */
[----:B------:R-:W-:-:S09]  /*4440*/  UISETP.GE.AND UP0, UPT, UR8, UR5, UPT ;  /* 0x000000050800728c */ /* 0x000fd2000bf06270 */
[----:B------:R-:W-:Y:S05]  /*4450*/  BRA.U !UP0, `(.L_x_892) ;  /* 0xffffffbd083c7547 */ /* 0x000fea000b83ffff */
.L_x_861:
[----:B------:R-:W3:Y:S01]  /*4460*/  S2R R6, SR_TID.X ;  /* 0x0000000000067919 */ /* 0x000ee20000002100 */
[----:B------:R-:W4:Y:S01]  /*4470*/  LDC R4, c[0x0][0x370] ;  /* 0x0000dc00ff047b82 */ /* 0x000f220000000800 */
[----:B------:R-:W-:Y:S07]  /*4480*/  BSSY.RECONVERGENT B0, `(.L_x_893) ;  /* 0x000000e000007945 */ /* 0x000fee0003800200 */
[----:B0-----:R-:W0:Y:S08]  /*4490*/  LDC R7, c[0x0][0x374] ;  /* 0x0000dd00ff077b82 */ /* 0x001e300000000800 */
[----:B--2---:R-:W2:Y:S01]  /*44a0*/  LDC.64 R2, c[0x0][0x3c8] ;  /* 0x0000f200ff027b82 */ /* 0x004ea20000000a00 */
[----:B----4-:R-:W-:-:S02]  /*44b0*/  ISETP.NE.AND P0, PT, R4, 0x1, PT ;  /* 0x000000010400780c */ /* 0x010fc40003f05270 */
[----:B---3--:R-:W-:Y:S02]  /*44c0*/  ISETP.NE.AND P1, PT, R6, RZ, PT ;  /* 0x000000ff0600720c */ /* 0x008fe40003f25270 */
[----:B0-----:R-:W-:-:S04]  /*44d0*/  SHF.L.U32 R0, R7, 0x1, RZ ;  /* 0x0000000107007819 */ /* 0x001fc800000006ff */
        /* <DEDUP_REMOVED lines=8> */
.L_x_894:
[----:B------:R-:W-:Y:S05]  /*4560*/  BSYNC.RECONVERGENT B0 ;  /* 0x0000000000007941 */ /* 0x000fea0003800200 */
.L_x_893:
[----:B------:R-:W2:Y:S01]  /*4570*/  S2UR UR5, SR_CTAID.Y ;  /* 0x00000000000579c3 */ /* 0x000ea20000002600 */
[----:B0-----:R-:W-:Y:S02]  /*4580*/  IADD3 R5, PT, PT, R7, -0x1, RZ ;  /* 0xffffffff07057810 */ /* 0x001fe40007ffe0ff */
[----:B------:R-:W-:-:S05]  /*4590*/  IADD3 R0, PT, PT, R4, -0x1, RZ ;  /* 0xffffffff04007810 */ /* 0x000fca0007ffe0ff */
[----:B------:R-:W0:Y:S01]  /*45a0*/  S2UR UR4, SR_CTAID.X ;  /* 0x00000000000479c3 */ /* 0x000e220000002500 */
[----:B--2---:R-:W-:-:S04]  /*45b0*/  ISETP.NE.AND P0, PT, R5, UR5, PT ;  /* 0x0000000505007c0c */ /* 0x004fc8000bf05270 */
[----:B0-----:R-:W-:-:S13]  /*45c0*/  ISETP.NE.OR P0, PT, R0, UR4, P0 ;  /* 0x0000000400007c0c */ /* 0x001fda0008705670 */
[----:B------:R-:W-:Y:S05]  /*45d0*/  @P0 EXIT ;  /* 0x000000000000094d */ /* 0x000fea0003800000 */
[----:B------:R-:W-:Y:S05]  /*45e0*/  @P1 BRA `(.L_x_895) ;  /* 0x0000000000201947 */ /* 0x000fea0003800000 */
[----:B------:R-:W-:-:S05]  /*45f0*/  IMAD R0, R4, R7, RZ ;  /* 0x0000000704007224 */ /* 0x000fca00078e02ff */
[----:B------:R-:W-:-:S13]  /*4600*/  ISETP.NE.AND P0, PT, R0, -0x1, PT ;  /* 0xffffffff0000780c */ /* 0x000fda0003f05270 */
[----:B------:R-:W-:Y:S05]  /*4610*/  @!P0 BRA `(.L_x_895) ;  /* 0x0000000000148947 */ /* 0x000fea0003800000 */
.L_x_896:
[----:B------:R-:W2:Y:S04]  /*4620*/  LDG.E.STRONG.GPU R5, desc[UR12][R2.64] ;  /* 0x0000000c02057981 */ /* 0x000ea8000c1ef900 */
[----:B--2---:R-:W-:Y:S01]  /*4630*/  CCTL.IVALL ;  /* 0x00000000ff00798f */ /* 0x004fe20002000000 */
[----:B------:R-:W-:Y:S05]  /*4640*/  YIELD ;  /* 0x0000000000007946 */ /* 0x000fea0003800000 */
[----:B------:R-:W-:-:S13]  /*4650*/  ISETP.NE.AND P0, PT, R5, R0, PT ;  /* 0x000000000500720c */ /* 0x000fda0003f05270 */
[----:B------:R-:W-:Y:S05]  /*4660*/  @P0 BRA `(.L_x_896) ;  /* 0xfffffffc00ec0947 */ /* 0x000fea000383ffff */
.L_x_895:
[----:B------:R-:W-:Y:S05]  /*4670*/  WARPSYNC.ALL ;  /* 0x0000000000007948 */ /* 0x000fea0003800000 */
[----:B------:R-:W0:Y:S02]  /*4680*/  LDCU.64 UR10, c[0x0][0x3f8] ;  /* 0x00007f00ff0a77ac */ /* 0x000e240008000a00 */
[----:B0-----:R-:W-:-:S04]  /*4690*/  ULEA.HI UR8, UP0, UR11, UR10, URZ, 0x1 ;  /* 0x0000000a0b087291 */ /* 0x001fc8000f8108ff */
        /* <DEDUP_REMOVED lines=13> */
[----:B-1----:R-:W-:Y:S01]  /*4770*/  IADD3 R9, P1, PT, R0, 0x1e0, RZ ;  /* 0x000001e000097810 */ /* 0x002fe20007f3e0ff */
        /* <DEDUP_REMOVED lines=42> */
[----:B------:R-:W-:Y:S01]  /*4a20*/  MOV R2, R0 ;  /* 0x0000000000027202 */ /* 0x000fe20000000f00 */
[----:B------:R-:W-:Y:S01]  /*4a30*/  USHF.L.U32 UR5, UR11, 0x2, URZ ;  /* 0x000000020b057899 */ /* 0x000fe200080006ff */
[----:B------:R-:W-:Y:S01]  /*4a40*/  MOV R4, UR10 ;  /* 0x0000000a00047c02 */ /* 0x000fe20008000f00 */
[----:B------:R-:W-:Y:S01]  /*4a50*/  UMOV UR4, URZ ;  /* 0x000000ff00047c82 */ /* 0x000fe20008000000 */
[----:B------:R-:W-:-:S02]  /*4a60*/  SHF.L.U32 R18, R0, 0x2, RZ ;  /* 0x0000000200127819 */ /* 0x000fc400000006ff */
[--C-:B------:R-:W-:Y:S01]  /*4a70*/  SHF.L.U64.HI R19, R0, 0x2, R3.reuse ;  /* 0x0000000200137819 */ /* 0x100fe20000010203 */
[----:B------:R-:W-:Y:S01]  /*4a80*/  IMAD.WIDE.U32 R2, R7, 0x1e0, R2 ;  /* 0x000001e007027825 */ /* 0x000fe200078e0002 */
[----:B0-----:R-:W-:Y:S02]  /*4a90*/  IADD3 R23, P1, PT, R18, UR14, RZ ;  /* 0x0000000e12177c10 */ /* 0x001fe4000ff3e0ff */
[----:B------:R-:W-:Y:S01]  /*4aa0*/  MOV R25, UR6 ;  /* 0x0000000600197c02 */ /* 0x000fe20008000f00 */
[----:B------:R-:W-:Y:S01]  /*4ab0*/  IMAD.WIDE.U32 R4, R4, 0x4, RZ ;  /* 0x0000000404047825 */ /* 0x000fe200078e00ff */
[C---:B-1----:R-:W-:Y:S02]  /*4ac0*/  IADD3 R20, P2, PT, R18.reuse, UR16, RZ ;  /* 0x0000001012147c10 */ /* 0x042fe4000ff5e0ff */
[----:B------:R-:W-:Y:S02]  /*4ad0*/  MOV R6, UR7 ;  /* 0x0000000700067c02 */ /* 0x000fe40008000f00 */
[----:B--2---:R-:W-:-:S02]  /*4ae0*/  IADD3 R18, P3, PT, R18, UR18, RZ ;  /* 0x0000001212127c10 */ /* 0x004fc4000ff7e0ff */
[----:B------:R-:W-:Y:S02]  /*4af0*/  IADD3 R14, P4, PT, RZ, -R7, RZ ;  /* 0x80000007ff0e7210 */ /* 0x000fe40007f9e0ff */
[C---:B------:R-:W-:Y:S02]  /*4b00*/  IADD3.X R22, PT, PT, R19.reuse, UR15, RZ, P1, !PT ;  /* 0x0000000f13167c10 */ /* 0x040fe40008ffe4ff */
[----:B------:R-:W-:Y:S02]  /*4b10*/  IADD3.X R21, PT, PT, R19, UR17, RZ, P2, !PT ;  /* 0x0000001113157c10 */ /* 0x000fe400097fe4ff */
[----:B------:R-:W-:Y:S02]  /*4b20*/  SHF.L.U64.HI R25, R25, 0x2, R6 ;  /* 0x0000000219197819 */ /* 0x000fe40000010206 */
[----:B------:R-:W-:Y:S02]  /*4b30*/  IADD3 R3, PT, PT, R3, UR4, RZ ;  /* 0x0000000403037c10 */ /* 0x000fe4000fffe0ff */
[----:B------:R-:W-:-:S02]  /*4b40*/  MOV R0, R2 ;  /* 0x0000000200007202 */ /* 0x000fc40000000f00 */
[----:B------:R-:W-:Y:S02]  /*4b50*/  IADD3.X R19, PT, PT, R19, UR19, RZ, P3, !PT ;  /* 0x0000001313137c10 */ /* 0x000fe40009ffe4ff */
[----:B------:R-:W-:Y:S02]  /*4b60*/  IADD3 R27, PT, PT, R5, UR5, RZ ;  /* 0x00000005051b7c10 */ /* 0x000fe4000fffe0ff */
[----:B------:R-:W-:-:S07]  /*4b70*/  IADD3.X R16, PT, PT, RZ, -0x1, RZ, P4, !PT ;  /* 0xffffffffff107810 */ /* 0x000fce00027fe4ff */
.L_x_899:
[----:B0-----:R-:W-:Y:S02]  /*4b80*/  MOV R8, UR8 ;  /* 0x0000000800087c02 */ /* 0x001fe40008000f00 */
[----:B------:R-:W-:Y:S02]  /*4b90*/  MOV R12, UR6 ;  /* 0x00000006000c7c02 */ /* 0x000fe40008000f00 */
[-C--:B------:R-:W-:Y:S02]  /*4ba0*/  LEA R8, P1, R8, R23.reuse, 0x2 ;  /* 0x0000001708087211 */ /* 0x080fe400078210ff */
[----:B------:R-:W-:Y:S02]  /*4bb0*/  LEA R12, P3, R12, R23, 0x2 ;  /* 0x000000170c0c7211 */ /* 0x000fe400078610ff */
[----:B------:R-:W-:Y:S02]  /*4bc0*/  IADD3 R10, P2, PT, R23, R4, RZ ;  /* 0x00000004170a7210 */ /* 0x000fe40007f5e0ff */
[----:B------:R-:W-:-:S02]  /*4bd0*/  IADD3.X R9, PT, PT, R22, R29, RZ, P1, !PT ;  /* 0x0000001d16097210 */ /* 0x000fc40000ffe4ff */
[----:B------:R-:W-:Y:S02]  /*4be0*/  MOV R6, R23 ;  /* 0x0000001700067202 */ /* 0x000fe40000000f00 */
[----:B------:R-:W-:Y:S02]  /*4bf0*/  MOV R7, R22 ;  /* 0x0000001600077202 */ /* 0x000fe40000000f00 */
        /* <DEDUP_REMOVED lines=25> */
.L_x_898:
[----:B------:R-:W-:Y:S05]  /*4d90*/  BSYNC.RECONVERGENT B0 ;  /* 0x0000000000007941 */ /* 0x000fea0003800200 */
.L_x_897:
        /* <DEDUP_REMOVED lines=11> */
.L_x_901:
[C---:B----4-:R-:W-:Y:S02]  /*4e50*/  SHF.L.U32 R11, R0.reuse, 0x2, RZ ;  /* 0x00000002000b7819 */ /* 0x050fe400000006ff */
[----:B------:R-:W-:Y:S02]  /*4e60*/  SHF.L.U64.HI R10, R0, 0x2, R3 ;  /* 0x00000002000a7819 */ /* 0x000fe40000010203 */
[----:B-1----:R-:W-:-:S04]  /*4e70*/  IADD3 R2, P0, PT, R11, UR14, RZ ;  /* 0x0000000e0b027c10 */ /* 0x002fc8000ff1e0ff */
[----:B------:R-:W-:Y:S02]  /*4e80*/  IADD3.X R3, PT, PT, R10, UR15, RZ, P0, !PT ;  /* 0x0000000f0a037c10 */ /* 0x000fe400087fe4ff */
[C---:B------:R-:W-:Y:S02]  /*4e90*/  IADD3 R4, P0, PT, R2.reuse, UR11, RZ ;  /* 0x0000000b02047c10 */ /* 0x040fe4000ff1e0ff */
[C---:B------:R-:W-:Y:S02]  /*4ea0*/  IADD3 R12, P2, PT, R2.reuse, UR6, RZ ;  /* 0x00000006020c7c10 */ /* 0x040fe4000ff5e0ff */
[C---:B------:R-:W-:Y:S02]  /*4eb0*/  IADD3.X R5, PT, PT, R3.reuse, UR10, RZ, P0, !PT ;  /* 0x0000000a03057c10 */ /* 0x040fe400087fe4ff */
[----:B0-----:R-:W-:Y:S02]  /*4ec0*/  IADD3 R8, P1, PT, R2, UR4, RZ ;  /* 0x0000000402087c10 */ /* 0x001fe4000ff3e0ff */
[C---:B------:R-:W-:Y:S01]  /*4ed0*/  IADD3.X R13, PT, PT, R3.reuse, UR7, RZ, P2, !PT ;  /* 0x00000007030d7c10 */ /* 0x040fe200097fe4ff */
[----:B------:R-:W4:Y:S01]  /*4ee0*/  LDG.E R2, desc[UR12][R2.64] ;  /* 0x0000000c02027981 */ /* 0x000f22000c1e1900 */
[----:B------:R-:W-:-:S03]  /*4ef0*/  IADD3.X R9, PT, PT, R3, UR5, RZ, P1, !PT ;  /* 0x0000000503097c10 */ /* 0x000fc60008ffe4ff */
[----:B------:R-:W4:Y:S04]  /*4f00*/  LDG.E R5, desc[UR12][R4.64] ;  /* 0x0000000c04057981 */ /* 0x000f28000c1e1900 */
[----:B------:R-:W5:Y:S04]  /*4f10*/  LDG.E R8, desc[UR12][R8.64] ;  /* 0x0000000c08087981 */ /* 0x000f68000c1e1900 */
[----:B------:R-:W5:Y:S01]  /*4f20*/  LDG.E R13, desc[UR12][R12.64] ;  /* 0x0000000c0c0d7981 */ /* 0x000f62000c1e1900 */
[----:B------:R-:W-:Y:S02]  /*4f30*/  LOP3.LUT R6, R11, 0xfffffffc, RZ, 0xc0, !PT ;  /* 0xfffffffc0b067812 */ /* 0x000fe400078ec0ff */
[----:B------:R-:W-:-:S02]  /*4f40*/  LOP3.LUT R7, R10, 0x1, RZ, 0xc0, !PT ;  /* 0x000000010a077812 */ /* 0x000fc400078ec0ff */
[----:B--2---:R-:W-:-:S04]  /*4f50*/  IADD3 R14, P0, PT, R6, UR16, RZ ;  /* 0x00000010060e7c10 */ /* 0x004fc8000ff1e0ff */
[C---:B------:R-:W-:Y:S02]  /*4f60*/  IADD3.X R15, PT, PT, R7.reuse, UR17, RZ, P0, !PT ;  /* 0x00000011070f7c10 */ /* 0x040fe400087fe4ff */
[C---:B---3--:R-:W-:Y:S02]  /*4f70*/  IADD3 R16, P0, PT, R6.reuse, UR18, RZ ;  /* 0x0000001206107c10 */ /* 0x048fe4000ff1e0ff */
[----:B------:R-:W-:Y:S02]  /*4f80*/  IADD3 R6, P1, PT, R6, UR14, RZ ;  /* 0x0000000e06067c10 */ /* 0x000fe4000ff3e0ff */
[----:B------:R-:W-:Y:S02]  /*4f90*/  IADD3.X R17, PT, PT, R7, UR19, RZ, P0, !PT ;  /* 0x0000001307117c10 */ /* 0x000fe400087fe4ff */
[----:B----4-:R-:W-:Y:S02]  /*4fa0*/  F2FP.BF16.F32.PACK_AB R19, R5, R2 ;  /* 0x000000020513723e */ /* 0x010fe400000010ff */
[----:B------:R-:W-:-:S04]  /*4fb0*/  LOP3.LUT R2, R10, 0x3, RZ, 0xc0, !PT ;  /* 0x000000030a027812 */ /* 0x000fc800078ec0ff */
[----:B------:R-:W-:Y:S02]  /*4fc0*/  IADD3.X R7, PT, PT, R2, UR15, RZ, P1, !PT ;  /* 0x0000000f02077c10 */ /* 0x000fe40008ffe4ff */
[----:B-----5:R-:W-:Y:S02]  /*4fd0*/  F2FP.BF16.F32.PACK_AB R21, R13, R8 ;  /* 0x000000080d15723e */ /* 0x020fe400000010ff */
[C---:B------:R-:W-:Y:S02]  /*4fe0*/  IADD3 R8, P0, PT, R6.reuse, UR11, RZ ;  /* 0x0000000b06087c10 */ /* 0x040fe4000ff1e0ff */
[C---:B------:R-:W-:Y:S02]  /*4ff0*/  IADD3 R4, P1, PT, R6.reuse, UR4, RZ ;  /* 0x0000000406047c10 */ /* 0x040fe4000ff3e0ff */
[----:B------:R-:W-:Y:S02]  /*5000*/  IADD3 R2, P2, PT, R6, UR6, RZ ;  /* 0x0000000606027c10 */ /* 0x000fe4000ff5e0ff */
[----:B------:R-:W-:-:S02]  /*5010*/  IADD3.X R9, PT, PT, R7, UR10, RZ, P0, !PT ;  /* 0x0000000a07097c10 */ /* 0x000fc400087fe4ff */
[C---:B------:R-:W-:Y:S02]  /*5020*/  IADD3.X R5, PT, PT, R7.reuse, UR5, RZ, P1, !PT ;  /* 0x0000000507057c10 */ /* 0x040fe40008ffe4ff */
[----:B------:R-:W-:Y:S01]  /*5030*/  IADD3.X R3, PT, PT, R7, UR7, RZ, P2, !PT ;  /* 0x0000000707037c10 */ /* 0x000fe200097fe4ff */
        /* <DEDUP_REMOVED lines=37> */
[----:B------:R0:W5:Y:S01]  /*5290*/  LDG.E R3, desc[UR12][R2.64+0x1680] ;  /* 0x0016800c02037981 */ /* 0x000162000c1e1900 */
[----:B--2---:R-:W-:-:S04]  /*52a0*/  IADD3 R14, P0, PT, R11, 0x1680, RZ ;  /* 0x000016800b0e7810 */ /* 0x004fc80007f1e0ff */
[----:B------:R-:W-:Y:S02]  /*52b0*/  IADD3.X R15, PT, PT, RZ, R10, RZ, P0, !PT ;  /* 0x0000000aff0f7210 */ /* 0x000fe400007fe4ff */
[----:B------:R-:W-:Y:S02]  /*52c0*/  LOP3.LUT R14, R14, 0xfffffffc, RZ, 0xc0, !PT ;  /* 0xfffffffc0e0e7812 */ /* 0x000fe400078ec0ff */
[----:B------:R-:W-:Y:S02]  /*52d0*/  LOP3.LUT R15, R15, 0x1, RZ, 0xc0, !PT ;  /* 0x000000010f0f7812 */ /* 0x000fe400078ec0ff */
[C---:B------:R-:W-:Y:S02]  /*52e0*/  IADD3 R10, P0, PT, R14.reuse, UR16, RZ ;  /* 0x000000100e0a7c10 */ /* 0x040fe4000ff1e0ff */
[----:B------:R-:W-:Y:S02]  /*52f0*/  IADD3 R14, P1, PT, R14, UR18, RZ ;  /* 0x000000120e0e7c10 */ /* 0x000fe4000ff3e0ff */
[----:B------:R-:W-:-:S02]  /*5300*/  IADD3.X R11, PT, PT, R15, UR17, RZ, P0, !PT ;  /* 0x000000110f0b7c10 */ /* 0x000fc400087fe4ff */
[----:B------:R-:W-:Y:S02]  /*5310*/  IADD3.X R15, PT, PT, R15, UR19, RZ, P1, !PT ;  /* 0x000000130f0f7c10 */ /* 0x000fe40008ffe4ff */
[----:B------:R-:W-:Y:S02]  /*5320*/  IADD3 R0, PT, PT, R0, 0x780, RZ ;  /* 0x0000078000007810 */ /* 0x000fe40007ffe0ff */
[----:B0-----:R-:W-:Y:S02]  /*5330*/  MOV R2, UR9 ;  /* 0x0000000900027c02 */ /* 0x001fe40008000f00 */
[----:B------:R-:W-:-:S04]  /*5340*/  ISETP.LT.U32.AND P0, PT, R0, UR8, PT ;  /* 0x0000000800007c0c */ /* 0x000fc8000bf01070 */
[----:B------:R-:W-:Y:S02]  /*5350*/  ISETP.GT.AND.EX P0, PT, R2, RZ, PT, P0 ;  /* 0x000000ff0200720c */ /* 0x000fe40003f04300 */
[----:B---3--:R-:W-:Y:S02]  /*5360*/  F2FP.BF16.F32.PACK_AB R9, R9, R6 ;  /* 0x000000060909723e */ /* 0x008fe400000010ff */
[----:B-----5:R-:W-:-:S03]  /*5370*/  F2FP.BF16.F32.PACK_AB R5, R3, R4 ;  /* 0x000000040305723e */ /* 0x020fc600000010ff */
[----:B------:R4:W-:Y:S04]  /*5380*/  STG.E desc[UR12][R10.64], R9 ;  /* 0x000000090a007986 */ /* 0x0009e8000c10190c */
[----:B------:R4:W-:Y:S01]  /*5390*/  STG.E desc[UR12][R14.64], R5 ;  /* 0x000000050e007986 */ /* 0x0009e2000c10190c */
[----:B------:R-:W-:Y:S01]  /*53a0*/  HFMA2 R3, -RZ, RZ, 0, 0 ;  /* 0x00000000ff037431 */ /* 0x000fe200000001ff */
[----:B------:R-:W-:Y:S06]  /*53b0*/  @P0 BRA `(.L_x_901) ;  /* 0xfffffff800a40947 */ /* 0x000fec000383ffff */
[----:B------:R-:W-:Y:S05]  /*53c0*/  BSYNC.RECONVERGENT B0 ;  /* 0x0000000000007941 */ /* 0x000fea0003800200 */
.L_x_900:
[----:B------:R-:W-:Y:S05]  /*53d0*/  EXIT ;  /* 0x000000000000794d */ /* 0x000fea0003800000 */
.L_x_902:
        /* <DEDUP_REMOVED lines=10> */
.L_x_3424:


//--------------------- .text._Z35group_norm_nhwc_bwd_one_pass_kernelI11Fp16IOBf16WLi256ELi30ELi480EEv26Group_norm_nhwc_bwd_params --------------------------
	.section	.text._Z35group_norm_nhwc_bwd_one_pass_kernelI11Fp16IOBf16WLi256ELi30ELi480EEv26Group_norm_nhwc_bwd_params,"ax",@progbits
	.align	128
        .global         _Z35group_norm_nhwc_bwd_one_pass_kernelI11Fp16IOBf16WLi256ELi30ELi480EEv26Group_norm_nhwc_bwd_params
        .type           _Z35group_norm_nhwc_bwd_one_pass_kernelI11Fp16IOBf16WLi256ELi30ELi480EEv26Group_norm_nhwc_bwd_params,@function
        .size           _Z35group_norm_nhwc_bwd_one_pass_kernelI11Fp16IOBf16WLi256ELi30ELi480EEv26Group_norm_nhwc_bwd_params,(.L_x_3425 - _Z35group_norm_nhwc_bwd_one_pass_kernelI11Fp16IOBf16WLi256ELi30ELi480EEv26Group_norm_nhwc_bwd_params)
        .other          _Z35group_norm_nhwc_bwd_one_pass_kernelI11Fp16IOBf16WLi256ELi30ELi480EEv26Group_norm_nhwc_bwd_params,@"STO_CUDA_ENTRY STV_DEFAULT"
_Z35group_norm_nhwc_bwd_one_pass_kernelI11Fp16IOBf16WLi256ELi30ELi480EEv26Group_norm_nhwc_bwd_params:
.text._Z35group_norm_nhwc_bwd_one_pass_kernelI11Fp16IOBf16WLi256ELi30ELi480EEv26Group_norm_nhwc_bwd_params:
        /* <DEDUP_REMOVED lines=27> */
.L_x_946:
[----:B0-----:R-:W0:Y:S01]  /*01b0*/  LDC R13, c[0x0][0x410] ;  /* 0x00010400ff0d7b82 */ /* 0x001e220000000800 */
[----:B------:R-:W1:Y:S01]  /*01c0*/  LDCU.128 UR12, c[0x0][0x400] ;  /* 0x00008000ff0c77ac */ /* 0x000e620008000c00 */
[----:B------:R-:W-:Y:S02]  /*01d0*/  ISETP.GE.AND P3, PT, R36, RZ, PT ;  /* 0x000000ff2400720c */ /* 0x000fe40003f66270 */
[----:B------:R-:W-:Y:S02]  /*01e0*/  CS2R R32, SRZ ;  /* 0x0000000000207805 */ /* 0x000fe4000001ff00 */
[----:B------:R-:W-:Y:S02]  /*01f0*/  SHF.R.S32.HI R15, RZ, 0x1f, R42 ;  /* 0x0000001fff0f7819 */ /* 0x000fe4000001142a */
[----:B------:R-:W-:Y:S01]  /*0200*/  SHF.R.S32.HI R25, RZ, 0x1f, R40 ;  /* 0x0000001fff197819 */ /* 0x000fe20000011428 */
[----:B------:R-:W2:Y:S01]  /*0210*/  LDC R45, c[0x0][0x41c] ;  /* 0x00010700ff2d7b82 */ /* 0x000ea20000000800 */
[----:B-1----:R-:W-:-:S04]  /*0220*/  ISETP.GE.U32.AND P2, PT, R42, UR12, PT ;  /* 0x0000000c2a007c0c */ /* 0x002fc8000bf46070 */
[----:B------:R-:W-:Y:S02]  /*0230*/  ISETP.GE.AND.EX P2, PT, R15, UR13, PT, P2 ;  /* 0x0000000d0f007c0c */ /* 0x000fe4000bf46320 */
[----:B0-----:R-:W-:-:S04]  /*0240*/  IABS R9, R13 ;  /* 0x0000000d00097213 */ /* 0x001fc80000000000 */
[----:B------:R-:W0:Y:S07]  /*0250*/  I2F.RP R8, R9 ;  /* 0x0000000900087306 */ /* 0x000e2e0000209400 */
[----:B------:R-:W1:Y:S01]  /*0260*/  @!P2 LDC.64 R18, c[0x0][0x3a0] ;  /* 0x0000e800ff12ab82 */ /* 0x000e620000000a00 */
[----:B0-----:R-:W0:Y:S07]  /*0270*/  MUFU.RCP R8, R8 ;  /* 0x0000000800087308 */ /* 0x001e2e0000001000 */
[----:B------:R-:W3:Y:S01]  /*0280*/  @!P2 LDC.64 R16, c[0x0][0x398] ;  /* 0x0000e600ff10ab82 */ /* 0x000ee20000000a00 */
[----:B0-----:R-:W-:-:S04]  /*0290*/  IADD3 R6, PT, PT, R8, 0xffffffe, RZ ;  /* 0x0ffffffe08067810 */ /* 0x001fc80007ffe0ff */
[----:B------:R0:W4:Y:S02]  /*02a0*/  F2I.FTZ.U32.TRUNC.NTZ R7, R6 ;  /* 0x0000000600077305 */ /* 0x000124000021f000 */
[----:B0-----:R-:W-:Y:S02]  /*02b0*/  MOV R6, RZ ;  /* 0x000000ff00067202 */ /* 0x001fe40000000f00 */
[----:B----4-:R-:W-:-:S05]  /*02c0*/  IADD3 R10, PT, PT, RZ, -R7, RZ ;  /* 0x80000007ff0a7210 */ /* 0x010fca0007ffe0ff */
        /* <DEDUP_REMOVED lines=25> */
[----:B------:R-:W-:Y:S02]  /*0460*/  @P1 IADD3 R7, PT, PT, R7, 0x1, RZ ;  /* 0x0000000107071810 */ /* 0x000fe40007ffe0ff */
[----:B------:R-:W-:Y:S02]  /*0470*/  SHF.R.S32.HI R13, RZ, 0x1f, R41 ;  /* 0x0000001fff0d7819 */ /* 0x000fe40000011429 */
[----:B------:R-:W-:-:S02]  /*0480*/  MOV R10, R7 ;  /* 0x00000007000a7202 */ /* 0x000fc40000000f00 */
[----:B------:R-:W-:Y:S01]  /*0490*/  ISETP.GE.U32.AND P3, PT, R41, UR12, PT ;  /* 0x0000000c29007c0c */ /* 0x000fe2000bf66070 */
[----:B------:R-:W0:Y:S01]  /*04a0*/  @!P2 LDC.64 R6, c[0x0][0x3f8] ;  /* 0x0000fe00ff06ab82 */ /* 0x000e220000000a00 */
[----:B------:R-:W-:Y:S02]  /*04b0*/  SEL R55, R9, R8, !P4 ;  /* 0x0000000809377207 */ /* 0x000fe40006000000 */
[----:B------:R-:W-:Y:S02]  /*04c0*/  @!P0 IADD3 R10, PT, PT, -R10, RZ, RZ ;  /* 0x000000ff0a0a8210 */ /* 0x000fe40007ffe1ff */
[----:B------:R-:W-:Y:S01]  /*04d0*/  ISETP.GE.AND.EX P3, PT, R13, UR13, PT, P3 ;  /* 0x0000000d0d007c0c */ /* 0x000fe2000bf66330 */
[----:B------:R-:W-:Y:S01]  /*04e0*/  IMAD R11, R55, 0x1e, RZ ;  /* 0x0000001e370b7824 */ /* 0x000fe200078e02ff */
[----:B------:R-:W-:-:S04]  /*04f0*/  SEL R9, R9, R10, !P4 ;  /* 0x0000000a09097207 */ /* 0x000fc80006000000 */
[C---:B------:R-:W-:Y:S02]  /*0500*/  IADD3 R60, P0, PT, R11.reuse, R24, RZ ;  /* 0x000000180b3c7210 */ /* 0x040fe40007f1e0ff */
[----:B------:R-:W-:Y:S02]  /*0510*/  SHF.R.S32.HI R8, RZ, 0x1f, R9 ;  /* 0x0000001fff087819 */ /* 0x000fe40000011409 */
[----:B------:R-:W-:Y:S02]  /*0520*/  LEA.HI.X.SX32 R61, R11, RZ, 0x1, P0 ;  /* 0x000000ff0b3d7211 */ /* 0x000fe400000f0eff */
[----:B------:R-:W-:Y:S01]  /*0530*/  ISETP.GE.U32.AND P0, PT, R40, UR12, PT ;  /* 0x0000000c28007c0c */ /* 0x000fe2000bf06070 */
[----:B------:R-:W-:Y:S01]  /*0540*/  IMAD R8, R8, UR14, RZ ;  /* 0x0000000e08087c24 */ /* 0x000fe2000f8e02ff */
[----:B------:R-:W4:Y:S01]  /*0550*/  @!P3 LDC.64 R10, c[0x0][0x3f8] ;  /* 0x0000fe00ff0abb82 */ /* 0x000f220000000a00 */
[----:B------:R-:W-:Y:S01]  /*0560*/  IMAD.WIDE.U32 R60, R9, UR14, R60 ;  /* 0x0000000e093c7c25 */ /* 0x000fe2000f8e003c */
[----:B------:R-:W-:-:S03]  /*0570*/  ISETP.GE.AND.EX P0, PT, R25, UR13, PT, P0 ;  /* 0x0000000d19007c0c */ /* 0x000fc6000bf06300 */
[----:B------:R-:W-:Y:S01]  /*0580*/  IMAD R59, R9, UR15, R8 ;  /* 0x0000000f093b7c24 */ /* 0x000fe2000f8e0208 */
[----:B------:R-:W-:Y:S01]  /*0590*/  @!P2 MOV R58, R60 ;  /* 0x0000003c003aa202 */ /* 0x000fe20000000f00 */
[-C--:B0-----:R-:W-:Y:S02]  /*05a0*/  @!P2 IMAD R8, R15, R6.reuse, RZ ;  /* 0x000000060f08a224 */ /* 0x081fe400078e02ff */
[----:B------:R-:W0:Y:S01]  /*05b0*/  @!P3 LDC.64 R14, c[0x0][0x3a0] ;  /* 0x0000e800ff0ebb82 */ /* 0x000e220000000a00 */
[----:B------:R-:W-:Y:S01]  /*05c0*/  IADD3 R59, PT, PT, R61, R59, RZ ;  /* 0x0000003b3d3b7210 */ /* 0x000fe20007ffe0ff */
[C---:B------:R-:W-:Y:S02]  /*05d0*/  @!P2 IMAD R9, R42.reuse, R7, R8 ;  /* 0x000000072a09a224 */ /* 0x040fe400078e0208 */
[----:B------:R-:W-:-:S05]  /*05e0*/  @!P2 IMAD.WIDE.U32 R6, R42, R6, R58 ;  /* 0x000000062a06a225 */ /* 0x000fca00078e003a */
[----:B------:R-:W-:Y:S02]  /*05f0*/  @!P2 IADD3 R9, PT, PT, R7, R9, RZ ;  /* 0x000000090709a210 */ /* 0x000fe40007ffe0ff */
[C---:B------:R-:W-:Y:S01]  /*0600*/  @!P2 SHF.L.U32 R7, R6.reuse, 0x1, RZ ;  /* 0x000000010607a819 */ /* 0x040fe200000006ff */
[----:B----4-:R-:W-:Y:S01]  /*0610*/  @!P3 IMAD R12, R13, R10, RZ ;  /* 0x0000000a0d0cb224 */ /* 0x010fe200078e02ff */
[----:B------:R-:W-:Y:S02]  /*0620*/  @!P2 SHF.L.U64.HI R20, R6, 0x1, R9 ;  /* 0x000000010614a819 */ /* 0x000fe40000010209 */
[C---:B-1----:R-:W-:Y:S01]  /*0630*/  @!P2 IADD3 R18, P1, PT, R7.reuse, R18, RZ ;  /* 0x000000120712a210 */ /* 0x042fe20007f3e0ff */
[----:B------:R-:W1:Y:S01]  /*0640*/  @!P0 LDC.64 R8, c[0x0][0x3f8] ;  /* 0x0000fe00ff088b82 */ /* 0x000e620000000a00 */
[----:B---3--:R-:W-:Y:S01]  /*0650*/  @!P2 IADD3 R16, P4, PT, R7, R16, RZ ;  /* 0x000000100710a210 */ /* 0x008fe20007f9e0ff */
[----:B------:R-:W-:Y:S01]  /*0660*/  @!P3 IMAD R21, R41, R11, R12 ;  /* 0x0000000b2915b224 */ /* 0x000fe200078e020c */
[----:B------:R-:W-:-:S02]  /*0670*/  @!P3 MOV R12, R60 ;  /* 0x0000003c000cb202 */ /* 0x000fc40000000f00 */
[----:B------:R-:W-:Y:S02]  /*0680*/  @!P3 MOV R13, R59 ;  /* 0x0000003b000db202 */ /* 0x000fe40000000f00 */
[----:B------:R-:W-:Y:S01]  /*0690*/  @!P2 IADD3.X R19, PT, PT, R20, R19, RZ, P1, !PT ;  /* 0x000000131413a210 */ /* 0x000fe20000ffe4ff */
[----:B------:R-:W3:Y:S01]  /*06a0*/  @!P3 LDC.64 R6, c[0x0][0x398] ;  /* 0x0000e600ff06bb82 */ /* 0x000ee20000000a00 */
[----:B------:R-:W-:Y:S01]  /*06b0*/  @!P3 IMAD.WIDE.U32 R10, R41, R10, R12 ;  /* 0x0000000a290ab225 */ /* 0x000fe200078e000c */
[----:B------:R-:W-:Y:S02]  /*06c0*/  SHF.R.S32.HI R23, RZ, 0x1f, R39 ;  /* 0x0000001fff177819 */ /* 0x000fe40000011427 */
[----:B------:R4:W5:Y:S01]  /*06d0*/  @!P2 LDG.E R33, desc[UR8][R18.64] ;  /* 0x000000081221a981 */ /* 0x000962000c1e1900 */
[----:B------:R-:W-:Y:S02]  /*06e0*/  ISETP.GE.U32.AND P1, PT, R39, UR12, PT ;  /* 0x0000000c27007c0c */ /* 0x000fe4000bf26070 */
[----:B------:R-:W-:-:S02]  /*06f0*/  @!P3 IADD3 R13, PT, PT, R11, R21, RZ ;  /* 0x000000150b0db210 */ /* 0x000fc40007ffe0ff */
[----:B------:R-:W-:Y:S02]  /*0700*/  @!P2 IADD3.X R17, PT, PT, R20, R17, RZ, P4, !PT ;  /* 0x000000111411a210 */ /* 0x000fe400027fe4ff */
[C---:B------:R-:W-:Y:S01]  /*0710*/  @!P3 SHF.L.U64.HI R22, R10.reuse, 0x1, R13 ;  /* 0x000000010a16b819 */ /* 0x040fe2000001020d */
[----:B------:R-:W4:Y:S01]  /*0720*/  @!P0 LDC.64 R20, c[0x0][0x398] ;  /* 0x0000e600ff148b82 */ /* 0x000f220000000a00 */
[----:B------:R-:W-:Y:S01]  /*0730*/  ISETP.GE.AND.EX P1, PT, R23, UR13, PT, P1 ;  /* 0x0000000d17007c0c */ /* 0x000fe2000bf26310 */
[----:B--2---:R-:W-:Y:S01]  /*0740*/  IMAD R45, R45, UR10, R44 ;  /* 0x0000000a2d2d7c24 */ /* 0x004fe2000f8e022c */
[----:B------:R-:W-:Y:S01]  /*0750*/  @!P3 SHF.L.U32 R11, R10, 0x1, RZ ;  /* 0x000000010a0bb819 */ /* 0x000fe200000006ff */
[----:B-1----:R-:W-:Y:S01]  /*0760*/  @!P0 IMAD R25, R25, R8, RZ ;  /* 0x0000000819198224 */ /* 0x002fe200078e02ff */
[----:B------:R1:W5:Y:S03]  /*0770*/  @!P2 LDG.E R32, desc[UR8][R16.64] ;  /* 0x000000081020a981 */ /* 0x000366000c1e1900 */
[----:B------:R-:W2:Y:S01]  /*0780*/  @!P0 LDC.64 R12, c[0x0][0x3a0] ;  /* 0x0000e800ff0c8b82 */ /* 0x000ea20000000a00 */
[----:B0-----:R-:W-:-:S02]  /*0790*/  @!P3 IADD3 R14, P4, PT, R11, R14, RZ ;  /* 0x0000000e0b0eb210 */ /* 0x001fc40007f9e0ff */
[----:B------:R-:W-:Y:S02]  /*07a0*/  @!P0 MOV R10, R60 ;  /* 0x0000003c000a8202 */ /* 0x000fe40000000f00 */
[----:B---3--:R-:W-:Y:S02]  /*07b0*/  @!P3 IADD3 R6, P5, PT, R11, R6, RZ ;  /* 0x000000060b06b210 */ /* 0x008fe40007fbe0ff */
[----:B------:R-:W-:Y:S01]  /*07c0*/  @!P0 MOV R11, R59 ;  /* 0x0000003b000b8202 */ /* 0x000fe20000000f00 */
[C---:B------:R-:W-:Y:S01]  /*07d0*/  @!P0 IMAD R25, R40.reuse, R9, R25 ;  /* 0x0000000928198224 */ /* 0x040fe200078e0219 */
[----:B------:R-:W-:Y:S02]  /*07e0*/  ISETP.GE.U32.AND P2, PT, R45, UR12, PT ;  /* 0x0000000c2d007c0c */ /* 0x000fe4000bf46070 */
[----:B------:R-:W-:Y:S02]  /*07f0*/  CS2R R30, SRZ ;  /* 0x00000000001e7805 */ /* 0x000fe4000001ff00 */
[----:B------:R-:W-:Y:S01]  /*0800*/  SHF.R.S32.HI R27, RZ, 0x1f, R45 ;  /* 0x0000001fff1b7819 */ /* 0x000fe2000001142d */
[----:B------:R-:W-:Y:S01]  /*0810*/  @!P0 IMAD.WIDE.U32 R8, R40, R8, R10 ;  /* 0x0000000828088225 */ /* 0x000fe200078e000a */
[----:B----4-:R-:W0:Y:S02]  /*0820*/  @!P1 LDC.64 R18, c[0x0][0x398] ;  /* 0x0000e600ff129b82 */ /* 0x010e240000000a00 */
[----:B------:R-:W-:-:S06]  /*0830*/  ISETP.GE.AND.EX P2, PT, R27, UR13, PT, P2 ;  /* 0x0000000d1b007c0c */ /* 0x000fcc000bf46320 */
[----:B------:R-:W3:Y:S01]  /*0840*/  @!P1 LDC.64 R10, c[0x0][0x3f8] ;  /* 0x0000fe00ff0a9b82 */ /* 0x000ee20000000a00 */
[----:B-1----:R-:W-:Y:S02]  /*0850*/  @!P0 IADD3 R17, PT, PT, R9, R25, RZ ;  /* 0x0000001909118210 */ /* 0x002fe40007ffe0ff */
[----:B------:R-:W-:Y:S02]  /*0860*/  @!P0 SHF.L.U32 R9, R8, 0x1, RZ ;  /* 0x0000000108098819 */ /* 0x000fe400000006ff */
[C---:B------:R-:W-:Y:S02]  /*0870*/  @!P3 IADD3.X R15, PT, PT, R22.reuse, R15, RZ, P4, !PT ;  /* 0x0000000f160fb210 */ /* 0x040fe400027fe4ff */
[----:B------:R-:W-:Y:S02]  /*0880*/  @!P3 IADD3.X R7, PT, PT, R22, R7, RZ, P5, !PT ;  /* 0x000000071607b210 */ /* 0x000fe40002ffe4ff */
[----:B------:R-:W-:Y:S01]  /*0890*/  @!P0 SHF.L.U64.HI R8, R8, 0x1, R17 ;  /* 0x0000000108088819 */ /* 0x000fe20000010211 */
[----:B------:R3:W5:Y:S01]  /*08a0*/  @!P3 LDG.E R31, desc[UR8][R14.64] ;  /* 0x000000080e1fb981 */ /* 0x000762000c1e1900 */
[C---:B--2---:R-:W-:Y:S01]  /*08b0*/  @!P0 IADD3 R12, P4, PT, R9.reuse, R12, RZ ;  /* 0x0000000c090c8210 */ /* 0x044fe20007f9e0ff */
[----:B------:R-:W1:Y:S01]  /*08c0*/  @!P1 LDC.64 R16, c[0x0][0x3a0] ;  /* 0x0000e800ff109b82 */ /* 0x000e620000000a00 */
[----:B------:R-:W-:Y:S01]  /*08d0*/  @!P0 IADD3 R20, P5, PT, R9, R20, RZ ;  /* 0x0000001409148210 */ /* 0x000fe20007fbe0ff */
[----:B------:R2:W5:Y:S01]  /*08e0*/  @!P3 LDG.E R30, desc[UR8][R6.64] ;  /* 0x00000008061eb981 */ /* 0x000562000c1e1900 */
[----:B------:R-:W-:-:S02]  /*08f0*/  @!P0 IADD3.X R13, PT, PT, R8, R13, RZ, P4, !PT ;  /* 0x0000000d080d8210 */ /* 0x000fc400027fe4ff */
[----:B------:R-:W-:-:S03]  /*0900*/  @!P0 IADD3.X R21, PT, PT, R8, R21, RZ, P5, !PT ;  /* 0x0000001508158210 */ /* 0x000fc60002ffe4ff */
[----:B------:R-:W4:Y:S01]  /*0910*/  @!P2 LDC.64 R8, c[0x0][0x3f8] ;  /* 0x0000fe00ff08ab82 */ /* 0x000f220000000a00 */
[----:B------:R-:W-:Y:S01]  /*0920*/  IADD3 R29, PT, PT, R45, 0xa0, RZ ;  /* 0x000000a02d1d7810 */ /* 0x000fe20007ffe0ff */
[----:B---3--:R-:W-:-:S03]  /*0930*/  @!P1 IMAD R14, R23, R10, RZ ;  /* 0x0000000a170e9224 */ /* 0x008fc600078e02ff */
[----:B------:R-:W-:Y:S02]  /*0940*/  ISETP.GE.U32.AND P4, PT, R29, UR12, PT ;  /* 0x0000000c1d007c0c */ /* 0x000fe4000bf86070 */
[----:B------:R-:W-:Y:S01]  /*0950*/  SHF.R.S32.HI R23, RZ, 0x1f, R29 ;  /* 0x0000001fff177819 */ /* 0x000fe2000001141d */
[----:B------:R-:W-:Y:S01]  /*0960*/  @!P1 IMAD R11, R39, R11, R14 ;  /* 0x0000000b270b9224 */ /* 0x000fe200078e020e */
[----:B------:R-:W-:Y:S02]  /*0970*/  @!P1 MOV R14, R60 ;  /* 0x0000003c000e9202 */ /* 0x000fe40000000f00 */
[----:B------:R-:W-:Y:S02]  /*0980*/  @!P1 MOV R15, R59 ;  /* 0x0000003b000f9202 */ /* 0x000fe40000000f00 */
[----:B------:R-:W-:Y:S01]  /*0990*/  ISETP.GE.AND.EX P4, PT, R23, UR13, PT, P4 ;  /* 0x0000000d17007c0c */ /* 0x000fe2000bf86340 */
[----:B------:R-:W-:Y:S01]  /*09a0*/  @!P1 IMAD.WIDE.U32 R14, R39, R10, R14 ;  /* 0x0000000a270e9225 */ /* 0x000fe200078e000e */
[----:B--2---:R-:W-:-:S04]  /*09b0*/  CS2R R6, SRZ ;  /* 0x0000000000067805 */ /* 0x004fc8000001ff00 */
[----:B------:R-:W-:Y:S02]  /*09c0*/  @!P1 IADD3 R15, PT, PT, R15, R11, RZ ;  /* 0x0000000b0f0f9210 */ /* 0x000fe40007ffe0ff */
[----:B------:R-:W2:Y:S01]  /*09d0*/  @!P2 LDC.64 R10, c[0x0][0x398] ;  /* 0x0000e600ff0aab82 */ /* 0x000ea20000000a00 */
[----:B----4-:R-:W-:Y:S01]  /*09e0*/  @!P2 IMAD R26, R27, R8, RZ ;  /* 0x000000081b1aa224 */ /* 0x010fe200078e02ff */
[C---:B------:R-:W-:Y:S01]  /*09f0*/  @!P1 SHF.L.U32 R35, R14.reuse, 0x1, RZ ;  /* 0x000000010e239819 */ /* 0x040fe200000006ff */
[----:B------:R-:W5:Y:S01]  /*0a00*/  @!P0 LDG.E R6, desc[UR8][R12.64] ;  /* 0x000000080c068981 */ /* 0x000f62000c1e1900 */
[----:B------:R-:W-:Y:S01]  /*0a10*/  @!P1 SHF.L.U64.HI R22, R14, 0x1, R15 ;  /* 0x000000010e169819 */ /* 0x000fe2000001020f */
[----:B------:R-:W-:Y:S01]  /*0a20*/  @!P2 IMAD R47, R45, R9, R26 ;  /* 0x000000092d2fa224 */ /* 0x000fe200078e021a */
[----:B------:R-:W-:Y:S01]  /*0a30*/  SHF.R.S32.HI R28, RZ, 0x1f, R43 ;  /* 0x0000001fff1c7819 */ /* 0x000fe2000001142b */
[----:B------:R0:W5:Y:S01]  /*0a40*/  @!P0 LDG.E R7, desc[UR8][R20.64] ;  /* 0x0000000814078981 */ /* 0x000162000c1e1900 */
[----:B------:R-:W3:Y:S01]  /*0a50*/  @!P4 LDC.64 R14, c[0x0][0x3f8] ;  /* 0x0000fe00ff0ecb82 */ /* 0x000ee20000000a00 */
[----:B------:R-:W-:-:S02]  /*0a60*/  ISETP.GE.U32.AND P3, PT, R43, UR12, PT ;  /* 0x0000000c2b007c0c */ /* 0x000fc4000bf66070 */
[----:B-1----:R-:W-:-:S05]  /*0a70*/  @!P1 IADD3 R16, P0, PT, R35, R16, RZ ;  /* 0x0000001023109210 */ /* 0x002fca0007f1e0ff */
[----:B------:R-:W1:Y:S01]  /*0a80*/  LDC.64 R26, c[0x0][0x3b8] ;  /* 0x0000ee00ff1a7b82 */ /* 0x000e620000000a00 */
[----:B0-----:R-:W-:Y:S02]  /*0a90*/  @!P1 IADD3 R20, P6, PT, R35, R18, RZ ;  /* 0x0000001223149210 */ /* 0x001fe40007fde0ff */
[----:B------:R-:W-:Y:S02]  /*0aa0*/  @!P2 MOV R34, R60 ;  /* 0x0000003c0022a202 */ /* 0x000fe40000000f00 */
[----:B------:R-:W-:Y:S02]  /*0ab0*/  @!P2 MOV R35, R59 ;  /* 0x0000003b0023a202 */ /* 0x000fe40000000f00 */
[----:B------:R-:W-:Y:S01]  /*0ac0*/  ISETP.GE.AND.EX P3, PT, R28, UR13, PT, P3 ;  /* 0x0000000d1c007c0c */ /* 0x000fe2000bf66330 */
[----:B------:R-:W0:Y:S01]  /*0ad0*/  @!P2 LDC.64 R12, c[0x0][0x3a0] ;  /* 0x0000e800ff0cab82 */ /* 0x000e220000000a00 */
[----:B------:R-:W-:Y:S01]  /*0ae0*/  @!P2 IMAD.WIDE.U32 R34, R45, R8, R34 ;  /* 0x000000082d22a225 */ /* 0x000fe200078e0022 */
[----:B------:R-:W-:-:S02]  /*0af0*/  CS2R R8, SRZ ;  /* 0x0000000000087805 */ /* 0x000fc4000001ff00 */
[C---:B------:R-:W-:Y:S02]  /*0b00*/  @!P1 IADD3.X R17, PT, PT, R22.reuse, R17, RZ, P0, !PT ;  /* 0x0000001116119210 */ /* 0x040fe400007fe4ff */
[----:B------:R-:W-:Y:S02]  /*0b10*/  @!P1 IADD3.X R21, PT, PT, R22, R19, RZ, P6, !PT ;  /* 0x0000001316159210 */ /* 0x000fe400037fe4ff */
[----:B------:R-:W-:Y:S01]  /*0b20*/  @!P2 IADD3 R45, PT, PT, R35, R47, RZ ;  /* 0x0000002f232da210 */ /* 0x000fe20007ffe0ff */
[----:B------:R-:W5:Y:S01]  /*0b30*/  @!P1 LDG.E R8, desc[UR8][R16.64] ;  /* 0x0000000810089981 */ /* 0x000f62000c1e1900 */
[C---:B------:R-:W-:Y:S02]  /*0b40*/  @!P2 SHF.L.U32 R35, R34.reuse, 0x1, RZ ;  /* 0x000000012223a819 */ /* 0x040fe400000006ff */
[----:B------:R-:W4:Y:S01]  /*0b50*/  @!P3 LDC.64 R18, c[0x0][0x3f8] ;  /* 0x0000fe00ff12bb82 */ /* 0x000f220000000a00 */
[----:B------:R1:W5:Y:S01]  /*0b60*/  @!P1 LDG.E R9, desc[UR8][R20.64] ;  /* 0x0000000814099981 */ /* 0x000362000c1e1900 */
[----:B------:R-:W-:-:S02]  /*0b70*/  @!P2 SHF.L.U64.HI R34, R34, 0x1, R45 ;  /* 0x000000012222a819 */ /* 0x000fc4000001022d */
[----:B--2---:R-:W-:Y:S01]  /*0b80*/  @!P2 IADD3 R22, P1, PT, R35, R10, RZ ;  /* 0x0000000a2316a210 */ /* 0x004fe20007f3e0ff */
[----:B---3--:R-:W-:-:S03]  /*0b90*/  @!P4 IMAD R46, R23, R14, RZ ;  /* 0x0000000e172ec224 */ /* 0x008fc600078e02ff */
[----:B------:R-:W-:Y:S01]  /*0ba0*/  @!P2 IADD3.X R23, PT, PT, R34, R11, RZ, P1, !PT ;  /* 0x0000000b2217a210 */ /* 0x000fe20000ffe4ff */
[----:B-1----:R-:W-:Y:S01]  /*0bb0*/  IMAD.WIDE R10, R36, 0x8, R26 ;  /* 0x00000008240a7825 */ /* 0x002fe200078e021a */
[----:B------:R-:W-:Y:S01]  /*0bc0*/  SHF.R.S32.HI R25, RZ, 0x1f, R38 ;  /* 0x0000001fff197819 */ /* 0x000fe20000011426 */
[----:B------:R-:W1:Y:S01]  /*0bd0*/  @!P4 LDC.64 R20, c[0x0][0x3a0] ;  /* 0x0000e800ff14cb82 */ /* 0x000e620000000a00 */
[----:B------:R-:W-:Y:S02]  /*0be0*/  ISETP.GE.U32.AND P5, PT, R38, UR12, PT ;  /* 0x0000000c26007c0c */ /* 0x000fe4000bfa6070 */
[----:B0-----:R-:W-:Y:S01]  /*0bf0*/  @!P2 IADD3 R16, P0, PT, R35, R12, RZ ;  /* 0x0000000c2310a210 */ /* 0x001fe20007f1e0ff */
[----:B------:R-:W2:Y:S01]  /*0c00*/  LDG.E.64 R10, desc[UR8][R10.64] ;  /* 0x000000080a0a7981 */ /* 0x000ea2000c1e1b00 */
[----:B------:R-:W-:Y:S02]  /*0c10*/  ISETP.GE.AND.EX P5, PT, R25, UR13, PT, P5 ;  /* 0x0000000d19007c0c */ /* 0x000fe4000bfa6350 */
[----:B------:R-:W-:-:S02]  /*0c20*/  @!P2 IADD3.X R17, PT, PT, R34, R13, RZ, P0, !PT ;  /* 0x0000000d2211a210 */ /* 0x000fc400007fe4ff */
[----:B------:R-:W0:Y:S01]  /*0c30*/  @!P4 LDC.64 R12, c[0x0][0x398] ;  /* 0x0000e600ff0ccb82 */ /* 0x000e220000000a00 */
[----:B------:R-:W-:Y:S02]  /*0c40*/  @!P4 MOV R50, R60 ;  /* 0x0000003c0032c202 */ /* 0x000fe40000000f00 */
[----:B------:R-:W-:Y:S01]  /*0c50*/  @!P4 MOV R51, R59 ;  /* 0x0000003b0033c202 */ /* 0x000fe20000000f00 */
[----:B----4-:R-:W-:Y:S01]  /*0c60*/  @!P3 IMAD R28, R28, R18, RZ ;  /* 0x000000121c1cb224 */ /* 0x010fe200078e02ff */
[----:B------:R-:W-:Y:S01]  /*0c70*/  @!P3 MOV R26, R60 ;  /* 0x0000003c001ab202 */ /* 0x000fe20000000f00 */
[C---:B------:R-:W-:Y:S01]  /*0c80*/  @!P4 IMAD R45, R29.reuse, R15, R46 ;  /* 0x0000000f1d2dc224 */ /* 0x040fe200078e022e */
[----:B------:R-:W-:Y:S01]  /*0c90*/  @!P3 MOV R27, R59 ;  /* 0x0000003b001bb202 */ /* 0x000fe20000000f00 */
[----:B------:R-:W-:Y:S01]  /*0ca0*/  @!P4 IMAD.WIDE.U32 R50, R29, R14, R50 ;  /* 0x0000000e1d32c225 */ /* 0x000fe200078e0032 */
[----:B------:R-:W-:Y:S01]  /*0cb0*/  MOV R35, RZ ;  /* 0x000000ff00237202 */ /* 0x000fe20000000f00 */
[----:B------:R-:W3:Y:S01]  /*0cc0*/  @!P5 LDC.64 R14, c[0x0][0x3f8] ;  /* 0x0000fe00ff0edb82 */ /* 0x000ee20000000a00 */
[----:B------:R-:W-:Y:S01]  /*0cd0*/  ISETP.NE.AND P1, PT, RZ, UR11, PT ;  /* 0x0000000bff007c0c */ /* 0x000fe2000bf25270 */
[----:B------:R-:W-:Y:S01]  /*0ce0*/  @!P3 IMAD R49, R43, R19, R28 ;  /* 0x000000132b31b224 */ /* 0x000fe200078e021c */
[----:B------:R-:W-:Y:S01]  /*0cf0*/  @!P4 IADD3 R29, PT, PT, R51, R45, RZ ;  /* 0x0000002d331dc210 */ /* 0x000fe20007ffe0ff */
[----:B------:R-:W-:Y:S01]  /*0d00*/  @!P3 IMAD.WIDE.U32 R18, R43, R18, R26 ;  /* 0x000000122b12b225 */ /* 0x000fe200078e001a */
[----:B------:R-:W-:Y:S01]  /*0d10*/  @!P4 SHF.L.U32 R27, R50, 0x1, RZ ;  /* 0x00000001321bc819 */ /* 0x000fe200000006ff */
[----:B------:R4:W5:Y:S01]  /*0d20*/  @!P2 LDG.E R35, desc[UR8][R16.64] ;  /* 0x000000081023a981 */ /* 0x000962000c1e1900 */
[----:B------:R-:W-:-:S02]  /*0d30*/  MOV R34, RZ ;  /* 0x000000ff00227202 */ /* 0x000fc40000000f00 */
[----:B------:R-:W-:Y:S02]  /*0d40*/  @!P4 SHF.L.U64.HI R50, R50, 0x1, R29 ;  /* 0x000000013232c819 */ /* 0x000fe4000001021d */
[----:B------:R-:W-:Y:S01]  /*0d50*/  @!P3 IADD3 R49, PT, PT, R19, R49, RZ ;  /* 0x000000311331b210 */ /* 0x000fe20007ffe0ff */
[----:B------:R-:W3:Y:S01]  /*0d60*/  LDC.64 R28, c[0x0][0x3a8] ;  /* 0x0000ea00ff1c7b82 */ /* 0x000ee20000000a00 */
[----:B-1----:R-:W-:Y:S01]  /*0d70*/  @!P4 IADD3 R46, P0, PT, R27, R20, RZ ;  /* 0x000000141b2ec210 */ /* 0x002fe20007f1e0ff */
[----:B------:R1:W5:Y:S01]  /*0d80*/  @!P2 LDG.E R34, desc[UR8][R22.64] ;  /* 0x000000081622a981 */ /* 0x000362000c1e1900 */
[----:B------:R-:W-:-:S05]  /*0d90*/  @!P3 SHF.L.U32 R48, R18, 0x1, RZ ;  /* 0x000000011230b819 */ /* 0x000fca00000006ff */
[----:B----4-:R-:W4:Y:S01]  /*0da0*/  @!P3 LDC.64 R16, c[0x0][0x3a0] ;  /* 0x0000e800ff10bb82 */ /* 0x010f220000000a00 */
[----:B------:R-:W-:Y:S02]  /*0db0*/  @!P3 SHF.L.U64.HI R49, R18, 0x1, R49 ;  /* 0x000000011231b819 */ /* 0x000fe40000010231 */
[----:B------:R-:W-:Y:S02]  /*0dc0*/  @!P4 IADD3.X R47, PT, PT, R50, R21, RZ, P0, !PT ;  /* 0x00000015322fc210 */ /* 0x000fe400007fe4ff */
[----:B0-----:R-:W-:-:S03]  /*0dd0*/  @!P4 IADD3 R12, P2, PT, R27, R12, RZ ;  /* 0x0000000c1b0cc210 */ /* 0x001fc60007f5e0ff */
[----:B------:R-:W0:Y:S08]  /*0de0*/  @!P3 LDC.64 R18, c[0x0][0x398] ;  /* 0x0000e600ff12bb82 */ /* 0x000e300000000a00 */
[----:B------:R-:W0:Y:S08]  /*0df0*/  @!P5 LDC.64 R20, c[0x0][0x3a0] ;  /* 0x0000e800ff14db82 */ /* 0x000e300000000a00 */
[----:B-1----:R-:W1:Y:S01]  /*0e00*/  @!P5 LDC.64 R22, c[0x0][0x398] ;  /* 0x0000e600ff16db82 */ /* 0x002e620000000a00 */
[----:B------:R-:W-:-:S07]  /*0e10*/  @!P4 IADD3.X R13, PT, PT, R50, R13, RZ, P2, !PT ;  /* 0x0000000d320dc210 */ /* 0x000fce00017fe4ff */
[----:B------:R-:W1:Y:S01]  /*0e20*/  @P1 LDC.64 R26, c[0x0][0x3b0] ;  /* 0x0000ec00ff1a1b82 */ /* 0x000e620000000a00 */
[----:B------:R-:W-:Y:S01]  /*0e30*/  MOV R45, RZ ;  /* 0x000000ff002d7202 */ /* 0x000fe20000000f00 */
[----:B---3--:R-:W-:Y:S01]  /*0e40*/  @!P5 IMAD R25, R25, R14, RZ ;  /* 0x0000000e1919d224 */ /* 0x008fe200078e02ff */
[----:B------:R-:W-:Y:S02]  /*0e50*/  @!P5 MOV R50, R60 ;  /* 0x0000003c0032d202 */ /* 0x000fe40000000f00 */
[----:B------:R-:W-:Y:S01]  /*0e60*/  @!P5 MOV R51, R59 ;  /* 0x0000003b0033d202 */ /* 0x000fe20000000f00 */
[C---:B------:R-:W-:Y:S01]  /*0e70*/  @!P5 IMAD R25, R38.reuse, R15, R25 ;  /* 0x0000000f2619d224 */ /* 0x040fe200078e0219 */
[----:B------:R3:W5:Y:S01]  /*0e80*/  @!P4 LDG.E R45, desc[UR8][R46.64] ;  /* 0x000000082e2dc981 */ /* 0x000762000c1e1900 */
[----:B------:R-:W-:Y:S01]  /*0e90*/  @!P5 IMAD.WIDE.U32 R50, R38, R14, R50 ;  /* 0x0000000e2632d225 */ /* 0x000fe200078e0032 */
[----:B----4-:R-:W-:Y:S02]  /*0ea0*/  @!P3 IADD3 R16, P0, PT, R48, R16, RZ ;  /* 0x000000103010b210 */ /* 0x010fe40007f1e0ff */
[----:B---3--:R-:W-:-:S02]  /*0eb0*/  CS2R R46, SRZ ;  /* 0x00000000002e7805 */ /* 0x008fc4000001ff00 */
[----:B------:R-:W-:Y:S02]  /*0ec0*/  @!P5 IADD3 R25, PT, PT, R51, R25, RZ ;  /* 0x000000193319d210 */ /* 0x000fe40007ffe0ff */
[----:B------:R-:W-:Y:S01]  /*0ed0*/  @!P5 SHF.L.U32 R15, R50, 0x1, RZ ;  /* 0x00000001320fd819 */ /* 0x000fe200000006ff */
[----:B------:R-:W-:Y:S01]  /*0ee0*/  IMAD R51, R55, 0x1e, R24 ;  /* 0x0000001e37337824 */ /* 0x000fe200078e0218 */
[----:B------:R-:W-:Y:S01]  /*0ef0*/  @!P3 IADD3.X R17, PT, PT, R49, R17, RZ, P0, !PT ;  /* 0x000000113111b210 */ /* 0x000fe200007fe4ff */
[----:B------:R3:W5:Y:S01]  /*0f00*/  @!P4 LDG.E R46, desc[UR8][R12.64] ;  /* 0x000000080c2ec981 */ /* 0x000762000c1e1900 */
[----:B0-----:R-:W-:Y:S02]  /*0f10*/  @!P3 IADD3 R18, P0, PT, R48, R18, RZ ;  /* 0x000000123012b210 */ /* 0x001fe40007f1e0ff */
[----:B------:R-:W-:Y:S02]  /*0f20*/  @!P5 SHF.L.U64.HI R50, R50, 0x1, R25 ;  /* 0x000000013232d819 */ /* 0x000fe40000010219 */
[----:B------:R-:W-:Y:S01]  /*0f30*/  @!P5 IADD3 R20, P2, PT, R15, R20, RZ ;  /* 0x000000140f14d210 */ /* 0x000fe20007f5e0ff */
[----:B-1----:R-:W-:Y:S01]  /*0f40*/  @P1 IMAD.WIDE R26, R51, 0x2, R26 ;  /* 0x00000002331a1825 */ /* 0x002fe200078e021a */
[----:B------:R-:W-:Y:S01]  /*0f50*/  @!P5 IADD3 R22, P4, PT, R15, R22, RZ ;  /* 0x000000160f16d210 */ /* 0x000fe20007f9e0ff */
[----:B------:R0:W5:Y:S02]  /*0f60*/  @!P3 LDG.E R47, desc[UR8][R16.64] ;  /* 0x00000008102fb981 */ /* 0x000164000c1e1900 */
[----:B------:R-:W-:Y:S01]  /*0f70*/  IMAD.WIDE R28, R51, 0x2, R28 ;  /* 0x00000002331c7825 */ /* 0x000fe200078e021c */
[----:B------:R-:W-:-:S02]  /*0f80*/  @!P3 IADD3.X R19, PT, PT, R49, R19, RZ, P0, !PT ;  /* 0x000000133113b210 */ /* 0x000fc400007fe4ff */
[----:B------:R-:W-:Y:S02]  /*0f90*/  CS2R R48, SRZ ;  /* 0x0000000000307805 */ /* 0x000fe4000001ff00 */
[C---:B------:R-:W-:Y:S01]  /*0fa0*/  @!P5 IADD3.X R21, PT, PT, R50.reuse, R21, RZ, P2, !PT ;  /* 0x000000153215d210 */ /* 0x040fe200017fe4ff */
[----:B------:R-:W4:Y:S01]  /*0fb0*/  @P1 LDG.E.U16 R15, desc[UR8][R26.64] ;  /* 0x000000081a0f1981 */ /* 0x000f22000c1e1500 */
[----:B------:R-:W-:Y:S02]  /*0fc0*/  @!P5 IADD3.X R23, PT, PT, R50, R23, RZ, P4, !PT ;  /* 0x000000173217d210 */ /* 0x000fe400027fe4ff */
[----:B------:R-:W-:Y:S01]  /*0fd0*/  MOV R50, RZ ;  /* 0x000000ff00327202 */ /* 0x000fe20000000f00 */
[----:B------:R-:W4:Y:S04]  /*0fe0*/  @P1 LDG.E.U16 R14, desc[UR8][R26.64+0x2] ;  /* 0x000002081a0e1981 */ /* 0x000f28000c1e1500 */
[----:B------:R-:W4:Y:S04]  /*0ff0*/  LDG.E.U16 R51, desc[UR8][R28.64] ;  /* 0x000000081c337981 */ /* 0x000f28000c1e1500 */
[----:B------:R-:W4:Y:S04]  /*1000*/  LDG.E.U16 R13, desc[UR8][R28.64+0x2] ;  /* 0x000002081c0d7981 */ /* 0x000f28000c1e1500 */
[----:B------:R0:W5:Y:S04]  /*1010*/  @!P3 LDG.E R50, desc[UR8][R18.64] ;  /* 0x000000081232b981 */ /* 0x000168000c1e1900 */
[----:B------:R0:W5:Y:S04]  /*1020*/  @!P5 LDG.E R49, desc[UR8][R20.64] ;  /* 0x000000081431d981 */ /* 0x000168000c1e1900 */
[----:B------:R0:W5:Y:S01]  /*1030*/  @!P5 LDG.E R48, desc[UR8][R22.64] ;  /* 0x000000081630d981 */ /* 0x000162000c1e1900 */
[----:B------:R-:W-:Y:S01]  /*1040*/  MOV R54, 0x3f800000 ;  /* 0x3f80000000367802 */ /* 0x000fe20000000f00 */
[----:B------:R-:W-:Y:S01]  /*1050*/  UISETP.NE.AND UP0, UPT, UR11, URZ, UPT ;  /* 0x000000ff0b00728c */ /* 0x000fe2000bf05270 */
[----:B------:R-:W-:Y:S01]  /*1060*/  CS2R R52, SRZ ;  /* 0x0000000000347805 */ /* 0x000fe2000001ff00 */
[----:B--2---:R-:W-:-:S05]  /*1070*/  FFMA.FTZ R11, -R10, R10, R11 ;  /* 0x0000000a0a0b7223 */ /* 0x004fca000001010b */
[----:B------:R-:W-:-:S13]  /*1080*/  FSETP.GTU.FTZ.AND P0, PT, R11, RZ, PT ;  /* 0x000000ff0b00720b */ /* 0x000fda0003f1c000 */
[----:B---3--:R-:W1:Y:S02]  /*1090*/  @P0 LDC R12, c[0x0][0x3c0] ;  /* 0x0000f000ff0c0b82 */ /* 0x008e640000000800 */
[----:B-1----:R-:W-:-:S04]  /*10a0*/  @P0 FADD.FTZ R12, R11, R12 ;  /* 0x0000000c0b0c0221 */ /* 0x002fc80000010000 */
[----:B------:R0:W1:Y:S01]  /*10b0*/  @P0 MUFU.RSQ R54, R12 ;  /* 0x0000000c00360308 */ /* 0x0000620000001400 */
[----:B----4-:R-:W-:Y:S02]  /*10c0*/  @P1 SHF.L.U32 R53, R15, 0x10, RZ ;  /* 0x000000100f351819 */ /* 0x010fe400000006ff */
[----:B------:R-:W-:Y:S02]  /*10d0*/  @P1 SHF.L.U32 R52, R14, 0x10, RZ ;  /* 0x000000100e341819 */ /* 0x000fe400000006ff */
[----:B------:R-:W-:Y:S02]  /*10e0*/  SHF.L.U32 R51, R51, 0x10, RZ ;  /* 0x0000001033337819 */ /* 0x000fe400000006ff */
[----:B------:R-:W-:Y:S01]  /*10f0*/  SHF.L.U32 R11, R13, 0x10, RZ ;  /* 0x000000100d0b7819 */ /* 0x000fe200000006ff */
[----:B01----:R-:W-:Y:S06]  /*1100*/  BRA.U UP0, `(.L_x_904) ;  /* 0x0000000900447547 */ /* 0x003fec000b800000 */
[----:B-----5:R-:W-:Y:S02]  /*1110*/  HADD2.F32 R13, -RZ, R35.H0_H0 ;  /* 0x20000023ff0d7230 */ /* 0x020fe40000004100 */
[--C-:B------:R-:W-:Y:S02]  /*1120*/  HADD2.F32 R14, -RZ, R34.reuse.H0_H0 ;  /* 0x20000022ff0e7230 */ /* 0x100fe40000004100 */
[----:B------:R-:W-:Y:S02]  /*1130*/  HADD2.F32 R17, -RZ, R47.H0_H0 ;  /* 0x2000002fff117230 */ /* 0x000fe40000004100 */
[----:B------:R-:W-:Y:S01]  /*1140*/  FADD.FTZ R13, -R10, R13 ;  /* 0x0000000d0a0d7221 */ /* 0x000fe20000010100 */
[----:B------:R-:W-:Y:S02]  /*1150*/  HADD2.F32 R15, -RZ, R35.H1_H1 ;  /* 0x30000023ff0f7230 */ /* 0x000fe40000004100 */
[----:B------:R-:W-:Y:S01]  /*1160*/  FMUL.FTZ R18, R51, R14 ;  /* 0x0000000e33127220 */ /* 0x000fe20000410000 */
[----:B------:R-:W-:-:S02]  /*1170*/  HADD2.F32 R12, -RZ, R34.H1_H1 ;  /* 0x30000022ff0c7230 */ /* 0x000fc40000004100 */
[----:B------:R-:W-:Y:S01]  /*1180*/  FMUL.FTZ R13, R13, R54 ;  /* 0x000000360d0d7220 */ /* 0x000fe20000410000 */
[----:B------:R-:W-:Y:S01]  /*1190*/  FADD.FTZ R19, -R10, R17 ;  /* 0x000000110a137221 */ /* 0x000fe20000010100 */
[----:B------:R-:W-:Y:S01]  /*11a0*/  FADD.FTZ R17, RZ, R18 ;  /* 0x00000012ff117221 */ /* 0x000fe20000010000 */
[----:B------:R-:W-:Y:S02]  /*11b0*/  HADD2.F32 R16, -RZ, R50.H0_H0 ;  /* 0x20000032ff107230 */ /* 0x000fe40000004100 */
[----:B------:R-:W-:Y:S01]  /*11c0*/  FFMA.FTZ R18, R13, R18, RZ ;  /* 0x000000120d127223 */ /* 0x000fe200000100ff */
[----:B------:R-:W-:Y:S01]  /*11d0*/  FFMA.FTZ R21, R14, R13, RZ ;  /* 0x0000000d0e157223 */ /* 0x000fe200000100ff */
[----:B------:R-:W-:Y:S01]  /*11e0*/  FADD.FTZ R13, RZ, R14 ;  /* 0x0000000eff0d7221 */ /* 0x000fe20000010000 */
[----:B------:R-:W-:Y:S01]  /*11f0*/  FADD.FTZ R15, -R10, R15 ;  /* 0x0000000f0a0f7221 */ /* 0x000fe20000010100 */
[----:B------:R-:W-:Y:S01]  /*1200*/  FMUL.FTZ R22, R19, R54 ;  /* 0x0000003613167220 */ /* 0x000fe20000410000 */
[----:B------:R-:W-:Y:S01]  /*1210*/  FMUL.FTZ R20, R11, R12 ;  /* 0x0000000c0b147220 */ /* 0x000fe20000410000 */
[----:B------:R-:W-:Y:S01]  /*1220*/  FMUL.FTZ R19, R51, R16 ;  /* 0x0000001033137220 */ /* 0x000fe20000410000 */
[C---:B------:R-:W-:Y:S01]  /*1230*/  FADD.FTZ R13, R16.reuse, R13 ;  /* 0x0000000d100d7221 */ /* 0x040fe20000010000 */
[----:B------:R-:W-:Y:S01]  /*1240*/  FMUL.FTZ R15, R15, R54 ;  /* 0x000000360f0f7220 */ /* 0x000fe20000410000 */
[----:B------:R-:W-:Y:S01]  /*1250*/  FFMA.FTZ R16, R16, R22, R21 ;  /* 0x0000001610107223 */ /* 0x000fe20000010015 */
[----:B------:R-:W-:-:S02]  /*1260*/  HADD2.F32 R21, -RZ, R47.H1_H1 ;  /* 0x3000002fff157230 */ /* 0x000fc40000004100 */
[----:B------:R-:W-:Y:S01]  /*1270*/  FADD.FTZ R14, R20, R17 ;  /* 0x00000011140e7221 */ /* 0x000fe20000010000 */
[----:B------:R-:W-:Y:S02]  /*1280*/  HADD2.F32 R25, -RZ, R33.H0_H0 ;  /* 0x20000021ff197230 */ /* 0x000fe40000004100 */
[----:B------:R-:W-:Y:S01]  /*1290*/  FFMA.FTZ R17, R15, R20, R18 ;  /* 0x000000140f117223 */ /* 0x000fe20000010012 */
[----:B------:R-:W-:Y:S02]  /*12a0*/  HADD2.F32 R20, -RZ, R50.H1_H1 ;  /* 0x30000032ff147230 */ /* 0x000fe40000004100 */
[----:B------:R-:W-:Y:S01]  /*12b0*/  FADD.FTZ R21, -R10, R21 ;  /* 0x000000150a157221 */ /* 0x000fe20000010100 */
[----:B------:R-:W-:Y:S01]  /*12c0*/  FADD.FTZ R14, R14, R19 ;  /* 0x000000130e0e7221 */ /* 0x000fe20000010000 */
[----:B------:R-:W-:Y:S01]  /*12d0*/  FADD.FTZ R27, -R10, R25 ;  /* 0x000000190a1b7221 */ /* 0x000fe20000010100 */
[----:B------:R-:W-:Y:S01]  /*12e0*/  FFMA.FTZ R17, R22, R19, R17 ;  /* 0x0000001316117223 */ /* 0x000fe20000010011 */
[----:B------:R-:W-:-:S02]  /*12f0*/  HADD2.F32 R19, -RZ, R32.H0_H0 ;  /* 0x20000020ff137230 */ /* 0x000fc40000004100 */
[----:B------:R-:W-:Y:S01]  /*1300*/  FFMA.FTZ R15, R12, R15, RZ ;  /* 0x0000000f0c0f7223 */ /* 0x000fe200000100ff */
[----:B------:R-:W-:Y:S01]  /*1310*/  FADD.FTZ R23, RZ, R12 ;  /* 0x0000000cff177221 */ /* 0x000fe20000010000 */
[-C--:B------:R-:W-:Y:S01]  /*1320*/  FMUL.FTZ R22, R21, R54.reuse ;  /* 0x0000003615167220 */ /* 0x080fe20000410000 */
[----:B------:R-:W-:Y:S01]  /*1330*/  FMUL.FTZ R18, R27, R54 ;  /* 0x000000361b127220 */ /* 0x000fe20000410000 */
[----:B------:R-:W-:Y:S01]  /*1340*/  FMUL.FTZ R21, R11, R20 ;  /* 0x000000140b157220 */ /* 0x000fe20000410000 */
[C---:B------:R-:W-:Y:S01]  /*1350*/  FADD.FTZ R12, R20.reuse, R23 ;  /* 0x00000017140c7221 */ /* 0x040fe20000010000 */
[----:B------:R-:W-:Y:S01]  /*1360*/  FFMA.FTZ R15, R20, R22, R15 ;  /* 0x00000016140f7223 */ /* 0x000fe2000001000f */
[----:B------:R-:W-:Y:S01]  /*1370*/  FADD.FTZ R13, R13, R19 ;  /* 0x000000130d0d7221 */ /* 0x000fe20000010000 */
[----:B------:R-:W-:Y:S01]  /*1380*/  FFMA.FTZ R16, R19, R18, R16 ;  /* 0x0000001213107223 */ /* 0x000fe20000010010 */
[----:B------:R-:W-:Y:S02]  /*1390*/  HADD2.F32 R25, -RZ, R33.H1_H1 ;  /* 0x30000021ff197230 */ /* 0x000fe40000004100 */
[----:B------:R-:W-:Y:S01]  /*13a0*/  FMUL.FTZ R19, R51, R19 ;  /* 0x0000001333137220 */ /* 0x000fe20000410000 */
[----:B------:R-:W-:Y:S01]  /*13b0*/  FADD.FTZ R14, R21, R14 ;  /* 0x0000000e150e7221 */ /* 0x000fe20000010000 */
        /* <DEDUP_REMOVED lines=10> */
[----:B------:R-:W-:Y:S01]  /*1460*/  FADD.FTZ R14, R18, R21 ;  /* 0x00000015120e7221 */ /* 0x000fe20000010000 */
[----:B------:R-:W-:Y:S01]  /*1470*/  FADD.FTZ R21, -R10, R19 ;  /* 0x000000130a157221 */ /* 0x000fe20000010100 */
[----:B------:R-:W-:Y:S01]  /*1480*/  FFMA.FTZ R17, R25, R18, R22 ;  /* 0x0000001219117223 */ /* 0x000fe20000010016 */
[----:B------:R-:W-:-:S02]  /*1490*/  HADD2.F32 R19, -RZ, R30.H0_H0 ;  /* 0x2000001eff137230 */ /* 0x000fc40000004100 */
[----:B------:R-:W-:Y:S01]  /*14a0*/  FFMA.FTZ R15, R20, R25, R15 ;  /* 0x00000019140f7223 */ /* 0x000fe2000001000f */
[----:B------:R-:W-:Y:S01]  /*14b0*/  FMUL.FTZ R22, R21, R54 ;  /* 0x0000003615167220 */ /* 0x000fe20000410000 */
[----:B------:R-:W-:Y:S02]  /*14c0*/  HADD2.F32 R20, -RZ, R30.H1_H1 ;  /* 0x3000001eff147230 */ /* 0x000fe40000004100 */
[----:B------:R-:W-:Y:S01]  /*14d0*/  FADD.FTZ R23, -R10, R23 ;  /* 0x000000170a177221 */ /* 0x000fe20000010100 */
[----:B------:R-:W-:Y:S01]  /*14e0*/  FADD.FTZ R13, R13, R19 ;  /* 0x000000130d0d7221 */ /* 0x000fe20000010000 */
[----:B------:R-:W-:Y:S01]  /*14f0*/  FFMA.FTZ R16, R19, R22, R16 ;  /* 0x0000001613107223 */ /* 0x000fe20000010010 */
[----:B------:R-:W-:Y:S02]  /*1500*/  HADD2.F32 R25, -RZ, R6.H0_H0 ;  /* 0x20000006ff197230 */ /* 0x000fe40000004100 */
[----:B------:R-:W-:Y:S01]  /*1510*/  FMUL.FTZ R19, R51, R19 ;  /* 0x0000001333137220 */ /* 0x000fe20000410000 */
[----:B------:R-:W-:Y:S01]  /*1520*/  FMUL.FTZ R18, R23, R54 ;  /* 0x0000003617127220 */ /* 0x000fe20000410000 */
[----:B------:R-:W-:Y:S01]  /*1530*/  FMUL.FTZ R21, R11, R20 ;  /* 0x000000140b157220 */ /* 0x000fe20000410000 */
[----:B------:R-:W-:-:S02]  /*1540*/  HADD2.F32 R23, -RZ, R7.H0_H0 ;  /* 0x20000007ff177230 */ /* 0x000fc40000004100 */
[----:B------:R-:W-:Y:S01]  /*1550*/  FFMA.FTZ R17, R22, R19, R17 ;  /* 0x0000001316117223 */ /* 0x000fe20000010011 */
[----:B------:R-:W-:Y:S01]  /*1560*/  FADD.FTZ R25, -R10, R25 ;  /* 0x000000190a197221 */ /* 0x000fe20000010100 */
[----:B------:R-:W-:Y:S01]  /*1570*/  FFMA.FTZ R15, R20, R18, R15 ;  /* 0x00000012140f7223 */ /* 0x000fe2000001000f */
[----:B------:R-:W-:Y:S01]  /*1580*/  FADD.FTZ R14, R14, R19 ;  /* 0x000000130e0e7221 */ /* 0x000fe20000010000 */
[----:B------:R-:W-:Y:S01]  /*1590*/  FFMA.FTZ R17, R18, R21, R17 ;  /* 0x0000001512117223 */ /* 0x000fe20000010011 */
[----:B------:R-:W-:Y:S01]  /*15a0*/  FMUL.FTZ R18, R25, R54 ;  /* 0x0000003619127220 */ /* 0x000fe20000410000 */
[----:B------:R-:W-:Y:S02]  /*15b0*/  HADD2.F32 R19, -RZ, R6.H1_H1 ;  /* 0x30000006ff137230 */ /* 0x000fe40000004100 */
[----:B------:R-:W-:Y:S01]  /*15c0*/  FADD.FTZ R14, R21, R14 ;  /* 0x0000000e150e7221 */ /* 0x000fe20000010000 */
[----:B------:R-:W-:Y:S01]  /*15d0*/  FMUL.FTZ R21, R51, R23 ;  /* 0x0000001733157220 */ /* 0x000fe20000410000 */
[----:B------:R-:W-:Y:S01]  /*15e0*/  FADD.FTZ R13, R13, R23 ;  /* 0x000000170d0d7221 */ /* 0x000fe20000010000 */
[----:B------:R-:W-:Y:S01]  /*15f0*/  FFMA.FTZ R16, R23, R18, R16 ;  /* 0x0000001217107223 */ /* 0x000fe20000010010 */
[----:B------:R-:W-:-:S02]  /*1600*/  HADD2.F32 R23, -RZ, R45.H0_H0 ;  /* 0x2000002dff177230 */ /* 0x000fc40000004100 */
[----:B------:R-:W-:Y:S01]  /*1610*/  FADD.FTZ R12, R12, R20 ;  /* 0x000000140c0c7221 */ /* 0x000fe20000010000 */
[----:B------:R-:W-:Y:S01]  /*1620*/  FADD.FTZ R14, R14, R21 ;  /* 0x000000150e0e7221 */ /* 0x000fe20000010000 */
[----:B------:R-:W-:Y:S01]  /*1630*/  FFMA.FTZ R17, R18, R21, R17 ;  /* 0x0000001512117223 */ /* 0x000fe20000010011 */
[C---:B------:R-:W-:Y:S01]  /*1640*/  FADD.FTZ R19, -R10.reuse, R19 ;  /* 0x000000130a137221 */ /* 0x040fe20000010100 */
[----:B------:R-:W-:Y:S02]  /*1650*/  HADD2.F32 R20, -RZ, R7.H1_H1 ;  /* 0x30000007ff147230 */ /* 0x000fe40000004100 */
[----:B------:R-:W-:Y:S01]  /*1660*/  FADD.FTZ R21, -R10, R23 ;  /* 0x000000170a157221 */ /* 0x000fe20000010100 */
[----:B------:R-:W-:Y:S02]  /*1670*/  HADD2.F32 R24, -RZ, R46.H0_H0 ;  /* 0x2000002eff187230 */ /* 0x000fe40000004100 */
[----:B------:R-:W-:Y:S01]  /*1680*/  FMUL.FTZ R22, R19, R54 ;  /* 0x0000003613167220 */ /* 0x000fe20000410000 */
[----:B------:R-:W-:-:S02]  /*1690*/  HADD2.F32 R23, -RZ, R45.H1_H1 ;  /* 0x3000002dff177230 */ /* 0x000fc40000004100 */
[----:B------:R-:W-:Y:S01]  /*16a0*/  FMUL.FTZ R19, R21, R54 ;  /* 0x0000003615137220 */ /* 0x000fe20000410000 */
[----:B------:R-:W-:Y:S01]  /*16b0*/  FMUL.FTZ R21, R11, R20 ;  /* 0x000000140b157220 */ /* 0x000fe20000410000 */
[----:B------:R-:W-:Y:S01]  /*16c0*/  FADD.FTZ R18, R12, R20 ;  /* 0x000000140c127221 */ /* 0x000fe20000010000 */
[----:B------:R-:W-:Y:S01]  /*16d0*/  FFMA.FTZ R15, R20, R22, R15 ;  /* 0x00000016140f7223 */ /* 0x000fe2000001000f */
[----:B------:R-:W-:Y:S01]  /*16e0*/  FADD.FTZ R12, R13, R24 ;  /* 0x000000180d0c7221 */ /* 0x000fe20000010000 */
[----:B------:R-:W-:Y:S01]  /*16f0*/  FMUL.FTZ R13, R51, R24 ;  /* 0x00000018330d7220 */ /* 0x000fe20000410000 */
[----:B------:R-:W-:Y:S01]  /*1700*/  FADD.FTZ R23, -R10, R23 ;  /* 0x000000170a177221 */ /* 0x000fe20000010100 */
[----:B------:R-:W-:Y:S01]  /*1710*/  FFMA.FTZ R22, R22, R21, R17 ;  /* 0x0000001516167223 */ /* 0x000fe20000010011 */
[----:B------:R-:W-:Y:S02]  /*1720*/  HADD2.F32 R20, -RZ, R46.H1_H1 ;  /* 0x3000002eff147230 */ /* 0x000fe40000004100 */
[----:B------:R-:W-:Y:S01]  /*1730*/  FFMA.FTZ R16, R24, R19, R16 ;  /* 0x0000001318107223 */ /* 0x000fe20000010010 */
[----:B------:R-:W-:Y:S01]  /*1740*/  FADD.FTZ R14, R21, R14 ;  /* 0x0000000e150e7221 */ /* 0x000fe20000010000 */
[----:B------:R-:W-:Y:S01]  /*1750*/  FMUL.FTZ R23, R23, R54 ;  /* 0x0000003617177220 */ /* 0x000fe20000410000 */
[----:B------:R-:W-:Y:S01]  /*1760*/  FFMA.FTZ R22, R19, R13, R22 ;  /* 0x0000000d13167223 */ /* 0x000fe20000010016 */
[----:B------:R-:W-:-:S02]  /*1770*/  HADD2.F32 R19, -RZ, R8.H0_H0 ;  /* 0x20000008ff137230 */ /* 0x000fc40000004100 */
[----:B------:R-:W-:Y:S01]  /*1780*/  FADD.FTZ R17, R14, R13 ;  /* 0x0000000d0e117221 */ /* 0x000fe20000010000 */
[----:B------:R-:W-:Y:S01]  /*1790*/  FADD.FTZ R18, R18, R20 ;  /* 0x0000001412127221 */ /* 0x000fe20000010000 */
[----:B------:R-:W-:Y:S01]  /*17a0*/  FFMA.FTZ R15, R20, R23, R15 ;  /* 0x00000017140f7223 */ /* 0x000fe2000001000f */
[----:B------:R-:W-:Y:S01]  /*17b0*/  FMUL.FTZ R20, R11, R20 ;  /* 0x000000140b147220 */ /* 0x000fe20000410000 */
[--C-:B------:R-:W-:Y:S02]  /*17c0*/  HADD2.F32 R13, -RZ, R9.reuse.H0_H0 ;  /* 0x20000009ff0d7230 */ /* 0x100fe40000004100 */
[----:B------:R-:W-:Y:S01]  /*17d0*/  FADD.FTZ R19, -R10, R19 ;  /* 0x000000130a137221 */ /* 0x000fe20000010100 */
[----:B------:R-:W-:Y:S02]  /*17e0*/  HADD2.F32 R21, -RZ, R8.H1_H1 ;  /* 0x30000008ff157230 */ /* 0x000fe40000004100 */
[----:B------:R-:W-:Y:S01]  /*17f0*/  FADD.FTZ R17, R20, R17 ;  /* 0x0000001114117221 */ /* 0x000fe20000010000 */
[----:B------:R-:W-:Y:S01]  /*1800*/  FFMA.FTZ R22, R23, R20, R22 ;  /* 0x0000001417167223 */ /* 0x000fe20000010016 */
[----:B------:R-:W-:Y:S01]  /*1810*/  FMUL.FTZ R20, R51, R13 ;  /* 0x0000000d33147220 */ /* 0x000fe20000410000 */
[----:B------:R-:W-:Y:S01]  /*1820*/  FMUL.FTZ R23, R19, R54 ;  /* 0x0000003613177220 */ /* 0x000fe20000410000 */
[----:B------:R-:W-:-:S02]  /*1830*/  HADD2.F32 R14, -RZ, R9.H1_H1 ;  /* 0x30000009ff0e7230 */ /* 0x000fc40000004100 */
[----:B------:R-:W-:Y:S01]  /*1840*/  FADD.FTZ R19, -R10, R21 ;  /* 0x000000150a137221 */ /* 0x000fe20000010100 */
[----:B------:R-:W-:Y:S01]  /*1850*/  FADD.FTZ R21, R17, R20 ;  /* 0x0000001411157221 */ /* 0x000fe20000010000 */
[----:B------:R-:W-:Y:S01]  /*1860*/  FFMA.FTZ R22, R23, R20, R22 ;  /* 0x0000001417167223 */ /* 0x000fe20000010016 */
[--C-:B------:R-:W-:Y:S02]  /*1870*/  HADD2.F32 R25, -RZ, R49.reuse.H0_H0 ;  /* 0x20000031ff197230 */ /* 0x100fe40000004100 */
[----:B------:R-:W-:Y:S01]  /*1880*/  FMUL.FTZ R20, R11, R14 ;  /* 0x0000000e0b147220 */ /* 0x000fe20000410000 */
[----:B------:R-:W-:Y:S01]  /*1890*/  FFMA.FTZ R16, R13, R23, R16 ;  /* 0x000000170d107223 */ /* 0x000fe20000010010 */
[----:B------:R-:W-:Y:S02]  /*18a0*/  HADD2.F32 R17, -RZ, R48.H0_H0 ;  /* 0x20000030ff117230 */ /* 0x000fe40000004100 */
[----:B------:R-:W-:Y:S01]  /*18b0*/  FMUL.FTZ R19, R19, R54 ;  /* 0x0000003613137220 */ /* 0x000fe20000410000 */
[----:B------:R-:W-:Y:S01]  /*18c0*/  FADD.FTZ R23, R20, R21 ;  /* 0x0000001514177221 */ /* 0x000fe20000010000 */
[----:B------:R-:W-:Y:S01]  /*18d0*/  FADD.FTZ R21, -R10, R25 ;  /* 0x000000190a157221 */ /* 0x000fe20000010100 */
[----:B------:R-:W-:-:S02]  /*18e0*/  HADD2.F32 R25, -RZ, R49.H1_H1 ;  /* 0x30000031ff197230 */ /* 0x000fc40000004100 */
[----:B------:R-:W-:Y:S01]  /*18f0*/  FFMA.FTZ R22, R19, R20, R22 ;  /* 0x0000001413167223 */ /* 0x000fe20000010016 */
[----:B------:R-:W-:Y:S01]  /*1900*/  FMUL.FTZ R24, R51, R17 ;  /* 0x0000001133187220 */ /* 0x000fe20000410000 */
[----:B------:R-:W-:Y:S02]  /*1910*/  HADD2.F32 R20, -RZ, R48.H1_H1 ;  /* 0x30000030ff147230 */ /* 0x000fe40000004100 */
[----:B------:R-:W-:Y:S01]  /*1920*/  FMUL.FTZ R21, R21, R54 ;  /* 0x0000003615157220 */ /* 0x000fe20000410000 */
[----:B------:R-:W-:Y:S01]  /*1930*/  FADD.FTZ R25, -R10, R25 ;  /* 0x000000190a197221 */ /* 0x000fe20000010100 */
[----:B------:R-:W-:Y:S01]  /*1940*/  FADD.FTZ R27, R23, R24 ;  /* 0x00000018171b7221 */ /* 0x000fe20000010000 */
[----:B------:R-:W-:Y:S01]  /*1950*/  FADD.FTZ R12, R12, R13 ;  /* 0x0000000d0c0c7221 */ /* 0x000fe20000010000 */
[----:B------:R-:W-:Y:S01]  /*1960*/  FFMA.FTZ R24, R21, R24, R22 ;  /* 0x0000001815187223 */ /* 0x000fe20000010016 */
[----:B------:R-:W-:Y:S01]  /*1970*/  FMUL.FTZ R22, R11, R20 ;  /* 0x000000140b167220 */ /* 0x000fe20000410000 */
[----:B------:R-:W-:Y:S01]  /*1980*/  FADD.FTZ R13, R18, R14 ;  /* 0x0000000e120d7221 */ /* 0x000fe20000010000 */
[----:B------:R-:W-:Y:S01]  /*1990*/  FMUL.FTZ R25, R25, R54 ;  /* 0x0000003619197220 */ /* 0x000fe20000410000 */
[----:B------:R-:W-:Y:S01]  /*19a0*/  FFMA.FTZ R23, R14, R19, R15 ;  /* 0x000000130e177223 */ /* 0x000fe2000001000f */
[----:B------:R-:W-:Y:S01]  /*19b0*/  FADD.FTZ R19, R22, R27 ;  /* 0x0000001b16137221 */ /* 0x000fe20000010000 */
[----:B------:R-:W-:Y:S01]  /*19c0*/  FADD.FTZ R14, R12, R17 ;  /* 0x000000110c0e7221 */ /* 0x000fe20000010000 */
[----:B------:R-:W-:Y:S01]  /*19d0*/  FADD.FTZ R15, R13, R20 ;  /* 0x000000140d0f7221 */ /* 0x000fe20000010000 */
[----:B------:R-:W-:Y:S01]  /*19e0*/  FFMA.FTZ R22, R25, R22, R24 ;  /* 0x0000001619167223 */ /* 0x000fe20000010018 */
[----:B------:R-:W-:Y:S01]  /*19f0*/  FFMA.FTZ R12, R17, R21, R16 ;  /* 0x00000015110c7223 */ /* 0x000fe20000010010 */
[----:B------:R-:W-:Y:S01]  /*1a00*/  FFMA.FTZ R13, R20, R25, R23 ;  /* 0x00000019140d7223 */ /* 0x000fe20000010017 */
[----:B------:R-:W-:Y:S06]  /*1a10*/  BRA `(.L_x_905) ;  /* 0x0000001000807947 */ /* 0x000fec0003800000 */
.L_x_904:
[----:B-----5:R-:W-:Y:S02]  /*1a20*/  HADD2.F32 R13, -RZ, R35.H0_H0 ;  /* 0x20000023ff0d7230 */ /* 0x020fe40000004100 */
[----:B------:R-:W-:Y:S02]  /*1a30*/  HADD2.F32 R17, -RZ, R47.H0_H0 ;  /* 0x2000002fff117230 */ /* 0x000fe40000004100 */
[----:B------:R-:W-:Y:S02]  /*1a40*/  HADD2.F32 R25, -RZ, R33.H0_H0 ;  /* 0x20000021ff197230 */ /* 0x000fe40000004100 */
[C---:B------:R-:W-:Y:S01]  /*1a50*/  FADD.FTZ R15, -R10.reuse, R13 ;  /* 0x0000000d0a0f7221 */ /* 0x040fe20000010100 */
[----:B------:R-:W-:Y:S02]  /*1a60*/  HADD2.F32 R13, -RZ, R35.H1_H1 ;  /* 0x30000023ff0d7230 */ /* 0x000fe40000004100 */
[----:B------:R-:W-:Y:S01]  /*1a70*/  FADD.FTZ R17, -R10, R17 ;  /* 0x000000110a117221 */ /* 0x000fe20000010100 */
[----:B------:R-:W-:-:S02]  /*1a80*/  HADD2.F32 R22, -RZ, R34.H0_H0 ;  /* 0x20000022ff167230 */ /* 0x000fc40000004100 */
[-C--:B------:R-:W-:Y:S01]  /*1a90*/  FMUL.FTZ R14, R15, R54.reuse ;  /* 0x000000360f0e7220 */ /* 0x080fe20000410000 */
[C---:B------:R-:W-:Y:S01]  /*1aa0*/  FADD.FTZ R25, -R10.reuse, R25 ;  /* 0x000000190a197221 */ /* 0x040fe20000010100 */
[----:B------:R-:W-:Y:S01]  /*1ab0*/  FADD.FTZ R13, -R10, R13 ;  /* 0x0000000d0a0d7221 */ /* 0x000fe20000010100 */
[----:B------:R-:W-:Y:S01]  /*1ac0*/  FMUL.FTZ R26, R17, R54 ;  /* 0x00000036111a7220 */ /* 0x000fe20000410000 */
[--C-:B------:R-:W-:Y:S01]  /*1ad0*/  FFMA.FTZ R15, R51, R14, R53.reuse ;  /* 0x0000000e330f7223 */ /* 0x100fe20000010035 */
[----:B------:R-:W-:Y:S02]  /*1ae0*/  HADD2.F32 R17, -RZ, R47.H1_H1 ;  /* 0x3000002fff117230 */ /* 0x000fe40000004100 */
[----:B------:R-:W-:Y:S01]  /*1af0*/  FMUL.FTZ R12, R13, R54 ;  /* 0x000000360d0c7220 */ /* 0x000fe20000410000 */
[----:B------:R-:W-:Y:S01]  /*1b00*/  FFMA.FTZ R13, R51, R26, R53 ;  /* 0x0000001a330d7223 */ /* 0x000fe20000010035 */
[----:B------:R-:W-:Y:S01]  /*1b10*/  FMUL.FTZ R16, R15, -1.4426950216293334961 ;  /* 0xbfb8aa3b0f107820 */ /* 0x000fe20000410000 */
[----:B------:R-:W-:-:S02]  /*1b20*/  HADD2.F32 R56, -RZ, R34.H1_H1 ;  /* 0x30000022ff387230 */ /* 0x000fc40000004100 */
[----:B------:R-:W-:Y:S01]  /*1b30*/  FFMA.FTZ R18, R11, R12, R52 ;  /* 0x0000000c0b127223 */ /* 0x000fe20000010034 */
[----:B------:R-:W-:Y:S01]  /*1b40*/  FADD.FTZ R17, -R10, R17 ;  /* 0x000000110a117221 */ /* 0x000fe20000010100 */
[----:B------:R-:W-:Y:S02]  /*1b50*/  FMUL.FTZ R20, R13, -1.4426950216293334961 ;  /* 0xbfb8aa3b0d147820 */ /* 0x000fe40000410000 */
[----:B------:R-:W-:Y:S01]  /*1b60*/  FMUL.FTZ R19, R18, -1.4426950216293334961 ;  /* 0xbfb8aa3b12137820 */ /* 0x000fe20000410000 */
[----:B------:R-:W0:Y:S01]  /*1b70*/  MUFU.EX2 R16, R16 ;  /* 0x0000001000107308 */ /* 0x000e220000000800 */
[----:B------:R-:W-:-:S07]  /*1b80*/  FMUL.FTZ R17, R17, R54 ;  /* 0x0000003611117220 */ /* 0x000fce0000410000 */
        /* <DEDUP_REMOVED lines=11> */
[----:B------:R-:W-:Y:S01]  /*1c40*/  FMUL.FTZ R23, R22, R23 ;  /* 0x0000001716177220 */ /* 0x000fe20000410000 */
[----:B------:R-:W-:Y:S02]  /*1c50*/  FMUL.FTZ R22, R25, R54 ;  /* 0x0000003619167220 */ /* 0x000fe40000410000 */
[----:B------:R-:W-:Y:S02]  /*1c60*/  FFMA.FTZ R24, R15, R24, 1 ;  /* 0x3f8000000f187423 */ /* 0x000fe40000010018 */
[----:B------:R-:W-:Y:S01]  /*1c70*/  FFMA.FTZ R15, R51, R22, R53 ;  /* 0x00000016330f7223 */ /* 0x000fe20000010035 */
[----:B------:R-:W0:Y:S01]  /*1c80*/  MUFU.RCP R20, R20 ;  /* 0x0000001400147308 */ /* 0x000e220000001000 */
[----:B-1----:R-:W-:-:S04]  /*1c90*/  FADD.FTZ R25, -R21, 1 ;  /* 0x3f80000015197421 */ /* 0x002fc80000010100 */
[----:B------:R-:W-:Y:S01]  /*1ca0*/  FFMA.FTZ R28, R18, R25, 1 ;  /* 0x3f800000121c7423 */ /* 0x000fe20000010019 */
[----:B------:R-:W-:Y:S01]  /*1cb0*/  FMUL.FTZ R18, R15, -1.4426950216293334961 ;  /* 0xbfb8aa3b0f127820 */ /* 0x000fe20000410000 */
[----:B------:R-:W-:Y:S01]  /*1cc0*/  FMUL.FTZ R25, R56, R21 ;  /* 0x0000001538197220 */ /* 0x000fe20000410000 */
[----:B------:R-:W-:Y:S01]  /*1cd0*/  FMUL.FTZ R21, R23, R24 ;  /* 0x0000001817157220 */ /* 0x000fe20000410000 */
[----:B--2---:R-:W-:Y:S01]  /*1ce0*/  FADD.FTZ R23, R19, 1 ;  /* 0x3f80000013177421 */ /* 0x004fe20000010000 */
[----:B------:R-:W-:Y:S02]  /*1cf0*/  HADD2.F32 R19, -RZ, R33.H1_H1 ;  /* 0x30000021ff137230 */ /* 0x000fe40000004100 */
[----:B------:R-:W-:Y:S01]  /*1d00*/  FMUL.FTZ R25, R25, R28 ;  /* 0x0000001c19197220 */ /* 0x000fe20000410000 */
[----:B------:R-:W1:Y:S02]  /*1d10*/  MUFU.EX2 R18, R18 ;  /* 0x0000001200127308 */ /* 0x000e640000000800 */
[----:B------:R-:W-:Y:S01]  /*1d20*/  FADD.FTZ R29, -R10, R19 ;  /* 0x000000130a1d7221 */ /* 0x000fe20000010100 */
[----:B------:R-:W-:-:S02]  /*1d30*/  HADD2.F32 R19, -RZ, R50.H0_H0 ;  /* 0x20000032ff137230 */ /* 0x000fc40000004100 */
[----:B0-----:R-:W-:-:S03]  /*1d40*/  FADD.FTZ R24, -R20, 1 ;  /* 0x3f80000014187421 */ /* 0x001fc60000010100 */
[----:B------:R-:W0:Y:S01]  /*1d50*/  MUFU.RCP R23, R23 ;  /* 0x0000001700177308 */ /* 0x000e220000001000 */
[----:B------:R-:W-:Y:S01]  /*1d60*/  FMUL.FTZ R20, R19, R20 ;  /* 0x0000001413147220 */ /* 0x000fe20000410000 */
[----:B------:R-:W-:-:S04]  /*1d70*/  FFMA.FTZ R13, R13, R24, 1 ;  /* 0x3f8000000d0d7423 */ /* 0x000fc80000010018 */
[----:B------:R-:W-:Y:S01]  /*1d80*/  FMUL.FTZ R13, R20, R13 ;  /* 0x0000000d140d7220 */ /* 0x000fe20000410000 */
[----:B------:R-:W-:Y:S02]  /*1d90*/  HADD2.F32 R20, -RZ, R50.H1_H1 ;  /* 0x30000032ff147230 */ /* 0x000fe40000004100 */
[----:B-1----:R-:W-:Y:S01]  /*1da0*/  FADD.FTZ R27, R18, 1 ;  /* 0x3f800000121b7421 */ /* 0x002fe20000010000 */
[----:B------:R-:W-:-:S04]  /*1db0*/  FMUL.FTZ R18, R29, R54 ;  /* 0x000000361d127220 */ /* 0x000fc80000410000 */
[----:B------:R-:W-:Y:S01]  /*1dc0*/  FFMA.FTZ R19, R11, R18, R52 ;  /* 0x000000120b137223 */ /* 0x000fe20000010034 */
[----:B------:R-:W1:Y:S01]  /*1dd0*/  MUFU.RCP R27, R27 ;  /* 0x0000001b001b7308 */ /* 0x000e620000001000 */
[----:B0-----:R-:W-:Y:S02]  /*1de0*/  FADD.FTZ R29, -R23, 1 ;  /* 0x3f800000171d7421 */ /* 0x001fe40000010100 */
[----:B------:R-:W-:Y:S01]  /*1df0*/  FMUL.FTZ R28, R19, -1.4426950216293334961 ;  /* 0xbfb8aa3b131c7820 */ /* 0x000fe20000410000 */
[----:B------:R-:W-:Y:S01]  /*1e00*/  FMUL.FTZ R23, R20, R23 ;  /* 0x0000001714177220 */ /* 0x000fe20000410000 */
[----:B------:R-:W-:Y:S01]  /*1e10*/  FFMA.FTZ R24, R16, R29, 1 ;  /* 0x3f80000010187423 */ /* 0x000fe2000001001d */
[----:B------:R-:W-:-:S03]  /*1e20*/  HADD2.F32 R29, -RZ, R31.H0_H0 ;  /* 0x2000001fff1d7230 */ /* 0x000fc60000004100 */
[----:B------:R-:W0:Y:S01]  /*1e30*/  MUFU.EX2 R28, R28 ;  /* 0x0000001c001c7308 */ /* 0x000e220000000800 */
[----:B------:R-:W-:Y:S01]  /*1e40*/  FMUL.FTZ R24, R23, R24 ;  /* 0x0000001817187220 */ /* 0x000fe20000410000 */
[----:B-1----:R-:W-:-:S04]  /*1e50*/  FADD.FTZ R20, -R27, 1 ;  /* 0x3f8000001b147421 */ /* 0x002fc80000010100 */
[----:B------:R-:W-:Y:S01]  /*1e60*/  FFMA.FTZ R20, R15, R20, 1 ;  /* 0x3f8000000f147423 */ /* 0x000fe20000010014 */
[----:B------:R-:W-:Y:S01]  /*1e70*/  FADD.FTZ R15, -R10, R29 ;  /* 0x0000001d0a0f7221 */ /* 0x000fe20000010100 */
[----:B------:R-:W-:-:S03]  /*1e80*/  HADD2.F32 R29, -RZ, R32.H0_H0 ;  /* 0x20000020ff1d7230 */ /* 0x000fc60000004100 */
[----:B------:R-:W-:Y:S01]  /*1e90*/  FMUL.FTZ R16, R15, R54 ;  /* 0x000000360f107220 */ /* 0x000fe20000410000 */
[----:B0-----:R-:W-:Y:S01]  /*1ea0*/  FADD.FTZ R56, R28, 1 ;  /* 0x3f8000001c387421 */ /* 0x001fe20000010000 */
[----:B------:R-:W-:Y:S02]  /*1eb0*/  FMUL.FTZ R29, R29, R27 ;  /* 0x0000001b1d1d7220 */ /* 0x000fe40000410000 */
[----:B------:R-:W-:Y:S01]  /*1ec0*/  FFMA.FTZ R15, R51, R16, R53 ;  /* 0x00000010330f7223 */ /* 0x000fe20000010035 */
[----:B------:R0:W1:Y:S01]  /*1ed0*/  MUFU.RCP R28, R56 ;  /* 0x00000038001c7308 */ /* 0x0000620000001000 */
[----:B------:R-:W-:Y:S01]  /*1ee0*/  FMUL.FTZ R20, R29, R20 ;  /* 0x000000141d147220 */ /* 0x000fe20000410000 */
[----:B------:R-:W-:Y:S02]  /*1ef0*/  HADD2.F32 R29, -RZ, R32.H1_H1 ;  /* 0x30000020ff1d7230 */ /* 0x000fe40000004100 */
[----:B------:R-:W-:-:S04]  /*1f00*/  FMUL.FTZ R57, R15, -1.4426950216293334961 ;  /* 0xbfb8aa3b0f397820 */ /* 0x000fc80000410000 */
[----:B------:R2:W3:Y:S01]  /*1f10*/  MUFU.EX2 R27, R57 ;  /* 0x00000039001b7308 */ /* 0x0004e20000000800 */
[----:B0-----:R-:W-:Y:S02]  /*1f20*/  HADD2.F32 R56, -RZ, R30.H0_H0 ;  /* 0x2000001eff387230 */ /* 0x001fe40000004100 */
[----:B-1----:R-:W-:Y:S01]  /*1f30*/  FADD.FTZ R23, -R28, 1 ;  /* 0x3f8000001c177421 */ /* 0x002fe20000010100 */
[----:B--2---:R-:W-:-:S03]  /*1f40*/  FFMA.FTZ R57, R14, R21, RZ ;  /* 0x000000150e397223 */ /* 0x004fc600000100ff */
[----:B------:R-:W-:Y:S01]  /*1f50*/  FFMA.FTZ R23, R19, R23, 1 ;  /* 0x3f80000013177423 */ /* 0x000fe20000010017 */
[----:B------:R-:W-:Y:S01]  /*1f60*/  FMUL.FTZ R19, R29, R28 ;  /* 0x0000001c1d137220 */ /* 0x000fe20000410000 */
[----:B---3--:R-:W-:-:S03]  /*1f70*/  FADD.FTZ R28, R27, 1 ;  /* 0x3f8000001b1c7421 */ /* 0x008fc60000010000 */
[----:B------:R-:W-:Y:S01]  /*1f80*/  FMUL.FTZ R19, R19, R23 ;  /* 0x0000001713137220 */ /* 0x000fe20000410000 */
[----:B------:R-:W-:Y:S01]  /*1f90*/  FMUL.FTZ R27, R51, R21 ;  /* 0x00000015331b7220 */ /* 0x000fe20000410000 */
[----:B------:R0:W1:Y:S03]  /*1fa0*/  MUFU.RCP R23, R28 ;  /* 0x0000001c00177308 */ /* 0x0000660000001000 */
[----:B------:R-:W-:Y:S01]  /*1fb0*/  FFMA.FTZ R29, R14, R27, RZ ;  /* 0x0000001b0e1d7223 */ /* 0x000fe200000100ff */
[----:B------:R-:W-:Y:S01]  /*1fc0*/  FADD.FTZ R14, RZ, R21 ;  /* 0x00000015ff0e7221 */ /* 0x000fe20000010000 */
[----:B------:R-:W-:Y:S01]  /*1fd0*/  FFMA.FTZ R21, R26, R13, R57 ;  /* 0x0000000d1a157223 */ /* 0x000fe20000010039 */
[----:B0-----:R-:W-:Y:S01]  /*1fe0*/  FADD.FTZ R28, RZ, R27 ;  /* 0x0000001bff1c7221 */ /* 0x001fe20000010000 */
[----:B------:R-:W-:-:S04]  /*1ff0*/  FMUL.FTZ R27, R11, R25 ;  /* 0x000000190b1b7220 */ /* 0x000fc80000410000 */
[C---:B------:R-:W-:Y:S01]  /*2000*/  FFMA.FTZ R29, R12.reuse, R27, R29 ;  /* 0x0000001b0c1d7223 */ /* 0x040fe2000001001d */
[----:B------:R-:W-:Y:S01]  /*2010*/  FADD.FTZ R27, R27, R28 ;  /* 0x0000001c1b1b7221 */ /* 0x000fe20000010000 */
[----:B------:R-:W-:Y:S01]  /*2020*/  FFMA.FTZ R12, R12, R25, RZ ;  /* 0x000000190c0c7223 */ /* 0x000fe200000100ff */
[----:B-1----:R-:W-:Y:S01]  /*2030*/  FMUL.FTZ R56, R56, R23 ;  /* 0x0000001738387220 */ /* 0x002fe20000410000 */
[----:B------:R-:W-:Y:S01]  /*2040*/  FADD.FTZ R23, -R23, 1 ;  /* 0x3f80000017177421 */ /* 0x000fe20000010100 */
[----:B------:R-:W-:-:S03]  /*2050*/  FADD.FTZ R25, RZ, R25 ;  /* 0x00000019ff197221 */ /* 0x000fc60000010000 */
[----:B------:R-:W-:Y:S01]  /*2060*/  FFMA.FTZ R15, R15, R23, 1 ;  /* 0x3f8000000f0f7423 */ /* 0x000fe20000010017 */
[----:B------:R-:W-:-:S03]  /*2070*/  HADD2.F32 R23, -RZ, R31.H1_H1 ;  /* 0x3000001fff177230 */ /* 0x000fc60000004100 */
[----:B------:R-:W-:Y:S02]  /*2080*/  FMUL.FTZ R15, R56, R15 ;  /* 0x0000000f380f7220 */ /* 0x000fe40000410000 */
[----:B------:R-:W-:Y:S01]  /*2090*/  FADD.FTZ R28, -R10, R23 ;  /* 0x000000170a1c7221 */ /* 0x000fe20000010100 */
[----:B------:R-:W-:Y:S01]  /*20a0*/  FADD.FTZ R23, R14, R13 ;  /* 0x0000000d0e177221 */ /* 0x000fe20000010000 */
[----:B------:R-:W-:Y:S02]  /*20b0*/  FMUL.FTZ R14, R51, R13 ;  /* 0x0000000d330e7220 */ /* 0x000fe40000410000 */
[----:B------:R-:W-:Y:S02]  /*20c0*/  FMUL.FTZ R13, R28, R54 ;  /* 0x000000361c0d7220 */ /* 0x000fe40000410000 */
[----:B------:R-:W-:Y:S01]  /*20d0*/  FFMA.FTZ R26, R26, R14, R29 ;  /* 0x0000000e1a1a7223 */ /* 0x000fe2000001001d */
[----:B------:R-:W-:Y:S01]  /*20e0*/  FADD.FTZ R27, R27, R14 ;  /* 0x0000000e1b1b7221 */ /* 0x000fe20000010000 */
[----:B------:R-:W-:Y:S01]  /*20f0*/  FFMA.FTZ R28, R11, R13, R52 ;  /* 0x0000000d0b1c7223 */ /* 0x000fe20000010034 */
[----:B------:R-:W-:-:S03]  /*2100*/  HADD2.F32 R14, -RZ, R30.H1_H1 ;  /* 0x3000001eff0e7230 */ /* 0x000fc60000004100 */
[----:B------:R-:W-:-:S06]  /*2110*/  FMUL.FTZ R56, R28, -1.4426950216293334961 ;  /* 0xbfb8aa3b1c387820 */ /* 0x000fcc0000410000 */
[----:B------:R-:W0:Y:S02]  /*2120*/  MUFU.EX2 R56, R56 ;  /* 0x0000003800387308 */ /* 0x000e240000000800 */
[----:B0-----:R-:W-:-:S06]  /*2130*/  FADD.FTZ R29, R56, 1 ;  /* 0x3f800000381d7421 */ /* 0x001fcc0000010000 */
[----:B------:R-:W0:Y:S02]  /*2140*/  MUFU.RCP R29, R29 ;  /* 0x0000001d001d7308 */ /* 0x000e240000001000 */
[----:B0-----:R-:W-:Y:S01]  /*2150*/  FADD.FTZ R57, -R29, 1 ;  /* 0x3f8000001d397421 */ /* 0x001fe20000010100 */
[----:B------:R-:W-:-:S03]  /*2160*/  FMUL.FTZ R14, R14, R29 ;  /* 0x0000001d0e0e7220 */ /* 0x000fc60000410000 */
[----:B------:R-:W-:Y:S01]  /*2170*/  FFMA.FTZ R57, R28, R57, 1 ;  /* 0x3f8000001c397423 */ /* 0x000fe20000010039 */
[----:B------:R-:W-:Y:S01]  /*2180*/  FADD.FTZ R28, R25, R24 ;  /* 0x00000018191c7221 */ /* 0x000fe20000010000 */
[----:B------:R-:W-:Y:S02]  /*2190*/  FFMA.FTZ R25, R17, R24, R12 ;  /* 0x0000001811197223 */ /* 0x000fe4000001000c */
[----:B------:R-:W-:Y:S01]  /*21a0*/  FMUL.FTZ R14, R14, R57 ;  /* 0x000000390e0e7220 */ /* 0x000fe20000410000 */
[----:B------:R-:W-:-:S05]  /*21b0*/  HADD2.F32 R57, -RZ, R6.H0_H0 ;  /* 0x20000006ff397230 */ /* 0x000fca0000004100 */
[----:B------:R-:W-:Y:S01]  /*21c0*/  FADD.FTZ R56, -R10, R57 ;  /* 0x000000390a387221 */ /* 0x000fe20000010100 */
[----:B------:R-:W-:-:S03]  /*21d0*/  FMUL.FTZ R57, R11, R24 ;  /* 0x000000180b397220 */ /* 0x000fc60000410000 */
[----:B------:R-:W-:Y:S01]  /*21e0*/  FMUL.FTZ R12, R56, R54 ;  /* 0x00000036380c7220 */ /* 0x000fe20000410000 */
[----:B------:R-:W-:Y:S01]  /*21f0*/  FFMA.FTZ R29, R17, R57, R26 ;  /* 0x00000039111d7223 */ /* 0x000fe2000001001a */
[----:B------:R-:W-:Y:S01]  /*2200*/  FADD.FTZ R24, R57, R27 ;  /* 0x0000001b39187221 */ /* 0x000fe20000010000 */
[----:B------:R-:W-:Y:S02]  /*2210*/  HADD2.F32 R27, -RZ, R7.H0_H0 ;  /* 0x20000007ff1b7230 */ /* 0x000fe40000004100 */
        /* <DEDUP_REMOVED lines=8> */
[----:B------:R-:W-:Y:S02]  /*22a0*/  HADD2.F32 R24, -RZ, R7.H1_H1 ;  /* 0x30000007ff187230 */ /* 0x000fe40000004100 */
[----:B0-----:R-:W-:Y:S01]  /*22b0*/  FADD.FTZ R57, -R26, 1 ;  /* 0x3f8000001a397421 */ /* 0x001fe20000010100 */
[----:B------:R-:W-:Y:S01]  /*22c0*/  FMUL.FTZ R27, R27, R26 ;  /* 0x0000001a1b1b7220 */ /* 0x000fe20000410000 */
[----:B------:R-:W-:Y:S02]  /*22d0*/  FADD.FTZ R26, R23, R20 ;  /* 0x00000014171a7221 */ /* 0x000fe40000010000 */
[----:B------:R-:W-:Y:S02]  /*22e0*/  FFMA.FTZ R17, R17, R57, 1 ;  /* 0x3f80000011117423 */ /* 0x000fe40000010039 */
[----:B------:R-:W-:-:S02]  /*22f0*/  FADD.FTZ R26, R26, R15 ;  /* 0x0000000f1a1a7221 */ /* 0x000fc40000010000 */
[----:B------:R-:W-:Y:S01]  /*2300*/  FMUL.FTZ R17, R27, R17 ;  /* 0x000000111b117220 */ /* 0x000fe20000410000 */
[----:B------:R-:W-:-:S05]  /*2310*/  HADD2.F32 R27, -RZ, R6.H1_H1 ;  /* 0x30000006ff1b7230 */ /* 0x000fca0000004100 */
[----:B------:R-:W-:Y:S01]  /*2320*/  FADD.FTZ R57, -R10, R27 ;  /* 0x0000001b0a397221 */ /* 0x000fe20000010100 */
[----:B------:R-:W-:-:S03]  /*2330*/  FFMA.FTZ R27, R22, R20, R21 ;  /* 0x00000014161b7223 */ /* 0x000fc60000010015 */
[----:B------:R-:W-:-:S04]  /*2340*/  FMUL.FTZ R20, R57, R54 ;  /* 0x0000003639147220 */ /* 0x000fc80000410000 */
[----:B------:R-:W-:-:S04]  /*2350*/  FFMA.FTZ R21, R11, R20, R52 ;  /* 0x000000140b157223 */ /* 0x000fc80000010034 */
[----:B------:R-:W-:-:S06]  /*2360*/  FMUL.FTZ R23, R21, -1.4426950216293334961 ;  /* 0xbfb8aa3b15177820 */ /* 0x000fcc0000410000 */
[----:B------:R-:W0:Y:S02]  /*2370*/  MUFU.EX2 R23, R23 ;  /* 0x0000001700177308 */ /* 0x000e240000000800 */
[----:B0-----:R-:W-:Y:S01]  /*2380*/  FADD.FTZ R57, R23, 1 ;  /* 0x3f80000017397421 */ /* 0x001fe20000010000 */
[----:B------:R-:W-:Y:S01]  /*2390*/  FADD.FTZ R23, R28, R19 ;  /* 0x000000131c177221 */ /* 0x000fe20000010000 */
[----:B------:R-:W-:-:S04]  /*23a0*/  FMUL.FTZ R28, R11, R19 ;  /* 0x000000130b1c7220 */ /* 0x000fc80000410000 */
[----:B------:R-:W0:Y:S01]  /*23b0*/  MUFU.RCP R22, R57 ;  /* 0x0000003900167308 */ /* 0x000e220000001000 */
[----:B------:R-:W-:Y:S01]  /*23c0*/  FFMA.FTZ R29, R18, R28, R29 ;  /* 0x0000001c121d7223 */ /* 0x000fe2000001001d */
[----:B------:R-:W-:Y:S01]  /*23d0*/  FADD.FTZ R56, R28, R56 ;  /* 0x000000381c387221 */ /* 0x000fe20000010000 */
[----:B------:R-:W-:Y:S02]  /*23e0*/  HADD2.F32 R28, -RZ, R46.H0_H0 ;  /* 0x2000002eff1c7230 */ /* 0x000fe40000004100 */
[----:B0-----:R-:W-:Y:S01]  /*23f0*/  FMUL.FTZ R24, R24, R22 ;  /* 0x0000001618187220 */ /* 0x001fe20000410000 */
[----:B------:R-:W-:-:S04]  /*2400*/  FADD.FTZ R22, -R22, 1 ;  /* 0x3f80000016167421 */ /* 0x000fc80000010100 */
[----:B------:R-:W-:Y:S01]  /*2410*/  FFMA.FTZ R21, R21, R22, 1 ;  /* 0x3f80000015157423 */ /* 0x000fe20000010016 */
[----:B------:R-:W-:-:S03]  /*2420*/  HADD2.F32 R22, -RZ, R45.H0_H0 ;  /* 0x2000002dff167230 */ /* 0x000fc60000004100 */
[----:B------:R-:W-:Y:S02]  /*2430*/  FMUL.FTZ R21, R24, R21 ;  /* 0x0000001518157220 */ /* 0x000fe40000410000 */
[----:B------:R-:W-:Y:S01]  /*2440*/  FADD.FTZ R24, -R10, R22 ;  /* 0x000000160a187221 */ /* 0x000fe20000010100 */
[----:B------:R-:W-:-:S03]  /*2450*/  FFMA.FTZ R22, R18, R19, R25 ;  /* 0x0000001312167223 */ /* 0x000fc60000010019 */
        /* <DEDUP_REMOVED lines=10> */
[----:B------:R-:W-:Y:S02]  /*2500*/  HADD2.F32 R19, -RZ, R45.H1_H1 ;  /* 0x3000002dff137230 */ /* 0x000fe40000004100 */
[----:B------:R-:W-:-:S03]  /*2510*/  FMUL.FTZ R28, R51, R15 ;  /* 0x0000000f331c7220 */ /* 0x000fc60000410000 */
[----:B------:R-:W-:Y:S01]  /*2520*/  FADD.FTZ R25, -R10, R19 ;  /* 0x000000130a197221 */ /* 0x000fe20000010100 */
[C---:B------:R-:W-:Y:S01]  /*2530*/  FFMA.FTZ R19, R16.reuse, R15, R27 ;  /* 0x0000000f10137223 */ /* 0x040fe2000001001b */
[----:B------:R-:W-:Y:S01]  /*2540*/  FFMA.FTZ R29, R16, R28, R29 ;  /* 0x0000001c101d7223 */ /* 0x000fe2000001001d */
[----:B------:R-:W-:Y:S01]  /*2550*/  FADD.FTZ R56, R56, R28 ;  /* 0x0000001c38387221 */ /* 0x000fe20000010000 */
[----:B------:R-:W-:Y:S01]  /*2560*/  FMUL.FTZ R15, R25, R54 ;  /* 0x00000036190f7220 */ /* 0x000fe20000410000 */
[----:B------:R-:W-:Y:S02]  /*2570*/  HADD2.F32 R28, -RZ, R46.H1_H1 ;  /* 0x3000002eff1c7230 */ /* 0x000fe40000004100 */
[----:B------:R-:W-:Y:S01]  /*2580*/  FFMA.FTZ R19, R12, R17, R19 ;  /* 0x000000110c137223 */ /* 0x000fe20000010013 */
        /* <DEDUP_REMOVED lines=9> */
[----:B------:R-:W-:Y:S02]  /*2620*/  HADD2.F32 R57, -RZ, R8.H0_H0 ;  /* 0x20000008ff397230 */ /* 0x000fe40000004100 */
[----:B------:R-:W-:Y:S01]  /*2630*/  FADD.FTZ R28, R23, R14 ;  /* 0x0000000e171c7221 */ /* 0x000fe20000010000 */
[-C--:B------:R-:W-:Y:S01]  /*2640*/  FFMA.FTZ R23, R13, R14.reuse, R22 ;  /* 0x0000000e0d177223 */ /* 0x080fe20000010016 */
[----:B------:R-:W-:Y:S01]  /*2650*/  FMUL.FTZ R22, R11, R14 ;  /* 0x0000000e0b167220 */ /* 0x000fe20000410000 */
[----:B------:R-:W-:-:S03]  /*2660*/  FADD.FTZ R57, -R10, R57 ;  /* 0x000000390a397221 */ /* 0x000fc60000010100 */
[----:B------:R-:W-:Y:S01]  /*2670*/  FFMA.FTZ R29, R13, R22, R29 ;  /* 0x000000160d1d7223 */ /* 0x000fe2000001001d */
[----:B------:R-:W-:Y:S01]  /*2680*/  FADD.FTZ R56, R22, R56 ;  /* 0x0000003816387221 */ /* 0x000fe20000010000 */
[----:B------:R-:W-:Y:S01]  /*2690*/  FMUL.FTZ R14, R57, R54 ;  /* 0x00000036390e7220 */ /* 0x000fe20000410000 */
[----:B------:R-:W-:-:S03]  /*26a0*/  HADD2.F32 R22, -RZ, R9.H0_H0 ;  /* 0x20000009ff167230 */ /* 0x000fc60000004100 */
[----:B------:R-:W-:-:S04]  /*26b0*/  FFMA.FTZ R13, R51, R14, R53 ;  /* 0x0000000e330d7223 */ /* 0x000fc80000010035 */
[----:B------:R-:W-:-:S06]  /*26c0*/  FMUL.FTZ R27, R13, -1.4426950216293334961 ;  /* 0xbfb8aa3b0d1b7820 */ /* 0x000fcc0000410000 */
[----:B------:R-:W0:Y:S02]  /*26d0*/  MUFU.EX2 R27, R27 ;  /* 0x0000001b001b7308 */ /* 0x000e240000000800 */
[----:B0-----:R-:W-:-:S06]  /*26e0*/  FADD.FTZ R57, R27, 1 ;  /* 0x3f8000001b397421 */ /* 0x001fcc0000010000 */
[----:B------:R0:W1:Y:S02]  /*26f0*/  MUFU.RCP R25, R57 ;  /* 0x0000003900197308 */ /* 0x0000640000001000 */
[----:B0-----:R-:W-:Y:S02]  /*2700*/  HADD2.F32 R57, -RZ, R9.H1_H1 ;  /* 0x30000009ff397230 */ /* 0x001fe40000004100 */
[----:B-1----:R-:W-:Y:S01]  /*2710*/  FMUL.FTZ R22, R22, R25 ;  /* 0x0000001916167220 */ /* 0x002fe20000410000 */
[----:B------:R-:W-:-:S04]  /*2720*/  FADD.FTZ R25, -R25, 1 ;  /* 0x3f80000019197421 */ /* 0x000fc80000010100 */
[----:B------:R-:W-:Y:S01]  /*2730*/  FFMA.FTZ R13, R13, R25, 1 ;  /* 0x3f8000000d0d7423 */ /* 0x000fe20000010019 */
[----:B------:R-:W-:-:S03]  /*2740*/  HADD2.F32 R25, -RZ, R8.H1_H1 ;  /* 0x30000008ff197230 */ /* 0x000fc60000004100 */
[----:B------:R-:W-:Y:S01]  /*2750*/  FMUL.FTZ R13, R22, R13 ;  /* 0x0000000d160d7220 */ /* 0x000fe20000410000 */
[----:B------:R-:W-:Y:S01]  /*2760*/  FMUL.FTZ R22, R51, R17 ;  /* 0x0000001133167220 */ /* 0x000fe20000410000 */
[----:B------:R-:W-:Y:S01]  /*2770*/  FADD.FTZ R27, -R10, R25 ;  /* 0x000000190a1b7221 */ /* 0x000fe20000010100 */
[----:B------:R-:W-:Y:S02]  /*2780*/  FADD.FTZ R25, R26, R17 ;  /* 0x000000111a197221 */ /* 0x000fe40000010000 */
[----:B------:R-:W-:Y:S01]  /*2790*/  FFMA.FTZ R29, R12, R22, R29 ;  /* 0x000000160c1d7223 */ /* 0x000fe2000001001d */
[----:B------:R-:W-:Y:S01]  /*27a0*/  FMUL.FTZ R17, R27, R54 ;  /* 0x000000361b117220 */ /* 0x000fe20000410000 */
[----:B------:R-:W-:-:S03]  /*27b0*/  FADD.FTZ R56, R56, R22 ;  /* 0x0000001638387221 */ /* 0x000fc60000010000 */
        /* <DEDUP_REMOVED lines=9> */
[----:B0-----:R-:W-:Y:S01]  /*2850*/  FMUL.FTZ R22, R57, R26 ;  /* 0x0000001a39167220 */ /* 0x001fe20000410000 */
[----:B------:R-:W-:-:S04]  /*2860*/  FADD.FTZ R57, -R26, 1 ;  /* 0x3f8000001a397421 */ /* 0x000fc80000010100 */
[----:B------:R-:W-:-:S04]  /*2870*/  FFMA.FTZ R57, R12, R57, 1 ;  /* 0x3f8000000c397423 */ /* 0x000fc80000010039 */
[----:B------:R-:W-:Y:S01]  /*2880*/  FMUL.FTZ R12, R22, R57 ;  /* 0x00000039160c7220 */ /* 0x000fe20000410000 */
[----:B------:R-:W-:Y:S02]  /*2890*/  HADD2.F32 R57, -RZ, R49.H0_H0 ;  /* 0x20000031ff397230 */ /* 0x000fe40000004100 */
[----:B------:R-:W-:Y:S01]  /*28a0*/  FFMA.FTZ R22, R20, R21, R23 ;  /* 0x0000001514167223 */ /* 0x000fe20000010017 */
[----:B------:R-:W-:Y:S01]  /*28b0*/  FADD.FTZ R21, R28, R56 ;  /* 0x000000381c157221 */ /* 0x000fe20000010000 */
[----:B------:R-:W-:Y:S02]  /*28c0*/  HADD2.F32 R28, -RZ, R48.H0_H0 ;  /* 0x20000030ff1c7230 */ /* 0x000fe40000004100 */
[----:B------:R-:W-:Y:S01]  /*28d0*/  FADD.FTZ R27, R27, R12 ;  /* 0x0000000c1b1b7221 */ /* 0x000fe20000010000 */
        /* <DEDUP_REMOVED lines=11> */
[-C--:B------:R-:W-:Y:S01]  /*2990*/  FFMA.FTZ R56, R24, R18.reuse, R19 ;  /* 0x0000001218387223 */ /* 0x080fe20000010013 */
[----:B------:R-:W-:Y:S02]  /*29a0*/  FMUL.FTZ R19, R51, R18 ;  /* 0x0000001233137220 */ /* 0x000fe40000410000 */
[----:B------:R-:W-:Y:S01]  /*29b0*/  FMUL.FTZ R20, R28, R20 ;  /* 0x000000141c147220 */ /* 0x000fe20000410000 */
[----:B------:R-:W-:Y:S02]  /*29c0*/  HADD2.F32 R28, -RZ, R49.H1_H1 ;  /* 0x30000031ff1c7230 */ /* 0x000fe40000004100 */
[----:B------:R-:W-:Y:S01]  /*29d0*/  FFMA.FTZ R24, R24, R19, R29 ;  /* 0x0000001318187223 */ /* 0x000fe2000001001d */
[----:B------:R-:W-:Y:S01]  /*29e0*/  FADD.FTZ R21, R21, R19 ;  /* 0x0000001315157221 */ /* 0x000fe20000010000 */
[----:B------:R-:W-:Y:S02]  /*29f0*/  HADD2.F32 R19, -RZ, R48.H1_H1 ;  /* 0x30000030ff137230 */ /* 0x000fe40000004100 */
[----:B------:R-:W-:Y:S01]  /*2a00*/  FADD.FTZ R23, -R10, R28 ;  /* 0x0000001c0a177221 */ /* 0x000fe20000010100 */
[----:B------:R-:W-:-:S03]  /*2a10*/  FADD.FTZ R28, R25, R18 ;  /* 0x00000012191c7221 */ /* 0x000fc60000010000 */
        /* <DEDUP_REMOVED lines=11> */
[----:B------:R-:W-:Y:S01]  /*2ad0*/  FFMA.FTZ R15, R15, R23, R24 ;  /* 0x000000170f0f7223 */ /* 0x000fe20000010018 */
[----:B------:R-:W-:Y:S01]  /*2ae0*/  FADD.FTZ R21, R23, R21 ;  /* 0x0000001517157221 */ /* 0x000fe20000010000 */
[----:B------:R-:W-:Y:S01]  /*2af0*/  FMUL.FTZ R24, R51, R13 ;  /* 0x0000000d33187220 */ /* 0x000fe20000410000 */
[----:B------:R-:W-:-:S03]  /*2b00*/  FMUL.FTZ R23, R11, R16 ;  /* 0x000000100b177220 */ /* 0x000fc60000410000 */
[C---:B------:R-:W-:Y:S01]  /*2b10*/  FFMA.FTZ R19, R14.reuse, R24, R15 ;  /* 0x000000180e137223 */ /* 0x040fe2000001000f */
[----:B------:R-:W-:Y:S01]  /*2b20*/  FADD.FTZ R21, R21, R24 ;  /* 0x0000001815157221 */ /* 0x000fe20000010000 */
[----:B------:R-:W-:Y:S01]  /*2b30*/  FMUL.FTZ R24, R11, R12 ;  /* 0x0000000c0b187220 */ /* 0x000fe20000410000 */
[----:B------:R-:W-:Y:S01]  /*2b40*/  FFMA.FTZ R15, R14, R13, R56 ;  /* 0x0000000d0e0f7223 */ /* 0x000fe20000010038 */
[----:B------:R-:W-:Y:S01]  /*2b50*/  FMUL.FTZ R14, R51, R20 ;  /* 0x00000014330e7220 */ /* 0x000fe20000410000 */
[----:B------:R-:W-:Y:S01]  /*2b60*/  FADD.FTZ R13, R28, R13 ;  /* 0x0000000d1c0d7221 */ /* 0x000fe20000010000 */
[C---:B------:R-:W-:Y:S01]  /*2b70*/  FFMA.FTZ R19, R17.reuse, R24, R19 ;  /* 0x0000001811137223 */ /* 0x040fe20000010013 */
[----:B------:R-:W-:Y:S01]  /*2b80*/  FADD.FTZ R21, R24, R21 ;  /* 0x0000001518157221 */ /* 0x000fe20000010000 */
[----:B------:R-:W-:Y:S01]  /*2b90*/  FFMA.FTZ R17, R17, R12, R22 ;  /* 0x0000000c11117223 */ /* 0x000fe20000010016 */
[C---:B------:R-:W-:Y:S01]  /*2ba0*/  FFMA.FTZ R12, R26.reuse, R20, R15 ;  /* 0x000000141a0c7223 */ /* 0x040fe2000001000f */
[----:B------:R-:W-:Y:S01]  /*2bb0*/  FFMA.FTZ R19, R26, R14, R19 ;  /* 0x0000000e1a137223 */ /* 0x000fe20000010013 */
[----:B------:R-:W-:Y:S01]  /*2bc0*/  FADD.FTZ R14, R21, R14 ;  /* 0x0000000e150e7221 */ /* 0x000fe20000010000 */
[----:B------:R-:W-:-:S02]  /*2bd0*/  FADD.FTZ R15, R27, R16 ;  /* 0x000000101b0f7221 */ /* 0x000fc40000010000 */
[C---:B------:R-:W-:Y:S01]  /*2be0*/  FFMA.FTZ R22, R18.reuse, R23, R19 ;  /* 0x0000001712167223 */ /* 0x040fe20000010013 */
[----:B------:R-:W-:Y:S01]  /*2bf0*/  FADD.FTZ R19, R23, R14 ;  /* 0x0000000e17137221 */ /* 0x000fe20000010000 */
[----:B------:R-:W-:Y:S01]  /*2c00*/  FADD.FTZ R14, R13, R20 ;  /* 0x000000140d0e7221 */ /* 0x000fe20000010000 */
[----:B------:R-:W-:-:S07]  /*2c10*/  FFMA.FTZ R13, R18, R16, R17 ;  /* 0x00000010120d7223 */ /* 0x000fce0000010011 */
.L_x_905:
        /* <DEDUP_REMOVED lines=44> */
.L_x_907:
[----:B------:R-:W-:Y:S05]  /*2ee0*/  BSYNC.RECONVERGENT B0 ;  /* 0x0000000000007941 */ /* 0x000fea0003800200 */
.L_x_906:
[----:B------:R-:W-:Y:S06]  /*2ef0*/  BAR.SYNC.DEFER_BLOCKING 0x0 ;  /* 0x0000000000007b1d */ /* 0x000fec0000010000 */
[----:B------:R-:W-:Y:S04]  /*2f00*/  BSSY.RECONVERGENT B0, `(.L_x_908) ;  /* 0x0000027000007945 */ /* 0x000fe80003800200 */
[----:B------:R-:W-:Y:S05]  /*2f10*/  @P2 BRA `(.L_x_909) ;  /* 0x0000000000942947 */ /* 0x000fea0003800000 */
[----:B------:R-:W-:-:S09]  /*2f20*/  ULEA UR5, UR7, UR6, 0x18 ;  /* 0x0000000607057291 */ /* 0x000fd2000f8ec0ff */
[----:B------:R-:W4:Y:S04]  /*2f30*/  LDS.64 R24, [UR5+0x18] ;  /* 0x00001805ff187984 */ /* 0x000f280008000a00 */
[----:B--23--:R-:W0:Y:S04]  /*2f40*/  LDS.128 R16, [UR5+0x20] ;  /* 0x00002005ff107984 */ /* 0x00ce280008000c00 */
[----:B-1----:R-:W1:Y:S01]  /*2f50*/  LDS.128 R20, [UR5+0x30] ;  /* 0x00003005ff147984 */ /* 0x002e620008000c00 */
[----:B----4-:R-:W-:Y:S01]  /*2f60*/  FADD.FTZ R27, R28, R24 ;  /* 0x000000181c1b7221 */ /* 0x010fe20000010000 */
[----:B------:R-:W-:-:S03]  /*2f70*/  FADD.FTZ R24, R29, R25 ;  /* 0x000000191d187221 */ /* 0x000fc60000010000 */
[----:B0-----:R-:W-:Y:S01]  /*2f80*/  FADD.FTZ R29, R27, R16 ;  /* 0x000000101b1d7221 */ /* 0x001fe20000010000 */
[----:B------:R-:W-:Y:S02]  /*2f90*/  FADD.FTZ R16, R24, R17 ;  /* 0x0000001118107221 */ /* 0x000fe40000010000 */
[----:B------:R-:W0:Y:S01]  /*2fa0*/  LDS.128 R24, [UR5+0x40] ;  /* 0x00004005ff187984 */ /* 0x000e220008000c00 */
[----:B------:R-:W-:Y:S01]  /*2fb0*/  FADD.FTZ R29, R29, R18 ;  /* 0x000000121d1d7221 */ /* 0x000fe20000010000 */
[----:B------:R-:W-:Y:S02]  /*2fc0*/  FADD.FTZ R28, R16, R19 ;  /* 0x00000013101c7221 */ /* 0x000fe40000010000 */
[----:B------:R-:W2:Y:S01]  /*2fd0*/  LDS.128 R16, [UR5+0x50] ;  /* 0x00005005ff107984 */ /* 0x000ea20008000c00 */
        /* <DEDUP_REMOVED lines=10> */
[----:B--2---:R-:W-:Y:S01]  /*3080*/  FADD.FTZ R29, R29, R16 ;  /* 0x000000101d1d7221 */ /* 0x004fe20000010000 */
[----:B------:R-:W-:-:S03]  /*3090*/  FADD.FTZ R16, R28, R17 ;  /* 0x000000111c107221 */ /* 0x000fc60000010000 */
[----:B------:R-:W-:Y:S01]  /*30a0*/  FADD.FTZ R17, R29, R18 ;  /* 0x000000121d117221 */ /* 0x000fe20000010000 */
[----:B------:R-:W-:Y:S01]  /*30b0*/  FADD.FTZ R16, R16, R19 ;  /* 0x0000001310107221 */ /* 0x000fe20000010000 */
[----:B------:R-:W2:Y:S02]  /*30c0*/  LDS.64 R28, [UR5+0x80] ;  /* 0x00008005ff1c7984 */ /* 0x000ea40008000a00 */
[----:B-1----:R-:W-:Y:S01]  /*30d0*/  FADD.FTZ R17, R17, R20 ;  /* 0x0000001411117221 */ /* 0x002fe20000010000 */
[----:B------:R-:W-:-:S03]  /*30e0*/  FADD.FTZ R16, R16, R21 ;  /* 0x0000001510107221 */ /* 0x000fc60000010000 */
[----:B------:R-:W-:Y:S01]  /*30f0*/  FADD.FTZ R17, R17, R22 ;  /* 0x0000001611117221 */ /* 0x000fe20000010000 */
[----:B------:R-:W-:-:S03]  /*3100*/  FADD.FTZ R16, R16, R23 ;  /* 0x0000001710107221 */ /* 0x000fc60000010000 */
[----:B0-----:R-:W-:Y:S01]  /*3110*/  FADD.FTZ R17, R17, R24 ;  /* 0x0000001811117221 */ /* 0x001fe20000010000 */
[----:B------:R-:W-:-:S03]  /*3120*/  FADD.FTZ R16, R16, R25 ;  /* 0x0000001910107221 */ /* 0x000fc60000010000 */
[----:B------:R-:W-:Y:S01]  /*3130*/  FADD.FTZ R17, R17, R26 ;  /* 0x0000001a11117221 */ /* 0x000fe20000010000 */
[----:B------:R-:W-:-:S03]  /*3140*/  FADD.FTZ R16, R16, R27 ;  /* 0x0000001b10107221 */ /* 0x000fc60000010000 */
[----:B--2---:R-:W-:Y:S01]  /*3150*/  FADD.FTZ R28, R17, R28 ;  /* 0x0000001c111c7221 */ /* 0x004fe20000010000 */
[----:B------:R-:W-:-:S07]  /*3160*/  FADD.FTZ R29, R16, R29 ;  /* 0x0000001d101d7221 */ /* 0x000fce0000010000 */
.L_x_909:
[----:B------:R-:W-:Y:S05]  /*3170*/  BSYNC.RECONVERGENT B0 ;  /* 0x0000000000007941 */ /* 0x000fea0003800200 */
.L_x_908:
[----:B------:R-:W-:Y:S06]  /*3180*/  BAR.SYNC.DEFER_BLOCKING 0x0 ;  /* 0x0000000000007b1d */ /* 0x000fec0000010000 */
[----:B------:R-:W-:Y:S04]  /*3190*/  BSSY.RECONVERGENT B0, `(.L_x_910) ;  /* 0x000009d000007945 */ /* 0x000fe80003800200 */
[----:B------:R-:W-:Y:S05]  /*31a0*/  @P0 BRA `(.L_x_911) ;  /* 0x00000008006c0947 */ /* 0x000fea0003800000 */
[----:B--23--:R-:W2:Y:S04]  /*31b0*/  LDS.128 R16, [R56+0xf0] ;  /* 0x0000f00038107984 */ /* 0x00cea80000000c00 */
[----:B-1----:R-:W1:Y:S04]  /*31c0*/  LDS.128 R20, [R56+0x1e0] ;  /* 0x0001e00038147984 */ /* 0x002e680000000c00 */
[----:B------:R-:W3:Y:S01]  /*31d0*/  LDS.128 R24, [R56+0x2d0] ;  /* 0x0002d00038187984 */ /* 0x000ee20000000c00 */
[----:B--2---:R-:W-:Y:S01]  /*31e0*/  FADD.FTZ R57, R12, R16 ;  /* 0x000000100c397221 */ /* 0x004fe20000010000 */
        /* <DEDUP_REMOVED lines=151> */
.L_x_911:
[----:B------:R-:W-:Y:S05]  /*3b60*/  BSYNC.RECONVERGENT B0 ;  /* 0x0000000000007941 */ /* 0x000fea0003800200 */
.L_x_910:
[----:B------:R-:W-:Y:S04]  /*3b70*/  BSSY.RECONVERGENT B0, `(.L_x_912) ;  /* 0x000001d000007945 */ /* 0x000fe80003800200 */
[----:B------:R-:W-:Y:S05]  /*3b80*/  @P0 BRA `(.L_x_913) ;  /* 0x00000000006c0947 */ /* 0x000fea0003800000 */
[----:B--23--:R-:W1:Y:S01]  /*3b90*/  LDC.64 R16, c[0x0][0x3f8] ;  /* 0x0000fe00ff107b82 */ /* 0x00ce620000000a00 */
[----:B------:R-:W-:-:S07]  /*3ba0*/  IMAD R55, R55, 0xf, R2 ;  /* 0x0000000f37377824 */ /* 0x000fce00078e0202 */
[----:B------:R-:W2:Y:S01]  /*3bb0*/  LDC.64 R18, c[0x0][0x3d8] ;  /* 0x0000f600ff127b82 */ /* 0x000ea20000000a00 */
        /* <DEDUP_REMOVED lines=24> */
.L_x_913:
[----:B------:R-:W-:Y:S05]  /*3d40*/  BSYNC.RECONVERGENT B0 ;  /* 0x0000000000007941 */ /* 0x000fea0003800200 */
.L_x_912:
        /* <DEDUP_REMOVED lines=11> */
[----:B--2---:R-:W-:Y:S01]  /*3e00*/  IMAD R17, R4, UR10, R0 ;  /* 0x0000000a04117c24 */ /* 0x004fe2000f8e0200 */
        /* <DEDUP_REMOVED lines=12> */
.L_x_916:
[----:B----4-:R-:W2:Y:S04]  /*3ed0*/  LDG.E.STRONG.GPU R14, desc[UR8][R12.64] ;  /* 0x000000080c0e7981 */ /* 0x010ea8000c1ef900 */
[----:B--2---:R-:W-:Y:S01]  /*3ee0*/  CCTL.IVALL ;  /* 0x00000000ff00798f */ /* 0x004fe20002000000 */
[----:B------:R-:W-:Y:S05]  /*3ef0*/  YIELD ;  /* 0x0000000000007946 */ /* 0x000fea0003800000 */
[----:B------:R-:W-:-:S13]  /*3f00*/  ISETP.NE.AND P0, PT, R14, R19, PT ;  /* 0x000000130e00720c */ /* 0x000fda0003f05270 */
[----:B------:R-:W-:Y:S05]  /*3f10*/  @P0 BRA `(.L_x_916) ;  /* 0xfffffffc00ec0947 */ /* 0x000fea000383ffff */
.L_x_915:
[----:B------:R-:W-:Y:S05]  /*3f20*/  WARPSYNC.ALL ;  /* 0x0000000000007948 */ /* 0x000fea0003800000 */
[----:B------:R-:W-:Y:S01]  /*3f30*/  BAR.SYNC.DEFER_BLOCKING 0x0 ;  /* 0x0000000000007b1d */ /* 0x000fe20000010000 */
[----:B-1----:R-:W-:-:S05]  /*3f40*/  HFMA2 R20, -RZ, RZ, 0, 0 ;  /* 0x00000000ff147431 */ /* 0x002fca00000001ff */
[----:B------:R-:W-:Y:S05]  /*3f50*/  @!P4 BRA `(.L_x_917) ;  /* 0x000000040018c947 */ /* 0x000fea0003800000 */
[CC--:B------:R-:W-:Y:S01]  /*3f60*/  LEA R27, R4.reuse, R0.reuse, 0x2 ;  /* 0x00000000041b7211 */ /* 0x0c0fe200078e10ff */
[C-C-:B------:R-:W-:Y:S01]  /*3f70*/  IMAD R26, R4.reuse, 0x5, R0.reuse ;  /* 0x00000005041a7824 */ /* 0x140fe200078e0200 */
[C---:B------:R-:W-:Y:S01]  /*3f80*/  LEA R25, R4.reuse, R0, 0x1 ;  /* 0x0000000004197211 */ /* 0x040fe200078e08ff */
[--C-:B------:R-:W-:Y:S01]  /*3f90*/  IMAD R24, R4, 0x6, R0.reuse ;  /* 0x0000000604187824 */ /* 0x100fe200078e0200 */
[----:B------:R-:W-:Y:S01]  /*3fa0*/  IADD3 R21, PT, PT, R0, R4, RZ ;  /* 0x0000000400157210 */ /* 0x000fe20007ffe0ff */
[C-C-:B------:R-:W-:Y:S01]  /*3fb0*/  IMAD R23, R4.reuse, 0x7, R0.reuse ;  /* 0x0000000704177824 */ /* 0x140fe200078e0200 */
[----:B------:R-:W-:Y:S01]  /*3fc0*/  MOV R18, RZ ;  /* 0x000000ff00127202 */ /* 0x000fe20000000f00 */
[----:B------:R-:W-:Y:S01]  /*3fd0*/  IMAD R22, R4, 0x3, R0 ;  /* 0x0000000304167824 */ /* 0x000fe200078e0200 */
[----:B------:R-:W-:Y:S01]  /*3fe0*/  MOV R19, R0 ;  /* 0x0000000000137202 */ /* 0x000fe20000000f00 */
[----:B------:R-:W-:Y:S01]  /*3ff0*/  UIADD3 UR5, UPT, UPT, -UR10, URZ, URZ ;  /* 0x000000ff0a057290 */ /* 0x000fe2000fffe1ff */
[----:B------:R-:W-:-:S11]  /*4000*/  LOP3.LUT R20, R5, 0x7ffffff8, RZ, 0xc0, !PT ;  /* 0x7ffffff805147812 */ /* 0x000fd600078ec0ff */
.L_x_918:
        /* <DEDUP_REMOVED lines=8> */
[----:B------:R-:W3:Y:S01]  /*4090*/  @!P6 LDG.E.64 R14, desc[UR8][R14.64] ;  /* 0x000000080e0ee981 */ /* 0x000ee2000c1e1b00 */
[----:B------:R-:W-:-:S04]  /*40a0*/  IADD3 R16, PT, PT, R18, 0x3, RZ ;  /* 0x0000000312107810 */ /* 0x000fc80007ffe0ff */
[----:B------:R-:W-:-:S07]  /*40b0*/  ISETP.EQ.OR P4, PT, R16, UR10, P2 ;  /* 0x0000000a10007c0c */ /* 0x000fce0009782670 */
[----:B--2---:R-:W-:-:S06]  /*40c0*/  @!P0 IMAD.WIDE.U32 R16, R25, 0x8, R56 ;  /* 0x0000000819108825 */ /* 0x004fcc00078e0038 */
[----:B------:R-:W2:Y:S01]  /*40d0*/  @!P0 LDG.E.64 R16, desc[UR8][R16.64] ;  /* 0x0000000810108981 */ /* 0x000ea2000c1e1b00 */
[----:B0-----:R-:W-:Y:S01]  /*40e0*/  @!P5 FADD.FTZ R28, R28, R12 ;  /* 0x0000000c1c1cd221 */ /* 0x001fe20000010000 */
[----:B------:R-:W-:Y:S01]  /*40f0*/  @!P5 FADD.FTZ R29, R29, R13 ;  /* 0x0000000d1d1dd221 */ /* 0x000fe20000010000 */
[----:B------:R-:W-:-:S04]  /*4100*/  @!P4 IMAD.WIDE.U32 R12, R22, 0x8, R56 ;  /* 0x00000008160cc825 */ /* 0x000fc800078e0038 */
[----:B---3--:R-:W-:Y:S02]  /*4110*/  @!P6 FADD.FTZ R28, R28, R14 ;  /* 0x0000000e1c1ce221 */ /* 0x008fe40000010000 */
[----:B------:R-:W3:Y:S01]  /*4120*/  @!P4 LDG.E.64 R12, desc[UR8][R12.64] ;  /* 0x000000080c0cc981 */ /* 0x000ee2000c1e1b00 */
[----:B------:R-:W-:-:S04]  /*4130*/  IADD3 R14, PT, PT, R18, 0x4, RZ ;  /* 0x00000004120e7810 */ /* 0x000fc80007ffe0ff */
[----:B------:R-:W-:Y:S01]  /*4140*/  ISETP.EQ.OR P5, PT, R14, UR10, P2 ;  /* 0x0000000a0e007c0c */ /* 0x000fe200097a2670 */
[----:B------:R-:W-:Y:S01]  /*4150*/  @!P6 FADD.FTZ R29, R29, R15 ;  /* 0x0000000f1d1de221 */ /* 0x000fe20000010000 */
[----:B--2---:R-:W-:-:S03]  /*4160*/  @!P0 FADD.FTZ R28, R28, R16 ;  /* 0x000000101c1c8221 */ /* 0x004fc60000010000 */
[----:B------:R-:W-:-:S08]  /*4170*/  @!P0 FADD.FTZ R29, R29, R17 ;  /* 0x000000111d1d8221 */ /* 0x000fd00000010000 */
[----:B------:R-:W-:-:S06]  /*4180*/  @!P5 IMAD.WIDE.U32 R16, R27, 0x8, R56 ;  /* 0x000000081b10d825 */ /* 0x000fcc00078e0038 */
[----:B------:R-:W2:Y:S01]  /*4190*/  @!P5 LDG.E.64 R16, desc[UR8][R16.64] ;  /* 0x000000081010d981 */ /* 0x000ea2000c1e1b00 */
[----:B------:R-:W-:-:S04]  /*41a0*/  IADD3 R14, PT, PT, R18, 0x5, RZ ;  /* 0x00000005120e7810 */ /* 0x000fc80007ffe0ff */
[----:B------:R-:W-:-:S13]  /*41b0*/  ISETP.EQ.OR P6, PT, R14, UR10, P2 ;  /* 0x0000000a0e007c0c */ /* 0x000fda00097c2670 */
[----:B------:R-:W-:-:S06]  /*41c0*/  @!P6 IMAD.WIDE.U32 R14, R26, 0x8, R56 ;  /* 0x000000081a0ee825 */ /* 0x000fcc00078e0038 */
[----:B------:R-:W4:Y:S01]  /*41d0*/  @!P6 LDG.E.64 R14, desc[UR8][R14.64] ;  /* 0x000000080e0ee981 */ /* 0x000f22000c1e1b00 */
[----:B---3--:R-:W-:Y:S01]  /*41e0*/  @!P4 FADD.FTZ R28, R28, R12 ;  /* 0x0000000c1c1cc221 */ /* 0x008fe20000010000 */
[----:B------:R-:W-:-:S04]  /*41f0*/  IADD3 R12, PT, PT, R18, 0x6, RZ ;  /* 0x00000006120c7810 */ /* 0x000fc80007ffe0ff */
[----:B------:R-:W-:Y:S02]  /*4200*/  ISETP.EQ.OR P0, PT, R12, UR10, P2 ;  /* 0x0000000a0c007c0c */ /* 0x000fe40009702670 */
[----:B------:R-:W-:Y:S01]  /*4210*/  IADD3 R12, PT, PT, R18, 0x7, RZ ;  /* 0x00000007120c7810 */ /* 0x000fe20007ffe0ff */
[----:B------:R-:W-:-:S03]  /*4220*/  @!P4 FADD.FTZ R29, R29, R13 ;  /* 0x0000000d1d1dc221 */ /* 0x000fc60000010000 */
[----:B------:R-:W-:-:S07]  /*4230*/  ISETP.EQ.OR P4, PT, R12, UR10, P2 ;  /* 0x0000000a0c007c0c */ /* 0x000fce0009782670 */
[----:B------:R-:W-:-:S06]  /*4240*/  @!P0 IMAD.WIDE.U32 R12, R24, 0x8, R56 ;  /* 0x00000008180c8825 */ /* 0x000fcc00078e0038 */
[----:B------:R-:W3:Y:S01]  /*4250*/  @!P0 LDG.E.64 R12, desc[UR8][R12.64] ;  /* 0x000000080c0c8981 */ /* 0x000ee2000c1e1b00 */
[----:B--2---:R-:W-:Y:S01]  /*4260*/  @!P5 FADD.FTZ R28, R28, R16 ;  /* 0x000000101c1cd221 */ /* 0x004fe20000010000 */
[----:B------:R-:W-:Y:S01]  /*4270*/  @!P5 FADD.FTZ R29, R29, R17 ;  /* 0x000000111d1dd221 */ /* 0x000fe20000010000 */
[----:B------:R-:W-:-:S06]  /*4280*/  @!P4 IMAD.WIDE.U32 R16, R23, 0x8, R56 ;  /* 0x000000081710c825 */ /* 0x000fcc00078e0038 */
[----:B------:R-:W2:Y:S01]  /*4290*/  @!P4 LDG.E.64 R16, desc[UR8][R16.64] ;  /* 0x000000081010c981 */ /* 0x000ea2000c1e1b00 */
        /* <DEDUP_REMOVED lines=12> */
[----:B---3--:R-:W-:Y:S01]  /*4360*/  @!P0 FADD.FTZ R28, R28, R12 ;  /* 0x0000000c1c1c8221 */ /* 0x008fe20000010000 */
[----:B------:R-:W-:Y:S01]  /*4370*/  @!P0 FADD.FTZ R29, R29, R13 ;  /* 0x0000000d1d1d8221 */ /* 0x000fe20000010000 */
[----:B------:R-:W-:Y:S02]  /*4380*/  ISETP.NE.AND P0, PT, R18, R20, PT ;  /* 0x000000141200720c */ /* 0x000fe40003f05270 */
[----:B--2---:R-:W-:Y:S01]  /*4390*/  @!P4 FADD.FTZ R28, R28, R16 ;  /* 0x000000101c1cc221 */ /* 0x004fe20000010000 */
[----:B------:R-:W-:-:S10]  /*43a0*/  @!P4 FADD.FTZ R29, R29, R17 ;  /* 0x000000111d1dc221 */ /* 0x000fd40000010000 */
[----:B------:R-:W-:Y:S05]  /*43b0*/  @P0 BRA `(.L_x_918) ;  /* 0xfffffffc00140947 */ /* 0x000fea000383ffff */
.L_x_917:
        /* <DEDUP_REMOVED lines=11> */
[C---:B--2---:R-:W-:Y:S02]  /*4470*/  IADD3 R17, PT, PT, R20.reuse, 0x2, RZ ;  /* 0x0000000214117810 */ /* 0x044fe40007ffe0ff */
        /* <DEDUP_REMOVED lines=22> */
.L_x_919:
        /* <DEDUP_REMOVED lines=18> */
.L_x_920:
        /* <DEDUP_REMOVED lines=9> */
.L_x_921:
[----:B------:R-:W-:Y:S05]  /*4790*/  BSYNC.RECONVERGENT B0 ;  /* 0x0000000000007941 */ /* 0x000fea0003800200 */
.L_x_914:
[----:B------:R-:W5:Y:S01]  /*47a0*/  S2UR UR6, SR_CgaCtaId ;  /* 0x00000000000679c3 */ /* 0x000f620000008800 */
[----:B------:R-:W-:Y:S01]  /*47b0*/  UMOV UR5, 0x400 ;  /* 0x0000040000057882 */ /* 0x000fe20000000000 */
[----:B------:R-:W0:Y:S01]  /*47c0*/  LDCU.64 UR12, c[0x0][0x400] ;  /* 0x00008000ff0c77ac */ /* 0x000e220008000a00 */
[----:B----4-:R-:W-:Y:S02]  /*47d0*/  HADD2.F32 R18, -RZ, R47.H1_H1 ;  /* 0x3000002fff127230 */ /* 0x010fe40000004100 */
[--C-:B------:R-:W-:Y:S02]  /*47e0*/  HADD2.F32 R15, -RZ, R35.reuse.H0_H0 ;  /* 0x20000023ff0f7230 */ /* 0x100fe40000004100 */
[----:B------:R-:W-:Y:S01]  /*47f0*/  HADD2.F32 R27, -RZ, R35.H1_H1 ;  /* 0x30000023ff1b7230 */ /* 0x000fe20000004100 */
[----:B------:R-:W4:Y:S01]  /*4800*/  LDC R19, c[0x0][0x41c] ;  /* 0x00010700ff137b82 */ /* 0x000f220000000800 */
[----:B------:R-:W-:Y:S02]  /*4810*/  HADD2.F32 R57, -RZ, R31.H0_H0 ;  /* 0x2000001fff397230 */ /* 0x000fe40000004100 */
[----:B------:R-:W-:-:S02]  /*4820*/  HADD2.F32 R14, -RZ, R47.H0_H0 ;  /* 0x2000002fff0e7230 */ /* 0x000fc40000004100 */
[----:B-1----:R-:W-:Y:S02]  /*4830*/  HADD2.F32 R20, -RZ, R33.H1_H1 ;  /* 0x30000021ff147230 */ /* 0x002fe40000004100 */
[--C-:B------:R-:W-:Y:S02]  /*4840*/  HADD2.F32 R21, -RZ, R45.reuse.H0_H0 ;  /* 0x2000002dff157230 */ /* 0x100fe40000004100 */
[--C-:B------:R-:W-:Y:S02]  /*4850*/  HADD2.F32 R47, -RZ, R6.reuse.H0_H0 ;  /* 0x20000006ff2f7230 */ /* 0x100fe40000004100 */
[----:B------:R-:W-:Y:S02]  /*4860*/  HADD2.F32 R55, -RZ, R6.H1_H1 ;  /* 0x30000006ff377230 */ /* 0x000fe40000004100 */
[C---:B------:R-:W-:Y:S01]  /*4870*/  FADD.FTZ R6, -R10.reuse, R57 ;  /* 0x000000390a067221 */ /* 0x040fe20000010100 */
[----:B------:R-:W-:Y:S02]  /*4880*/  HADD2.F32 R45, -RZ, R45.H1_H1 ;  /* 0x3000002dff2d7230 */ /* 0x000fe40000004100 */
[----:B------:R-:W-:Y:S01]  /*4890*/  FADD.FTZ R21, -R10, R21 ;  /* 0x000000150a157221 */ /* 0x000fe20000010100 */
[--C-:B------:R-:W-:Y:S01]  /*48a0*/  HADD2.F32 R23, -RZ, R8.reuse.H0_H0 ;  /* 0x20000008ff177230 */ /* 0x100fe20000004100 */
[----:B-----5:R-:W-:Y:S01]  /*48b0*/  ULEA UR5, UR6, UR5, 0x18 ;  /* 0x0000000506057291 */ /* 0x020fe2000f8ec0ff */
[----:B------:R-:W-:-:S02]  /*48c0*/  HADD2.F32 R35, -RZ, R8.H1_H1 ;  /* 0x30000008ff237230 */ /* 0x000fc40000004100 */
[C---:B------:R-:W-:Y:S01]  /*48d0*/  FADD.FTZ R22, -R10.reuse, R45 ;  /* 0x0000002d0a167221 */ /* 0x040fe20000010100 */
[--C-:B------:R-:W-:Y:S02]  /*48e0*/  HADD2.F32 R25, -RZ, R49.reuse.H0_H0 ;  /* 0x20000031ff197230 */ /* 0x100fe40000004100 */
[C---:B------:R-:W-:Y:S01]  /*48f0*/  FADD.FTZ R23, -R10.reuse, R23 ;  /* 0x000000170a177221 */ /* 0x040fe20000010100 */
[----:B------:R-:W-:Y:S02]  /*4900*/  HADD2.F32 R49, -RZ, R49.H1_H1 ;  /* 0x30000031ff317230 */ /* 0x000fe40000004100 */
[C---:B------:R-:W-:Y:S01]  /*4910*/  FADD.FTZ R24, -R10.reuse, R35 ;  /* 0x000000230a187221 */ /* 0x040fe20000010100 */
[----:B------:R-:W-:Y:S01]  /*4920*/  FADD.FTZ R25, -R10, R25 ;  /* 0x000000190a197221 */ /* 0x000fe20000010100 */
[----:B------:R3:W-:Y:S01]  /*4930*/  @!P2 STS.64 [UR5+0x90], R28 ;  /* 0x0000901cff00a988 */ /* 0x0007e20008000a05 */
[----:B------:R-:W-:Y:S01]  /*4940*/  BAR.SYNC.DEFER_BLOCKING 0x0 ;  /* 0x0000000000007b1d */ /* 0x000fe20000010000 */
[----:B0-----:R-:W-:Y:S01]  /*4950*/  ISETP.GE.U32.AND P2, PT, R42, UR12, PT ;  /* 0x0000000c2a007c0c */ /* 0x001fe2000bf46070 */
[----:B---3--:R-:W-:-:S02]  /*4960*/  HADD2.F32 R29, -RZ, R33.H0_H0 ;  /* 0x20000021ff1d7230 */ /* 0x008fc40000004100 */
[----:B------:R-:W-:-:S03]  /*4970*/  FADD.FTZ R33, -R10, R14 ;  /* 0x0000000e0a217221 */ /* 0x000fc60000010100 */
[----:B------:R-:W-:Y:S01]  /*4980*/  FADD.FTZ R29, -R10, R29 ;  /* 0x0000001d0a1d7221 */ /* 0x000fe20000010100 */
[----:B------:R-:W0:Y:S01]  /*4990*/  LDS.64 R12, [UR5+0x90] ;  /* 0x00009005ff0c7984 */ /* 0x000e220008000a00 */
[----:B------:R-:W0:Y:S02]  /*49a0*/  LDCU UR5, c[0x0][0x42c] ;  /* 0x00008580ff0577ac */ /* 0x000e240008000800 */
[----:B0-----:R-:W-:Y:S01]  /*49b0*/  FMUL.FTZ R16, R12, UR5 ;  /* 0x000000050c107c20 */ /* 0x001fe20008410000 */
[----:B------:R-:W-:Y:S02]  /*49c0*/  HADD2.F32 R12, -RZ, R31.H1_H1 ;  /* 0x3000001fff0c7230 */ /* 0x000fe40000004100 */
[----:B--2---:R-:W-:Y:S01]  /*49d0*/  FMUL.FTZ R17, R13, UR5 ;  /* 0x000000050d117c20 */ /* 0x004fe20008410000 */
[C---:B------:R-:W-:Y:S01]  /*49e0*/  FADD.FTZ R31, -R10.reuse, R18 ;  /* 0x000000120a1f7221 */ /* 0x040fe20000010100 */
[----:B------:R-:W-:Y:S01]  /*49f0*/  FADD.FTZ R13, -R10, R15 ;  /* 0x0000000f0a0d7221 */ /* 0x000fe20000010100 */
[----:B----4-:R-:W-:-:S02]  /*4a00*/  IMAD R18, R19, UR10, R44 ;  /* 0x0000000a13127c24 */ /* 0x010fc4000f8e022c */
[C---:B------:R-:W-:Y:S01]  /*4a10*/  FADD.FTZ R15, -R10.reuse, R27 ;  /* 0x0000001b0a0f7221 */ /* 0x040fe20000010100 */
[C---:B------:R-:W-:Y:S01]  /*4a20*/  FADD.FTZ R8, -R10.reuse, R12 ;  /* 0x0000000c0a087221 */ /* 0x040fe20000010100 */
[-C--:B------:R-:W-:Y:S01]  /*4a30*/  FMUL.FTZ R28, R13, R54.reuse ;  /* 0x000000360d1c7220 */ /* 0x080fe20000410000 */
[----:B------:R-:W-:Y:S01]  /*4a40*/  FADD.FTZ R27, -R10, R20 ;  /* 0x000000140a1b7221 */ /* 0x000fe20000010100 */
[----:B------:R-:W-:Y:S01]  /*4a50*/  ISETP.GE.U32.AND P0, PT, R18, UR12, PT ;  /* 0x0000000c12007c0c */ /* 0x000fe2000bf06070 */
[----:B------:R-:W-:Y:S01]  /*4a60*/  FMUL.FTZ R56, R15, R54 ;  /* 0x000000360f387220 */ /* 0x000fe20000410000 */
[----:B------:R-:W-:Y:S01]  /*4a70*/  SHF.R.S32.HI R12, RZ, 0x1f, R18 ;  /* 0x0000001fff0c7819 */ /* 0x000fe20000011412 */
[C---:B------:R-:W-:Y:S01]  /*4a80*/  FADD.FTZ R19, -R10.reuse, R47 ;  /* 0x0000002f0a137221 */ /* 0x040fe20000010100 */
[----:B------:R-:W-:Y:S01]  /*4a90*/  FADD.FTZ R20, -R10, R55 ;  /* 0x000000370a147221 */ /* 0x000fe20000010100 */
[--C-:B------:R-:W-:Y:S01]  /*4aa0*/  HADD2.F32 R13, -RZ, R34.reuse.H0_H0 ;  /* 0x20000022ff0d7230 */ /* 0x100fe20000004100 */
[----:B------:R-:W-:Y:S01]  /*4ab0*/  ISETP.GE.AND.EX P0, PT, R12, UR13, PT, P0 ;  /* 0x0000000d0c007c0c */ /* 0x000fe2000bf06300 */
[----:B------:R-:W-:Y:S01]  /*4ac0*/  FADD.FTZ R10, -R10, R49 ;  /* 0x000000310a0a7221 */ /* 0x000fe20000010100 */
[C-C-:B------:R-:W-:Y:S01]  /*4ad0*/  FFMA.FTZ R14, R16.reuse, R28, R17.reuse ;  /* 0x0000001c100e7223 */ /* 0x140fe20000010011 */
[----:B------:R-:W-:Y:S01]  /*4ae0*/  FFMA.FTZ R26, R16, R56, R17 ;  /* 0x00000038101a7223 */ /* 0x000fe20000010011 */
[----:B------:R-:W-:Y:S01]  /*4af0*/  HADD2.F32 R34, -RZ, R34.H1_H1 ;  /* 0x30000022ff227230 */ /* 0x000fe20000004100 */
[----:B------:R-:W-:Y:S08]  /*4b00*/  @!P1 BRA `(.L_x_922) ;  /* 0x0000000000489947 */ /* 0x000ff00003800000 */
        /* <DEDUP_REMOVED lines=10> */
[----:B0-----:R-:W-:Y:S01]  /*4bb0*/  FMUL.FTZ R34, R34, R49 ;  /* 0x0000003122227220 */ /* 0x001fe20000410000 */
[----:B-1----:R-:W-:Y:S01]  /*4bc0*/  FMUL.FTZ R13, R13, R56 ;  /* 0x000000380d0d7220 */ /* 0x002fe20000410000 */
[----:B------:R-:W-:Y:S01]  /*4bd0*/  FADD.FTZ R55, -R56, 1 ;  /* 0x3f80000038377421 */ /* 0x000fe20000010100 */
[----:B------:R-:W-:-:S03]  /*4be0*/  FADD.FTZ R56, -R49, 1 ;  /* 0x3f80000031387421 */ /* 0x000fc60000010100 */
[----:B------:R-:W-:Y:S01]  /*4bf0*/  FFMA.FTZ R28, R28, R55, 1 ;  /* 0x3f8000001c1c7423 */ /* 0x000fe20000010037 */
[----:B------:R-:W-:-:S03]  /*4c00*/  FFMA.FTZ R15, R15, R56, 1 ;  /* 0x3f8000000f0f7423 */ /* 0x000fc60000010038 */
[----:B------:R-:W-:Y:S01]  /*4c10*/  FMUL.FTZ R13, R13, R28 ;  /* 0x0000001c0d0d7220 */ /* 0x000fe20000410000 */
[----:B------:R-:W-:-:S07]  /*4c20*/  FMUL.FTZ R34, R34, R15 ;  /* 0x0000000f22227220 */ /* 0x000fce0000410000 */
.L_x_922:
        /* <DEDUP_REMOVED lines=12> */
[----:B------:R-:W-:-:S03]  /*4cf0*/  IMAD.WIDE.U32 R12, R18, UR14, R12 ;  /* 0x0000000e120c7c25 */ /* 0x000fc6000f8e000c */
[----:B-1----:R-:W-:Y:S02]  /*4d00*/  LEA R14, P0, R12, UR6, 0x1 ;  /* 0x000000060c0e7c11 */ /* 0x002fe4000f8008ff */
[----:B------:R-:W-:Y:S02]  /*4d10*/  IADD3 R47, PT, PT, R13, R47, RZ ;  /* 0x0000002f0d2f7210 */ /* 0x000fe40007ffe0ff */
[----:B------:R-:W-:Y:S02]  /*4d20*/  F2FP.F16.F32.PACK_AB R13, R26, R35 ;  /* 0x000000231a0d723e */ /* 0x000fe400000000ff */
[----:B------:R-:W-:-:S05]  /*4d30*/  LEA.HI.X R15, R12, UR7, R47, 0x1, P0 ;  /* 0x000000070c0f7c11 */ /* 0x000fca00080f0c2f */
[----:B------:R0:W-:Y:S02]  /*4d40*/  STG.E desc[UR8][R14.64], R13 ;  /* 0x0000000d0e007986 */ /* 0x0001e4000c101908 */
.L_x_924:
[----:B------:R-:W-:Y:S05]  /*4d50*/  BSYNC.RECONVERGENT B0 ;  /* 0x0000000000007941 */ /* 0x000fea0003800200 */
.L_x_923:
[--C-:B------:R-:W-:Y:S01]  /*4d60*/  HADD2.F32 R12, -RZ, R50.reuse.H0_H0 ;  /* 0x20000032ff0c7230 */ /* 0x100fe20000004100 */
[----:B------:R-:W-:Y:S01]  /*4d70*/  SHF.R.S32.HI R26, RZ, 0x1f, R42 ;  /* 0x0000001fff1a7819 */ /* 0x000fe2000001142a */
[----:B------:R-:W-:Y:S02]  /*4d80*/  HADD2.F32 R50, -RZ, R50.H1_H1 ;  /* 0x30000032ff327230 */ /* 0x000fe40000004100 */
[-C--:B0-----:R-:W-:Y:S01]  /*4d90*/  FMUL.FTZ R14, R33, R54.reuse ;  /* 0x00000036210e7220 */ /* 0x081fe20000410000 */
        /* <DEDUP_REMOVED lines=20> */
.L_x_925:
        /* <DEDUP_REMOVED lines=9> */
[----:B------:R-:W-:Y:S02]  /*4f70*/  FFMA.FTZ R33, R11, R50, -R28 ;  /* 0x000000320b217223 */ /* 0x000fe4000001081c */
[-C--:B------:R-:W-:Y:S02]  /*4f80*/  FMUL.FTZ R31, R15, R54.reuse ;  /* 0x000000360f1f7220 */ /* 0x080fe40000410000 */
[----:B------:R-:W-:Y:S01]  /*4f90*/  FMUL.FTZ R28, R33, R54 ;  /* 0x00000036211c7220 */ /* 0x000fe20000410000 */
[----:B0-----:R-:W-:Y:S01]  /*4fa0*/  IMAD R14, R13, UR6, RZ ;  /* 0x000000060d0e7c24 */ /* 0x001fe2000f8e02ff */
[----:B------:R-:W-:-:S03]  /*4fb0*/  MOV R13, R59 ;  /* 0x0000003b000d7202 */ /* 0x000fc60000000f00 */
[C---:B------:R-:W-:Y:S02]  /*4fc0*/  IMAD R35, R43.reuse, UR7, R14 ;  /* 0x000000072b237c24 */ /* 0x040fe4000f8e020e */
[----:B------:R-:W-:-:S03]  /*4fd0*/  IMAD.WIDE.U32 R12, R43, UR6, R12 ;  /* 0x000000062b0c7c25 */ /* 0x000fc6000f8e000c */
[----:B-1----:R-:W-:Y:S02]  /*4fe0*/  LEA R14, P0, R12, UR14, 0x1 ;  /* 0x0000000e0c0e7c11 */ /* 0x002fe4000f8008ff */
[----:B------:R-:W-:Y:S02]  /*4ff0*/  IADD3 R35, PT, PT, R13, R35, RZ ;  /* 0x000000230d237210 */ /* 0x000fe40007ffe0ff */
[----:B------:R-:W-:Y:S02]  /*5000*/  F2FP.F16.F32.PACK_AB R13, R28, R31 ;  /* 0x0000001f1c0d723e */ /* 0x000fe400000000ff */
[----:B------:R-:W-:-:S05]  /*5010*/  LEA.HI.X R15, R12, UR15, R35, 0x1, P0 ;  /* 0x0000000f0c0f7c11 */ /* 0x000fca00080f0c23 */
[----:B------:R0:W-:Y:S02]  /*5020*/  STG.E desc[UR8][R14.64], R13 ;  /* 0x0000000d0e007986 */ /* 0x0001e4000c101908 */
.L_x_927:
[----:B------:R-:W-:Y:S05]  /*5030*/  BSYNC.RECONVERGENT B0 ;  /* 0x0000000000007941 */ /* 0x000fea0003800200 */
.L_x_926:
[----:B------:R-:W-:Y:S01]  /*5040*/  UISETP.NE.AND UP0, UPT, UR11, URZ, UPT ;  /* 0x000000ff0b00728c */ /* 0x000fe2000bf05270 */
[-C--:B------:R-:W-:Y:S01]  /*5050*/  FMUL.FTZ R28, R29, R54.reuse ;  /* 0x000000361d1c7220 */ /* 0x080fe20000410000 */
[----:B------:R-:W-:Y:S01]  /*5060*/  FMUL.FTZ R34, R27, R54 ;  /* 0x000000361b227220 */ /* 0x000fe20000410000 */
[--C-:B0-----:R-:W-:Y:S01]  /*5070*/  HADD2.F32 R13, -RZ, R32.reuse.H0_H0 ;  /* 0x20000020ff0d7230 */ /* 0x101fe20000004100 */
        /* <DEDUP_REMOVED lines=23> */
.L_x_928:
        /* <DEDUP_REMOVED lines=9> */
[----:B------:R-:W-:Y:S01]  /*5280*/  FMUL.FTZ R26, R29, R54 ;  /* 0x000000361d1a7220 */ /* 0x000fe20000410000 */
[----:B------:R-:W-:-:S04]  /*5290*/  IMAD.WIDE.U32 R12, R42, UR6, R12 ;  /* 0x000000062a0c7c25 */ /* 0x000fc8000f8e000c */
[----:B------:R-:W-:Y:S02]  /*52a0*/  IMAD R31, R42, UR7, R27 ;  /* 0x000000072a1f7c24 */ /* 0x000fe4000f8e021b */
[----:B------:R-:W-:Y:S01]  /*52b0*/  FMUL.FTZ R27, R15, R54 ;  /* 0x000000360f1b7220 */ /* 0x000fe20000410000 */
[----:B-1----:R-:W-:Y:S02]  /*52c0*/  LEA R14, P0, R12, UR14, 0x1 ;  /* 0x0000000e0c0e7c11 */ /* 0x002fe4000f8008ff */
[----:B------:R-:W-:Y:S02]  /*52d0*/  IADD3 R31, PT, PT, R13, R31, RZ ;  /* 0x0000001f0d1f7210 */ /* 0x000fe40007ffe0ff */
[----:B------:R-:W-:Y:S02]  /*52e0*/  F2FP.F16.F32.PACK_AB R13, R26, R27 ;  /* 0x0000001b1a0d723e */ /* 0x000fe400000000ff */
[----:B------:R-:W-:-:S05]  /*52f0*/  LEA.HI.X R15, R12, UR15, R31, 0x1, P0 ;  /* 0x0000000f0c0f7c11 */ /* 0x000fca00080f0c1f */
[----:B------:R0:W-:Y:S02]  /*5300*/  STG.E desc[UR8][R14.64], R13 ;  /* 0x0000000d0e007986 */ /* 0x0001e4000c101908 */
.L_x_930:
[----:B------:R-:W-:Y:S05]  /*5310*/  BSYNC.RECONVERGENT B0 ;  /* 0x0000000000007941 */ /* 0x000fea0003800200 */
.L_x_929:
[----:B0-----:R-:W-:Y:S01]  /*5320*/  IADD3 R13, PT, PT, R18, 0xa0, RZ ;  /* 0x000000a0120d7810 */ /* 0x001fe20007ffe0ff */
        /* <DEDUP_REMOVED lines=54> */
.L_x_931:
[----:B------:R-:W-:Y:S01]  /*5690*/  BSSY.RECONVERGENT B0, `(.L_x_932) ;  /* 0x0000012000007945 */ /* 0x000fe20003800200 */
[----:B------:R-:W-:Y:S01]  /*56a0*/  FFMA.FTZ R31, R51, R16, -R31 ;  /* 0x00000010331f7223 */ /* 0x000fe2000001081f */
[----:B------:R-:W-:Y:S02]  /*56b0*/  FFMA.FTZ R29, R11, R30, -R33 ;  /* 0x0000001e0b1d7223 */ /* 0x000fe40000010821 */
[----:B------:R-:W-:Y:S05]  /*56c0*/  @P1 BRA `(.L_x_933) ;  /* 0x0000000000381947 */ /* 0x000fea0003800000 */
[----:B------:R-:W0:Y:S01]  /*56d0*/  LDCU.64 UR6, c[0x0][0x3f8] ;  /* 0x00007f00ff0677ac */ /* 0x000e220008000a00 */
[----:B------:R-:W-:Y:S01]  /*56e0*/  MOV R15, R59 ;  /* 0x0000003b000f7202 */ /* 0x000fe20000000f00 */
[-C--:B------:R-:W-:Y:S01]  /*56f0*/  FMUL.FTZ R30, R31, R54.reuse ;  /* 0x000000361f1e7220 */ /* 0x080fe20000410000 */
[----:B------:R-:W-:Y:S01]  /*5700*/  FMUL.FTZ R29, R29, R54 ;  /* 0x000000361d1d7220 */ /* 0x000fe20000410000 */
[----:B------:R-:W1:Y:S04]  /*5710*/  LDCU.64 UR14, c[0x0][0x380] ;  /* 0x00007000ff0e77ac */ /* 0x000e680008000a00 */
[----:B------:R-:W-:Y:S01]  /*5720*/  F2FP.F16.F32.PACK_AB R29, R29, R30 ;  /* 0x0000001e1d1d723e */ /* 0x000fe200000000ff */
[----:B0-----:R-:W-:Y:S01]  /*5730*/  IMAD R16, R14, UR6, RZ ;  /* 0x000000060e107c24 */ /* 0x001fe2000f8e02ff */
[----:B------:R-:W-:-:S03]  /*5740*/  MOV R14, R60 ;  /* 0x0000003c000e7202 */ /* 0x000fc60000000f00 */
[C---:B------:R-:W-:Y:S02]  /*5750*/  IMAD R17, R41.reuse, UR7, R16 ;  /* 0x0000000729117c24 */ /* 0x040fe4000f8e0210 */
[----:B------:R-:W-:-:S03]  /*5760*/  IMAD.WIDE.U32 R14, R41, UR6, R14 ;  /* 0x00000006290e7c25 */ /* 0x000fc6000f8e000e */
[----:B-1----:R-:W-:Y:S02]  /*5770*/  LEA R16, P1, R14, UR14, 0x1 ;  /* 0x0000000e0e107c11 */ /* 0x002fe4000f8208ff */
[----:B------:R-:W-:-:S04]  /*5780*/  IADD3 R17, PT, PT, R15, R17, RZ ;  /* 0x000000110f117210 */ /* 0x000fc80007ffe0ff */
[----:B------:R-:W-:-:S05]  /*5790*/  LEA.HI.X R17, R14, UR15, R17, 0x1, P1 ;  /* 0x0000000f0e117c11 */ /* 0x000fca00088f0c11 */
[----:B------:R0:W-:Y:S02]  /*57a0*/  STG.E desc[UR8][R16.64], R29 ;  /* 0x0000001d10007986 */ /* 0x0001e4000c101908 */
.L_x_933:
[----:B------:R-:W-:Y:S05]  /*57b0*/  BSYNC.RECONVERGENT B0 ;  /* 0x0000000000007941 */ /* 0x000fea0003800200 */
.L_x_932:
[--C-:B------:R-:W-:Y:S02]  /*57c0*/  HADD2.F32 R14, -RZ, R7.reuse.H0_H0 ;  /* 0x20000007ff0e7230 */ /* 0x100fe40000004100 */
[----:B0-----:R-:W-:Y:S01]  /*57d0*/  HADD2.F32 R16, -RZ, R7.H1_H1 ;  /* 0x30000007ff107230 */ /* 0x001fe20000004100 */
        /* <DEDUP_REMOVED lines=19> */
.L_x_934:
        /* <DEDUP_REMOVED lines=18> */
.L_x_936:
[----:B------:R-:W-:Y:S05]  /*5a30*/  BSYNC.RECONVERGENT B0 ;  /* 0x0000000000007941 */ /* 0x000fea0003800200 */
.L_x_935:
        /* <DEDUP_REMOVED lines=21> */
.L_x_937:
        /* <DEDUP_REMOVED lines=18> */
.L_x_939:
[----:B------:R-:W-:Y:S05]  /*5cb0*/  BSYNC.RECONVERGENT B0 ;  /* 0x0000000000007941 */ /* 0x000fea0003800200 */
.L_x_938:
        /* <DEDUP_REMOVED lines=21> */
.L_x_940:
        /* <DEDUP_REMOVED lines=18> */
.L_x_942:
[----:B------:R-:W-:Y:S05]  /*5f30*/  BSYNC.RECONVERGENT B0 ;  /* 0x0000000000007941 */ /* 0x000fea0003800200 */
.L_x_941:
[--C-:B------:R-:W-:Y:S01]  /*5f40*/  HADD2.F32 R6, -RZ, R48.reuse.H0_H0 ;  /* 0x20000030ff067230 */ /* 0x100fe20000004100 */
        /* <DEDUP_REMOVED lines=21> */
.L_x_943:
[----:B------:R-:W-:Y:S01]  /*60a0*/  ISETP.GE.AND.EX P0, PT, R14, UR13, PT, P0 ;  /* 0x0000000d0e007c0c */ /* 0x000fe2000bf06300 */
[----:B------:R-:W-:Y:S01]  /*60b0*/  FFMA.FTZ R51, R51, R6, -R28 ;  /* 0x0000000633337223 */ /* 0x000fe2000001081c */
[----:B------:R-:W-:Y:S01]  /*60c0*/  FFMA.FTZ R11, R11, R48, -R34 ;  /* 0x000000300b0b7223 */ /* 0x000fe20000010822 */
[----:B------:R-:W-:Y:S02]  /*60d0*/  BSSY.RECONVERGENT B0, `(.L_x_944) ;  /* 0x000000f000007945 */ /* 0x000fe40003800200 */
[-C--:B0-----:R-:W-:Y:S01]  /*60e0*/  FMUL.FTZ R9, R51, R54.reuse ;  /* 0x0000003633097220 */ /* 0x081fe20000410000 */
[----:B------:R-:W-:-:S07]  /*60f0*/  FMUL.FTZ R54, R11, R54 ;  /* 0x000000360b367220 */ /* 0x000fce0000410000 */
        /* <DEDUP_REMOVED lines=12> */
.L_x_945:
[----:B------:R-:W-:Y:S05]  /*61c0*/  BSYNC.RECONVERGENT B0 ;  /* 0x0000000000007941 */ /* 0x000fea0003800200 */
.L_x_944:
[----:B------:R-:W-:Y:S02]  /*61d0*/  IADD3 R36, PT, PT, R4, R36, RZ ;  /* 0x0000002404247210 */ /* 0x000fe40007ffe0ff */
[----:B------:R-:W-:Y:S02]  /*61e0*/  IADD3 R37, PT, PT, R37, 0x1, RZ ;  /* 0x0000000125257810 */ /* 0x000fe40007ffe0ff */
[----:B------:R-:W-:-:S13]  /*61f0*/  ISETP.GE.AND P0, PT, R36, UR4, PT ;  /* 0x0000000424007c0c */ /* 0x000fda000bf06270 */
[----:B------:R-:W-:Y:S05]  /*6200*/  @!P0 BRA `(.L_x_946) ;  /* 0xffffff9c00e88947 */ /* 0x000fea000383ffff */
.L_x_903:
[----:B0-----:R-:W0:Y:S01]  /*6210*/  LDC R6, c[0x0][0x370] ;  /* 0x0000dc00ff067b82 */ /* 0x001e220000000800 */
[----:B------:R-:W-:Y:S01]  /*6220*/  ISETP.NE.AND P2, PT, R2, RZ, PT ;  /* 0x000000ff0200720c */ /* 0x000fe20003f45270 */
[----:B------:R-:W-:Y:S06]  /*6230*/  BSSY.RECONVERGENT B0, `(.L_x_947) ;  /* 0x0000011000007945 */ /* 0x000fec0003800200 */
[----:B------:R-:W1:Y:S08]  /*6240*/  LDC R7, c[0x0][0x374] ;  /* 0x0000dd00ff077b82 */ /* 0x000e700000000800 */
        /* <DEDUP_REMOVED lines=15> */
.L_x_948:
[----:B------:R-:W-:Y:S05]  /*6340*/  BSYNC.RECONVERGENT B0 ;  /* 0x0000000000007941 */ /* 0x000fea0003800200 */
.L_x_947:
[----:B------:R-:W-:Y:S05]  /*6350*/  @P0 EXIT ;  /* 0x000000000000094d */ /* 0x000fea0003800000 */
[----:B------:R-:W-:Y:S05]  /*6360*/  @P2 BRA `(.L_x_949) ;  /* 0x0000000000202947 */ /* 0x000fea0003800000 */
[----:B------:R-:W-:-:S05]  /*6370*/  IMAD R0, R6, R7, RZ ;  /* 0x0000000706007224 */ /* 0x000fca00078e02ff */
[----:B------:R-:W-:-:S13]  /*6380*/  ISETP.NE.AND P0, PT, R0, -0x1, PT ;  /* 0xffffffff0000780c */ /* 0x000fda0003f05270 */
[----:B------:R-:W-:Y:S05]  /*6390*/  @!P0 BRA `(.L_x_949) ;  /* 0x0000000000148947 */ /* 0x000fea0003800000 */
.L_x_950:
[----:B0-----:R-:W2:Y:S04]  /*63a0*/  LDG.E.STRONG.GPU R3, desc[UR8][R4.64] ;  /* 0x0000000804037981 */ /* 0x001ea8000c1ef900 */
[----:B--2---:R-:W-:Y:S01]  /*63b0*/  CCTL.IVALL ;  /* 0x00000000ff00798f */ /* 0x004fe20002000000 */
[----:B------:R-:W-:Y:S05]  /*63c0*/  YIELD ;  /* 0x0000000000007946 */ /* 0x000fea0003800000 */
[----:B------:R-:W-:-:S13]  /*63d0*/  ISETP.NE.AND P0, PT, R3, R0, PT ;  /* 0x000000000300720c */ /* 0x000fda0003f05270 */
[----:B------:R-:W-:Y:S05]  /*63e0*/  @P0 BRA `(.L_x_950) ;  /* 0xfffffffc00ec0947 */ /* 0x000fea000383ffff */
.L_x_949:
        /* <DEDUP_REMOVED lines=57> */
[----:B------:R-:W-:Y:S01]  /*6780*/  SHF.L.U64.HI R32, R3, 0x2, R0 ;  /* 0x0000000203207819 */ /* 0x000fe20000010200 */
[----:B------:R-:W-:Y:S01]  /*6790*/  UMOV UR4, URZ ;  /* 0x000000ff00047c82 */ /* 0x000fe20008000000 */
[----:B------:R-:W-:-:S02]  /*67a0*/  SHF.L.U64.HI R28, R29, 0x2, R34 ;  /* 0x000000021d1c7819 */ /* 0x000fc40000010222 */
[----:B------:R-:W-:Y:S02]  /*67b0*/  IADD3 R5, PT, PT, R7, UR4, RZ ;  /* 0x0000000407057c10 */ /* 0x000fe4000fffe0ff */
[----:B------:R-:W-:Y:S01]  /*67c0*/  MOV R2, R6 ;  /* 0x0000000600027202 */ /* 0x000fe20000000f00 */
[----:B------:R-:W-:Y:S01]  /*67d0*/  IMAD.WIDE.U32 R6, R12, 0x4, RZ ;  /* 0x000000040c067825 */ /* 0x000fe200078e00ff */
[C---:B0-----:R-:W-:Y:S02]  /*67e0*/  IADD3 R24, P2, PT, R22.reuse, UR10, RZ ;  /* 0x0000000a16187c10 */ /* 0x041fe4000ff5e0ff */
[----:B-1----:R-:W-:Y:S02]  /*67f0*/  IADD3 R26, P1, PT, R22, UR6, RZ ;  /* 0x00000006161a7c10 */ /* 0x002fe4000ff3e0ff */
[C---:B------:R-:W-:Y:S02]  /*6800*/  IADD3.X R25, PT, PT, R23.reuse, UR11, RZ, P2, !PT ;  /* 0x0000000b17197c10 */ /* 0x040fe400097fe4ff */
[----:B------:R-:W-:-:S02]  /*6810*/  IADD3.X R27, PT, PT, R23, UR7, RZ, P1, !PT ;  /* 0x00000007171b7c10 */ /* 0x000fc40008ffe4ff */
[----:B------:R-:W-:Y:S02]  /*6820*/  IADD3 R18, P2, PT, RZ, -R9, RZ ;  /* 0x80000009ff127210 */ /* 0x000fe40007f5e0ff */
[----:B--2---:R-:W-:Y:S02]  /*6830*/  IADD3 R22, P1, PT, R22, UR12, RZ ;  /* 0x0000000c16167c10 */ /* 0x004fe4000ff3e0ff */
[----:B------:R-:W-:Y:S02]  /*6840*/  SHF.L.U32 R9, R13, 0x2, RZ ;  /* 0x000000020d097819 */ /* 0x000fe400000006ff */
[----:B------:R-:W-:Y:S02]  /*6850*/  IADD3.X R23, PT, PT, R23, UR13, RZ, P1, !PT ;  /* 0x0000000d17177c10 */ /* 0x000fe40008ffe4ff */
[----:B------:R-:W-:Y:S02]  /*6860*/  IADD3 R30, PT, PT, R7, R9, RZ ;  /* 0x00000009071e7210 */ /* 0x000fe40007ffe0ff */
[----:B------:R-:W-:-:S07]  /*6870*/  IADD3.X R20, PT, PT, RZ, -0x1, RZ, P2, !PT ;  /* 0xffffffffff147810 */ /* 0x000fce00017fe4ff */
.L_x_953:
        /* <DEDUP_REMOVED lines=31> */
.L_x_952:
[----:B------:R-:W-:Y:S05]  /*6a70*/  BSYNC.RECONVERGENT B0 ;  /* 0x0000000000007941 */ /* 0x000fea0003800200 */
.L_x_951:
        /* <DEDUP_REMOVED lines=10> */
.L_x_954:
        /* <DEDUP_REMOVED lines=87> */
.L_x_955:
        /* <DEDUP_REMOVED lines=15> */
.L_x_3425:


//--------------------- .text._Z35group_norm_nhwc_bwd_one_pass_kernelI11Fp16IOBf16WLi512ELi30ELi480EEv26Group_norm_nhwc_bwd_params --------------------------
	.section	.text._Z35group_norm_nhwc_bwd_one_pass_kernelI11Fp16IOBf16WLi512ELi30ELi480EEv26Group_norm_nhwc_bwd_params,"ax",@progbits
	.align	128
        .global         _Z35group_norm_nhwc_bwd_one_pass_kernelI11Fp16IOBf16WLi512ELi30ELi480EEv26Group_norm_nhwc_bwd_params
        .type           _Z35group_norm_nhwc_bwd_one_pass_kernelI11Fp16IOBf16WLi512ELi30ELi480EEv26Group_norm_nhwc_bwd_params,@function
        .size           _Z35group_norm_nhwc_bwd_one_pass_kernelI11Fp16IOBf16WLi512ELi30ELi480EEv26Group_norm_nhwc_bwd_params,(.L_x_3426 - _Z35group_norm_nhwc_bwd_one_pass_kernelI11Fp16IOBf16WLi512ELi30ELi480EEv26Group_norm_nhwc_bwd_params)
        .other          _Z35group_norm_nhwc_bwd_one_pass_kernelI11Fp16IOBf16WLi512ELi30ELi480EEv26Group_norm_nhwc_bwd_params,@"STO_CUDA_ENTRY STV_DEFAULT"
_Z35group_norm_nhwc_bwd_one_pass_kernelI11Fp16IOBf16WLi512ELi30ELi480EEv26Group_norm_nhwc_bwd_params:
.text._Z35group_norm_nhwc_bwd_one_pass_kernelI11Fp16IOBf16WLi512ELi30ELi480EEv26Group_norm_nhwc_bwd_params:
        /* <DEDUP_REMOVED lines=21> */
.L_x_1023:
[----:B------:R-:W1:Y:S01]  /*0150*/  LDC R8, c[0x0][0x410] ;  /* 0x00010400ff087b82 */ /* 0x000e620000000800 */
[----:B0-----:R-:W-:Y:S01]  /*0160*/  HFMA2 R2, -RZ, RZ, 0, 0 ;  /* 0x00000000ff027431 */ /* 0x001fe200000001ff */
[----:B------:R-:W-:Y:S01]  /*0170*/  IABS R7, UR6 ;  /* 0x0000000600077c13 */ /* 0x000fe20008000000 */
[----:B------:R-:W2:Y:S01]  /*0180*/  LDCU UR5, c[0x0][0x41c] ;  /* 0x00008380ff0577ac */ /* 0x000ea20008000800 */
[----:B------:R-:W-:Y:S01]  /*0190*/  ISETP.LE.AND P1, PT, RZ, UR6, PT ;  /* 0x00000006ff007c0c */ /* 0x000fe2000bf23270 */
[----:B------:R-:W-:Y:S01]  /*01a0*/  HFMA2 R40, -RZ, RZ, 0, 0 ;  /* 0x00000000ff287431 */ /* 0x000fe200000001ff */
        /* <DEDUP_REMOVED lines=9> */
[----:B------:R-:W1:Y:S08]  /*0240*/  I2F.RP R4, R6 ;  /* 0x0000000600047306 */ /* 0x000e700000209400 */
[----:B-1----:R-:W1:Y:S02]  /*0250*/  MUFU.RCP R4, R4 ;  /* 0x0000000400047308 */ /* 0x002e640000001000 */
[----:B-1----:R-:W-:-:S06]  /*0260*/  IADD3 R3, PT, PT, R4, 0xffffffe, RZ ;  /* 0x0ffffffe04037810 */ /* 0x002fcc0007ffe0ff */
[----:B------:R-:W1:Y:S02]  /*0270*/  F2I.FTZ.U32.TRUNC.NTZ R3, R3 ;  /* 0x0000000300037305 */ /* 0x000e64000021f000 */
[----:B-1----:R-:W-:-:S05]  /*0280*/  IADD3 R5, PT, PT, RZ, -R3, RZ ;  /* 0x80000003ff057210 */ /* 0x002fca0007ffe0ff */
[----:B------:R-:W-:-:S04]  /*0290*/  IMAD R5, R5, R6, RZ ;  /* 0x0000000605057224 */ /* 0x000fc800078e02ff */
[----:B------:R-:W-:Y:S02]  /*02a0*/  IMAD.HI.U32 R5, R3, R5, R2 ;  /* 0x0000000503057227 */ /* 0x000fe400078e0002 */
[----:B------:R-:W2:Y:S04]  /*02b0*/  S2R R2, SR_CTAID.X ;  /* 0x0000000000027919 */ /* 0x000ea80000002500 */
[----:B------:R-:W-:-:S05]  /*02c0*/  IMAD.HI.U32 R5, R5, R7, RZ ;  /* 0x0000000705057227 */ /* 0x000fca00078e00ff */
[----:B------:R-:W-:-:S05]  /*02d0*/  IADD3 R4, PT, PT, -R5, RZ, RZ ;  /* 0x000000ff05047210 */ /* 0x000fca0007ffe1ff */
[----:B------:R-:W-:Y:S01]  /*02e0*/  IMAD R3, R6, R4, R7 ;  /* 0x0000000406037224 */ /* 0x000fe200078e0207 */
[----:B------:R-:W-:-:S04]  /*02f0*/  LOP3.LUT R7, R8, UR6, RZ, 0x3c, !PT ;  /* 0x0000000608077c12 */ /* 0x000fc8000f8e3cff */
[----:B------:R-:W-:Y:S02]  /*0300*/  ISETP.GT.U32.AND P2, PT, R6, R3, PT ;  /* 0x000000030600720c */ /* 0x000fe40003f44070 */
[----:B------:R-:W-:-:S11]  /*0310*/  ISETP.GE.AND P5, PT, R7, RZ, PT ;  /* 0x000000ff0700720c */ /* 0x000fd60003fa6270 */
[-C--:B------:R-:W-:Y:S01]  /*0320*/  @!P2 IADD3 R3, PT, PT, R3, -R6.reuse, RZ ;  /* 0x800000060303a210 */ /* 0x080fe20007ffe0ff */
[----:B--2---:R-:W-:Y:S01]  /*0330*/  IMAD R23, R2, UR5, R43 ;  /* 0x0000000502177c24 */ /* 0x004fe2000f8e022b */
[----:B------:R-:W-:Y:S02]  /*0340*/  @!P2 IADD3 R5, PT, PT, R5, 0x1, RZ ;  /* 0x000000010505a810 */ /* 0x000fe40007ffe0ff */
[----:B------:R-:W-:Y:S02]  /*0350*/  ISETP.GE.U32.AND P0, PT, R3, R6, PT ;  /* 0x000000060300720c */ /* 0x000fe40003f06070 */
[----:B---3--:R-:W-:Y:S02]  /*0360*/  ISETP.GE.U32.AND P3, PT, R23, UR12, PT ;  /* 0x0000000c17007c0c */ /* 0x008fe4000bf66070 */
[----:B------:R-:W-:Y:S02]  /*0370*/  SHF.R.S32.HI R9, RZ, 0x1f, R23 ;  /* 0x0000001fff097819 */ /* 0x000fe40000011417 */
[----:B------:R-:W-:-:S02]  /*0380*/  ISETP.GT.U32.AND P4, PT, R6, R3, PT ;  /* 0x000000030600720c */ /* 0x000fc40003f84070 */
[----:B------:R-:W-:Y:S02]  /*0390*/  ISETP.GE.AND.EX P3, PT, R9, UR13, PT, P3 ;  /* 0x0000000d09007c0c */ /* 0x000fe4000bf66330 */
[----:B------:R-:W-:Y:S02]  /*03a0*/  IADD3 R4, PT, PT, R3, -R6, RZ ;  /* 0x8000000603047210 */ /* 0x000fe40007ffe0ff */
[----:B------:R-:W-:Y:S02]  /*03b0*/  ISETP.NE.AND P2, PT, R8, RZ, PT ;  /* 0x000000ff0800720c */ /* 0x000fe40003f45270 */
[----:B------:R-:W-:Y:S02]  /*03c0*/  SEL R3, R4, R3, !P4 ;  /* 0x0000000304037207 */ /* 0x000fe40006000000 */
[----:B------:R-:W-:Y:S02]  /*03d0*/  @P0 IADD3 R5, PT, PT, R5, 0x1, RZ ;  /* 0x0000000105050810 */ /* 0x000fe40007ffe0ff */
[----:B------:R-:W-:-:S02]  /*03e0*/  LOP3.LUT R4, RZ, R8, RZ, 0x33, !PT ;  /* 0x00000008ff047212 */ /* 0x000fc400078e33ff */
[----:B------:R-:W-:Y:S01]  /*03f0*/  @!P1 IADD3 R3, PT, PT, -R3, RZ, RZ ;  /* 0x000000ff03039210 */ /* 0x000fe20007ffe1ff */
[----:B------:R-:W1:Y:S01]  /*0400*/  @!P3 LDC.64 R12, c[0x0][0x3f8] ;  /* 0x0000fe00ff0cbb82 */ /* 0x000e620000000a00 */
[----:B------:R-:W-:Y:S02]  /*0410*/  @!P5 IADD3 R5, PT, PT, -R5, RZ, RZ ;  /* 0x000000ff0505d210 */ /* 0x000fe40007ffe1ff */
[----:B------:R-:W-:Y:S02]  /*0420*/  IADD3 R19, PT, PT, R23, 0x20, RZ ;  /* 0x0000002017137810 */ /* 0x000fe40007ffe0ff */
[C---:B------:R-:W-:Y:S02]  /*0430*/  SEL R56, R4.reuse, R3, !P2 ;  /* 0x0000000304387207 */ /* 0x040fe40005000000 */
[----:B------:R-:W-:Y:S01]  /*0440*/  SEL R5, R4, R5, !P2 ;  /* 0x0000000504057207 */ /* 0x000fe20005000000 */
[----:B------:R-:W2:Y:S01]  /*0450*/  @!P3 LDC.64 R16, c[0x0][0x3a0] ;  /* 0x0000e800ff10bb82 */ /* 0x000ea20000000a00 */
[----:B------:R-:W-:Y:S01]  /*0460*/  ISETP.GE.U32.AND P2, PT, R19, UR12, PT ;  /* 0x0000000c13007c0c */ /* 0x000fe2000bf46070 */
[----:B------:R-:W-:Y:S01]  /*0470*/  IMAD R3, R56, 0x1e, RZ ;  /* 0x0000001e38037824 */ /* 0x000fe200078e02ff */
[----:B------:R-:W-:-:S02]  /*0480*/  SHF.R.S32.HI R11, RZ, 0x1f, R19 ;  /* 0x0000001fff0b7819 */ /* 0x000fc40000011413 */
[----:B------:R-:W-:Y:S02]  /*0490*/  SHF.R.S32.HI R4, RZ, 0x1f, R5 ;  /* 0x0000001fff047819 */ /* 0x000fe40000011405 */
[----:B------:R-:W-:Y:S01]  /*04a0*/  ISETP.GE.AND.EX P2, PT, R11, UR13, PT, P2 ;  /* 0x0000000d0b007c0c */ /* 0x000fe2000bf46320 */
[----:B------:R-:W3:Y:S01]  /*04b0*/  @!P3 LDC.64 R26, c[0x0][0x398] ;  /* 0x0000e600ff1abb82 */ /* 0x000ee20000000a00 */
[----:B------:R-:W-:Y:S01]  /*04c0*/  IADD3 R58, P0, PT, R3, R48, RZ ;  /* 0x00000030033a7210 */ /* 0x000fe20007f1e0ff */
[----:B------:R-:W-:Y:S01]  /*04d0*/  IMAD R4, R4, UR14, RZ ;  /* 0x0000000e04047c24 */ /* 0x000fe2000f8e02ff */
[----:B------:R-:W-:Y:S02]  /*04e0*/  IADD3 R14, PT, PT, R23, 0x40, RZ ;  /* 0x00000040170e7810 */ /* 0x000fe40007ffe0ff */
[----:B------:R-:W-:Y:S01]  /*04f0*/  LEA.HI.X.SX32 R59, R3, RZ, 0x1, P0 ;  /* 0x000000ff033b7211 */ /* 0x000fe200000f0eff */
[----:B------:R-:W-:Y:S01]  /*0500*/  IMAD R61, R5, UR15, R4 ;  /* 0x0000000f053d7c24 */ /* 0x000fe2000f8e0204 */
[----:B------:R-:W-:Y:S01]  /*0510*/  ISETP.GE.U32.AND P1, PT, R14, UR12, PT ;  /* 0x0000000c0e007c0c */ /* 0x000fe2000bf26070 */
[----:B-1----:R-:W-:Y:S01]  /*0520*/  @!P3 IMAD R4, R9, R12, RZ ;  /* 0x0000000c0904b224 */ /* 0x002fe200078e02ff */
[----:B------:R-:W-:Y:S01]  /*0530*/  SHF.R.S32.HI R25, RZ, 0x1f, R14 ;  /* 0x0000001fff197819 */ /* 0x000fe2000001140e */
[----:B------:R-:W-:-:S02]  /*0540*/  IMAD.WIDE.U32 R58, R5, UR14, R58 ;  /* 0x0000000e053a7c25 */ /* 0x000fc4000f8e003a */
[----:B------:R-:W1:Y:S01]  /*0550*/  @!P2 LDC.64 R6, c[0x0][0x3f8] ;  /* 0x0000fe00ff06ab82 */ /* 0x000e620000000a00 */
[----:B------:R-:W-:Y:S01]  /*0560*/  ISETP.GE.AND.EX P1, PT, R25, UR13, PT, P1 ;  /* 0x0000000d19007c0c */ /* 0x000fe2000bf26310 */
[----:B------:R-:W-:Y:S01]  /*0570*/  @!P3 IMAD R3, R23, R13, R4 ;  /* 0x0000000d1703b224 */ /* 0x000fe200078e0204 */
[----:B------:R-:W-:Y:S02]  /*0580*/  IADD3 R61, PT, PT, R59, R61, RZ ;  /* 0x0000003d3b3d7210 */ /* 0x000fe40007ffe0ff */
[----:B------:R-:W-:-:S05]  /*0590*/  @!P3 MOV R60, R58 ;  /* 0x0000003a003cb202 */ /* 0x000fca0000000f00 */
[----:B------:R-:W-:-:S04]  /*05a0*/  @!P3 IMAD.WIDE.U32 R4, R23, R12, R60 ;  /* 0x0000000c1704b225 */ /* 0x000fc800078e003c */
[----:B------:R-:W4:Y:S01]  /*05b0*/  @!P1 LDC.64 R12, c[0x0][0x3f8] ;  /* 0x0000fe00ff0c9b82 */ /* 0x000f220000000a00 */
[----:B------:R-:W-:Y:S02]  /*05c0*/  @!P3 IADD3 R3, PT, PT, R5, R3, RZ ;  /* 0x000000030503b210 */ /* 0x000fe40007ffe0ff */
[C---:B------:R-:W-:Y:S02]  /*05d0*/  @!P3 SHF.L.U32 R21, R4.reuse, 0x1, RZ ;  /* 0x000000010415b819 */ /* 0x040fe400000006ff */
[----:B------:R-:W-:Y:S02]  /*05e0*/  @!P3 SHF.L.U64.HI R4, R4, 0x1, R3 ;  /* 0x000000010404b819 */ /* 0x000fe40000010203 */
[----:B--2---:R-:W-:Y:S02]  /*05f0*/  @!P3 IADD3 R8, P0, PT, R21, R16, RZ ;  /* 0x000000101508b210 */ /* 0x004fe40007f1e0ff */
[----:B------:R-:W-:Y:S01]  /*0600*/  IADD3 R3, PT, PT, R23, 0x60, RZ ;  /* 0x0000006017037810 */ /* 0x000fe20007ffe0ff */
[----:B-1----:R-:W-:Y:S01]  /*0610*/  @!P2 IMAD R10, R11, R6, RZ ;  /* 0x000000060b0aa224 */ /* 0x002fe200078e02ff */
[----:B------:R-:W-:-:S02]  /*0620*/  @!P3 IADD3.X R9, PT, PT, R4, R17, RZ, P0, !PT ;  /* 0x000000110409b210 */ /* 0x000fc400007fe4ff */
[----:B------:R-:W1:Y:S01]  /*0630*/  @!P2 LDC.64 R16, c[0x0][0x3a0] ;  /* 0x0000e800ff10ab82 */ /* 0x000e620000000a00 */
[----:B------:R-:W-:Y:S01]  /*0640*/  @!P2 IMAD R7, R19, R7, R10 ;  /* 0x000000071307a224 */ /* 0x000fe200078e020a */
[----:B------:R-:W-:Y:S01]  /*0650*/  ISETP.GE.U32.AND P0, PT, R3, UR12, PT ;  /* 0x0000000c03007c0c */ /* 0x000fe2000bf06070 */
[----:B------:R-:W5:Y:S01]  /*0660*/  @!P3 LDG.E R40, desc[UR10][R8.64] ;  /* 0x0000000a0828b981 */ /* 0x000f62000c1e1900 */
[----:B------:R-:W-:Y:S02]  /*0670*/  SHF.R.S32.HI R15, RZ, 0x1f, R3 ;  /* 0x0000001fff0f7819 */ /* 0x000fe40000011403 */
[----:B------:R-:W-:Y:S02]  /*0680*/  @!P2 MOV R10, R58 ;  /* 0x0000003a000aa202 */ /* 0x000fe40000000f00 */
[----:B------:R-:W-:Y:S02]  /*0690*/  @!P2 MOV R11, R61 ;  /* 0x0000003d000ba202 */ /* 0x000fe40000000f00 */
[----:B---3--:R-:W-:-:S02]  /*06a0*/  @!P3 IADD3 R20, P4, PT, R21, R26, RZ ;  /* 0x0000001a1514b210 */ /* 0x008fc40007f9e0ff */
[----:B------:R-:W-:Y:S01]  /*06b0*/  ISETP.GE.AND.EX P0, PT, R15, UR13, PT, P0 ;  /* 0x0000000d0f007c0c */ /* 0x000fe2000bf06300 */
[----:B------:R-:W-:Y:S01]  /*06c0*/  @!P2 IMAD.WIDE.U32 R10, R19, R6, R10 ;  /* 0x00000006130aa225 */ /* 0x000fe200078e000a */
[----:B------:R-:W-:Y:S02]  /*06d0*/  @!P3 IADD3.X R21, PT, PT, R4, R27, RZ, P4, !PT ;  /* 0x0000001b0415b210 */ /* 0x000fe400027fe4ff */
[----:B------:R-:W2:Y:S02]  /*06e0*/  @!P2 LDC.64 R4, c[0x0][0x398] ;  /* 0x0000e600ff04ab82 */ /* 0x000ea40000000a00 */
[----:B------:R-:W-:Y:S01]  /*06f0*/  @!P2 IADD3 R11, PT, PT, R11, R7, RZ ;  /* 0x000000070b0ba210 */ /* 0x000fe20007ffe0ff */
[----:B------:R3:W5:Y:S01]  /*0700*/  @!P3 LDG.E R39, desc[UR10][R20.64] ;  /* 0x0000000a1427b981 */ /* 0x000762000c1e1900 */
[----:B------:R-:W-:-:S04]  /*0710*/  @!P2 SHF.L.U32 R29, R10, 0x1, RZ ;  /* 0x000000010a1da819 */ /* 0x000fc800000006ff */
[----:B------:R-:W0:Y:S01]  /*0720*/  @!P1 LDC.64 R6, c[0x0][0x3a0] ;  /* 0x0000e800ff069b82 */ /* 0x000e220000000a00 */
[----:B------:R-:W-:Y:S02]  /*0730*/  @!P2 SHF.L.U64.HI R22, R10, 0x1, R11 ;  /* 0x000000010a16a819 */ /* 0x000fe4000001020b */
[----:B-1----:R-:W-:Y:S01]  /*0740*/  @!P2 IADD3 R26, P3, PT, R29, R16, RZ ;  /* 0x000000101d1aa210 */ /* 0x002fe20007f7e0ff */
[----:B----4-:R-:W-:Y:S01]  /*0750*/  @!P1 IMAD R25, R25, R12, RZ ;  /* 0x0000000c19199224 */ /* 0x010fe200078e02ff */
[----:B------:R-:W-:-:S03]  /*0760*/  IADD3 R18, PT, PT, R23, 0x80, RZ ;  /* 0x0000008017127810 */ /* 0x000fc60007ffe0ff */
[----:B------:R-:W1:Y:S01]  /*0770*/  @!P1 LDC.64 R10, c[0x0][0x398] ;  /* 0x0000e600ff0a9b82 */ /* 0x000e620000000a00 */
[----:B---3--:R-:W-:Y:S02]  /*0780*/  @!P1 MOV R20, R58 ;  /* 0x0000003a00149202 */ /* 0x008fe40000000f00 */
[----:B------:R-:W-:-:S05]  /*0790*/  @!P1 MOV R21, R61 ;  /* 0x0000003d00159202 */ /* 0x000fca0000000f00 */
[----:B------:R-:W3:Y:S01]  /*07a0*/  @!P0 LDC.64 R8, c[0x0][0x3f8] ;  /* 0x0000fe00ff088b82 */ /* 0x000ee20000000a00 */
[----:B------:R-:W-:Y:S01]  /*07b0*/  @!P2 IADD3.X R27, PT, PT, R22, R17, RZ, P3, !PT ;  /* 0x00000011161ba210 */ /* 0x000fe20001ffe4ff */
[----:B------:R-:W-:Y:S01]  /*07c0*/  @!P1 IMAD R25, R14, R13, R25 ;  /* 0x0000000d0e199224 */ /* 0x000fe200078e0219 */
[----:B------:R-:W-:Y:S02]  /*07d0*/  ISETP.GE.U32.AND P3, PT, R18, UR12, PT ;  /* 0x0000000c12007c0c */ /* 0x000fe4000bf66070 */
[----:B------:R-:W-:Y:S01]  /*07e0*/  SHF.R.S32.HI R17, RZ, 0x1f, R18 ;  /* 0x0000001fff117819 */ /* 0x000fe20000011412 */
[----:B------:R-:W-:Y:S01]  /*07f0*/  @!P1 IMAD.WIDE.U32 R12, R14, R12, R20 ;  /* 0x0000000c0e0c9225 */ /* 0x000fe200078e0014 */
[----:B--2---:R-:W-:Y:S01]  /*0800*/  @!P2 IADD3 R28, P4, PT, R29, R4, RZ ;  /* 0x000000041d1ca210 */ /* 0x004fe20007f9e0ff */
[----:B------:R2:W5:Y:S01]  /*0810*/  @!P2 LDG.E R38, desc[UR10][R26.64] ;  /* 0x0000000a1a26a981 */ /* 0x000562000c1e1900 */
[----:B------:R-:W-:Y:S02]  /*0820*/  ISETP.GE.AND.EX P3, PT, R17, UR13, PT, P3 ;  /* 0x0000000d11007c0c */ /* 0x000fe4000bf66330 */
[----:B------:R-:W-:-:S02]  /*0830*/  @!P1 IADD3 R13, PT, PT, R13, R25, RZ ;  /* 0x000000190d0d9210 */ /* 0x000fc40007ffe0ff */
[----:B------:R-:W-:Y:S02]  /*0840*/  @!P1 SHF.L.U32 R25, R12, 0x1, RZ ;  /* 0x000000010c199819 */ /* 0x000fe400000006ff */
[----:B------:R-:W-:Y:S02]  /*0850*/  @!P2 IADD3.X R29, PT, PT, R22, R5, RZ, P4, !PT ;  /* 0x00000005161da210 */ /* 0x000fe400027fe4ff */
[----:B------:R-:W-:Y:S01]  /*0860*/  @!P1 SHF.L.U64.HI R14, R12, 0x1, R13 ;  /* 0x000000010c0e9819 */ /* 0x000fe2000001020d */
[----:B------:R-:W4:Y:S01]  /*0870*/  @!P0 LDC.64 R4, c[0x0][0x398] ;  /* 0x0000e600ff048b82 */ /* 0x000f220000000a00 */
[C---:B0-----:R-:W-:Y:S01]  /*0880*/  @!P1 IADD3 R20, P4, PT, R25.reuse, R6, RZ ;  /* 0x0000000619149210 */ /* 0x041fe20007f9e0ff */
[----:B------:R0:W5:Y:S01]  /*0890*/  @!P2 LDG.E R37, desc[UR10][R28.64] ;  /* 0x0000000a1c25a981 */ /* 0x000162000c1e1900 */
[----:B-1----:R-:W-:Y:S02]  /*08a0*/  @!P1 IADD3 R24, P5, PT, R25, R10, RZ ;  /* 0x0000000a19189210 */ /* 0x002fe40007fbe0ff */
[C---:B------:R-:W-:Y:S01]  /*08b0*/  @!P1 IADD3.X R21, PT, PT, R14.reuse, R7, RZ, P4, !PT ;  /* 0x000000070e159210 */ /* 0x040fe200027fe4ff */
[----:B---3--:R-:W-:Y:S01]  /*08c0*/  @!P0 IMAD R10, R15, R8, RZ ;  /* 0x000000080f0a8224 */ /* 0x008fe200078e02ff */
[----:B------:R-:W-:Y:S01]  /*08d0*/  IADD3 R16, PT, PT, R23, 0xa0, RZ ;  /* 0x000000a017107810 */ /* 0x000fe20007ffe0ff */
[----:B------:R-:W0:Y:S01]  /*08e0*/  @!P3 LDC.64 R6, c[0x0][0x3f8] ;  /* 0x0000fe00ff06bb82 */ /* 0x000e220000000a00 */
[----:B------:R-:W-:Y:S01]  /*08f0*/  @!P1 IADD3.X R25, PT, PT, R14, R11, RZ, P5, !PT ;  /* 0x0000000b0e199210 */ /* 0x000fe20002ffe4ff */
[----:B------:R-:W-:Y:S01]  /*0900*/  @!P0 IMAD R15, R3, R9, R10 ;  /* 0x00000009030f8224 */ /* 0x000fe200078e020a */
[----:B------:R-:W-:Y:S01]  /*0910*/  ISETP.GE.U32.AND P2, PT, R16, UR12, PT ;  /* 0x0000000c10007c0c */ /* 0x000fe2000bf46070 */
[----:B------:R1:W5:Y:S01]  /*0920*/  @!P1 LDG.E R36, desc[UR10][R20.64] ;  /* 0x0000000a14249981 */ /* 0x000362000c1e1900 */
[----:B------:R-:W-:-:S02]  /*0930*/  SHF.R.S32.HI R19, RZ, 0x1f, R16 ;  /* 0x0000001fff137819 */ /* 0x000fc40000011410 */
[----:B------:R-:W-:Y:S01]  /*0940*/  @!P0 MOV R10, R58 ;  /* 0x0000003a000a8202 */ /* 0x000fe20000000f00 */
[----:B------:R-:W3:Y:S01]  /*0950*/  @!P0 LDC.64 R12, c[0x0][0x3a0] ;  /* 0x0000e800ff0c8b82 */ /* 0x000ee20000000a00 */
[----:B------:R-:W-:Y:S01]  /*0960*/  @!P0 MOV R11, R61 ;  /* 0x0000003d000b8202 */ /* 0x000fe20000000f00 */
[----:B------:R4:W5:Y:S01]  /*0970*/  @!P1 LDG.E R35, desc[UR10][R24.64] ;  /* 0x0000000a18239981 */ /* 0x000962000c1e1900 */
[----:B------:R-:W-:Y:S01]  /*0980*/  ISETP.GE.AND.EX P2, PT, R19, UR13, PT, P2 ;  /* 0x0000000d13007c0c */ /* 0x000fe2000bf46320 */
[----:B------:R-:W-:Y:S01]  /*0990*/  @!P0 IMAD.WIDE.U32 R8, R3, R8, R10 ;  /* 0x0000000803088225 */ /* 0x000fe200078e000a */
[----:B------:R-:W-:-:S03]  /*09a0*/  IADD3 R3, PT, PT, R23, 0xc0, RZ ;  /* 0x000000c017037810 */ /* 0x000fc60007ffe0ff */
[----:B------:R-:W3:Y:S01]  /*09b0*/  @!P3 LDC.64 R10, c[0x0][0x3a0] ;  /* 0x0000e800ff0abb82 */ /* 0x000ee20000000a00 */
[----:B------:R-:W-:Y:S02]  /*09c0*/  @!P0 IADD3 R9, PT, PT, R9, R15, RZ ;  /* 0x0000000f09098210 */ /* 0x000fe40007ffe0ff */
[C---:B--2---:R-:W-:Y:S02]  /*09d0*/  @!P0 SHF.L.U32 R27, R8.reuse, 0x1, RZ ;  /* 0x00000001081b8819 */ /* 0x044fe400000006ff */
[----:B------:R-:W-:Y:S01]  /*09e0*/  @!P0 SHF.L.U64.HI R22, R8, 0x1, R9 ;  /* 0x0000000108168819 */ /* 0x000fe20000010209 */
[----:B0-----:R-:W-:Y:S02]  /*09f0*/  @!P3 IMAD R28, R17, R6, RZ ;  /* 0x00000006111cb224 */ /* 0x001fe400078e02ff */
[----:B------:R-:W0:Y:S01]  /*0a00*/  @!P2 LDC.64 R8, c[0x0][0x3f8] ;  /* 0x0000fe00ff08ab82 */ /* 0x000e220000000a00 */
[----:B------:R-:W-:Y:S02]  /*0a10*/  ISETP.GE.U32.AND P1, PT, R3, UR12, PT ;  /* 0x0000000c03007c0c */ /* 0x000fe4000bf26070 */
[----:B------:R-:W-:-:S02]  /*0a20*/  SHF.R.S32.HI R17, RZ, 0x1f, R3 ;  /* 0x0000001fff117819 */ /* 0x000fc40000011403 */
[----:B-1----:R-:W-:Y:S02]  /*0a30*/  @!P3 MOV R20, R58 ;  /* 0x0000003a0014b202 */ /* 0x002fe40000000f00 */
[----:B------:R-:W-:Y:S01]  /*0a40*/  @!P3 MOV R21, R61 ;  /* 0x0000003d0015b202 */ /* 0x000fe20000000f00 */
[----:B------:R-:W1:Y:S01]  /*0a50*/  @!P3 LDC.64 R14, c[0x0][0x398] ;  /* 0x0000e600ff0ebb82 */ /* 0x000e620000000a00 */
[----:B------:R-:W-:Y:S01]  /*0a60*/  ISETP.GE.AND.EX P1, PT, R17, UR13, PT, P1 ;  /* 0x0000000d11007c0c */ /* 0x000fe2000bf26310 */
[C---:B----4-:R-:W-:Y:S01]  /*0a70*/  @!P3 IMAD R25, R18.reuse, R7, R28 ;  /* 0x000000071219b224 */ /* 0x050fe200078e021c */
[C---:B------:R-:W-:Y:S01]  /*0a80*/  @!P0 IADD3 R26, P5, PT, R27.reuse, R4, RZ ;  /* 0x000000041b1a8210 */ /* 0x040fe20007fbe0ff */
[----:B------:R-:W-:Y:S01]  /*0a90*/  @!P3 IMAD.WIDE.U32 R6, R18, R6, R20 ;  /* 0x000000061206b225 */ /* 0x000fe200078e0014 */
[----:B---3--:R-:W-:Y:S02]  /*0aa0*/  @!P0 IADD3 R12, P4, PT, R27, R12, RZ ;  /* 0x0000000c1b0c8210 */ /* 0x008fe40007f9e0ff */
[----:B------:R-:W-:-:S02]  /*0ab0*/  @!P0 IADD3.X R27, PT, PT, R22, R5, RZ, P5, !PT ;  /* 0x00000005161b8210 */ /* 0x000fc40002ffe4ff */
[----:B------:R-:W-:Y:S02]  /*0ac0*/  @!P3 IADD3 R5, PT, PT, R7, R25, RZ ;  /* 0x000000190705b210 */ /* 0x000fe40007ffe0ff */
[----:B------:R-:W-:Y:S01]  /*0ad0*/  @!P0 IADD3.X R13, PT, PT, R22, R13, RZ, P4, !PT ;  /* 0x0000000d160d8210 */ /* 0x000fe200027fe4ff */
[----:B------:R-:W5:Y:S01]  /*0ae0*/  @!P0 LDG.E R33, desc[UR10][R26.64] ;  /* 0x0000000a1a218981 */ /* 0x000f62000c1e1900 */
[C---:B------:R-:W-:Y:S02]  /*0af0*/  @!P3 SHF.L.U64.HI R22, R6.reuse, 0x1, R5 ;  /* 0x000000010616b819 */ /* 0x040fe40000010205 */
[----:B------:R-:W-:Y:S01]  /*0b00*/  @!P3 SHF.L.U32 R21, R6, 0x1, RZ ;  /* 0x000000010615b819 */ /* 0x000fe200000006ff */
[----:B------:R-:W2:Y:S01]  /*0b10*/  @!P1 LDC.64 R4, c[0x0][0x3f8] ;  /* 0x0000fe00ff049b82 */ /* 0x000ea20000000a00 */
[----:B------:R3:W5:Y:S01]  /*0b20*/  @!P0 LDG.E R34, desc[UR10][R12.64] ;  /* 0x0000000a0c228981 */ /* 0x000762000c1e1900 */
[----:B0-----:R-:W-:Y:S01]  /*0b30*/  @!P2 IMAD R24, R19, R8, RZ ;  /* 0x000000081318a224 */ /* 0x001fe200078e02ff */
[----:B------:R-:W-:-:S05]  /*0b40*/  @!P3 IADD3 R20, P0, PT, R21, R10, RZ ;  /* 0x0000000a1514b210 */ /* 0x000fca0007f1e0ff */
[----:B------:R-:W0:Y:S01]  /*0b50*/  @!P2 LDC.64 R6, c[0x0][0x3a0] ;  /* 0x0000e800ff06ab82 */ /* 0x000e220000000a00 */
[----:B-1----:R-:W-:Y:S02]  /*0b60*/  @!P3 IADD3 R14, P5, PT, R21, R14, RZ ;  /* 0x0000000e150eb210 */ /* 0x002fe40007fbe0ff */
[----:B------:R-:W-:-:S05]  /*0b70*/  @!P3 IADD3.X R21, PT, PT, R22, R11, RZ, P0, !PT ;  /* 0x0000000b1615b210 */ /* 0x000fca00007fe4ff */
[----:B------:R-:W1:Y:S01]  /*0b80*/  @!P2 LDC.64 R18, c[0x0][0x398] ;  /* 0x0000e600ff12ab82 */ /* 0x000e620000000a00 */
[----:B------:R-:W-:Y:S01]  /*0b90*/  IADD3 R25, PT, PT, R23, 0xe0, RZ ;  /* 0x000000e017197810 */ /* 0x000fe20007ffe0ff */
[C---:B---3--:R-:W-:Y:S01]  /*0ba0*/  @!P2 IMAD R13, R16.reuse, R9, R24 ;  /* 0x00000009100da224 */ /* 0x048fe200078e0218 */
[----:B------:R-:W-:Y:S01]  /*0bb0*/  @!P2 MOV R10, R58 ;  /* 0x0000003a000aa202 */ /* 0x000fe20000000f00 */
[----:B------:R-:W5:Y:S01]  /*0bc0*/  @!P3 LDG.E R32, desc[UR10][R20.64] ;  /* 0x0000000a1420b981 */ /* 0x000f62000c1e1900 */
[----:B------:R-:W-:Y:S02]  /*0bd0*/  @!P2 MOV R11, R61 ;  /* 0x0000003d000ba202 */ /* 0x000fe40000000f00 */
[----:B------:R-:W-:Y:S02]  /*0be0*/  ISETP.GE.U32.AND P4, PT, R25, UR12, PT ;  /* 0x0000000c19007c0c */ /* 0x000fe4000bf86070 */
[----:B------:R-:W-:Y:S01]  /*0bf0*/  SHF.R.S32.HI R27, RZ, 0x1f, R25 ;  /* 0x0000001fff1b7819 */ /* 0x000fe20000011419 */
[----:B------:R-:W-:Y:S01]  /*0c00*/  @!P2 IMAD.WIDE.U32 R8, R16, R8, R10 ;  /* 0x000000081008a225 */ /* 0x000fe200078e000a */
[----:B------:R-:W-:-:S02]  /*0c10*/  @!P3 IADD3.X R15, PT, PT, R22, R15, RZ, P5, !PT ;  /* 0x0000000f160fb210 */ /* 0x000fc40002ffe4ff */
[----:B------:R-:W-:Y:S02]  /*0c20*/  ISETP.GE.AND.EX P4, PT, R27, UR13, PT, P4 ;  /* 0x0000000d1b007c0c */ /* 0x000fe4000bf86340 */
[----:B------:R-:W-:Y:S01]  /*0c30*/  @!P2 IADD3 R11, PT, PT, R9, R13, RZ ;  /* 0x0000000d090ba210 */ /* 0x000fe20007ffe0ff */
[----:B------:R3:W5:Y:S01]  /*0c40*/  @!P3 LDG.E R31, desc[UR10][R14.64] ;  /* 0x0000000a0e1fb981 */ /* 0x000762000c1e1900 */
[C---:B------:R-:W-:Y:S01]  /*0c50*/  @!P2 SHF.L.U32 R9, R8.reuse, 0x1, RZ ;  /* 0x000000010809a819 */ /* 0x040fe200000006ff */
[----:B------:R-:W4:Y:S01]  /*0c60*/  @!P1 LDC.64 R12, c[0x0][0x398] ;  /* 0x0000e600ff0c9b82 */ /* 0x000f220000000a00 */
[----:B------:R-:W-:Y:S01]  /*0c70*/  @!P2 SHF.L.U64.HI R16, R8, 0x1, R11 ;  /* 0x000000010810a819 */ /* 0x000fe2000001020b */
[----:B--2---:R-:W-:Y:S01]  /*0c80*/  @!P1 IMAD R8, R17, R4, RZ ;  /* 0x0000000411089224 */ /* 0x004fe200078e02ff */
[----:B0-----:R-:W-:Y:S02]  /*0c90*/  @!P2 IADD3 R6, P0, PT, R9, R6, RZ ;  /* 0x000000060906a210 */ /* 0x001fe40007f1e0ff */
[----:B------:R-:W-:-:S03]  /*0ca0*/  IADD3 R47, PT, PT, R23, 0x100, RZ ;  /* 0x00000100172f7810 */ /* 0x000fc60007ffe0ff */
[----:B------:R-:W0:Y:S01]  /*0cb0*/  @!P1 LDC.64 R10, c[0x0][0x3a0] ;  /* 0x0000e800ff0a9b82 */ /* 0x000e220000000a00 */
[----:B---3--:R-:W-:Y:S02]  /*0cc0*/  @!P1 MOV R14, R58 ;  /* 0x0000003a000e9202 */ /* 0x008fe40000000f00 */
[----:B------:R-:W-:Y:S01]  /*0cd0*/  @!P1 MOV R15, R61 ;  /* 0x0000003d000f9202 */ /* 0x000fe20000000f00 */
[----:B------:R-:W-:Y:S01]  /*0ce0*/  @!P1 IMAD R17, R3, R5, R8 ;  /* 0x0000000503119224 */ /* 0x000fe200078e0208 */
[----:B-1----:R-:W-:Y:S02]  /*0cf0*/  @!P2 IADD3 R18, P3, PT, R9, R18, RZ ;  /* 0x000000120912a210 */ /* 0x002fe40007f7e0ff */
[----:B------:R-:W-:Y:S01]  /*0d00*/  @!P2 IADD3.X R7, PT, PT, R16, R7, RZ, P0, !PT ;  /* 0x000000071007a210 */ /* 0x000fe200007fe4ff */
[----:B------:R-:W1:Y:S01]  /*0d10*/  @!P4 LDC.64 R8, c[0x0][0x3f8] ;  /* 0x0000fe00ff08cb82 */ /* 0x000e620000000a00 */
[----:B------:R-:W-:Y:S01]  /*0d20*/  @!P1 IMAD.WIDE.U32 R4, R3, R4, R14 ;  /* 0x0000000403049225 */ /* 0x000fe200078e000e */
[----:B------:R-:W-:-:S02]  /*0d30*/  ISETP.GE.U32.AND P0, PT, R47, UR12, PT ;  /* 0x0000000c2f007c0c */ /* 0x000fc4000bf06070 */
[----:B------:R-:W-:Y:S02]  /*0d40*/  SHF.R.S32.HI R3, RZ, 0x1f, R47 ;  /* 0x0000001fff037819 */ /* 0x000fe4000001142f */
[----:B------:R-:W-:Y:S02]  /*0d50*/  CS2R R28, SRZ ;  /* 0x00000000001c7805 */ /* 0x000fe4000001ff00 */
[----:B------:R-:W-:Y:S01]  /*0d60*/  IADD3 R21, PT, PT, R23, 0x120, RZ ;  /* 0x0000012017157810 */ /* 0x000fe20007ffe0ff */
[----:B------:R2:W5:Y:S01]  /*0d70*/  @!P2 LDG.E R30, desc[UR10][R6.64] ;  /* 0x0000000a061ea981 */ /* 0x000562000c1e1900 */
[----:B------:R-:W-:Y:S02]  /*0d80*/  ISETP.GE.AND.EX P0, PT, R3, UR13, PT, P0 ;  /* 0x0000000d03007c0c */ /* 0x000fe4000bf06300 */
[----:B------:R-:W-:Y:S02]  /*0d90*/  @!P2 IADD3.X R19, PT, PT, R16, R19, RZ, P3, !PT ;  /* 0x000000131013a210 */ /* 0x000fe40001ffe4ff */
[----:B------:R-:W-:-:S02]  /*0da0*/  @!P1 IADD3 R15, PT, PT, R5, R17, RZ ;  /* 0x00000011050f9210 */ /* 0x000fc40007ffe0ff */
[C---:B------:R-:W-:Y:S01]  /*0db0*/  @!P1 SHF.L.U32 R5, R4.reuse, 0x1, RZ ;  /* 0x0000000104059819 */ /* 0x040fe200000006ff */
[----:B------:R3:W5:Y:S01]  /*0dc0*/  @!P2 LDG.E R29, desc[UR10][R18.64] ;  /* 0x0000000a121da981 */ /* 0x000762000c1e1900 */
[----:B------:R-:W-:Y:S01]  /*0dd0*/  ISETP.GE.U32.AND P5, PT, R21, UR12, PT ;  /* 0x0000000c15007c0c */ /* 0x000fe2000bfa6070 */
[----:B------:R-:W3:Y:S01]  /*0de0*/  @!P4 LDC.64 R16, c[0x0][0x3a0] ;  /* 0x0000e800ff10cb82 */ /* 0x000ee20000000a00 */
[----:B------:R-:W-:Y:S02]  /*0df0*/  SHF.R.S32.HI R45, RZ, 0x1f, R21 ;  /* 0x0000001fff2d7819 */ /* 0x000fe40000011415 */
[----:B------:R-:W-:Y:S02]  /*0e00*/  @!P1 SHF.L.U64.HI R4, R4, 0x1, R15 ;  /* 0x0000000104049819 */ /* 0x000fe4000001020f */
[C---:B0-----:R-:W-:Y:S02]  /*0e10*/  @!P1 IADD3 R10, P2, PT, R5.reuse, R10, RZ ;  /* 0x0000000a050a9210 */ /* 0x041fe40007f5e0ff */
[----:B----4-:R-:W-:Y:S01]  /*0e20*/  @!P1 IADD3 R12, P3, PT, R5, R12, RZ ;  /* 0x0000000c050c9210 */ /* 0x010fe20007f7e0ff */
[----:B--2---:R-:W0:Y:S01]  /*0e30*/  @!P0 LDC.64 R6, c[0x0][0x3f8] ;  /* 0x0000fe00ff068b82 */ /* 0x004e220000000a00 */
[----:B------:R-:W-:Y:S01]  /*0e40*/  ISETP.GE.AND.EX P5, PT, R45, UR13, PT, P5 ;  /* 0x0000000d2d007c0c */ /* 0x000fe2000bfa6350 */
[----:B-1----:R-:W-:Y:S01]  /*0e50*/  @!P4 IMAD R20, R27, R8, RZ ;  /* 0x000000081b14c224 */ /* 0x002fe200078e02ff */
[----:B------:R-:W-:-:S02]  /*0e60*/  @!P1 IADD3.X R11, PT, PT, R4, R11, RZ, P2, !PT ;  /* 0x0000000b040b9210 */ /* 0x000fc400017fe4ff */
[----:B------:R-:W-:-:S03]  /*0e70*/  @!P1 IADD3.X R13, PT, PT, R4, R13, RZ, P3, !PT ;  /* 0x0000000d040d9210 */ /* 0x000fc60001ffe4ff */
[----:B------:R-:W1:Y:S01]  /*0e80*/  @!P4 LDC.64 R14, c[0x0][0x398] ;  /* 0x0000e600ff0ecb82 */ /* 0x000e620000000a00 */
[----:B------:R-:W-:Y:S02]  /*0e90*/  @!P4 MOV R4, R58 ;  /* 0x0000003a0004c202 */ /* 0x000fe40000000f00 */
[----:B------:R-:W-:Y:S01]  /*0ea0*/  @!P4 MOV R5, R61 ;  /* 0x0000003d0005c202 */ /* 0x000fe20000000f00 */
[C---:B---3--:R-:W-:Y:S01]  /*0eb0*/  @!P4 IMAD R19, R25.reuse, R9, R20 ;  /* 0x000000091913c224 */ /* 0x048fe200078e0214 */
[----:B------:R-:W-:Y:S01]  /*0ec0*/  CS2R R26, SRZ ;  /* 0x00000000001a7805 */ /* 0x000fe2000001ff00 */
[----:B------:R2:W5:Y:S01]  /*0ed0*/  @!P1 LDG.E R28, desc[UR10][R10.64] ;  /* 0x0000000a0a1c9981 */ /* 0x000562000c1e1900 */
[----:B------:R-:W-:Y:S02]  /*0ee0*/  @!P4 IMAD.WIDE.U32 R8, R25, R8, R4 ;  /* 0x000000081908c225 */ /* 0x000fe400078e0004 */
[----:B------:R-:W3:Y:S01]  /*0ef0*/  @!P5 LDC.64 R4, c[0x0][0x3f8] ;  /* 0x0000fe00ff04db82 */ /* 0x000ee20000000a00 */
[----:B------:R-:W-:Y:S01]  /*0f00*/  IADD3 R25, PT, PT, R23, 0x140, RZ ;  /* 0x0000014017197810 */ /* 0x000fe20007ffe0ff */
[----:B------:R0:W5:Y:S01]  /*0f10*/  @!P1 LDG.E R27, desc[UR10][R12.64] ;  /* 0x0000000a0c1b9981 */ /* 0x000162000c1e1900 */
[----:B------:R-:W-:-:S02]  /*0f20*/  @!P4 IADD3 R19, PT, PT, R9, R19, RZ ;  /* 0x000000130913c210 */ /* 0x000fc40007ffe0ff */
[C---:B------:R-:W-:Y:S02]  /*0f30*/  @!P4 SHF.L.U32 R9, R8.reuse, 0x1, RZ ;  /* 0x000000010809c819 */ /* 0x040fe400000006ff */
[----:B------:R-:W-:Y:S01]  /*0f40*/  @!P4 SHF.L.U64.HI R8, R8, 0x1, R19 ;  /* 0x000000010808c819 */ /* 0x000fe20000010213 */
[----:B--2---:R-:W2:Y:S01]  /*0f50*/  @!P0 LDC.64 R10, c[0x0][0x3a0] ;  /* 0x0000e800ff0a8b82 */ /* 0x004ea20000000a00 */
[----:B------:R-:W-:Y:S02]  /*0f60*/  ISETP.GE.U32.AND P1, PT, R25, UR12, PT ;  /* 0x0000000c19007c0c */ /* 0x000fe4000bf26070 */
[----:B------:R-:W-:Y:S01]  /*0f70*/  SHF.R.S32.HI R19, RZ, 0x1f, R25 ;  /* 0x0000001fff137819 */ /* 0x000fe20000011419 */
[----:B0-----:R-:W-:Y:S01]  /*0f80*/  @!P0 IMAD R12, R3, R6, RZ ;  /* 0x00000006030c8224 */ /* 0x001fe200078e02ff */
[----:B------:R-:W-:Y:S02]  /*0f90*/  @!P4 IADD3 R16, P2, PT, R9, R16, RZ ;  /* 0x000000100910c210 */ /* 0x000fe40007f5e0ff */
[----:B------:R-:W-:Y:S01]  /*0fa0*/  ISETP.GE.AND.EX P1, PT, R19, UR13, PT, P1 ;  /* 0x0000000d13007c0c */ /* 0x000fe2000bf26310 */
[----:B------:R-:W-:Y:S01]  /*0fb0*/  @!P0 IMAD R49, R47, R7, R12 ;  /* 0x000000072f318224 */ /* 0x000fe200078e020c */
[----:B-1----:R-:W-:-:S02]  /*0fc0*/  @!P4 IADD3 R14, P3, PT, R9, R14, RZ ;  /* 0x0000000e090ec210 */ /* 0x002fc40007f7e0ff */
[----:B------:R-:W-:Y:S02]  /*0fd0*/  @!P0 MOV R12, R58 ;  /* 0x0000003a000c8202 */ /* 0x000fe40000000f00 */
[----:B------:R-:W-:Y:S02]  /*0fe0*/  @!P0 MOV R13, R61 ;  /* 0x0000003d000d8202 */ /* 0x000fe40000000f00 */
[C---:B------:R-:W-:Y:S02]  /*0ff0*/  @!P4 IADD3.X R17, PT, PT, R8.reuse, R17, RZ, P2, !PT ;  /* 0x000000110811c210 */ /* 0x040fe400017fe4ff */
[----:B------:R-:W-:Y:S02]  /*1000*/  @!P4 IADD3.X R15, PT, PT, R8, R15, RZ, P3, !PT ;  /* 0x0000000f080fc210 */ /* 0x000fe40001ffe4ff */
[----:B------:R-:W0:Y:S01]  /*1010*/  @!P0 LDC.64 R8, c[0x0][0x398] ;  /* 0x0000e600ff088b82 */ /* 0x000e220000000a00 */
[----:B------:R-:W-:Y:S01]  /*1020*/  @!P0 IMAD.WIDE.U32 R6, R47, R6, R12 ;  /* 0x000000062f068225 */ /* 0x000fe200078e000c */
[----:B------:R1:W5:Y:S03]  /*1030*/  @!P4 LDG.E R26, desc[UR10][R16.64] ;  /* 0x0000000a101ac981 */ /* 0x000366000c1e1900 */
[----:B---3--:R-:W-:Y:S01]  /*1040*/  @!P5 IMAD R20, R45, R4, RZ ;  /* 0x000000042d14d224 */ /* 0x008fe200078e02ff */
[----:B------:R-:W-:-:S02]  /*1050*/  @!P0 IADD3 R7, PT, PT, R7, R49, RZ ;  /* 0x0000003107078210 */ /* 0x000fc40007ffe0ff */
[----:B------:R-:W3:Y:S01]  /*1060*/  @!P1 LDC.64 R12, c[0x0][0x3f8] ;  /* 0x0000fe00ff0c9b82 */ /* 0x000ee20000000a00 */
[C---:B------:R-:W-:Y:S01]  /*1070*/  @!P0 SHF.L.U32 R47, R6.reuse, 0x1, RZ ;  /* 0x00000001062f8819 */ /* 0x040fe200000006ff */
[----:B------:R-:W-:Y:S01]  /*1080*/  @!P5 IMAD R5, R21, R5, R20 ;  /* 0x000000051505d224 */ /* 0x000fe200078e0214 */
[----:B-1----:R-:W-:Y:S02]  /*1090*/  @!P5 MOV R16, R58 ;  /* 0x0000003a0010d202 */ /* 0x002fe40000000f00 */
[----:B------:R-:W-:Y:S02]  /*10a0*/  @!P5 MOV R17, R61 ;  /* 0x0000003d0011d202 */ /* 0x000fe40000000f00 */
[----:B------:R-:W-:Y:S02]  /*10b0*/  @!P0 SHF.L.U64.HI R18, R6, 0x1, R7 ;  /* 0x0000000106128819 */ /* 0x000fe40000010207 */
[----:B--2---:R-:W-:Y:S01]  /*10c0*/  @!P0 IADD3 R20, P2, PT, R47, R10, RZ ;  /* 0x0000000a2f148210 */ /* 0x004fe20007f5e0ff */
[----:B------:R-:W-:Y:S01]  /*10d0*/  HFMA2 R3, -RZ, RZ, 0, 0 ;  /* 0x00000000ff037431 */ /* 0x000fe200000001ff */
[----:B------:R-:W-:Y:S01]  /*10e0*/  IADD3 R45, PT, PT, R23, 0x160, RZ ;  /* 0x00000160172d7810 */ /* 0x000fe20007ffe0ff */
[----:B------:R-:W-:Y:S01]  /*10f0*/  @!P5 IMAD.WIDE.U32 R16, R21, R4, R16 ;  /* 0x000000041510d225 */ /* 0x000fe200078e0010 */
[----:B------:R-:W-:Y:S01]  /*1100*/  @!P0 IADD3.X R21, PT, PT, R18, R11, RZ, P2, !PT ;  /* 0x0000000b12158210 */ /* 0x000fe200017fe4ff */
[----:B------:R-:W1:Y:S01]  /*1110*/  @!P5 LDC.64 R6, c[0x0][0x3a0] ;  /* 0x0000e800ff06db82 */ /* 0x000e620000000a00 */
[----:B------:R-:W-:-:S02]  /*1120*/  ISETP.GE.U32.AND P3, PT, R45, UR12, PT ;  /* 0x0000000c2d007c0c */ /* 0x000fc4000bf66070 */
[----:B------:R-:W-:Y:S01]  /*1130*/  SHF.R.S32.HI R49, RZ, 0x1f, R45 ;  /* 0x0000001fff317819 */ /* 0x000fe2000001142d */
[----:B------:R-:W-:Y:S01]  /*1140*/  HFMA2 R4, -RZ, RZ, 0, 0 ;  /* 0x00000000ff047431 */ /* 0x000fe200000001ff */
[----:B------:R0:W5:Y:S03]  /*1150*/  @!P4 LDG.E R3, desc[UR10][R14.64] ;  /* 0x0000000a0e03c981 */ /* 0x000166000c1e1900 */
[----:B------:R-:W2:Y:S01]  /*1160*/  @!P5 LDC.64 R10, c[0x0][0x398] ;  /* 0x0000e600ff0adb82 */ /* 0x000ea20000000a00 */
[----:B------:R-:W-:Y:S02]  /*1170*/  ISETP.GE.AND.EX P3, PT, R49, UR13, PT, P3 ;  /* 0x0000000d31007c0c */ /* 0x000fe4000bf66330 */
[----:B------:R-:W-:Y:S02]  /*1180*/  @!P5 IADD3 R5, PT, PT, R17, R5, RZ ;  /* 0x000000051105d210 */ /* 0x000fe40007ffe0ff */
[----:B------:R-:W-:Y:S01]  /*1190*/  IADD3 R22, PT, PT, R23, 0x180, RZ ;  /* 0x0000018017167810 */ /* 0x000fe20007ffe0ff */
[----:B------:R4:W5:Y:S01]  /*11a0*/  @!P0 LDG.E R4, desc[UR10][R20.64] ;  /* 0x0000000a14048981 */ /* 0x000962000c1e1900 */
[----:B0-----:R-:W-:-:S02]  /*11b0*/  @!P0 IADD3 R14, P2, PT, R47, R8, RZ ;  /* 0x000000082f0e8210 */ /* 0x001fc40007f5e0ff */
[----:B------:R-:W-:Y:S01]  /*11c0*/  @!P5 SHF.L.U64.HI R42, R16, 0x1, R5 ;  /* 0x00000001102ad819 */ /* 0x000fe20000010205 */
[----:B------:R-:W-:Y:S01]  /*11d0*/  HFMA2 R5, -RZ, RZ, 0, 0 ;  /* 0x00000000ff057431 */ /* 0x000fe200000001ff */
[----:B------:R-:W-:Y:S01]  /*11e0*/  @!P0 IADD3.X R15, PT, PT, R18, R9, RZ, P2, !PT ;  /* 0x00000009120f8210 */ /* 0x000fe200017fe4ff */
[----:B---3--:R-:W-:Y:S01]  /*11f0*/  @!P1 IMAD R8, R19, R12, RZ ;  /* 0x0000000c13089224 */ /* 0x008fe200078e02ff */
[----:B------:R-:W-:Y:S01]  /*1200*/  ISETP.GE.U32.AND P2, PT, R22, UR12, PT ;  /* 0x0000000c16007c0c */ /* 0x000fe2000bf46070 */
[----:B------:R-:W0:Y:S01]  /*1210*/  @!P1 LDC.64 R18, c[0x0][0x3a0] ;  /* 0x0000e800ff129b82 */ /* 0x000e220000000a00 */
[----:B------:R-:W-:Y:S02]  /*1220*/  SHF.R.S32.HI R47, RZ, 0x1f, R22 ;  /* 0x0000001fff2f7819 */ /* 0x000fe40000011416 */
[----:B----4-:R-:W-:Y:S02]  /*1230*/  @!P1 MOV R20, R58 ;  /* 0x0000003a00149202 */ /* 0x010fe40000000f00 */
[----:B------:R-:W-:Y:S01]  /*1240*/  @!P1 MOV R21, R61 ;  /* 0x0000003d00159202 */ /* 0x000fe20000000f00 */
[----:B------:R-:W-:Y:S01]  /*1250*/  @!P1 IMAD R53, R25, R13, R8 ;  /* 0x0000000d19359224 */ /* 0x000fe200078e0208 */
[----:B------:R-:W-:Y:S01]  /*1260*/  @!P5 SHF.L.U32 R51, R16, 0x1, RZ ;  /* 0x000000011033d819 */ /* 0x000fe200000006ff */
[----:B------:R-:W3:Y:S01]  /*1270*/  @!P1 LDC.64 R8, c[0x0][0x398] ;  /* 0x0000e600ff089b82 */ /* 0x000ee20000000a00 */
[----:B------:R-:W-:Y:S01]  /*1280*/  ISETP.GE.AND.EX P2, PT, R47, UR13, PT, P2 ;  /* 0x0000000d2f007c0c */ /* 0x000fe2000bf46320 */
[----:B------:R-:W-:Y:S01]  /*1290*/  @!P1 IMAD.WIDE.U32 R12, R25, R12, R20 ;  /* 0x0000000c190c9225 */ /* 0x000fe200078e0014 */
[----:B------:R4:W5:Y:S05]  /*12a0*/  @!P0 LDG.E R5, desc[UR10][R14.64] ;  /* 0x0000000a0e058981 */ /* 0x00096a000c1e1900 */
[----:B------:R-:W0:Y:S01]  /*12b0*/  @!P3 LDC.64 R16, c[0x0][0x3f8] ;  /* 0x0000fe00ff10bb82 */ /* 0x000e220000000a00 */
[----:B-1----:R-:W-:-:S02]  /*12c0*/  @!P5 IADD3 R24, P4, PT, R51, R6, RZ ;  /* 0x000000063318d210 */ /* 0x002fc40007f9e0ff */
[----:B--2---:R-:W-:Y:S02]  /*12d0*/  @!P5 IADD3 R20, P0, PT, R51, R10, RZ ;  /* 0x0000000a3314d210 */ /* 0x004fe40007f1e0ff */
[----:B------:R-:W-:Y:S02]  /*12e0*/  @!P1 IADD3 R13, PT, PT, R13, R53, RZ ;  /* 0x000000350d0d9210 */ /* 0x000fe40007ffe0ff */
[C---:B------:R-:W-:Y:S01]  /*12f0*/  @!P5 IADD3.X R25, PT, PT, R42.reuse, R7, RZ, P4, !PT ;  /* 0x000000072a19d210 */ /* 0x040fe200027fe4ff */
[----:B----4-:R-:W1:Y:S01]  /*1300*/  @!P3 LDC.64 R14, c[0x0][0x398] ;  /* 0x0000e600ff0ebb82 */ /* 0x010e620000000a00 */
[----:B------:R-:W-:Y:S02]  /*1310*/  @!P5 IADD3.X R21, PT, PT, R42, R11, RZ, P0, !PT ;  /* 0x0000000b2a15d210 */ /* 0x000fe400007fe4ff */
[C---:B------:R-:W-:Y:S02]  /*1320*/  @!P1 SHF.L.U32 R7, R12.reuse, 0x1, RZ ;  /* 0x000000010c079819 */ /* 0x040fe400000006ff */
[----:B------:R-:W-:-:S03]  /*1330*/  @!P1 SHF.L.U64.HI R42, R12, 0x1, R13 ;  /* 0x000000010c2a9819 */ /* 0x000fc6000001020d */
[----:B------:R-:W2:Y:S01]  /*1340*/  @!P2 LDC.64 R12, c[0x0][0x3f8] ;  /* 0x0000fe00ff0cab82 */ /* 0x000ea20000000a00 */
[----:B------:R-:W-:-:S07]  /*1350*/  MOV R6, RZ ;  /* 0x000000ff00067202 */ /* 0x000fce0000000f00 */
[----:B------:R-:W4:Y:S01]  /*1360*/  @!P3 LDC.64 R10, c[0x0][0x3a0] ;  /* 0x0000e800ff0abb82 */ /* 0x000f220000000a00 */
[----:B------:R3:W5:Y:S01]  /*1370*/  @!P5 LDG.E R6, desc[UR10][R24.64] ;  /* 0x0000000a1806d981 */ /* 0x000762000c1e1900 */
[----:B0-----:R-:W-:Y:S01]  /*1380*/  @!P3 IMAD R44, R49, R16, RZ ;  /* 0x00000010312cb224 */ /* 0x001fe200078e02ff */
[C---:B------:R-:W-:Y:S02]  /*1390*/  @!P1 IADD3 R48, P0, PT, R7.reuse, R18, RZ ;  /* 0x0000001207309210 */ /* 0x040fe40007f1e0ff */
[----:B---3--:R-:W-:Y:S01]  /*13a0*/  @!P1 IADD3 R18, P4, PT, R7, R8, RZ ;  /* 0x0000000807129210 */ /* 0x008fe20007f9e0ff */
[----:B------:R-:W-:Y:S01]  /*13b0*/  @!P3 IMAD R17, R45, R17, R44 ;  /* 0x000000112d11b224 */ /* 0x000fe200078e022c */
[----:B------:R-:W-:Y:S02]  /*13c0*/  @!P3 MOV R24, R58 ;  /* 0x0000003a0018b202 */ /* 0x000fe40000000f00 */
[----:B------:R-:W-:Y:S02]  /*13d0*/  @!P3 MOV R25, R61 ;  /* 0x0000003d0019b202 */ /* 0x000fe40000000f00 */
[----:B------:R-:W-:-:S02]  /*13e0*/  MOV R8, RZ ;  /* 0x000000ff00087202 */ /* 0x000fc40000000f00 */
[C---:B------:R-:W-:Y:S01]  /*13f0*/  @!P1 IADD3.X R49, PT, PT, R42.reuse, R19, RZ, P0, !PT ;  /* 0x000000132a319210 */ /* 0x040fe200007fe4ff */
[----:B------:R-:W-:Y:S01]  /*1400*/  @!P3 IMAD.WIDE.U32 R24, R45, R16, R24 ;  /* 0x000000102d18b225 */ /* 0x000fe200078e0018 */
[----:B------:R-:W-:Y:S02]  /*1410*/  IADD3 R45, PT, PT, R23, 0x1a0, RZ ;  /* 0x000001a0172d7810 */ /* 0x000fe40007ffe0ff */
[----:B------:R-:W-:Y:S01]  /*1420*/  @!P1 IADD3.X R19, PT, PT, R42, R9, RZ, P4, !PT ;  /* 0x000000092a139210 */ /* 0x000fe200027fe4ff */
[----:B------:R-:W-:Y:S01]  /*1430*/  HFMA2 R7, -RZ, RZ, 0, 0 ;  /* 0x00000000ff077431 */ /* 0x000fe200000001ff */
[----:B------:R-:W-:Y:S01]  /*1440*/  @!P3 IADD3 R9, PT, PT, R25, R17, RZ ;  /* 0x000000111909b210 */ /* 0x000fe20007ffe0ff */
[----:B------:R0:W5:Y:S01]  /*1450*/  @!P1 LDG.E R8, desc[UR10][R48.64] ;  /* 0x0000000a30089981 */ /* 0x000162000c1e1900 */
[----:B------:R-:W-:Y:S02]  /*1460*/  ISETP.GE.U32.AND P0, PT, R45, UR12, PT ;  /* 0x0000000c2d007c0c */ /* 0x000fe4000bf06070 */
[----:B------:R-:W-:Y:S01]  /*1470*/  SHF.R.S32.HI R25, RZ, 0x1f, R45 ;  /* 0x0000001fff197819 */ /* 0x000fe2000001142d */
[----:B--2---:R-:W-:Y:S01]  /*1480*/  @!P2 IMAD R47, R47, R12, RZ ;  /* 0x0000000c2f2fa224 */ /* 0x004fe200078e02ff */
[----:B------:R-:W-:-:S02]  /*1490*/  @!P3 SHF.L.U32 R51, R24, 0x1, RZ ;  /* 0x000000011833b819 */ /* 0x000fc400000006ff */
[----:B------:R-:W-:Y:S01]  /*14a0*/  ISETP.GE.AND.EX P0, PT, R25, UR13, PT, P0 ;  /* 0x0000000d19007c0c */ /* 0x000fe2000bf06300 */
[----:B------:R-:W-:Y:S01]  /*14b0*/  UIMAD.WIDE UR8, UR6, 0x8, UR8 ;  /* 0x00000008060878a5 */ /* 0x000fe2000f8e0208 */
[----:B------:R2:W5:Y:S01]  /*14c0*/  @!P5 LDG.E R7, desc[UR10][R20.64] ;  /* 0x0000000a1407d981 */ /* 0x000562000c1e1900 */
[----:B0-----:R-:W-:Y:S02]  /*14d0*/  @!P2 MOV R48, R58 ;  /* 0x0000003a0030a202 */ /* 0x001fe40000000f00 */
[----:B------:R-:W-:Y:S01]  /*14e0*/  @!P2 MOV R49, R61 ;  /* 0x0000003d0031a202 */ /* 0x000fe20000000f00 */
[----:B------:R-:W-:Y:S01]  /*14f0*/  @!P2 IMAD R17, R22, R13, R47 ;  /* 0x0000000d1611a224 */ /* 0x000fe200078e022f */
[----:B------:R-:W-:Y:S02]  /*1500*/  @!P3 SHF.L.U64.HI R24, R24, 0x1, R9 ;  /* 0x000000011818b819 */ /* 0x000fe40000010209 */
[----:B----4-:R-:W-:Y:S01]  /*1510*/  @!P3 IADD3 R54, P6, PT, R51, R10, RZ ;  /* 0x0000000a3336b210 */ /* 0x010fe20007fde0ff */
[----:B------:R-:W-:Y:S01]  /*1520*/  @!P2 IMAD.WIDE.U32 R48, R22, R12, R48 ;  /* 0x0000000c1630a225 */ /* 0x000fe200078e0030 */
[----:B------:R-:W-:Y:S01]  /*1530*/  IADD3 R46, PT, PT, R23, 0x1c0, RZ ;  /* 0x000001c0172e7810 */ /* 0x000fe20007ffe0ff */
[----:B--2---:R-:W0:Y:S01]  /*1540*/  @!P2 LDC.64 R20, c[0x0][0x3a0] ;  /* 0x0000e800ff14ab82 */ /* 0x004e220000000a00 */
[----:B------:R-:W-:-:S02]  /*1550*/  @!P3 IADD3.X R55, PT, PT, R24, R11, RZ, P6, !PT ;  /* 0x0000000b1837b210 */ /* 0x000fc400037fe4ff */
[----:B------:R-:W-:Y:S02]  /*1560*/  @!P2 IADD3 R11, PT, PT, R49, R17, RZ ;  /* 0x00000011310ba210 */ /* 0x000fe40007ffe0ff */
[----:B-1----:R-:W-:Y:S02]  /*1570*/  @!P3 IADD3 R50, P5, PT, R51, R14, RZ ;  /* 0x0000000e3332b210 */ /* 0x002fe40007fbe0ff */
[----:B------:R-:W-:Y:S01]  /*1580*/  MOV R16, UR8 ;  /* 0x0000000800107c02 */ /* 0x000fe20008000f00 */
[----:B------:R-:W1:Y:S01]  /*1590*/  @!P2 LDC.64 R12, c[0x0][0x398] ;  /* 0x0000e600ff0cab82 */ /* 0x000e620000000a00 */
[----:B------:R-:W-:Y:S02]  /*15a0*/  MOV R17, UR9 ;  /* 0x0000000900117c02 */ /* 0x000fe40008000f00 */
[----:B------:R-:W-:Y:S02]  /*15b0*/  ISETP.GE.U32.AND P4, PT, R46, UR12, PT ;  /* 0x0000000c2e007c0c */ /* 0x000fe4000bf86070 */
[----:B------:R-:W-:-:S02]  /*15c0*/  SHF.R.S32.HI R47, RZ, 0x1f, R46 ;  /* 0x0000001fff2f7819 */ /* 0x000fc4000001142e */
[----:B------:R-:W-:Y:S01]  /*15d0*/  @!P3 IADD3.X R51, PT, PT, R24, R15, RZ, P5, !PT ;  /* 0x0000000f1833b210 */ /* 0x000fe20002ffe4ff */
[----:B------:R-:W2:Y:S01]  /*15e0*/  LDG.E.64 R16, desc[UR10][R16.64] ;  /* 0x0000000a10107981 */ /* 0x000ea2000c1e1b00 */
[----:B------:R-:W3:Y:S01]  /*15f0*/  @!P0 LDC.64 R14, c[0x0][0x3f8] ;  /* 0x0000fe00ff0e8b82 */ /* 0x000ee20000000a00 */
[----:B------:R-:W-:Y:S01]  /*1600*/  ISETP.GE.AND.EX P4, PT, R47, UR13, PT, P4 ;  /* 0x0000000d2f007c0c */ /* 0x000fe2000bf86340 */
[----:B------:R-:W-:Y:S01]  /*1610*/  HFMA2 R9, -RZ, RZ, 0, 0 ;  /* 0x00000000ff097431 */ /* 0x000fe200000001ff */
[C---:B------:R-:W-:Y:S02]  /*1620*/  @!P2 SHF.L.U32 R53, R48.reuse, 0x1, RZ ;  /* 0x000000013035a819 */ /* 0x040fe400000006ff */
[----:B------:R-:W-:Y:S02]  /*1630*/  @!P2 SHF.L.U64.HI R44, R48, 0x1, R11 ;  /* 0x00000001302ca819 */ /* 0x000fe4000001020b */
[----:B------:R-:W-:Y:S01]  /*1640*/  CS2R R10, SRZ ;  /* 0x00000000000a7805 */ /* 0x000fe2000001ff00 */
[----:B------:R4:W5:Y:S01]  /*1650*/  @!P1 LDG.E R9, desc[UR10][R18.64] ;  /* 0x0000000a12099981 */ /* 0x000962000c1e1900 */
[----:B0-----:R-:W-:-:S02]  /*1660*/  @!P2 IADD3 R20, P1, PT, R53, R20, RZ ;  /* 0x000000143514a210 */ /* 0x001fc40007f3e0ff */
[----:B------:R-:W-:Y:S02]  /*1670*/  MOV R42, RZ ;  /* 0x000000ff002a7202 */ /* 0x000fe40000000f00 */
[----:B------:R-:W5:Y:S04]  /*1680*/  @!P3 LDG.E R10, desc[UR10][R54.64] ;  /* 0x0000000a360ab981 */ /* 0x000f68000c1e1900 */
[----:B------:R-:W5:Y:S01]  /*1690*/  @!P3 LDG.E R11, desc[UR10][R50.64] ;  /* 0x0000000a320bb981 */ /* 0x000f62000c1e1900 */
[----:B----4-:R-:W0:Y:S01]  /*16a0*/  @!P4 LDC.64 R18, c[0x0][0x3f8] ;  /* 0x0000fe00ff12cb82 */ /* 0x010e220000000a00 */
[C---:B------:R-:W-:Y:S02]  /*16b0*/  @!P2 IADD3.X R21, PT, PT, R44.reuse, R21, RZ, P1, !PT ;  /* 0x000000152c15a210 */ /* 0x040fe40000ffe4ff */
[----:B-1----:R-:W-:Y:S01]  /*16c0*/  @!P2 IADD3 R52, P3, PT, R53, R12, RZ ;  /* 0x0000000c3534a210 */ /* 0x002fe20007f7e0ff */
[----:B---3--:R-:W-:Y:S01]  /*16d0*/  @!P0 IMAD R12, R25, R14, RZ ;  /* 0x0000000e190c8224 */ /* 0x008fe200078e02ff */
[----:B------:R-:W-:Y:S01]  /*16e0*/  IADD3 R48, PT, PT, R23, 0x1e0, RZ ;  /* 0x000001e017307810 */ /* 0x000fe20007ffe0ff */
[----:B------:R1:W5:Y:S01]  /*16f0*/  @!P2 LDG.E R42, desc[UR10][R20.64] ;  /* 0x0000000a142aa981 */ /* 0x000362000c1e1900 */
[----:B------:R-:W-:Y:S01]  /*1700*/  @!P2 IADD3.X R53, PT, PT, R44, R13, RZ, P3, !PT ;  /* 0x0000000d2c35a210 */ /* 0x000fe20001ffe4ff */
[----:B------:R-:W-:Y:S01]  /*1710*/  @!P0 IMAD R15, R45, R15, R12 ;  /* 0x0000000f2d0f8224 */ /* 0x000fe200078e020c */
[----:B------:R-:W-:Y:S01]  /*1720*/  @!P0 MOV R12, R58 ;  /* 0x0000003a000c8202 */ /* 0x000fe20000000f00 */
[----:B------:R-:W3:Y:S01]  /*1730*/  @!P0 LDC.64 R22, c[0x0][0x398] ;  /* 0x0000e600ff168b82 */ /* 0x000ee20000000a00 */
[----:B------:R-:W-:-:S02]  /*1740*/  @!P0 MOV R13, R61 ;  /* 0x0000003d000d8202 */ /* 0x000fc40000000f00 */
[----:B------:R-:W-:Y:S02]  /*1750*/  ISETP.GE.U32.AND P1, PT, R48, UR12, PT ;  /* 0x0000000c30007c0c */ /* 0x000fe4000bf26070 */
[----:B------:R-:W-:-:S03]  /*1760*/  SHF.R.S32.HI R49, RZ, 0x1f, R48 ;  /* 0x0000001fff317819 */ /* 0x000fc60000011430 */
[----:B-1----:R-:W1:Y:S01]  /*1770*/  @!P0 LDC.64 R20, c[0x0][0x3a0] ;  /* 0x0000e800ff148b82 */ /* 0x002e620000000a00 */
[----:B------:R-:W-:Y:S01]  /*1780*/  ISETP.GE.AND.EX P1, PT, R49, UR13, PT, P1 ;  /* 0x0000000d31007c0c */ /* 0x000fe2000bf26310 */
[----:B------:R-:W-:-:S04]  /*1790*/  @!P0 IMAD.WIDE.U32 R12, R45, R14, R12 ;  /* 0x0000000e2d0c8225 */ /* 0x000fc800078e000c */
[----:B------:R-:W-:Y:S01]  /*17a0*/  HFMA2 R44, -RZ, RZ, 0, 0 ;  /* 0x00000000ff2c7431 */ /* 0x000fe200000001ff */
[----:B------:R-:W-:Y:S01]  /*17b0*/  @!P4 MOV R14, R58 ;  /* 0x0000003a000ec202 */ /* 0x000fe20000000f00 */
[-C--:B0-----:R-:W-:Y:S01]  /*17c0*/  @!P4 IMAD R47, R47, R18.reuse, RZ ;  /* 0x000000122f2fc224 */ /* 0x081fe200078e02ff */
[----:B------:R-:W-:Y:S01]  /*17d0*/  @!P0 IADD3 R13, PT, PT, R13, R15, RZ ;  /* 0x0000000f0d0d8210 */ /* 0x000fe20007ffe0ff */
[----:B------:R-:W0:Y:S01]  /*17e0*/  @!P4 LDC.64 R24, c[0x0][0x3a0] ;  /* 0x0000e800ff18cb82 */ /* 0x000e220000000a00 */
[----:B------:R-:W-:Y:S01]  /*17f0*/  @!P4 MOV R15, R61 ;  /* 0x0000003d000fc202 */ /* 0x000fe20000000f00 */
[----:B------:R-:W-:Y:S01]  /*1800*/  @!P4 IMAD R47, R46, R19, R47 ;  /* 0x000000132e2fc224 */ /* 0x000fe200078e022f */
[----:B------:R-:W-:Y:S01]  /*1810*/  @!P0 SHF.L.U32 R45, R12, 0x1, RZ ;  /* 0x000000010c2d8819 */ /* 0x000fe200000006ff */
[----:B------:R4:W5:Y:S01]  /*1820*/  @!P2 LDG.E R44, desc[UR10][R52.64] ;  /* 0x0000000a342ca981 */ /* 0x000962000c1e1900 */
[----:B------:R-:W-:Y:S01]  /*1830*/  @!P4 IMAD.WIDE.U32 R18, R46, R18, R14 ;  /* 0x000000122e12c225 */ /* 0x000fe200078e000e */
[----:B------:R-:W-:-:S02]  /*1840*/  @!P0 SHF.L.U64.HI R14, R12, 0x1, R13 ;  /* 0x000000010c0e8819 */ /* 0x000fc4000001020d */
[----:B------:R-:W0:Y:S01]  /*1850*/  @!P1 LDC.64 R12, c[0x0][0x3f8] ;  /* 0x0000fe00ff0c9b82 */ /* 0x000e220000000a00 */
[----:B------:R-:W-:Y:S02]  /*1860*/  ISETP.NE.AND P2, PT, RZ, UR7, PT ;  /* 0x00000007ff007c0c */ /* 0x000fe4000bf45270 */
[----:B------:R-:W-:Y:S02]  /*1870*/  @!P4 IADD3 R15, PT, PT, R19, R47, RZ ;  /* 0x0000002f130fc210 */ /* 0x000fe40007ffe0ff */
[----:B------:R-:W-:Y:S02]  /*1880*/  CS2R R46, SRZ ;  /* 0x00000000002e7805 */ /* 0x000fe4000001ff00 */
[C---:B---3--:R-:W-:Y:S02]  /*1890*/  @!P0 IADD3 R22, P5, PT, R45.reuse, R22, RZ ;  /* 0x000000162d168210 */ /* 0x048fe40007fbe0ff */
[----:B-1----:R-:W-:Y:S02]  /*18a0*/  @!P0 IADD3 R20, P3, PT, R45, R20, RZ ;  /* 0x000000142d148210 */ /* 0x002fe40007f7e0ff */
[----:B------:R-:W-:-:S02]  /*18b0*/  @!P0 IADD3.X R23, PT, PT, R14, R23, RZ, P5, !PT ;  /* 0x000000170e178210 */ /* 0x000fc40002ffe4ff */
[----:B------:R-:W-:Y:S02]  /*18c0*/  @!P0 IADD3.X R21, PT, PT, R14, R21, RZ, P3, !PT ;  /* 0x000000150e158210 */ /* 0x000fe40001ffe4ff */
[C---:B------:R-:W-:Y:S01]  /*18d0*/  @!P4 SHF.L.U32 R51, R18.reuse, 0x1, RZ ;  /* 0x000000011233c819 */ /* 0x040fe200000006ff */
[----:B------:R-:W5:Y:S01]  /*18e0*/  @!P0 LDG.E R46, desc[UR10][R22.64] ;  /* 0x0000000a162e8981 */ /* 0x000f62000c1e1900 */
[----:B------:R-:W-:Y:S01]  /*18f0*/  @!P4 SHF.L.U64.HI R50, R18, 0x1, R15 ;  /* 0x000000011232c819 */ /* 0x000fe2000001020f */
[----:B----4-:R-:W1:Y:S02]  /*1900*/  @P2 LDC.64 R52, c[0x0][0x3b0] ;  /* 0x0000ec00ff342b82 */ /* 0x010e640000000a00 */
[----:B------:R3:W5:Y:S01]  /*1910*/  @!P0 LDG.E R47, desc[UR10][R20.64] ;  /* 0x0000000a142f8981 */ /* 0x000762000c1e1900 */
[----:B0-----:R-:W-:-:S05]  /*1920*/  @!P4 IADD3 R54, P6, PT, R51, R24, RZ ;  /* 0x000000183336c210 */ /* 0x001fca0007fde0ff */
[----:B------:R-:W0:Y:S08]  /*1930*/  @!P4 LDC.64 R14, c[0x0][0x398] ;  /* 0x0000e600ff0ecb82 */ /* 0x000e300000000a00 */
[----:B------:R-:W4:Y:S08]  /*1940*/  @!P1 LDC.64 R18, c[0x0][0x3a0] ;  /* 0x0000e800ff129b82 */ /* 0x000f300000000a00 */
[----:B---3--:R-:W3:Y:S01]  /*1950*/  @!P1 LDC.64 R20, c[0x0][0x398] ;  /* 0x0000e600ff149b82 */ /* 0x008ee20000000a00 */
[----:B------:R-:W-:-:S07]  /*1960*/  @!P4 IADD3.X R55, PT, PT, R50, R25, RZ, P6, !PT ;  /* 0x000000193237c210 */ /* 0x000fce00037fe4ff */
[----:B------:R-:W1:Y:S01]  /*1970*/  LDC.64 R22, c[0x0][0x3a8] ;  /* 0x0000ea00ff167b82 */ /* 0x000e620000000a00 */
[----:B------:R-:W-:Y:S01]  /*1980*/  @!P1 IMAD R49, R49, R12, RZ ;  /* 0x0000000c31319224 */ /* 0x000fe200078e02ff */
[----:B------:R-:W-:Y:S02]  /*1990*/  @!P1 MOV R24, R58 ;  /* 0x0000003a00189202 */ /* 0x000fe40000000f00 */
[----:B------:R-:W-:Y:S01]  /*19a0*/  @!P1 MOV R25, R61 ;  /* 0x0000003d00199202 */ /* 0x000fe20000000f00 */
[C---:B------:R-:W-:Y:S02]  /*19b0*/  @!P1 IMAD R49, R48.reuse, R13, R49 ;  /* 0x0000000d30319224 */ /* 0x040fe400078e0231 */
[----:B------:R-:W-:Y:S01]  /*19c0*/  @!P1 IMAD.WIDE.U32 R12, R48, R12, R24 ;  /* 0x0000000c300c9225 */ /* 0x000fe200078e0018 */
[----:B------:R-:W-:-:S04]  /*19d0*/  LOP3.LUT R48, R41, 0xffff, RZ, 0xc0, !PT ;  /* 0x0000ffff29307812 */ /* 0x000fc800078ec0ff */
[----:B------:R-:W-:Y:S02]  /*19e0*/  @!P1 IADD3 R13, PT, PT, R13, R49, RZ ;  /* 0x000000310d0d9210 */ /* 0x000fe40007ffe0ff */
[----:B------:R-:W-:Y:S01]  /*19f0*/  @!P1 SHF.L.U32 R49, R12, 0x1, RZ ;  /* 0x000000010c319819 */ /* 0x000fe200000006ff */
[----:B------:R-:W-:Y:S01]  /*1a00*/  IMAD R25, R56, 0x1e, R48 ;  /* 0x0000001e38197824 */ /* 0x000fe200078e0230 */
[----:B0-----:R-:W-:Y:S02]  /*1a10*/  @!P4 IADD3 R14, P0, PT, R51, R14, RZ ;  /* 0x0000000e330ec210 */ /* 0x001fe40007f1e0ff */
[C---:B----4-:R-:W-:Y:S02]  /*1a20*/  @!P1 IADD3 R18, P3, PT, R49.reuse, R18, RZ ;  /* 0x0000001231129210 */ /* 0x050fe40007f7e0ff */
[----:B---3--:R-:W-:Y:S01]  /*1a30*/  @!P1 IADD3 R20, P5, PT, R49, R20, RZ ;  /* 0x0000001431149210 */ /* 0x008fe20007fbe0ff */
[----:B------:R-:W-:Y:S01]  /*1a40*/  HFMA2 R49, -RZ, RZ, 0, 0 ;  /* 0x00000000ff317431 */ /* 0x000fe200000001ff */
[----:B------:R-:W-:Y:S01]  /*1a50*/  @!P1 SHF.L.U64.HI R24, R12, 0x1, R13 ;  /* 0x000000010c189819 */ /* 0x000fe2000001020d */
[----:B-1----:R-:W-:Y:S01]  /*1a60*/  @P2 IMAD.WIDE R52, R25, 0x2, R52 ;  /* 0x0000000219342825 */ /* 0x002fe200078e0234 */
[----:B------:R-:W-:-:S03]  /*1a70*/  @!P4 IADD3.X R15, PT, PT, R50, R15, RZ, P0, !PT ;  /* 0x0000000f320fc210 */ /* 0x000fc600007fe4ff */
[----:B------:R-:W-:Y:S01]  /*1a80*/  IMAD.WIDE R22, R25, 0x2, R22 ;  /* 0x0000000219167825 */ /* 0x000fe200078e0216 */
[----:B------:R-:W-:Y:S02]  /*1a90*/  CS2R R50, SRZ ;  /* 0x0000000000327805 */ /* 0x000fe4000001ff00 */
[C---:B------:R-:W-:Y:S01]  /*1aa0*/  @!P1 IADD3.X R19, PT, PT, R24.reuse, R19, RZ, P3, !PT ;  /* 0x0000001318139210 */ /* 0x040fe20001ffe4ff */
[----:B------:R-:W3:Y:S01]  /*1ab0*/  @P2 LDG.E.U16 R13, desc[UR10][R52.64] ;  /* 0x0000000a340d2981 */ /* 0x000ee2000c1e1500 */
[----:B------:R-:W-:-:S03]  /*1ac0*/  @!P1 IADD3.X R21, PT, PT, R24, R21, RZ, P5, !PT ;  /* 0x0000001518159210 */ /* 0x000fc60002ffe4ff */
[----:B------:R-:W4:Y:S04]  /*1ad0*/  @P2 LDG.E.U16 R12, desc[UR10][R52.64+0x2] ;  /* 0x0000020a340c2981 */ /* 0x000f28000c1e1500 */
[----:B------:R-:W4:Y:S04]  /*1ae0*/  LDG.E.U16 R24, desc[UR10][R22.64] ;  /* 0x0000000a16187981 */ /* 0x000f28000c1e1500 */
[----:B------:R-:W4:Y:S04]  /*1af0*/  LDG.E.U16 R25, desc[UR10][R22.64+0x2] ;  /* 0x0000020a16197981 */ /* 0x000f28000c1e1500 */
[----:B------:R-:W5:Y:S04]  /*1b00*/  @!P4 LDG.E R51, desc[UR10][R14.64] ;  /* 0x0000000a0e33c981 */ /* 0x000f68000c1e1900 */
[----:B------:R-:W5:Y:S04]  /*1b10*/  @!P1 LDG.E R50, desc[UR10][R18.64] ;  /* 0x0000000a12329981 */ /* 0x000f68000c1e1900 */
[----:B------:R-:W5:Y:S01]  /*1b20*/  @!P1 LDG.E R49, desc[UR10][R20.64] ;  /* 0x0000000a14319981 */ /* 0x000f62000c1e1900 */
[----:B------:R-:W-:Y:S01]  /*1b30*/  HFMA2 R45, -RZ, RZ, 0, 0 ;  /* 0x00000000ff2d7431 */ /* 0x000fe200000001ff */
[----:B------:R-:W-:Y:S01]  /*1b40*/  UISETP.NE.AND UP1, UPT, UR7, URZ, UPT ;  /* 0x000000ff0700728c */ /* 0x000fe2000bf25270 */
[----:B------:R-:W-:-:S04]  /*1b50*/  UMOV UR12, 0x3f800000 ;  /* 0x3f800000000c7882 */ /* 0x000fc80000000000 */
[----:B------:R0:W5:Y:S02]  /*1b60*/  @!P4 LDG.E R45, desc[UR10][R54.64] ;  /* 0x0000000a362dc981 */ /* 0x000164000c1e1900 */
[----:B0-----:R-:W-:Y:S02]  /*1b70*/  CS2R R54, SRZ ;  /* 0x0000000000367805 */ /* 0x001fe4000001ff00 */
        /* <DEDUP_REMOVED lines=11> */
[----:B---3--:R-:W-:Y:S02]  /*1c30*/  @P2 SHF.L.U32 R54, R13, 0x10, RZ ;  /* 0x000000100d362819 */ /* 0x008fe400000006ff */
[----:B----4-:R-:W-:Y:S02]  /*1c40*/  @P2 SHF.L.U32 R55, R12, 0x10, RZ ;  /* 0x000000100c372819 */ /* 0x010fe400000006ff */
[----:B------:R-:W-:Y:S02]  /*1c50*/  SHF.L.U32 R53, R24, 0x10, RZ ;  /* 0x0000001018357819 */ /* 0x000fe400000006ff */
[----:B------:R-:W-:Y:S01]  /*1c60*/  SHF.L.U32 R52, R25, 0x10, RZ ;  /* 0x0000001019347819 */ /* 0x000fe200000006ff */
[----:B------:R-:W-:Y:S06]  /*1c70*/  BRA.U UP1, `(.L_x_957) ;  /* 0x0000001101847547 */ /* 0x000fec000b800000 */
        /* <DEDUP_REMOVED lines=11> */
[----:B------:R-:W-:Y:S01]  /*1d30*/  FADD.FTZ R21, R20, -UR9 ;  /* 0x8000000914157e21 */ /* 0x000fe20008010000 */
[----:B------:R-:W-:Y:S01]  /*1d40*/  FFMA.FTZ R19, R15, R18, RZ ;  /* 0x000000120f137223 */ /* 0x000fe200000100ff */
[----:B------:R-:W-:Y:S01]  /*1d50*/  FADD.FTZ R14, RZ, R18 ;  /* 0x00000012ff0e7221 */ /* 0x000fe20000010000 */
[----:B------:R-:W-:Y:S02]  /*1d60*/  HADD2.F32 R18, -RZ, R37.H0_H0 ;  /* 0x20000025ff127230 */ /* 0x000fe40000004100 */
[----:B------:R-:W-:Y:S01]  /*1d70*/  FFMA.FTZ R23, R12, R15, RZ ;  /* 0x0000000f0c177223 */ /* 0x000fe200000100ff */
[----:B------:R-:W-:Y:S01]  /*1d80*/  FFMA.FTZ R20, R16, R17, R19 ;  /* 0x0000001110147223 */ /* 0x000fe20000010013 */
[----:B------:R-:W-:Y:S01]  /*1d90*/  FMUL.FTZ R19, R21, UR12 ;  /* 0x0000000c15137c20 */ /* 0x000fe20008410000 */
[----:B------:R-:W-:-:S02]  /*1da0*/  HADD2.F32 R21, -RZ, R38.H1_H1 ;  /* 0x30000026ff157230 */ /* 0x000fc40000004100 */
[----:B------:R-:W-:Y:S01]  /*1db0*/  FADD.FTZ R14, R17, R14 ;  /* 0x0000000e110e7221 */ /* 0x000fe20000010000 */
[----:B------:R-:W-:Y:S01]  /*1dc0*/  FADD.FTZ R15, RZ, R12 ;  /* 0x0000000cff0f7221 */ /* 0x000fe20000010000 */
[----:B------:R-:W-:Y:S01]  /*1dd0*/  FMUL.FTZ R17, R53, R18 ;  /* 0x0000001235117220 */ /* 0x000fe20000410000 */
[C---:B------:R-:W-:Y:S01]  /*1de0*/  FFMA.FTZ R12, R18.reuse, R19, R23 ;  /* 0x00000013120c7223 */ /* 0x040fe20000010017 */
[----:B------:R-:W-:Y:S01]  /*1df0*/  FADD.FTZ R21, R21, -UR9 ;  /* 0x8000000915157e21 */ /* 0x000fe20008010000 */
[----:B------:R-:W-:Y:S01]  /*1e00*/  FADD.FTZ R15, R18, R15 ;  /* 0x0000000f120f7221 */ /* 0x000fe20000010000 */
[----:B------:R-:W-:Y:S01]  /*1e10*/  FFMA.FTZ R18, R19, R17, R20 ;  /* 0x0000001113127223 */ /* 0x000fe20000010014 */
[----:B------:R-:W-:Y:S02]  /*1e20*/  HADD2.F32 R19, -RZ, R37.H1_H1 ;  /* 0x30000025ff137230 */ /* 0x000fe40000004100 */
[----:B------:R-:W-:Y:S01]  /*1e30*/  FFMA.FTZ R20, R13, R16, RZ ;  /* 0x000000100d147223 */ /* 0x000fe200000100ff */
[----:B------:R-:W-:Y:S01]  /*1e40*/  FADD.FTZ R16, RZ, R13 ;  /* 0x0000000dff107221 */ /* 0x000fe20000010000 */
[----:B------:R-:W-:Y:S01]  /*1e50*/  FMUL.FTZ R21, R21, UR12 ;  /* 0x0000000c15157c20 */ /* 0x000fe20008410000 */
[----:B------:R-:W-:Y:S01]  /*1e60*/  FADD.FTZ R14, R14, R17 ;  /* 0x000000110e0e7221 */ /* 0x000fe20000010000 */
[----:B------:R-:W-:-:S02]  /*1e70*/  HADD2.F32 R22, -RZ, R36.H0_H0 ;  /* 0x20000024ff167230 */ /* 0x000fc40000004100 */
[C---:B------:R-:W-:Y:S01]  /*1e80*/  FADD.FTZ R16, R19.reuse, R16 ;  /* 0x0000001013107221 */ /* 0x040fe20000010000 */
[----:B------:R-:W-:Y:S01]  /*1e90*/  FFMA.FTZ R13, R19, R21, R20 ;  /* 0x00000015130d7223 */ /* 0x000fe20000010014 */
[----:B------:R-:W-:Y:S01]  /*1ea0*/  FMUL.FTZ R19, R52, R19 ;  /* 0x0000001334137220 */ /* 0x000fe20000410000 */
[--C-:B------:R-:W-:Y:S02]  /*1eb0*/  HADD2.F32 R17, -RZ, R35.reuse.H0_H0 ;  /* 0x20000023ff117230 */ /* 0x100fe40000004100 */
[----:B------:R-:W-:Y:S01]  /*1ec0*/  FADD.FTZ R22, R22, -UR9 ;  /* 0x8000000916167e21 */ /* 0x000fe20008010000 */
[----:B------:R-:W-:Y:S02]  /*1ed0*/  HADD2.F32 R20, -RZ, R35.H1_H1 ;  /* 0x30000023ff147230 */ /* 0x000fe40000004100 */
[----:B------:R-:W-:Y:S01]  /*1ee0*/  FFMA.FTZ R18, R21, R19, R18 ;  /* 0x0000001315127223 */ /* 0x000fe20000010012 */
[----:B------:R-:W-:Y:S01]  /*1ef0*/  FADD.FTZ R14, R19, R14 ;  /* 0x0000000e130e7221 */ /* 0x000fe20000010000 */
[----:B------:R-:W-:-:S02]  /*1f00*/  HADD2.F32 R19, -RZ, R36.H1_H1 ;  /* 0x30000024ff137230 */ /* 0x000fc40000004100 */
[----:B------:R-:W-:Y:S01]  /*1f10*/  FMUL.FTZ R21, R22, UR12 ;  /* 0x0000000c16157c20 */ /* 0x000fe20008410000 */
[----:B------:R-:W-:Y:S01]  /*1f20*/  FADD.FTZ R15, R15, R17 ;  /* 0x000000110f0f7221 */ /* 0x000fe20000010000 */
[----:B------:R-:W-:Y:S01]  /*1f30*/  FADD.FTZ R16, R16, R20 ;  /* 0x0000001410107221 */ /* 0x000fe20000010000 */
[----:B------:R-:W-:Y:S01]  /*1f40*/  FADD.FTZ R19, R19, -UR9 ;  /* 0x8000000913137e21 */ /* 0x000fe20008010000 */
[----:B------:R-:W-:Y:S01]  /*1f50*/  FFMA.FTZ R12, R17, R21, R12 ;  /* 0x00000015110c7223 */ /* 0x000fe2000001000c */
[----:B------:R-:W-:Y:S02]  /*1f60*/  FMUL.FTZ R17, R53, R17 ;  /* 0x0000001135117220 */ /* 0x000fe40000410000 */
[----:B------:R-:W-:Y:S02]  /*1f70*/  FMUL.FTZ R19, R19, UR12 ;  /* 0x0000000c13137c20 */ /* 0x000fe40008410000 */
[----:B------:R-:W-:Y:S01]  /*1f80*/  FFMA.FTZ R18, R21, R17, R18 ;  /* 0x0000001115127223 */ /* 0x000fe20000010012 */
[----:B------:R-:W-:-:S02]  /*1f90*/  HADD2.F32 R21, -RZ, R34.H0_H0 ;  /* 0x20000022ff157230 */ /* 0x000fc40000004100 */
[----:B------:R-:W-:Y:S01]  /*1fa0*/  FFMA.FTZ R13, R20, R19, R13 ;  /* 0x00000013140d7223 */ /* 0x000fe2000001000d */
[----:B------:R-:W-:Y:S01]  /*1fb0*/  FMUL.FTZ R20, R52, R20 ;  /* 0x0000001434147220 */ /* 0x000fe20000410000 */
[----:B------:R-:W-:Y:S01]  /*1fc0*/  FADD.FTZ R17, R14, R17 ;  /* 0x000000110e117221 */ /* 0x000fe20000010000 */
[----:B------:R-:W-:Y:S02]  /*1fd0*/  FADD.FTZ R22, R21, -UR9 ;  /* 0x8000000915167e21 */ /* 0x000fe40008010000 */
[----:B------:R-:W-:Y:S01]  /*1fe0*/  FFMA.FTZ R18, R19, R20, R18 ;  /* 0x0000001413127223 */ /* 0x000fe20000010012 */
[----:B------:R-:W-:Y:S02]  /*1ff0*/  HADD2.F32 R19, -RZ, R34.H1_H1 ;  /* 0x30000022ff137230 */ /* 0x000fe40000004100 */
[----:B------:R-:W-:Y:S01]  /*2000*/  FADD.FTZ R14, R20, R17 ;  /* 0x00000011140e7221 */ /* 0x000fe20000010000 */
[--C-:B------:R-:W-:Y:S02]  /*2010*/  HADD2.F32 R21, -RZ, R33.reuse.H0_H0 ;  /* 0x20000021ff157230 */ /* 0x100fe40000004100 */
[----:B------:R-:W-:Y:S01]  /*2020*/  FMUL.FTZ R23, R22, UR12 ;  /* 0x0000000c16177c20 */ /* 0x000fe20008410000 */
[----:B------:R-:W-:-:S02]  /*2030*/  HADD2.F32 R20, -RZ, R33.H1_H1 ;  /* 0x30000021ff147230 */ /* 0x000fc40000004100 */
[----:B------:R-:W-:Y:S01]  /*2040*/  FADD.FTZ R19, R19, -UR9 ;  /* 0x8000000913137e21 */ /* 0x000fe20008010000 */
[----:B------:R-:W-:Y:S01]  /*2050*/  FMUL.FTZ R17, R53, R21 ;  /* 0x0000001535117220 */ /* 0x000fe20000410000 */
[----:B------:R-:W-:Y:S02]  /*2060*/  FADD.FTZ R15, R15, R21 ;  /* 0x000000150f0f7221 */ /* 0x000fe40000010000 */
[----:B------:R-:W-:Y:S01]  /*2070*/  FMUL.FTZ R19, R19, UR12 ;  /* 0x0000000c13137c20 */ /* 0x000fe20008410000 */
[----:B------:R-:W-:Y:S01]  /*2080*/  FADD.FTZ R16, R16, R20 ;  /* 0x0000001410107221 */ /* 0x000fe20000010000 */
[----:B------:R-:W-:Y:S01]  /*2090*/  FFMA.FTZ R18, R23, R17, R18 ;  /* 0x0000001117127223 */ /* 0x000fe20000010012 */
[----:B------:R-:W-:Y:S01]  /*20a0*/  FFMA.FTZ R12, R21, R23, R12 ;  /* 0x00000017150c7223 */ /* 0x000fe2000001000c */
[----:B------:R-:W-:Y:S01]  /*20b0*/  FFMA.FTZ R13, R20, R19, R13 ;  /* 0x00000013140d7223 */ /* 0x000fe2000001000d */
[----:B------:R-:W-:Y:S01]  /*20c0*/  FMUL.FTZ R20, R52, R20 ;  /* 0x0000001434147220 */ /* 0x000fe20000410000 */
[----:B------:R-:W-:-:S02]  /*20d0*/  HADD2.F32 R21, -RZ, R32.H0_H0 ;  /* 0x20000020ff157230 */ /* 0x000fc40000004100 */
[----:B------:R-:W-:Y:S01]  /*20e0*/  FADD.FTZ R17, R14, R17 ;  /* 0x000000110e117221 */ /* 0x000fe20000010000 */
[----:B------:R-:W-:Y:S01]  /*20f0*/  FFMA.FTZ R18, R19, R20, R18 ;  /* 0x0000001413127223 */ /* 0x000fe20000010012 */
[----:B------:R-:W-:Y:S02]  /*2100*/  HADD2.F32 R19, -RZ, R32.H1_H1 ;  /* 0x30000020ff137230 */ /* 0x000fe40000004100 */
[----:B------:R-:W-:Y:S01]  /*2110*/  FADD.FTZ R22, R21, -UR9 ;  /* 0x8000000915167e21 */ /* 0x000fe20008010000 */
[--C-:B------:R-:W-:Y:S02]  /*2120*/  HADD2.F32 R21, -RZ, R31.reuse.H0_H0 ;  /* 0x2000001fff157230 */ /* 0x100fe40000004100 */
[----:B------:R-:W-:Y:S01]  /*2130*/  FADD.FTZ R14, R20, R17 ;  /* 0x00000011140e7221 */ /* 0x000fe20000010000 */
[----:B------:R-:W-:Y:S02]  /*2140*/  HADD2.F32 R20, -RZ, R31.H1_H1 ;  /* 0x3000001fff147230 */ /* 0x000fe40000004100 */
[----:B------:R-:W-:Y:S01]  /*2150*/  FADD.FTZ R19, R19, -UR9 ;  /* 0x8000000913137e21 */ /* 0x000fe20008010000 */
[----:B------:R-:W-:Y:S01]  /*2160*/  FMUL.FTZ R23, R22, UR12 ;  /* 0x0000000c16177c20 */ /* 0x000fe20008410000 */
[----:B------:R-:W-:Y:S01]  /*2170*/  FMUL.FTZ R17, R53, R21 ;  /* 0x0000001535117220 */ /* 0x000fe20000410000 */
[----:B------:R-:W-:Y:S01]  /*2180*/  FADD.FTZ R15, R15, R21 ;  /* 0x000000150f0f7221 */ /* 0x000fe20000010000 */
        /* <DEDUP_REMOVED lines=142> */
[----:B------:R-:W-:Y:S01]  /*2a70*/  FADD.FTZ R15, R15, R21 ;  /* 0x000000150f0f7221 */ /* 0x000fe20000010000 */
[----:B------:R-:W-:Y:S01]  /*2a80*/  FMUL.FTZ R17, R53, R21 ;  /* 0x0000001535117220 */ /* 0x000fe20000410000 */
[----:B------:R-:W-:Y:S01]  /*2a90*/  FMUL.FTZ R19, R19, UR12 ;  /* 0x0000000c13137c20 */ /* 0x000fe20008410000 */
[----:B------:R-:W-:Y:S01]  /*2aa0*/  FFMA.FTZ R12, R21, R23, R12 ;  /* 0x00000017150c7223 */ /* 0x000fe2000001000c */
[----:B------:R-:W-:-:S02]  /*2ab0*/  HADD2.F32 R21, -RZ, R47.H0_H0 ;  /* 0x2000002fff157230 */ /* 0x000fc40000004100 */
[----:B------:R-:W-:Y:S01]  /*2ac0*/  FADD.FTZ R16, R16, R20 ;  /* 0x0000001410107221 */ /* 0x000fe20000010000 */
[----:B------:R-:W-:Y:S01]  /*2ad0*/  FFMA.FTZ R13, R20, R19, R13 ;  /* 0x00000013140d7223 */ /* 0x000fe2000001000d */
[----:B------:R-:W-:Y:S01]  /*2ae0*/  FFMA.FTZ R18, R23, R17, R18 ;  /* 0x0000001117127223 */ /* 0x000fe20000010012 */
[----:B------:R-:W-:Y:S01]  /*2af0*/  FMUL.FTZ R20, R52, R20 ;  /* 0x0000001434147220 */ /* 0x000fe20000410000 */
[----:B------:R-:W-:Y:S01]  /*2b00*/  FADD.FTZ R17, R14, R17 ;  /* 0x000000110e117221 */ /* 0x000fe20000010000 */
[----:B------:R-:W-:Y:S01]  /*2b10*/  FADD.FTZ R14, R21, -UR9 ;  /* 0x80000009150e7e21 */ /* 0x000fe20008010000 */
[--C-:B------:R-:W-:Y:S02]  /*2b20*/  HADD2.F32 R21, -RZ, R46.reuse.H0_H0 ;  /* 0x2000002eff157230 */ /* 0x100fe40000004100 */
[----:B------:R-:W-:Y:S01]  /*2b30*/  FFMA.FTZ R18, R19, R20, R18 ;  /* 0x0000001413127223 */ /* 0x000fe20000010012 */
[----:B------:R-:W-:Y:S02]  /*2b40*/  HADD2.F32 R19, -RZ, R47.H1_H1 ;  /* 0x3000002fff137230 */ /* 0x000fe40000004100 */
[----:B------:R-:W-:Y:S01]  /*2b50*/  FADD.FTZ R17, R20, R17 ;  /* 0x0000001114117221 */ /* 0x000fe20000010000 */
[----:B------:R-:W-:Y:S01]  /*2b60*/  FMUL.FTZ R23, R14, UR12 ;  /* 0x0000000c0e177c20 */ /* 0x000fe20008410000 */
[----:B------:R-:W-:Y:S01]  /*2b70*/  FMUL.FTZ R22, R53, R21 ;  /* 0x0000001535167220 */ /* 0x000fe20000410000 */
[----:B------:R-:W-:-:S02]  /*2b80*/  HADD2.F32 R20, -RZ, R46.H1_H1 ;  /* 0x3000002eff147230 */ /* 0x000fc40000004100 */
[----:B------:R-:W-:Y:S01]  /*2b90*/  FADD.FTZ R19, R19, -UR9 ;  /* 0x8000000913137e21 */ /* 0x000fe20008010000 */
[----:B------:R-:W-:Y:S01]  /*2ba0*/  FADD.FTZ R14, R15, R21 ;  /* 0x000000150f0e7221 */ /* 0x000fe20000010000 */
[----:B------:R-:W-:Y:S01]  /*2bb0*/  FFMA.FTZ R18, R23, R22, R18 ;  /* 0x0000001617127223 */ /* 0x000fe20000010012 */
[----:B------:R-:W-:Y:S01]  /*2bc0*/  FFMA.FTZ R12, R21, R23, R12 ;  /* 0x00000017150c7223 */ /* 0x000fe2000001000c */
[----:B------:R-:W-:Y:S01]  /*2bd0*/  FADD.FTZ R22, R17, R22 ;  /* 0x0000001611167221 */ /* 0x000fe20000010000 */
[----:B------:R-:W-:Y:S01]  /*2be0*/  FMUL.FTZ R19, R19, UR12 ;  /* 0x0000000c13137c20 */ /* 0x000fe20008410000 */
[----:B------:R-:W-:Y:S01]  /*2bf0*/  FMUL.FTZ R17, R52, R20 ;  /* 0x0000001434117220 */ /* 0x000fe20000410000 */
[--C-:B------:R-:W-:Y:S02]  /*2c00*/  HADD2.F32 R21, -RZ, R45.reuse.H0_H0 ;  /* 0x2000002dff157230 */ /* 0x100fe40000004100 */
[----:B------:R-:W-:Y:S01]  /*2c10*/  FADD.FTZ R16, R16, R20 ;  /* 0x0000001410107221 */ /* 0x000fe20000010000 */
[----:B------:R-:W-:Y:S01]  /*2c20*/  FFMA.FTZ R13, R20, R19, R13 ;  /* 0x00000013140d7223 */ /* 0x000fe2000001000d */
[----:B------:R-:W-:Y:S01]  /*2c30*/  FADD.FTZ R15, R17, R22 ;  /* 0x00000016110f7221 */ /* 0x000fe20000010000 */
[----:B------:R-:W-:Y:S01]  /*2c40*/  FFMA.FTZ R18, R19, R17, R18 ;  /* 0x0000001113127223 */ /* 0x000fe20000010012 */
[----:B------:R-:W-:Y:S01]  /*2c50*/  FADD.FTZ R21, R21, -UR9 ;  /* 0x8000000915157e21 */ /* 0x000fe20008010000 */
[----:B------:R-:W-:-:S02]  /*2c60*/  HADD2.F32 R17, -RZ, R45.H1_H1 ;  /* 0x3000002dff117230 */ /* 0x000fc40000004100 */
[--C-:B------:R-:W-:Y:S02]  /*2c70*/  HADD2.F32 R19, -RZ, R51.reuse.H0_H0 ;  /* 0x20000033ff137230 */ /* 0x100fe40000004100 */
[----:B------:R-:W-:Y:S01]  /*2c80*/  FMUL.FTZ R21, R21, UR12 ;  /* 0x0000000c15157c20 */ /* 0x000fe20008410000 */
[----:B------:R-:W-:Y:S01]  /*2c90*/  FADD.FTZ R20, R17, -UR9 ;  /* 0x8000000911147e21 */ /* 0x000fe20008010000 */
[----:B------:R-:W-:Y:S02]  /*2ca0*/  HADD2.F32 R17, -RZ, R51.H1_H1 ;  /* 0x30000033ff117230 */ /* 0x000fe40000004100 */
[----:B------:R-:W-:Y:S01]  /*2cb0*/  FMUL.FTZ R22, R53, R19 ;  /* 0x0000001335167220 */ /* 0x000fe20000410000 */
[----:B------:R-:W-:Y:S01]  /*2cc0*/  FFMA.FTZ R12, R19, R21, R12 ;  /* 0x00000015130c7223 */ /* 0x000fe2000001000c */
[----:B------:R-:W-:Y:S01]  /*2cd0*/  FMUL.FTZ R20, R20, UR12 ;  /* 0x0000000c14147c20 */ /* 0x000fe20008410000 */
[----:B------:R-:W-:Y:S01]  /*2ce0*/  FADD.FTZ R14, R14, R19 ;  /* 0x000000130e0e7221 */ /* 0x000fe20000010000 */
[----:B------:R-:W-:Y:S01]  /*2cf0*/  FFMA.FTZ R21, R21, R22, R18 ;  /* 0x0000001615157223 */ /* 0x000fe20000010012 */
[----:B------:R-:W-:-:S02]  /*2d00*/  HADD2.F32 R18, -RZ, R50.H0_H0 ;  /* 0x20000032ff127230 */ /* 0x000fc40000004100 */
[----:B------:R-:W-:Y:S01]  /*2d10*/  FADD.FTZ R16, R16, R17 ;  /* 0x0000001110107221 */ /* 0x000fe20000010000 */
[----:B------:R-:W-:Y:S01]  /*2d20*/  FFMA.FTZ R13, R17, R20, R13 ;  /* 0x00000014110d7223 */ /* 0x000fe2000001000d */
[----:B------:R-:W-:Y:S01]  /*2d30*/  FADD.FTZ R22, R15, R22 ;  /* 0x000000160f167221 */ /* 0x000fe20000010000 */
[----:B------:R-:W-:Y:S01]  /*2d40*/  FMUL.FTZ R17, R52, R17 ;  /* 0x0000001134117220 */ /* 0x000fe20000410000 */
[----:B------:R-:W-:Y:S02]  /*2d50*/  HADD2.F32 R15, -RZ, R49.H0_H0 ;  /* 0x20000031ff0f7230 */ /* 0x000fe40000004100 */
[----:B------:R-:W-:Y:S01]  /*2d60*/  FADD.FTZ R18, R18, -UR9 ;  /* 0x8000000912127e21 */ /* 0x000fe20008010000 */
[----:B------:R-:W-:Y:S01]  /*2d70*/  FFMA.FTZ R20, R20, R17, R21 ;  /* 0x0000001114147223 */ /* 0x000fe20000010015 */
[----:B------:R-:W-:Y:S01]  /*2d80*/  FADD.FTZ R22, R17, R22 ;  /* 0x0000001611167221 */ /* 0x000fe20000010000 */
[----:B------:R-:W-:Y:S01]  /*2d90*/  FMUL.FTZ R21, R53, R15 ;  /* 0x0000000f35157220 */ /* 0x000fe20000410000 */
[----:B------:R-:W-:Y:S01]  /*2da0*/  FMUL.FTZ R19, R18, UR12 ;  /* 0x0000000c12137c20 */ /* 0x000fe20008410000 */
[----:B------:R-:W-:-:S02]  /*2db0*/  HADD2.F32 R17, -RZ, R50.H1_H1 ;  /* 0x30000032ff117230 */ /* 0x000fc40000004100 */
[----:B------:R-:W-:Y:S01]  /*2dc0*/  FADD.FTZ R14, R14, R15 ;  /* 0x0000000f0e0e7221 */ /* 0x000fe20000010000 */
[----:B------:R-:W-:Y:S01]  /*2dd0*/  FADD.FTZ R23, R22, R21 ;  /* 0x0000001516177221 */ /* 0x000fe20000010000 */
[----:B------:R-:W-:Y:S01]  /*2de0*/  FFMA.FTZ R24, R19, R21, R20 ;  /* 0x0000001513187223 */ /* 0x000fe20000010014 */
[----:B------:R-:W-:Y:S02]  /*2df0*/  HADD2.F32 R20, -RZ, R49.H1_H1 ;  /* 0x30000031ff147230 */ /* 0x000fe40000004100 */
[----:B------:R-:W-:Y:S01]  /*2e00*/  FADD.FTZ R17, R17, -UR9 ;  /* 0x8000000911117e21 */ /* 0x000fe20008010000 */
[----:B------:R-:W-:-:S03]  /*2e10*/  FFMA.FTZ R12, R15, R19, R12 ;  /* 0x000000130f0c7223 */ /* 0x000fc6000001000c */
[----:B------:R-:W-:Y:S01]  /*2e20*/  FMUL.FTZ R21, R17, UR12 ;  /* 0x0000000c11157c20 */ /* 0x000fe20008410000 */
[----:B------:R-:W-:Y:S01]  /*2e30*/  FMUL.FTZ R22, R52, R20 ;  /* 0x0000001434167220 */ /* 0x000fe20000410000 */
[----:B------:R-:W-:Y:S02]  /*2e40*/  FADD.FTZ R15, R16, R20 ;  /* 0x00000014100f7221 */ /* 0x000fe40000010000 */
[----:B------:R-:W-:Y:S01]  /*2e50*/  FFMA.FTZ R13, R20, R21, R13 ;  /* 0x00000015140d7223 */ /* 0x000fe2000001000d */
[----:B------:R-:W-:Y:S01]  /*2e60*/  FADD.FTZ R18, R22, R23 ;  /* 0x0000001716127221 */ /* 0x000fe20000010000 */
[----:B------:R-:W-:Y:S01]  /*2e70*/  FFMA.FTZ R17, R21, R22, R24 ;  /* 0x0000001615117223 */ /* 0x000fe20000010018 */
[----:B------:R-:W-:Y:S06]  /*2e80*/  BRA `(.L_x_958) ;  /* 0x0000002400007947 */ /* 0x000fec0003800000 */
.L_x_957:
[----:B-----5:R-:W-:Y:S02]  /*2e90*/  HADD2.F32 R12, -RZ, R40.H0_H0 ;  /* 0x20000028ff0c7230 */ /* 0x020fe40000004100 */
[--C-:B------:R-:W-:Y:S02]  /*2ea0*/  HADD2.F32 R15, -RZ, R38.reuse.H0_H0 ;  /* 0x20000026ff0f7230 */ /* 0x100fe40000004100 */
[----:B------:R-:W-:Y:S02]  /*2eb0*/  HADD2.F32 R18, -RZ, R38.H1_H1 ;  /* 0x30000026ff127230 */ /* 0x000fe40000004100 */
[----:B------:R-:W-:Y:S01]  /*2ec0*/  FADD.FTZ R13, R12, -UR9 ;  /* 0x800000090c0d7e21 */ /* 0x000fe20008010000 */
[----:B------:R-:W-:Y:S02]  /*2ed0*/  HADD2.F32 R12, -RZ, R40.H1_H1 ;  /* 0x30000028ff0c7230 */ /* 0x000fe40000004100 */
[----:B------:R-:W-:Y:S01]  /*2ee0*/  FADD.FTZ R15, R15, -UR9 ;  /* 0x800000090f0f7e21 */ /* 0x000fe20008010000 */
[----:B------:R-:W-:-:S02]  /*2ef0*/  HADD2.F32 R25, -RZ, R39.H1_H1 ;  /* 0x30000027ff197230 */ /* 0x000fc40000004100 */
[----:B------:R-:W-:Y:S01]  /*2f00*/  FMUL.FTZ R13, R13, UR12 ;  /* 0x0000000c0d0d7c20 */ /* 0x000fe20008410000 */
[----:B------:R-:W-:Y:S01]  /*2f10*/  FADD.FTZ R20, R18, -UR9 ;  /* 0x8000000912147e21 */ /* 0x000fe20008010000 */
[----:B------:R-:W-:Y:S01]  /*2f20*/  FADD.FTZ R12, R12, -UR9 ;  /* 0x800000090c0c7e21 */ /* 0x000fe20008010000 */
[----:B------:R-:W-:Y:S01]  /*2f30*/  FMUL.FTZ R21, R15, UR12 ;  /* 0x0000000c0f157c20 */ /* 0x000fe20008410000 */
[C-C-:B------:R-:W-:Y:S01]  /*2f40*/  FFMA.FTZ R16, R53.reuse, R13, R54.reuse ;  /* 0x0000000d35107223 */ /* 0x140fe20000010036 */
[----:B------:R-:W-:Y:S01]  /*2f50*/  FMUL.FTZ R20, R20, UR12 ;  /* 0x0000000c14147c20 */ /* 0x000fe20008410000 */
[----:B------:R-:W-:Y:S01]  /*2f60*/  FMUL.FTZ R12, R12, UR12 ;  /* 0x0000000c0c0c7c20 */ /* 0x000fe20008410000 */
[----:B------:R-:W-:Y:S01]  /*2f70*/  FFMA.FTZ R17, R53, R21, R54 ;  /* 0x0000001535117223 */ /* 0x000fe20000010036 */
[----:B------:R-:W-:Y:S02]  /*2f80*/  FMUL.FTZ R14, R16, -1.4426950216293334961 ;  /* 0xbfb8aa3b100e7820 */ /* 0x000fe40000410000 */
[----:B------:R-:W-:Y:S01]  /*2f90*/  FFMA.FTZ R23, R52, R12, R55 ;  /* 0x0000000c34177223 */ /* 0x000fe20000010037 */
[----:B------:R-:W-:-:S03]  /*2fa0*/  FMUL.FTZ R15, R17, -1.4426950216293334961 ;  /* 0xbfb8aa3b110f7820 */ /* 0x000fc60000410000 */
[----:B------:R-:W0:Y:S01]  /*2fb0*/  MUFU.EX2 R14, R14 ;  /* 0x0000000e000e7308 */ /* 0x000e220000000800 */
[----:B------:R-:W-:-:S07]  /*2fc0*/  FMUL.FTZ R19, R23, -1.4426950216293334961 ;  /* 0xbfb8aa3b17137820 */ /* 0x000fce0000410000 */
        /* <DEDUP_REMOVED lines=12> */
[----:B------:R-:W-:Y:S02]  /*3090*/  HADD2.F32 R15, -RZ, R39.H0_H0 ;  /* 0x20000027ff0f7230 */ /* 0x000fe40000004100 */
[----:B------:R-:W0:Y:S01]  /*30a0*/  MUFU.RCP R22, R22 ;  /* 0x0000001600167308 */ /* 0x000e220000001000 */
[----:B-1----:R-:W-:Y:S02]  /*30b0*/  FADD.FTZ R57, R19, 1 ;  /* 0x3f80000013397421 */ /* 0x002fe40000010000 */
[----:B------:R-:W-:-:S04]  /*30c0*/  FMUL.FTZ R15, R15, R24 ;  /* 0x000000180f0f7220 */ /* 0x000fc80000410000 */
[----:B------:R-:W-:Y:S01]  /*30d0*/  FMUL.FTZ R16, R15, R16 ;  /* 0x000000100f107220 */ /* 0x000fe20000410000 */
[----:B------:R1:W3:Y:S01]  /*30e0*/  MUFU.RCP R19, R57 ;  /* 0x0000003900137308 */ /* 0x0002e20000001000 */
[----:B--2---:R-:W-:Y:S01]  /*30f0*/  FADD.FTZ R24, -R18, 1 ;  /* 0x3f80000012187421 */ /* 0x004fe20000010100 */
[----:B------:R-:W-:-:S03]  /*3100*/  HADD2.F32 R15, -RZ, R36.H0_H0 ;  /* 0x20000024ff0f7230 */ /* 0x000fc60000004100 */
[----:B------:R-:W-:Y:S01]  /*3110*/  FFMA.FTZ R23, R23, R24, 1 ;  /* 0x3f80000017177423 */ /* 0x000fe20000010018 */
[----:B------:R-:W-:Y:S01]  /*3120*/  FMUL.FTZ R24, R25, R18 ;  /* 0x0000001219187220 */ /* 0x000fe20000410000 */
[--C-:B------:R-:W-:Y:S02]  /*3130*/  HADD2.F32 R25, -RZ, R37.reuse.H0_H0 ;  /* 0x20000025ff197230 */ /* 0x100fe40000004100 */
[----:B0-----:R-:W-:Y:S01]  /*3140*/  FADD.FTZ R18, -R22, 1 ;  /* 0x3f80000016127421 */ /* 0x001fe20000010100 */
[----:B------:R-:W-:Y:S01]  /*3150*/  FMUL.FTZ R23, R24, R23 ;  /* 0x0000001718177220 */ /* 0x000fe20000410000 */
[----:B------:R-:W-:Y:S01]  /*3160*/  FFMA.FTZ R24, R13, R16, RZ ;  /* 0x000000100d187223 */ /* 0x000fe200000100ff */
[----:B------:R-:W-:Y:S01]  /*3170*/  FMUL.FTZ R25, R25, R22 ;  /* 0x0000001619197220 */ /* 0x000fe20000410000 */
[----:B------:R-:W-:Y:S02]  /*3180*/  HADD2.F32 R22, -RZ, R37.H1_H1 ;  /* 0x30000025ff167230 */ /* 0x000fe40000004100 */
[----:B------:R-:W-:Y:S01]  /*3190*/  FFMA.FTZ R18, R17, R18, 1 ;  /* 0x3f80000011127423 */ /* 0x000fe20000010012 */
[----:B-1----:R-:W-:-:S02]  /*31a0*/  FADD.FTZ R57, RZ, R16 ;  /* 0x00000010ff397221 */ /* 0x002fc40000010000 */
[----:B---3--:R-:W-:Y:S01]  /*31b0*/  FMUL.FTZ R17, R22, R19 ;  /* 0x0000001316117220 */ /* 0x008fe20000410000 */
[----:B------:R-:W-:Y:S01]  /*31c0*/  FADD.FTZ R19, -R19, 1 ;  /* 0x3f80000013137421 */ /* 0x000fe20000010100 */
[----:B------:R-:W-:Y:S01]  /*31d0*/  FMUL.FTZ R18, R25, R18 ;  /* 0x0000001219127220 */ /* 0x000fe20000410000 */
[----:B------:R-:W-:Y:S02]  /*31e0*/  FADD.FTZ R25, R15, -UR9 ;  /* 0x800000090f197e21 */ /* 0x000fe40008010000 */
[----:B------:R-:W-:Y:S01]  /*31f0*/  FFMA.FTZ R14, R14, R19, 1 ;  /* 0x3f8000000e0e7423 */ /* 0x000fe20000010013 */
[----:B------:R-:W-:Y:S01]  /*3200*/  FMUL.FTZ R19, R52, R23 ;  /* 0x0000001734137220 */ /* 0x000fe20000410000 */
[----:B------:R-:W-:Y:S01]  /*3210*/  FMUL.FTZ R25, R25, UR12 ;  /* 0x0000000c19197c20 */ /* 0x000fe20008410000 */
[----:B------:R-:W-:Y:S01]  /*3220*/  FADD.FTZ R57, R57, R18 ;  /* 0x0000001239397221 */ /* 0x000fe20000010000 */
[----:B------:R-:W-:Y:S01]  /*3230*/  FMUL.FTZ R17, R17, R14 ;  /* 0x0000000e11117220 */ /* 0x000fe20000410000 */
[----:B------:R-:W-:Y:S01]  /*3240*/  FMUL.FTZ R14, R53, R16 ;  /* 0x00000010350e7220 */ /* 0x000fe20000410000 */
[-C--:B------:R-:W-:Y:S01]  /*3250*/  FFMA.FTZ R16, R21, R18.reuse, R24 ;  /* 0x0000001215107223 */ /* 0x080fe20000010018 */
[----:B------:R-:W-:Y:S01]  /*3260*/  FMUL.FTZ R18, R53, R18 ;  /* 0x0000001235127220 */ /* 0x000fe20000410000 */
[----:B------:R-:W-:-:S02]  /*3270*/  HADD2.F32 R24, -RZ, R35.H0_H0 ;  /* 0x20000023ff187230 */ /* 0x000fc40000004100 */
[----:B------:R-:W-:Y:S01]  /*3280*/  FFMA.FTZ R15, R13, R14, RZ ;  /* 0x0000000e0d0f7223 */ /* 0x000fe200000100ff */
[----:B------:R-:W-:-:S03]  /*3290*/  FADD.FTZ R14, RZ, R14 ;  /* 0x0000000eff0e7221 */ /* 0x000fc60000010000 */
[----:B------:R-:W-:Y:S01]  /*32a0*/  FFMA.FTZ R22, R12, R19, R15 ;  /* 0x000000130c167223 */ /* 0x000fe2000001000f */
[----:B------:R-:W-:Y:S01]  /*32b0*/  FADD.FTZ R19, R19, R14 ;  /* 0x0000000e13137221 */ /* 0x000fe20000010000 */
[----:B------:R-:W-:Y:S02]  /*32c0*/  FFMA.FTZ R14, R53, R25, R54 ;  /* 0x00000019350e7223 */ /* 0x000fe40000010036 */
[----:B------:R-:W-:Y:S01]  /*32d0*/  FFMA.FTZ R22, R21, R18, R22 ;  /* 0x0000001215167223 */ /* 0x000fe20000010016 */
[----:B------:R-:W-:Y:S01]  /*32e0*/  FADD.FTZ R19, R19, R18 ;  /* 0x0000001213137221 */ /* 0x000fe20000010000 */
[----:B------:R-:W-:Y:S01]  /*32f0*/  FMUL.FTZ R15, R14, -1.4426950216293334961 ;  /* 0xbfb8aa3b0e0f7820 */ /* 0x000fe20000410000 */
[----:B------:R-:W-:Y:S01]  /*3300*/  FFMA.FTZ R18, R12, R23, RZ ;  /* 0x000000170c127223 */ /* 0x000fe200000100ff */
[----:B------:R-:W-:-:S03]  /*3310*/  FADD.FTZ R12, RZ, R23 ;  /* 0x00000017ff0c7221 */ /* 0x000fc60000010000 */
[-C--:B------:R-:W-:Y:S01]  /*3320*/  FFMA.FTZ R18, R20, R17.reuse, R18 ;  /* 0x0000001114127223 */ /* 0x080fe20000010012 */
[----:B------:R-:W0:Y:S01]  /*3330*/  MUFU.EX2 R15, R15 ;  /* 0x0000000f000f7308 */ /* 0x000e220000000800 */
[----:B------:R-:W-:Y:S01]  /*3340*/  FADD.FTZ R23, R12, R17 ;  /* 0x000000110c177221 */ /* 0x000fe20000010000 */
[----:B------:R-:W-:Y:S01]  /*3350*/  FMUL.FTZ R17, R52, R17 ;  /* 0x0000001134117220 */ /* 0x000fe20000410000 */
[----:B------:R-:W-:-:S03]  /*3360*/  HADD2.F32 R12, -RZ, R35.H1_H1 ;  /* 0x30000023ff0c7230 */ /* 0x000fc60000004100 */
[----:B------:R-:W-:Y:S01]  /*3370*/  FFMA.FTZ R20, R20, R17, R22 ;  /* 0x0000001114147223 */ /* 0x000fe20000010016 */
[----:B------:R-:W-:Y:S01]  /*3380*/  FADD.FTZ R19, R17, R19 ;  /* 0x0000001311137221 */ /* 0x000fe20000010000 */
[----:B0-----:R-:W-:-:S06]  /*3390*/  FADD.FTZ R15, R15, 1 ;  /* 0x3f8000000f0f7421 */ /* 0x001fcc0000010000 */
[----:B------:R-:W0:Y:S02]  /*33a0*/  MUFU.RCP R15, R15 ;  /* 0x0000000f000f7308 */ /* 0x000e240000001000 */
[----:B0-----:R-:W-:Y:S01]  /*33b0*/  FMUL.FTZ R13, R24, R15 ;  /* 0x0000000f180d7220 */ /* 0x001fe20000410000 */
[----:B------:R-:W-:Y:S01]  /*33c0*/  FADD.FTZ R21, -R15, 1 ;  /* 0x3f8000000f157421 */ /* 0x000fe20000010100 */
[----:B------:R-:W-:-:S03]  /*33d0*/  HADD2.F32 R15, -RZ, R36.H1_H1 ;  /* 0x30000024ff0f7230 */ /* 0x000fc60000004100 */
        /* <DEDUP_REMOVED lines=10> */
[----:B------:R-:W-:-:S04]  /*3480*/  FADD.FTZ R19, R19, R14 ;  /* 0x0000000e13137221 */ /* 0x000fc80000010000 */
[----:B------:R-:W0:Y:S02]  /*3490*/  MUFU.EX2 R24, R24 ;  /* 0x0000001800187308 */ /* 0x000e240000000800 */
[----:B0-----:R-:W-:-:S06]  /*34a0*/  FADD.FTZ R15, R24, 1 ;  /* 0x3f800000180f7421 */ /* 0x001fcc0000010000 */
[----:B------:R-:W0:Y:S02]  /*34b0*/  MUFU.RCP R15, R15 ;  /* 0x0000000f000f7308 */ /* 0x000e240000001000 */
[----:B0-----:R-:W-:Y:S01]  /*34c0*/  FMUL.FTZ R12, R12, R15 ;  /* 0x0000000f0c0c7220 */ /* 0x001fe20000410000 */
[----:B------:R-:W-:Y:S01]  /*34d0*/  FADD.FTZ R22, -R15, 1 ;  /* 0x3f8000000f167421 */ /* 0x000fe20000010100 */
[----:B------:R-:W-:-:S03]  /*34e0*/  HADD2.F32 R15, -RZ, R34.H0_H0 ;  /* 0x20000022ff0f7230 */ /* 0x000fc60000004100 */
[----:B------:R-:W-:Y:S01]  /*34f0*/  FFMA.FTZ R13, R13, R22, 1 ;  /* 0x3f8000000d0d7423 */ /* 0x000fe20000010016 */
[----:B------:R-:W-:Y:S02]  /*3500*/  HADD2.F32 R22, -RZ, R33.H0_H0 ;  /* 0x20000021ff167230 */ /* 0x000fe40000004100 */
[----:B------:R-:W-:Y:S01]  /*3510*/  FADD.FTZ R15, R15, -UR9 ;  /* 0x800000090f0f7e21 */ /* 0x000fe20008010000 */
[----:B------:R-:W-:-:S03]  /*3520*/  FMUL.FTZ R12, R12, R13 ;  /* 0x0000000d0c0c7220 */ /* 0x000fc60000410000 */
[----:B------:R-:W-:Y:S01]  /*3530*/  FMUL.FTZ R15, R15, UR12 ;  /* 0x0000000c0f0f7c20 */ /* 0x000fe20008410000 */
[----:B------:R-:W-:Y:S01]  /*3540*/  FADD.FTZ R23, R23, R12 ;  /* 0x0000000c17177221 */ /* 0x000fe20000010000 */
[-C--:B------:R-:W-:Y:S02]  /*3550*/  FFMA.FTZ R18, R21, R12.reuse, R18 ;  /* 0x0000000c15127223 */ /* 0x080fe40000010012 */
        /* <DEDUP_REMOVED lines=28> */
[----:B------:R-:W-:-:S03]  /*3720*/  HADD2.F32 R13, -RZ, R32.H0_H0 ;  /* 0x20000020ff0d7230 */ /* 0x000fc60000004100 */
[----:B------:R-:W-:Y:S01]  /*3730*/  FMUL.FTZ R14, R20, R25 ;  /* 0x00000019140e7220 */ /* 0x000fe20000410000 */
[----:B------:R-:W-:Y:S01]  /*3740*/  FFMA.FTZ R20, R15, R22, R21 ;  /* 0x000000160f147223 */ /* 0x000fe20000010015 */
[----:B------:R-:W-:Y:S01]  /*3750*/  FADD.FTZ R13, R13, -UR9 ;  /* 0x800000090d0d7e21 */ /* 0x000fe20008010000 */
[----:B------:R-:W-:Y:S02]  /*3760*/  HADD2.F32 R15, -RZ, R31.H0_H0 ;  /* 0x2000001fff0f7230 */ /* 0x000fe40000004100 */
        /* <DEDUP_REMOVED lines=33> */
[----:B------:R-:W-:Y:S02]  /*3980*/  FMUL.FTZ R20, R20, R15 ;  /* 0x0000000f14147220 */ /* 0x000fe40000410000 */
[----:B------:R-:W-:Y:S01]  /*3990*/  FMUL.FTZ R15, R22, UR12 ;  /* 0x0000000c160f7c20 */ /* 0x000fe20008410000 */
[----:B------:R-:W-:-:S04]  /*39a0*/  FFMA.FTZ R13, R13, R24, 1 ;  /* 0x3f8000000d0d7423 */ /* 0x000fc80000010018 */
        /* <DEDUP_REMOVED lines=8> */
[----:B------:R-:W-:Y:S01]  /*3a30*/  FADD.FTZ R19, R20, R19 ;  /* 0x0000001314137221 */ /* 0x000fe20000010000 */
[----:B0-----:R-:W-:Y:S01]  /*3a40*/  FADD.FTZ R14, R22, 1 ;  /* 0x3f800000160e7421 */ /* 0x001fe20000010000 */
[----:B------:R-:W-:-:S05]  /*3a50*/  HADD2.F32 R22, -RZ, R29.H1_H1 ;  /* 0x3000001dff167230 */ /* 0x000fca0000004100 */
        /* <DEDUP_REMOVED lines=22> */
[----:B------:R-:W-:-:S05]  /*3bc0*/  HADD2.F32 R12, -RZ, R28.H0_H0 ;  /* 0x2000001cff0c7230 */ /* 0x000fca0000004100 */
[----:B------:R-:W-:Y:S01]  /*3bd0*/  FADD.FTZ R24, R12, -UR9 ;  /* 0x800000090c187e21 */ /* 0x000fe20008010000 */
[----:B------:R-:W-:-:S03]  /*3be0*/  FMUL.FTZ R12, R22, R25 ;  /* 0x00000019160c7220 */ /* 0x000fc60000410000 */
[----:B------:R-:W-:Y:S01]  /*3bf0*/  FMUL.FTZ R25, R24, UR12 ;  /* 0x0000000c18197c20 */ /* 0x000fe20008410000 */
[----:B------:R-:W-:Y:S01]  /*3c00*/  FADD.FTZ R23, R23, R12 ;  /* 0x0000000c17177221 */ /* 0x000fe20000010000 */
[-C--:B------:R-:W-:Y:S01]  /*3c10*/  FFMA.FTZ R18, R17, R12.reuse, R18 ;  /* 0x0000000c11127223 */ /* 0x080fe20000010012 */
[----:B------:R-:W-:Y:S01]  /*3c20*/  FMUL.FTZ R12, R52, R12 ;  /* 0x0000000c340c7220 */ /* 0x000fe20000410000 */
[----:B------:R-:W-:-:S03]  /*3c30*/  FFMA.FTZ R13, R53, R25, R54 ;  /* 0x00000019350d7223 */ /* 0x000fc60000010036 */
[----:B------:R-:W-:Y:S01]  /*3c40*/  FFMA.FTZ R17, R17, R12, R15 ;  /* 0x0000000c11117223 */ /* 0x000fe2000001000f */
[----:B------:R-:W-:Y:S01]  /*3c50*/  FMUL.FTZ R24, R13, -1.4426950216293334961 ;  /* 0xbfb8aa3b0d187820 */ /* 0x000fe20000410000 */
[----:B------:R-:W-:Y:S02]  /*3c60*/  HADD2.F32 R15, -RZ, R27.H1_H1 ;  /* 0x3000001bff0f7230 */ /* 0x000fe40000004100 */
[----:B------:R-:W-:-:S03]  /*3c70*/  FADD.FTZ R19, R12, R19 ;  /* 0x000000130c137221 */ /* 0x000fc60000010000 */
        /* <DEDUP_REMOVED lines=30> */
[----:B------:R-:W-:Y:S01]  /*3e60*/  FMUL.FTZ R14, R52, R14 ;  /* 0x0000000e340e7220 */ /* 0x000fe20000410000 */
[----:B------:R-:W-:Y:S02]  /*3e70*/  HADD2.F32 R18, -RZ, R3.H1_H1 ;  /* 0x30000003ff127230 */ /* 0x000fe40000004100 */
[----:B------:R-:W-:Y:S01]  /*3e80*/  FFMA.FTZ R12, R53, R15, R54 ;  /* 0x0000000f350c7223 */ /* 0x000fe20000010036 */
[----:B------:R-:W-:Y:S01]  /*3e90*/  FFMA.FTZ R21, R21, R14, R25 ;  /* 0x0000000e15157223 */ /* 0x000fe20000010019 */
[----:B------:R-:W-:-:S02]  /*3ea0*/  FADD.FTZ R19, R14, R19 ;  /* 0x000000130e137221 */ /* 0x000fc40000010000 */
        /* <DEDUP_REMOVED lines=26> */
[----:B------:R-:W-:Y:S02]  /*4050*/  FMUL.FTZ R25, R25, R18 ;  /* 0x0000001219197220 */ /* 0x000fe40000410000 */
[----:B------:R-:W-:Y:S02]  /*4060*/  FADD.FTZ R13, R13, -UR9 ;  /* 0x800000090d0d7e21 */ /* 0x000fe40008010000 */
[----:B------:R-:W-:Y:S01]  /*4070*/  FADD.FTZ R22, R22, R25 ;  /* 0x0000001916167221 */ /* 0x000fe20000010000 */
[----:B------:R-:W-:Y:S01]  /*4080*/  FFMA.FTZ R23, R12, R25, R23 ;  /* 0x000000190c177223 */ /* 0x000fe20000010017 */
[----:B------:R-:W-:-:S04]  /*4090*/  FMUL.FTZ R13, R13, UR12 ;  /* 0x0000000c0d0d7c20 */ /* 0x000fc80008410000 */
[----:B------:R-:W-:-:S04]  /*40a0*/  FFMA.FTZ R17, R53, R13, R54 ;  /* 0x0000000d35117223 */ /* 0x000fc80000010036 */
        /* <DEDUP_REMOVED lines=8> */
[----:B------:R-:W-:Y:S01]  /*4130*/  FMUL.FTZ R18, R24, UR12 ;  /* 0x0000000c18127c20 */ /* 0x000fe20008410000 */
[C---:B------:R-:W-:Y:S01]  /*4140*/  FMUL.FTZ R24, R52.reuse, R25 ;  /* 0x0000001934187220 */ /* 0x040fe20000410000 */
[----:B------:R-:W-:Y:S02]  /*4150*/  FFMA.FTZ R17, R17, R57, 1 ;  /* 0x3f80000011117423 */ /* 0x000fe40000010039 */
[----:B------:R-:W-:Y:S01]  /*4160*/  FFMA.FTZ R20, R52, R18, R55 ;  /* 0x0000001234147223 */ /* 0x000fe20000010037 */
[----:B------:R-:W-:Y:S01]  /*4170*/  FFMA.FTZ R12, R12, R24, R15 ;  /* 0x000000180c0c7223 */ /* 0x000fe2000001000f */
[----:B------:R-:W-:-:S02]  /*4180*/  HADD2.F32 R15, -RZ, R5.H1_H1 ;  /* 0x30000005ff0f7230 */ /* 0x000fc40000004100 */
[----:B------:R-:W-:Y:S01]  /*4190*/  FMUL.FTZ R17, R21, R17 ;  /* 0x0000001115117220 */ /* 0x000fe20000410000 */
[----:B------:R-:W-:Y:S01]  /*41a0*/  FMUL.FTZ R57, R20, -1.4426950216293334961 ;  /* 0xbfb8aa3b14397820 */ /* 0x000fe20000410000 */
[----:B------:R-:W-:Y:S02]  /*41b0*/  FADD.FTZ R24, R24, R19 ;  /* 0x0000001318187221 */ /* 0x000fe40000010000 */
[----:B------:R-:W-:-:S03]  /*41c0*/  FADD.FTZ R14, R14, R17 ;  /* 0x000000110e0e7221 */ /* 0x000fc60000010000 */
        /* <DEDUP_REMOVED lines=10> */
[----:B------:R-:W-:Y:S01]  /*4270*/  FFMA.FTZ R23, R18, R15, R23 ;  /* 0x0000000f12177223 */ /* 0x000fe20000010017 */
[----:B------:R-:W-:Y:S01]  /*4280*/  FMUL.FTZ R20, R25, UR12 ;  /* 0x0000000c19147c20 */ /* 0x000fe20008410000 */
[-C--:B------:R-:W-:Y:S01]  /*4290*/  FFMA.FTZ R25, R13, R17.reuse, R16 ;  /* 0x000000110d197223 */ /* 0x080fe20000010010 */
[C---:B------:R-:W-:Y:S01]  /*42a0*/  FMUL.FTZ R17, R53.reuse, R17 ;  /* 0x0000001135117220 */ /* 0x040fe20000410000 */
[----:B------:R-:W-:Y:S01]  /*42b0*/  FMUL.FTZ R15, R52, R15 ;  /* 0x0000000f340f7220 */ /* 0x000fe20000410000 */
[----:B------:R-:W-:-:S02]  /*42c0*/  FFMA.FTZ R21, R53, R20, R54 ;  /* 0x0000001435157223 */ /* 0x000fc40000010036 */
[----:B------:R-:W-:Y:S01]  /*42d0*/  FFMA.FTZ R13, R13, R17, R12 ;  /* 0x000000110d0d7223 */ /* 0x000fe2000001000c */
[--C-:B------:R-:W-:Y:S02]  /*42e0*/  HADD2.F32 R12, -RZ, R7.reuse.H0_H0 ;  /* 0x20000007ff0c7230 */ /* 0x100fe40000004100 */
[----:B------:R-:W-:Y:S01]  /*42f0*/  FMUL.FTZ R57, R21, -1.4426950216293334961 ;  /* 0xbfb8aa3b15397820 */ /* 0x000fe20000410000 */
[----:B------:R-:W-:Y:S01]  /*4300*/  FADD.FTZ R24, R24, R17 ;  /* 0x0000001118187221 */ /* 0x000fe20000010000 */
        /* <DEDUP_REMOVED lines=37> */
[----:B------:R-:W-:-:S03]  /*4560*/  FADD.FTZ R24, R17, R24 ;  /* 0x0000001811187221 */ /* 0x000fc60000010000 */
[----:B------:R-:W0:Y:S02]  /*4570*/  MUFU.EX2 R21, R21 ;  /* 0x0000001500157308 */ /* 0x000e240000000800 */
[----:B0-----:R-:W-:Y:S01]  /*4580*/  FADD.FTZ R15, R21, 1 ;  /* 0x3f800000150f7421 */ /* 0x001fe20000010000 */
[----:B------:R-:W-:-:S05]  /*4590*/  HADD2.F32 R21, -RZ, R8.H1_H1 ;  /* 0x30000008ff157230 */ /* 0x000fca0000004100 */
[----:B------:R-:W0:Y:S01]  /*45a0*/  MUFU.RCP R15, R15 ;  /* 0x0000000f000f7308 */ /* 0x000e220000001000 */
[----:B------:R-:W-:Y:S01]  /*45b0*/  FADD.FTZ R21, R21, -UR9 ;  /* 0x8000000915157e21 */ /* 0x000fe20008010000 */
[----:B0-----:R-:W-:Y:S01]  /*45c0*/  FADD.FTZ R57, -R15, 1 ;  /* 0x3f8000000f397421 */ /* 0x001fe20000010100 */
[----:B------:R-:W-:Y:S02]  /*45d0*/  FMUL.FTZ R20, R20, R15 ;  /* 0x0000000f14147220 */ /* 0x000fe40000410000 */
[----:B------:R-:W-:Y:S01]  /*45e0*/  FMUL.FTZ R15, R21, UR12 ;  /* 0x0000000c150f7c20 */ /* 0x000fe20008410000 */
[----:B------:R-:W-:Y:S01]  /*45f0*/  FFMA.FTZ R19, R19, R57, 1 ;  /* 0x3f80000013137423 */ /* 0x000fe20000010039 */
[----:B------:R-:W-:-:S03]  /*4600*/  HADD2.F32 R57, -RZ, R9.H1_H1 ;  /* 0x30000009ff397230 */ /* 0x000fc60000004100 */
        /* <DEDUP_REMOVED lines=8> */
[----:B------:R-:W-:Y:S02]  /*4690*/  HADD2.F32 R13, -RZ, R11.H0_H0 ;  /* 0x2000000bff0d7230 */ /* 0x000fe40000004100 */
[----:B------:R-:W-:Y:S01]  /*46a0*/  FADD.FTZ R24, R24, R19 ;  /* 0x0000001318187221 */ /* 0x000fe20000010000 */
        /* <DEDUP_REMOVED lines=8> */
[----:B------:R-:W-:Y:S01]  /*4730*/  FFMA.FTZ R23, R15, R12, R23 ;  /* 0x0000000c0f177223 */ /* 0x000fe20000010017 */
[----:B------:R-:W-:Y:S01]  /*4740*/  FADD.FTZ R22, R22, R12 ;  /* 0x0000000c16167221 */ /* 0x000fe20000010000 */
        /* <DEDUP_REMOVED lines=11> */
[----:B------:R-:W-:Y:S01]  /*4800*/  FMUL.FTZ R21, R52, R12 ;  /* 0x0000000c34157220 */ /* 0x000fe20000410000 */
[----:B------:R-:W-:Y:S02]  /*4810*/  HADD2.F32 R12, -RZ, R11.H1_H1 ;  /* 0x3000000bff0c7230 */ /* 0x000fe40000004100 */
[----:B------:R-:W-:Y:S01]  /*4820*/  FFMA.FTZ R20, R20, R57, 1 ;  /* 0x3f80000014147423 */ /* 0x000fe20000010039 */
[----:B------:R-:W-:Y:S01]  /*4830*/  FFMA.FTZ R19, R52, R17, R55 ;  /* 0x0000001134137223 */ /* 0x000fe20000010037 */
[----:B------:R-:W-:Y:S01]  /*4840*/  FFMA.FTZ R15, R15, R21, R18 ;  /* 0x000000150f0f7223 */ /* 0x000fe20000010012 */
[----:B------:R-:W-:Y:S01]  /*4850*/  FADD.FTZ R24, R21, R24 ;  /* 0x0000001815187221 */ /* 0x000fe20000010000 */
[----:B------:R-:W-:Y:S01]  /*4860*/  FMUL.FTZ R13, R13, R20 ;  /* 0x000000140d0d7220 */ /* 0x000fe20000410000 */
[----:B------:R-:W-:-:S03]  /*4870*/  FMUL.FTZ R57, R19, -1.4426950216293334961 ;  /* 0xbfb8aa3b13397820 */ /* 0x000fc60000410000 */
[----:B------:R-:W-:Y:S01]  /*4880*/  FADD.FTZ R14, R14, R13 ;  /* 0x0000000d0e0e7221 */ /* 0x000fe20000010000 */
[CC--:B------:R-:W-:Y:S01]  /*4890*/  FFMA.FTZ R25, R16.reuse, R13.reuse, R25 ;  /* 0x0000000d10197223 */ /* 0x0c0fe20000010019 */
[----:B------:R-:W-:Y:S01]  /*48a0*/  FMUL.FTZ R13, R53, R13 ;  /* 0x0000000d350d7220 */ /* 0x000fe20000410000 */
[----:B------:R-:W0:Y:S03]  /*48b0*/  MUFU.EX2 R57, R57 ;  /* 0x0000003900397308 */ /* 0x000e260000000800 */
        /* <DEDUP_REMOVED lines=21> */
[----:B0-----:R-:W-:Y:S01]  /*4a10*/  FADD.FTZ R57, -R19, 1 ;  /* 0x3f80000013397421 */ /* 0x001fe20000010100 */
[----:B------:R-:W-:-:S03]  /*4a20*/  FMUL.FTZ R15, R15, R19 ;  /* 0x000000130f0f7220 */ /* 0x000fc60000410000 */
[----:B------:R-:W-:-:S04]  /*4a30*/  FFMA.FTZ R20, R20, R57, 1 ;  /* 0x3f80000014147423 */ /* 0x000fc80000010039 */
[----:B------:R-:W-:Y:S01]  /*4a40*/  FMUL.FTZ R19, R15, R20 ;  /* 0x000000140f137220 */ /* 0x000fe20000410000 */
[----:B------:R-:W-:Y:S01]  /*4a50*/  FMUL.FTZ R15, R21, UR12 ;  /* 0x0000000c150f7c20 */ /* 0x000fe20008410000 */
[----:B------:R-:W-:Y:S01]  /*4a60*/  FMUL.FTZ R21, R52, R12 ;  /* 0x0000000c34157220 */ /* 0x000fe20000410000 */
[----:B------:R-:W-:Y:S02]  /*4a70*/  HADD2.F32 R12, -RZ, R44.H1_H1 ;  /* 0x3000002cff0c7230 */ /* 0x000fe40000004100 */
[----:B------:R-:W-:Y:S01]  /*4a80*/  FADD.FTZ R14, R14, R19 ;  /* 0x000000130e0e7221 */ /* 0x000fe20000010000 */
[----:B------:R-:W-:Y:S01]  /*4a90*/  FFMA.FTZ R20, R52, R15, R55 ;  /* 0x0000000f34147223 */ /* 0x000fe20000010037 */
[----:B------:R-:W-:Y:S01]  /*4aa0*/  FFMA.FTZ R17, R17, R21, R16 ;  /* 0x0000001511117223 */ /* 0x000fe20000010010 */
[----:B------:R-:W-:Y:S01]  /*4ab0*/  FADD.FTZ R24, R21, R24 ;  /* 0x0000001815187221 */ /* 0x000fe20000010000 */
[-C--:B------:R-:W-:Y:S01]  /*4ac0*/  FFMA.FTZ R25, R18, R19.reuse, R25 ;  /* 0x0000001312197223 */ /* 0x080fe20000010019 */
[----:B------:R-:W-:Y:S01]  /*4ad0*/  FMUL.FTZ R57, R20, -1.4426950216293334961 ;  /* 0xbfb8aa3b14397820 */ /* 0x000fe20000410000 */
[----:B------:R-:W-:-:S04]  /*4ae0*/  FMUL.FTZ R19, R53, R19 ;  /* 0x0000001335137220 */ /* 0x000fc80000410000 */
[----:B------:R-:W-:Y:S01]  /*4af0*/  FFMA.FTZ R18, R18, R19, R17 ;  /* 0x0000001312127223 */ /* 0x000fe20000010011 */
[----:B------:R-:W0:Y:S01]  /*4b00*/  MUFU.EX2 R57, R57 ;  /* 0x0000003900397308 */ /* 0x000e220000000800 */
        /* <DEDUP_REMOVED lines=23> */
[----:B------:R-:W-:Y:S01]  /*4c80*/  FMUL.FTZ R21, R52, R12 ;  /* 0x0000000c34157220 */ /* 0x000fe20000410000 */
[----:B------:R-:W-:Y:S01]  /*4c90*/  FFMA.FTZ R20, R20, R57, 1 ;  /* 0x3f80000014147423 */ /* 0x000fe20000010039 */
[----:B------:R-:W-:Y:S02]  /*4ca0*/  HADD2.F32 R12, -RZ, R46.H1_H1 ;  /* 0x3000002eff0c7230 */ /* 0x000fe40000004100 */
[----:B------:R-:W-:Y:S01]  /*4cb0*/  FFMA.FTZ R18, R15, R21, R18 ;  /* 0x000000150f127223 */ /* 0x000fe20000010012 */
[----:B------:R-:W-:Y:S01]  /*4cc0*/  FMUL.FTZ R20, R17, R20 ;  /* 0x0000001411147220 */ /* 0x000fe20000410000 */
[----:B------:R-:W-:Y:S01]  /*4cd0*/  FFMA.FTZ R17, R52, R16, R55 ;  /* 0x0000001034117223 */ /* 0x000fe20000010037 */
[----:B------:R-:W-:-:S02]  /*4ce0*/  FADD.FTZ R24, R21, R24 ;  /* 0x0000001815187221 */ /* 0x000fc40000010000 */
        /* <DEDUP_REMOVED lines=42> */
[----:B0-----:R-:W-:Y:S01]  /*4f90*/  FADD.FTZ R19, R21, 1 ;  /* 0x3f80000015137421 */ /* 0x001fe20000010000 */
[----:B------:R-:W-:Y:S01]  /*4fa0*/  FFMA.FTZ R21, R12, R17, R13 ;  /* 0x000000110c157223 */ /* 0x000fe2000001000d */
[----:B------:R-:W-:-:S04]  /*4fb0*/  HADD2.F32 R12, -RZ, R49.H0_H0 ;  /* 0x20000031ff0c7230 */ /* 0x000fc80000004100 */
[----:B------:R-:W0:Y:S02]  /*4fc0*/  MUFU.RCP R19, R19 ;  /* 0x0000001300137308 */ /* 0x000e240000001000 */
[----:B0-----:R-:W-:Y:S01]  /*4fd0*/  FADD.FTZ R57, -R19, 1 ;  /* 0x3f80000013397421 */ /* 0x001fe20000010100 */
[----:B------:R-:W-:-:S03]  /*4fe0*/  FMUL.FTZ R16, R16, R19 ;  /* 0x0000001310107220 */ /* 0x000fc60000410000 */
[----:B------:R-:W-:Y:S01]  /*4ff0*/  FFMA.FTZ R57, R20, R57, 1 ;  /* 0x3f80000014397423 */ /* 0x000fe20000010039 */
[----:B------:R-:W-:-:S03]  /*5000*/  HADD2.F32 R20, -RZ, R50.H0_H0 ;  /* 0x20000032ff147230 */ /* 0x000fc60000004100 */
[----:B------:R-:W-:Y:S02]  /*5010*/  FMUL.FTZ R19, R16, R57 ;  /* 0x0000003910137220 */ /* 0x000fe40000410000 */
[----:B------:R-:W-:Y:S02]  /*5020*/  FADD.FTZ R20, R20, -UR9 ;  /* 0x8000000914147e21 */ /* 0x000fe40008010000 */
[----:B------:R-:W-:Y:S02]  /*5030*/  FADD.FTZ R22, R22, R19 ;  /* 0x0000001316167221 */ /* 0x000fe40000010000 */
[----:B------:R-:W-:-:S04]  /*5040*/  FMUL.FTZ R16, R20, UR12 ;  /* 0x0000000c14107c20 */ /* 0x000fc80008410000 */
        /* <DEDUP_REMOVED lines=11> */
[----:B------:R-:W-:Y:S02]  /*5100*/  FADD.FTZ R14, R14, R15 ;  /* 0x0000000f0e0e7221 */ /* 0x000fe40000010000 */
[----:B------:R-:W-:Y:S01]  /*5110*/  FMUL.FTZ R13, R20, UR12 ;  /* 0x0000000c140d7c20 */ /* 0x000fe20008410000 */
[-C--:B------:R-:W-:Y:S01]  /*5120*/  FFMA.FTZ R20, R18, R19.reuse, R23 ;  /* 0x0000001312147223 */ /* 0x080fe20000010017 */
[C---:B------:R-:W-:Y:S02]  /*5130*/  FMUL.FTZ R23, R52.reuse, R19 ;  /* 0x0000001334177220 */ /* 0x040fe40000410000 */
[----:B------:R-:W-:-:S02]  /*5140*/  FFMA.FTZ R12, R52, R13, R55 ;  /* 0x0000000d340c7223 */ /* 0x000fc40000010037 */
[----:B------:R-:W-:Y:S01]  /*5150*/  FFMA.FTZ R21, R18, R23, R21 ;  /* 0x0000001712157223 */ /* 0x000fe20000010015 */
[----:B------:R-:W-:Y:S02]  /*5160*/  HADD2.F32 R18, -RZ, R49.H1_H1 ;  /* 0x30000031ff127230 */ /* 0x000fe40000004100 */
[----:B------:R-:W-:Y:S01]  /*5170*/  FMUL.FTZ R57, R12, -1.4426950216293334961 ;  /* 0xbfb8aa3b0c397820 */ /* 0x000fe20000410000 */
[----:B------:R-:W-:-:S05]  /*5180*/  FADD.FTZ R24, R23, R24 ;  /* 0x0000001817187221 */ /* 0x000fca0000010000 */
[----:B------:R-:W0:Y:S02]  /*5190*/  MUFU.EX2 R57, R57 ;  /* 0x0000003900397308 */ /* 0x000e240000000800 */
[----:B0-----:R-:W-:-:S06]  /*51a0*/  FADD.FTZ R17, R57, 1 ;  /* 0x3f80000039117421 */ /* 0x001fcc0000010000 */
[----:B------:R-:W0:Y:S02]  /*51b0*/  MUFU.RCP R17, R17 ;  /* 0x0000001100117308 */ /* 0x000e240000001000 */
[----:B0-----:R-:W-:Y:S01]  /*51c0*/  FMUL.FTZ R19, R18, R17 ;  /* 0x0000001112137220 */ /* 0x001fe20000410000 */
[----:B------:R-:W-:Y:S01]  /*51d0*/  FADD.FTZ R18, -R17, 1 ;  /* 0x3f80000011127421 */ /* 0x000fe20000010100 */
[----:B------:R-:W-:-:S03]  /*51e0*/  FMUL.FTZ R17, R53, R15 ;  /* 0x0000000f35117220 */ /* 0x000fc60000410000 */
[----:B------:R-:W-:Y:S01]  /*51f0*/  FFMA.FTZ R18, R12, R18, 1 ;  /* 0x3f8000000c127423 */ /* 0x000fe20000010012 */
[----:B------:R-:W-:Y:S01]  /*5200*/  FFMA.FTZ R12, R16, R17, R21 ;  /* 0x00000011100c7223 */ /* 0x000fe20000010015 */
[----:B------:R-:W-:Y:S02]  /*5210*/  FADD.FTZ R21, R24, R17 ;  /* 0x0000001118157221 */ /* 0x000fe40000010000 */
[----:B------:R-:W-:-:S04]  /*5220*/  FMUL.FTZ R19, R19, R18 ;  /* 0x0000001213137220 */ /* 0x000fc80000410000 */
[----:B------:R-:W-:-:S04]  /*5230*/  FMUL.FTZ R18, R52, R19 ;  /* 0x0000001334127220 */ /* 0x000fc80000410000 */
[C---:B------:R-:W-:Y:S01]  /*5240*/  FFMA.FTZ R17, R13.reuse, R18, R12 ;  /* 0x000000120d117223 */ /* 0x040fe2000001000c */
[----:B------:R-:W-:Y:S01]  /*5250*/  FFMA.FTZ R12, R16, R15, R25 ;  /* 0x0000000f100c7223 */ /* 0x000fe20000010019 */
[----:B------:R-:W-:Y:S01]  /*5260*/  FADD.FTZ R18, R18, R21 ;  /* 0x0000001512127221 */ /* 0x000fe20000010000 */
[----:B------:R-:W-:Y:S01]  /*5270*/  FFMA.FTZ R13, R13, R19, R20 ;  /* 0x000000130d0d7223 */ /* 0x000fe20000010014 */
[----:B------:R-:W-:-:S07]  /*5280*/  FADD.FTZ R15, R22, R19 ;  /* 0x00000013160f7221 */ /* 0x000fce0000010000 */
.L_x_958:
[----:B------:R-:W0:Y:S01]  /*5290*/  SHFL.DOWN PT, R16, R17, 0x1, 0x1f ;  /* 0x08201f0011107f89 */ /* 0x000e2200000e0000 */
[C---:B------:R-:W-:Y:S01]  /*52a0*/  ISETP.GT.AND P0, PT, R0.reuse, 0x1e, PT ;  /* 0x0000001e0000780c */ /* 0x040fe20003f04270 */
[----:B------:R-:W1:Y:S01]  /*52b0*/  S2UR UR13, SR_CgaCtaId ;  /* 0x00000000000d79c3 */ /* 0x000e620000008800 */
[----:B------:R-:W-:Y:S01]  /*52c0*/  UMOV UR8, 0x400 ;  /* 0x0000040000087882 */ /* 0x000fe20000000000 */
[----:B------:R-:W2:Y:S01]  /*52d0*/  SHFL.DOWN PT, R19, R18, 0x1, 0x1f ;  /* 0x08201f0012137f89 */ /* 0x000ea200000e0000 */
[----:B------:R-:W-:Y:S01]  /*52e0*/  UIADD3 UR5, UPT, UPT, UR8, 0xa0, URZ ;  /* 0x000000a008057890 */ /* 0x000fe2000fffe0ff */
[----:B------:R-:W-:Y:S01]  /*52f0*/  ISETP.GT.AND P1, PT, R0, 0xf, PT ;  /* 0x0000000f0000780c */ /* 0x000fe20003f24270 */
[----:B------:R-:W-:Y:S07]  /*5300*/  BSSY.RECONVERGENT B0, `(.L_x_959) ;  /* 0x0000023000007945 */ /* 0x000fee0003800200 */
[----:B0-----:R-:W-:Y:S01]  /*5310*/  @!P0 FADD.FTZ R17, R16, R17 ;  /* 0x0000001110118221 */ /* 0x001fe20000010000 */
[----:B-1----:R-:W-:Y:S01]  /*5320*/  ULEA UR5, UR13, UR5, 0x18 ;  /* 0x000000050d057291 */ /* 0x002fe2000f8ec0ff */
[----:B--2---:R-:W-:-:S03]  /*5330*/  @!P0 FADD.FTZ R18, R19, R18 ;  /* 0x0000001213128221 */ /* 0x004fc60000010000 */
        /* <DEDUP_REMOVED lines=8> */
[----:B------:R-:W2:Y:S09]  /*53c0*/  S2R R19, SR_TID.X ;  /* 0x0000000000137919 */ /* 0x000eb20000002100 */
[----:B0-----:R-:W-:Y:S01]  /*53d0*/  @!P0 FADD.FTZ R17, R17, R16 ;  /* 0x0000001011118221 */ /* 0x001fe20000010000 */
[----:B-1----:R-:W-:-:S04]  /*53e0*/  @!P0 FADD.FTZ R18, R18, R21 ;  /* 0x0000001512128221 */ /* 0x002fc80000010000 */
[----:B------:R-:W0:Y:S01]  /*53f0*/  SHFL.DOWN PT, R16, R17, 0x8, 0x1f ;  /* 0x09001f0011107f89 */ /* 0x000e2200000e0000 */
[----:B------:R-:W-:-:S03]  /*5400*/  ISETP.GT.AND P0, PT, R0, 0x17, PT ;  /* 0x000000170000780c */ /* 0x000fc60003f04270 */
[----:B------:R-:W1:Y:S01]  /*5410*/  SHFL.DOWN PT, R21, R18, 0x8, 0x1f ;  /* 0x09001f0012157f89 */ /* 0x000e6200000e0000 */
[----:B--2---:R-:W-:-:S05]  /*5420*/  LEA R57, R19, UR5, 0x4 ;  /* 0x0000000513397c11 */ /* 0x004fca000f8e20ff */
[----:B------:R2:W-:Y:S01]  /*5430*/  STS.128 [R57], R12 ;  /* 0x0000000c39007388 */ /* 0x0005e20000000c00 */
[----:B0-----:R-:W-:Y:S01]  /*5440*/  FADD.FTZ R16, R17, R16 ;  /* 0x0000001011107221 */ /* 0x001fe20000010000 */
[----:B-1----:R-:W-:-:S04]  /*5450*/  FADD.FTZ R21, R18, R21 ;  /* 0x0000001512157221 */ /* 0x002fc80000010000 */
[----:B------:R-:W-:Y:S02]  /*5460*/  FSEL R24, R17, R16, P0 ;  /* 0x0000001011187208 */ /* 0x000fe40000000000 */
[----:B------:R-:W-:-:S03]  /*5470*/  FSEL R25, R18, R21, P0 ;  /* 0x0000001512197208 */ /* 0x000fc60000000000 */
[----:B------:R2:W0:Y:S04]  /*5480*/  SHFL.DOWN PT, R17, R24, 0x10, 0x1f ;  /* 0x0a001f0018117f89 */ /* 0x00042800000e0000 */
[----:B------:R2:W1:Y:S01]  /*5490*/  SHFL.DOWN PT, R18, R25, 0x10, 0x1f ;  /* 0x0a001f0019127f89 */ /* 0x00046200000e0000 */
[----:B------:R-:W-:Y:S05]  /*54a0*/  @P1 BRA `(.L_x_960) ;  /* 0x0000000000201947 */ /* 0x000fea0003800000 */
        /* <DEDUP_REMOVED lines=8> */
.L_x_960:
[----:B------:R-:W-:Y:S05]  /*5530*/  BSYNC.RECONVERGENT B0 ;  /* 0x0000000000007941 */ /* 0x000fea0003800200 */
.L_x_959:
[----:B------:R-:W-:Y:S01]  /*5540*/  BAR.SYNC.DEFER_BLOCKING 0x0 ;  /* 0x0000000000007b1d */ /* 0x000fe20000010000 */
[C---:B------:R-:W-:Y:S01]  /*5550*/  ISETP.NE.AND P1, PT, R19.reuse, RZ, PT ;  /* 0x000000ff1300720c */ /* 0x040fe20003f25270 */
[----:B------:R-:W-:Y:S01]  /*5560*/  IMAD R56, R56, 0xf, R19 ;  /* 0x0000000f38387824 */ /* 0x000fe200078e0213 */
[----:B------:R-:W-:-:S03]  /*5570*/  ISETP.GT.U32.AND P0, PT, R19, 0xe, PT ;  /* 0x0000000e1300780c */ /* 0x000fc60003f04070 */
[----:B------:R-:W4:Y:S01]  /*5580*/  LDCU UR7, c[0x0][0x374] ;  /* 0x00006e80ff0777ac */ /* 0x000f220008000800 */
[----:B------:R-:W-:Y:S07]  /*5590*/  BSSY.RECONVERGENT B0, `(.L_x_961) ;  /* 0x0000027000007945 */ /* 0x000fee0003800200 */
[----:B------:R-:W-:Y:S05]  /*55a0*/  @P1 BRA `(.L_x_962) ;  /* 0x0000000000941947 */ /* 0x000fea0003800000 */
[----:B------:R-:W-:-:S09]  /*55b0*/  ULEA UR5, UR13, UR8, 0x18 ;  /* 0x000000080d057291 */ /* 0x000fd2000f8ec0ff */
[----:B------:R-:W5:Y:S04]  /*55c0*/  LDS.64 R20, [UR5+0x18] ;  /* 0x00001805ff147984 */ /* 0x000f680008000a00 */
[----:B01-3--:R-:W2:Y:S01]  /*55d0*/  LDS.128 R16, [UR5+0x20] ;  /* 0x00002005ff107984 */ /* 0x00bea20008000c00 */
[----:B-----5:R-:W-:Y:S01]  /*55e0*/  FADD.FTZ R23, R24, R20 ;  /* 0x0000001418177221 */ /* 0x020fe20000010000 */
[----:B------:R-:W-:-:S03]  /*55f0*/  FADD.FTZ R20, R25, R21 ;  /* 0x0000001519147221 */ /* 0x000fc60000010000 */
[----:B--2---:R-:W-:Y:S01]  /*5600*/  FADD.FTZ R25, R23, R16 ;  /* 0x0000001017197221 */ /* 0x004fe20000010000 */
[----:B------:R-:W-:Y:S02]  /*5610*/  FADD.FTZ R16, R20, R17 ;  /* 0x0000001114107221 */ /* 0x000fe40000010000 */
[----:B------:R-:W0:Y:S01]  /*5620*/  LDS.128 R20, [UR5+0x30] ;  /* 0x00003005ff147984 */ /* 0x000e220008000c00 */
[----:B------:R-:W-:Y:S01]  /*5630*/  FADD.FTZ R25, R25, R18 ;  /* 0x0000001219197221 */ /* 0x000fe20000010000 */
[----:B------:R-:W-:-:S03]  /*5640*/  FADD.FTZ R16, R16, R19 ;  /* 0x0000001310107221 */ /* 0x000fc60000010000 */
[----:B0-----:R-:W-:Y:S01]  /*5650*/  FADD.FTZ R25, R25, R20 ;  /* 0x0000001419197221 */ /* 0x001fe20000010000 */
        /* <DEDUP_REMOVED lines=26> */
.L_x_962:
[----:B----4-:R-:W-:Y:S05]  /*5800*/  BSYNC.RECONVERGENT B0 ;  /* 0x0000000000007941 */ /* 0x010fea0003800200 */
.L_x_961:
[----:B------:R-:W-:Y:S06]  /*5810*/  BAR.SYNC.DEFER_BLOCKING 0x0 ;  /* 0x0000000000007b1d */ /* 0x000fec0000010000 */
[----:B------:R-:W-:Y:S04]  /*5820*/  BSSY.RECONVERGENT B0, `(.L_x_963) ;  /* 0x000009d000007945 */ /* 0x000fe80003800200 */
[----:B------:R-:W-:Y:S05]  /*5830*/  @P0 BRA `(.L_x_964) ;  /* 0x00000008006c0947 */ /* 0x000fea0003800000 */
[----:B01-3--:R-:W2:Y:S04]  /*5840*/  LDS.128 R16, [R57+0xf0] ;  /* 0x0000f00039107984 */ /* 0x00bea80000000c00 */
[----:B------:R-:W0:Y:S01]  /*5850*/  LDS.128 R20, [R57+0x1e0] ;  /* 0x0001e00039147984 */ /* 0x000e220000000c00 */
[----:B--2---:R-:W-:Y:S01]  /*5860*/  FADD.FTZ R12, R12, R16 ;  /* 0x000000100c0c7221 */ /* 0x004fe20000010000 */
[----:B------:R-:W-:Y:S01]  /*5870*/  FADD.FTZ R13, R13, R17 ;  /* 0x000000110d0d7221 */ /* 0x000fe20000010000 */
[----:B------:R-:W-:Y:S01]  /*5880*/  FADD.FTZ R16, R15, R19 ;  /* 0x000000130f107221 */ /* 0x000fe20000010000 */
[----:B------:R-:W-:Y:S01]  /*5890*/  FADD.FTZ R17, R14, R18 ;  /* 0x000000120e117221 */ /* 0x000fe20000010000 */
[----:B0-----:R-:W-:Y:S01]  /*58a0*/  FADD.FTZ R19, R12, R20 ;  /* 0x000000140c137221 */ /* 0x001fe20000010000 */
[----:B------:R-:W-:-:S02]  /*58b0*/  FADD.FTZ R20, R13, R21 ;  /* 0x000000150d147221 */ /* 0x000fc40000010000 */
[----:B------:R-:W0:Y:S01]  /*58c0*/  LDS.128 R12, [R57+0x2d0] ;  /* 0x0002d000390c7984 */ /* 0x000e220000000c00 */
[----:B------:R-:W-:Y:S01]  /*58d0*/  FADD.FTZ R21, R17, R22 ;  /* 0x0000001611157221 */ /* 0x000fe20000010000 */
[----:B------:R-:W-:Y:S01]  /*58e0*/  FADD.FTZ R22, R16, R23 ;  /* 0x0000001710167221 */ /* 0x000fe20000010000 */
[----:B0-----:R-:W-:Y:S01]  /*58f0*/  FADD.FTZ R23, R19, R12 ;  /* 0x0000000c13177221 */ /* 0x001fe20000010000 */
[----:B------:R-:W-:Y:S01]  /*5900*/  FADD.FTZ R20, R20, R13 ;  /* 0x0000000d14147221 */ /* 0x000fe20000010000 */
[----:B------:R-:W0:Y:S01]  /*5910*/  LDS.128 R16, [R57+0x3c0] ;  /* 0x0003c00039107984 */ /* 0x000e220000000c00 */
[----:B------:R-:W-:Y:S01]  /*5920*/  FADD.FTZ R21, R21, R14 ;  /* 0x0000000e15157221 */ /* 0x000fe20000010000 */
[----:B------:R-:W-:Y:S02]  /*5930*/  FADD.FTZ R22, R22, R15 ;  /* 0x0000000f16167221 */ /* 0x000fe40000010000 */
[----:B------:R-:W1:Y:S01]  /*5940*/  LDS.128 R12, [R57+0x4b0] ;  /* 0x0004b000390c7984 */ /* 0x000e620000000c00 */
[----:B0-----:R-:W-:Y:S01]  /*5950*/  FADD.FTZ R23, R23, R16 ;  /* 0x0000001017177221 */ /* 0x001fe20000010000 */
[----:B------:R-:W-:Y:S01]  /*5960*/  FADD.FTZ R20, R20, R17 ;  /* 0x0000001114147221 */ /* 0x000fe20000010000 */
[----:B------:R-:W-:Y:S01]  /*5970*/  FADD.FTZ R21, R21, R18 ;  /* 0x0000001215157221 */ /* 0x000fe20000010000 */
[----:B------:R-:W-:Y:S01]  /*5980*/  FADD.FTZ R22, R22, R19 ;  /* 0x0000001316167221 */ /* 0x000fe20000010000 */
[----:B-1----:R-:W-:Y:S01]  /*5990*/  FADD.FTZ R23, R23, R12 ;  /* 0x0000000c17177221 */ /* 0x002fe20000010000 */
[----:B------:R-:W0:Y:S01]  /*59a0*/  LDS.128 R16, [R57+0x5a0] ;  /* 0x0005a00039107984 */ /* 0x000e220000000c00 */
[----:B------:R-:W-:Y:S01]  /*59b0*/  FADD.FTZ R20, R20, R13 ;  /* 0x0000000d14147221 */ /* 0x000fe20000010000 */
[----:B------:R-:W-:Y:S01]  /*59c0*/  FADD.FTZ R21, R21, R14 ;  /* 0x0000000e15157221 */ /* 0x000fe20000010000 */
[----:B------:R-:W-:-:S02]  /*59d0*/  FADD.FTZ R22, R22, R15 ;  /* 0x0000000f16167221 */ /* 0x000fc40000010000 */
[----:B------:R-:W1:Y:S01]  /*59e0*/  LDS.128 R12, [R57+0x690] ;  /* 0x00069000390c7984 */ /* 0x000e620000000c00 */
[----:B0-----:R-:W-:Y:S01]  /*59f0*/  FADD.FTZ R23, R23, R16 ;  /* 0x0000001017177221 */ /* 0x001fe20000010000 */
[----:B------:R-:W-:Y:S01]  /*5a00*/  FADD.FTZ R20, R20, R17 ;  /* 0x0000001114147221 */ /* 0x000fe20000010000 */
[----:B------:R-:W-:Y:S01]  /*5a10*/  FADD.FTZ R21, R21, R18 ;  /* 0x0000001215157221 */ /* 0x000fe20000010000 */
[----:B------:R-:W-:Y:S02]  /*5a20*/  FADD.FTZ R22, R22, R19 ;  /* 0x0000001316167221 */ /* 0x000fe40000010000 */
[----:B------:R-:W0:Y:S01]  /*5a30*/  LDS.128 R16, [R57+0x780] ;  /* 0x0007800039107984 */ /* 0x000e220000000c00 */
[----:B-1----:R-:W-:Y:S01]  /*5a40*/  FADD.FTZ R23, R23, R12 ;  /* 0x0000000c17177221 */ /* 0x002fe20000010000 */
        /* <DEDUP_REMOVED lines=117> */
[----:B------:R-:W-:Y:S01]  /*61a0*/  FADD.FTZ R22, R22, R19 ;  /* 0x0000001316167221 */ /* 0x000fe20000010000 */
[----:B-1----:R-:W-:Y:S01]  /*61b0*/  FADD.FTZ R12, R23, R12 ;  /* 0x0000000c170c7221 */ /* 0x002fe20000010000 */
[----:B------:R-:W-:Y:S01]  /*61c0*/  FADD.FTZ R13, R20, R13 ;  /* 0x0000000d140d7221 */ /* 0x000fe20000010000 */
[----:B------:R-:W-:Y:S01]  /*61d0*/  FADD.FTZ R14, R21, R14 ;  /* 0x0000000e150e7221 */ /* 0x000fe20000010000 */
[----:B------:R-:W-:-:S07]  /*61e0*/  FADD.FTZ R15, R22, R15 ;  /* 0x0000000f160f7221 */ /* 0x000fce0000010000 */
.L_x_964:
[----:B------:R-:W-:Y:S05]  /*61f0*/  BSYNC.RECONVERGENT B0 ;  /* 0x0000000000007941 */ /* 0x000fea0003800200 */
.L_x_963:
[----:B------:R-:W-:Y:S04]  /*6200*/  BSSY.RECONVERGENT B0, `(.L_x_965) ;  /* 0x000001c000007945 */ /* 0x000fe80003800200 */
[----:B------:R-:W-:Y:S05]  /*6210*/  @P0 BRA `(.L_x_966) ;  /* 0x0000000000680947 */ /* 0x000fea0003800000 */
[----:B-1----:R-:W2:Y:S08]  /*6220*/  LDC.64 R18, c[0x0][0x3d8] ;  /* 0x0000f600ff127b82 */ /* 0x002eb00000000a00 */
[----:B0--3--:R-:W0:Y:S01]  /*6230*/  LDC.64 R16, c[0x0][0x3f8] ;  /* 0x0000fe00ff107b82 */ /* 0x009e220000000a00 */
[----:B--2---:R-:W-:-:S05]  /*6240*/  IMAD.WIDE R56, R56, 0x4, R18 ;  /* 0x0000000438387825 */ /* 0x004fca00078e0212 */
[----:B------:R4:W-:Y:S01]  /*6250*/  REDG.E.ADD.F32.FTZ.RN.STRONG.GPU desc[UR10][R56.64], R12 ;  /* 0x0000000c380079a6 */ /* 0x0009e2000c12f30a */
[----:B0-----:R-:W-:Y:S01]  /*6260*/  IMAD.WIDE.U32 R18, R16, 0x3, RZ ;  /* 0x0000000310127825 */ /* 0x001fe200078e00ff */
[----:B------:R-:W-:-:S04]  /*6270*/  LEA R21, R17, R17, 0x1 ;  /* 0x0000001111157211 */ /* 0x000fc800078e08ff */
[----:B------:R-:W-:Y:S02]  /*6280*/  IADD3 R21, PT, PT, R19, R21, RZ ;  /* 0x0000001513157210 */ /* 0x000fe40007ffe0ff */
[----:B------:R-:W-:Y:S02]  /*6290*/  LEA.HI R22, P0, R17, R16, RZ, 0x1 ;  /* 0x0000001011167211 */ /* 0x000fe400078108ff */
[----:B------:R-:W-:Y:S02]  /*62a0*/  LEA.HI R20, P3, R21, R18, RZ, 0x1 ;  /* 0x0000001215147211 */ /* 0x000fe400078708ff */
        /* <DEDUP_REMOVED lines=17> */
.L_x_966:
[----:B------:R-:W-:Y:S05]  /*63c0*/  BSYNC.RECONVERGENT B0 ;  /* 0x0000000000007941 */ /* 0x000fea0003800200 */
.L_x_965:
[----:B------:R-:W5:Y:S02]  /*63d0*/  LDCU UR5, c[0x0][0x370] ;  /* 0x00006e00ff0577ac */ /* 0x000f640008000800 */
[----:B-----5:R-:W-:-:S09]  /*63e0*/  UISETP.GE.U32.AND UP0, UPT, UR5, 0x2, UPT ;  /* 0x000000020500788c */ /* 0x020fd2000bf06070 */
[----:B------:R-:W-:Y:S05]  /*63f0*/  BRA.U !UP0, `(.L_x_967) ;  /* 0x0000000908dc7547 */ /* 0x000fea000b800000 */
[----:B--2-4-:R-:W2:Y:S01]  /*6400*/  LDC R12, c[0x0][0x370] ;  /* 0x0000dc00ff0c7b82 */ /* 0x014ea20000000800 */
[----:B------:R-:W-:Y:S01]  /*6410*/  ULOP3.LUT UR5, UR4, 0x1, URZ, 0xc0, !UPT ;  /* 0x0000000104057892 */ /* 0x000fe2000f8ec0ff */
[----:B------:R-:W4:Y:S05]  /*6420*/  S2R R21, SR_CTAID.Y ;  /* 0x0000000000157919 */ /* 0x000f2a0000002600 */
[----:B------:R-:W-:Y:S01]  /*6430*/  MOV R15, UR5 ;  /* 0x00000005000f7c02 */ /* 0x000fe20008000f00 */
[----:B------:R-:W5:Y:S04]  /*6440*/  LDC.64 R56, c[0x0][0x3d0] ;  /* 0x0000f400ff387b82 */ /* 0x000f680000000a00 */
[----:B------:R-:W-:-:S04]  /*6450*/  IMAD R15, R15, UR7, RZ ;  /* 0x000000070f0f7c24 */ /* 0x000fc8000f8e02ff */
[----:B--2---:R-:W-:-:S05]  /*6460*/  IMAD R12, R15, R12, RZ ;  /* 0x0000000c0f0c7224 */ /* 0x004fca00078e02ff */
[----:B------:R-:W-:-:S05]  /*6470*/  SHF.L.U32 R13, R12, 0x1, RZ ;  /* 0x000000010c0d7819 */ /* 0x000fca00000006ff */
[----:B-----5:R-:W-:Y:S01]  /*6480*/  IMAD.WIDE R56, R13, 0x4, R56 ;  /* 0x000000040d387825 */ /* 0x020fe200078e0238 */
[----:B----4-:R-:W-:Y:S06]  /*6490*/  @P1 BRA `(.L_x_968) ;  /* 0x00000000005c1947 */ /* 0x010fec0003800000 */
[----:B------:R-:W2:Y:S01]  /*64a0*/  LDC.64 R12, c[0x0][0x3c8] ;  /* 0x0000f200ff0c7b82 */ /* 0x000ea20000000a00 */
[----:B------:R-:W-:Y:S01]  /*64b0*/  ULOP3.LUT UP0, UR5, UR4, 0x2, URZ, 0xc0, !UPT ;  /* 0x0000000204057892 */ /* 0x000fe2000f80c0ff */
[----:B------:R-:W-:Y:S01]  /*64c0*/  IADD3 R15, PT, PT, R15, R21, RZ ;  /* 0x000000150f0f7210 */ /* 0x000fe20007ffe0ff */
[----:B0-----:R-:W-:Y:S02]  /*64d0*/  IMAD R17, R2, UR7, R21 ;  /* 0x0000000702117c24 */ /* 0x001fe4000f8e0215 */
[----:B------:R-:W-:-:S03]  /*64e0*/  UIADD3 UR5, UPT, UPT, -UR5, 0x1, URZ ;  /* 0x0000000105057890 */ /* 0x000fc6000fffe1ff */
[----:B---3--:R-:W0:Y:S01]  /*64f0*/  LDC R16, c[0x0][0x370] ;  /* 0x0000dc00ff107b82 */ /* 0x008e220000000800 */
[----:B------:R-:W-:Y:S02]  /*6500*/  PLOP3.LUT P0, PT, PT, PT, UP0, 0x80, 0x8 ;  /* 0x000000000008781c */ /* 0x000fe40003f0f008 */
[----:B------:R-:W-:Y:S01]  /*6510*/  MOV R19, UR5 ;  /* 0x0000000500137c02 */ /* 0x000fe20008000f00 */
[----:B--2---:R-:W-:-:S04]  /*6520*/  IMAD.WIDE.U32 R12, R15, 0x4, R12 ;  /* 0x000000040f0c7825 */ /* 0x004fc800078e000c */
[----:B------:R-:W-:Y:S01]  /*6530*/  IMAD.WIDE.U32 R14, R17, 0x8, R56 ;  /* 0x00000008110e7825 */ /* 0x000fe200078e0038 */
[----:B0-----:R-:W-:-:S04]  /*6540*/  SEL R17, R16, RZ, !P0 ;  /* 0x000000ff10117207 */ /* 0x001fc80004000000 */
[----:B------:R2:W-:Y:S01]  /*6550*/  STG.E.64 desc[UR10][R14.64], R24 ;  /* 0x000000180e007986 */ /* 0x0005e2000c101b0a */
[----:B------:R-:W-:Y:S01]  /*6560*/  ISETP.NE.AND P0, PT, R17, -0x1, PT ;  /* 0xffffffff1100780c */ /* 0x000fe20003f05270 */
[----:B------:R-:W-:Y:S06]  /*6570*/  MEMBAR.ALL.GPU ;  /* 0x0000000000007992 */ /* 0x000fec000000a000 */
[----:B------:R-:W-:-:S00]  /*6580*/  ERRBAR ;  /* 0x00000000000079ab */ /* 0x000fc00000000000 */
[----:B------:R-:W-:Y:S06]  /*6590*/  CGAERRBAR ;  /* 0x00000000000075ab */ /* 0x000fec0000000000 */
[----:B------:R2:W-:Y:S01]  /*65a0*/  REDG.E.ADD.S32.STRONG.GPU desc[UR10][R12.64], R19 ;  /* 0x000000130c00798e */ /* 0x0005e2000c12e30a */
[----:B------:R-:W-:Y:S05]  /*65b0*/  @!P0 BRA `(.L_x_968) ;  /* 0x0000000000148947 */ /* 0x000fea0003800000 */
.L_x_969:
[----:B--2---:R-:W2:Y:S04]  /*65c0*/  LDG.E.STRONG.GPU R14, desc[UR10][R12.64] ;  /* 0x0000000a0c0e7981 */ /* 0x004ea8000c1ef900 */
[----:B--2---:R-:W-:Y:S01]  /*65d0*/  CCTL.IVALL ;  /* 0x00000000ff00798f */ /* 0x004fe20002000000 */
[----:B------:R-:W-:Y:S05]  /*65e0*/  YIELD ;  /* 0x0000000000007946 */ /* 0x000fea0003800000 */
[----:B------:R-:W-:-:S13]  /*65f0*/  ISETP.NE.AND P0, PT, R14, R17, PT ;  /* 0x000000110e00720c */ /* 0x000fda0003f05270 */
[----:B------:R-:W-:Y:S05]  /*6600*/  @P0 BRA `(.L_x_969) ;  /* 0xfffffffc00ec0947 */ /* 0x000fea000383ffff */
.L_x_968:
[----:B--2---:R-:W2:Y:S01]  /*6610*/  LDC R12, c[0x0][0x370] ;  /* 0x0000dc00ff0c7b82 */ /* 0x004ea20000000800 */
[----:B------:R-:W-:Y:S05]  /*6620*/  WARPSYNC.ALL ;  /* 0x0000000000007948 */ /* 0x000fea0003800000 */
[----:B--2---:R-:W-:Y:S02]  /*6630*/  ISETP.GE.U32.AND P0, PT, R12, 0x8, PT ;  /* 0x000000080c00780c */ /* 0x004fe40003f06070 */
[----:B------:R-:W-:Y:S01]  /*6640*/  BAR.SYNC.DEFER_BLOCKING 0x0 ;  /* 0x0000000000007b1d */ /* 0x000fe20000010000 */
[----:B------:R-:W-:-:S10]  /*6650*/  HFMA2 R20, -RZ, RZ, 0, 0 ;  /* 0x00000000ff147431 */ /* 0x000fd400000001ff */
[----:B------:R-:W-:Y:S05]  /*6660*/  @!P0 BRA `(.L_x_970) ;  /* 0x00000004003c8947 */ /* 0x000fea0003800000 */
[----:B------:R-:W-:Y:S01]  /*6670*/  MOV R14, UR7 ;  /* 0x00000007000e7c02 */ /* 0x000fe20008000f00 */
[----:B------:R-:W-:Y:S01]  /*6680*/  UMOV UR5, URZ ;  /* 0x000000ff00057c82 */ /* 0x000fe20008000000 */
[----:B------:R-:W-:Y:S02]  /*6690*/  MOV R12, UR7 ;  /* 0x00000007000c7c02 */ /* 0x000fe40008000f00 */
[----:B------:R-:W-:Y:S01]  /*66a0*/  MOV R20, UR7 ;  /* 0x0000000700147c02 */ /* 0x000fe20008000f00 */
[--C-:B------:R-:W-:Y:S01]  /*66b0*/  IMAD R19, R14, 0x7, R21.reuse ;  /* 0x000000070e137824 */ /* 0x100fe200078e0215 */
[----:B-1----:R-:W-:Y:S01]  /*66c0*/  MOV R18, UR7 ;  /* 0x0000000700127c02 */ /* 0x002fe20008000f00 */
[--C-:B------:R-:W-:Y:S01]  /*66d0*/  IMAD R23, R12, 0x3, R21.reuse ;  /* 0x000000030c177824 */ /* 0x100fe200078e0215 */
[----:B------:R-:W-:Y:S01]  /*66e0*/  MOV R22, UR7 ;  /* 0x0000000700167c02 */ /* 0x000fe20008000f00 */
[--C-:B------:R-:W-:Y:S01]  /*66f0*/  IMAD R20, R20, 0x5, R21.reuse ;  /* 0x0000000514147824 */ /* 0x100fe200078e0215 */
[-C--:B0-----:R-:W-:Y:S01]  /*6700*/  LEA R17, R12, R21.reuse, 0x2 ;  /* 0x000000150c117211 */ /* 0x081fe200078e10ff */
[----:B------:R-:W-:Y:S01]  /*6710*/  IMAD R18, R18, 0x6, R21 ;  /* 0x0000000612127824 */ /* 0x000fe200078e0215 */
[----:B------:R-:W-:-:S02]  /*6720*/  LEA R22, R22, R21, 0x1 ;  /* 0x0000001516167211 */ /* 0x000fc400078e08ff */
[----:B---3--:R-:W-:Y:S02]  /*6730*/  IADD3 R16, PT, PT, R21, UR7, RZ ;  /* 0x0000000715107c10 */ /* 0x008fe4000fffe0ff */
[----:B------:R-:W-:Y:S02]  /*6740*/  IADD3 R15, PT, PT, -R2, RZ, RZ ;  /* 0x000000ff020f7210 */ /* 0x000fe40007ffe1ff */
[----:B------:R-:W-:-:S07]  /*6750*/  MOV R14, R21 ;  /* 0x00000015000e7202 */ /* 0x000fce0000000f00 */
.L_x_971:
[----:B------:R-:W-:-:S13]  /*6760*/  ISETP.EQ.OR P0, PT, R15, RZ, P1 ;  /* 0x000000ff0f00720c */ /* 0x000fda0000f02670 */
        /* <DEDUP_REMOVED lines=63> */
.L_x_970:
        /* <DEDUP_REMOVED lines=8> */
[CC--:B------:R-:W-:Y:S02]  /*6be0*/  ISETP.EQ.OR P0, PT, R20.reuse, R2.reuse, P1 ;  /* 0x000000021400720c */ /* 0x0c0fe40000f02670 */
[C---:B------:R-:W-:Y:S02]  /*6bf0*/  IADD3 R15, PT, PT, R20.reuse, 0x1, RZ ;  /* 0x00000001140f7810 */ /* 0x040fe40007ffe0ff */
[C---:B0-----:R-:W-:Y:S02]  /*6c00*/  IADD3 R17, PT, PT, R20.reuse, 0x2, RZ ;  /* 0x0000000214117810 */ /* 0x041fe40007ffe0ff */
        /* <DEDUP_REMOVED lines=8> */
[----:B------:R-:W2:Y:S01]  /*6c90*/  @!P0 LDG.E.64 R12, desc[UR10][R12.64] ;  /* 0x0000000a0c0c8981 */ /* 0x000ea2000c1e1b00 */
[----:B------:R-:W-:-:S04]  /*6ca0*/  @!P2 IMAD.WIDE.U32 R14, R15, 0x8, R56 ;  /* 0x000000080f0ea825 */ /* 0x000fc800078e0038 */
[----:B---3--:R-:W-:Y:S02]  /*6cb0*/  @!P3 IMAD.WIDE.U32 R16, R17, 0x8, R56 ;  /* 0x000000081110b825 */ /* 0x008fe400078e0038 */
[----:B------:R-:W3:Y:S02]  /*6cc0*/  @!P2 LDG.E.64 R14, desc[UR10][R14.64] ;  /* 0x0000000a0e0ea981 */ /* 0x000ee4000c1e1b00 */
[----:B------:R-:W-:Y:S02]  /*6cd0*/  @!P4 IMAD R19, R19, UR7, R21 ;  /* 0x000000071313cc24 */ /* 0x000fe4000f8e0215 */
[----:B------:R-:W4:Y:S02]  /*6ce0*/  @!P3 LDG.E.64 R16, desc[UR10][R16.64] ;  /* 0x0000000a1010b981 */ /* 0x000f24000c1e1b00 */
[----:B-1----:R-:W-:-:S06]  /*6cf0*/  @!P4 IMAD.WIDE.U32 R18, R19, 0x8, R56 ;  /* 0x000000081312c825 */ /* 0x002fcc00078e0038 */
        /* <DEDUP_REMOVED lines=10> */
.L_x_972:
[----:B------:R-:W-:Y:S05]  /*6da0*/  BRA.U !UP1, `(.L_x_967) ;  /* 0x0000000109707547 */ /* 0x000fea000b800000 */
[----:B---3--:R-:W2:Y:S01]  /*6db0*/  LDC R16, c[0x0][0x370] ;  /* 0x0000dc00ff107b82 */ /* 0x008ea20000000800 */
[----:B------:R-:W-:Y:S01]  /*6dc0*/  UISETP.NE.AND UP0, UPT, UR8, 0x1, UPT ;  /* 0x000000010800788c */ /* 0x000fe2000bf05270 */
[----:B--2---:R-:W-:-:S08]  /*6dd0*/  LOP3.LUT R16, R16, 0x1, RZ, 0xc0, !PT ;  /* 0x0000000110107812 */ /* 0x004fd000078ec0ff */
        /* <DEDUP_REMOVED lines=8> */
[----:B------:R-:W2:Y:S04]  /*6e60*/  @!P2 LDG.E.64 R12, desc[UR10][R12.64] ;  /* 0x0000000a0c0ca981 */ /* 0x000ea8000c1e1b00 */
[----:B------:R-:W3:Y:S01]  /*6e70*/  @!P0 LDG.E.64 R14, desc[UR10][R14.64] ;  /* 0x0000000a0e0e8981 */ /* 0x000ee2000c1e1b00 */
[----:B------:R-:W-:Y:S01]  /*6e80*/  IADD3 R20, PT, PT, R20, 0x2, RZ ;  /* 0x0000000214147810 */ /* 0x000fe20007ffe0ff */
[----:B--2---:R-:W-:Y:S01]  /*6e90*/  @!P2 FADD.FTZ R24, R24, R12 ;  /* 0x0000000c1818a221 */ /* 0x004fe20000010000 */
[----:B------:R-:W-:-:S03]  /*6ea0*/  @!P2 FADD.FTZ R25, R25, R13 ;  /* 0x0000000d1919a221 */ /* 0x000fc60000010000 */
[----:B---3--:R-:W-:Y:S01]  /*6eb0*/  @!P0 FADD.FTZ R24, R24, R14 ;  /* 0x0000000e18188221 */ /* 0x008fe20000010000 */
[----:B------:R-:W-:-:S07]  /*6ec0*/  @!P0 FADD.FTZ R25, R25, R15 ;  /* 0x0000000f19198221 */ /* 0x000fce0000010000 */
.L_x_973:
[----:B------:R-:W-:Y:S01]  /*6ed0*/  ISETP.EQ.OR P0, PT, R20, R2, P1 ;  /* 0x000000021400720c */ /* 0x000fe20000f02670 */
[----:B------:R-:W-:Y:S03]  /*6ee0*/  BSSY.RECONVERGENT B0, `(.L_x_967) ;  /* 0x0000008000007945 */ /* 0x000fe60003800200 */
[----:B------:R-:W-:-:S13]  /*6ef0*/  ISETP.NE.U32.OR P0, PT, R16, 0x1, P0 ;  /* 0x000000011000780c */ /* 0x000fda0000705470 */
[----:B------:R-:W-:Y:S05]  /*6f00*/  @P0 BRA `(.L_x_974) ;  /* 0x0000000000140947 */ /* 0x000fea0003800000 */
[----:B------:R-:W-:-:S04]  /*6f10*/  IMAD R13, R20, UR7, R21 ;  /* 0x00000007140d7c24 */ /* 0x000fc8000f8e0215 */
[----:B------:R-:W-:-:S06]  /*6f20*/  IMAD.WIDE.U32 R12, R13, 0x8, R56 ;  /* 0x000000080d0c7825 */ /* 0x000fcc00078e0038 */
[----:B------:R-:W2:Y:S02]  /*6f30*/  LDG.E.64 R12, desc[UR10][R12.64] ;  /* 0x0000000a0c0c7981 */ /* 0x000ea4000c1e1b00 */
[----:B--2---:R-:W-:Y:S01]  /*6f40*/  FADD.FTZ R24, R24, R12 ;  /* 0x0000000c18187221 */ /* 0x004fe20000010000 */
[----:B------:R-:W-:-:S07]  /*6f50*/  FADD.FTZ R25, R25, R13 ;  /* 0x0000000d19197221 */ /* 0x000fce0000010000 */
.L_x_974:
[----:B------:R-:W-:Y:S05]  /*6f60*/  BSYNC.RECONVERGENT B0 ;  /* 0x0000000000007941 */ /* 0x000fea0003800200 */
.L_x_967:
[----:B------:R-:W5:Y:S01]  /*6f70*/  S2UR UR8, SR_CgaCtaId ;  /* 0x00000000000879c3 */ /* 0x000f620000008800 */
[----:B------:R-:W-:Y:S01]  /*6f80*/  UMOV UR5, 0x400 ;  /* 0x0000040000057882 */ /* 0x000fe20000000000 */
[--C-:B--2-4-:R-:W-:Y:S02]  /*6f90*/  HADD2.F32 R15, -RZ, R40.reuse.H0_H0 ;  /* 0x20000028ff0f7230 */ /* 0x114fe40000004100 */
[----:B------:R-:W-:-:S03]  /*6fa0*/  HADD2.F32 R40, -RZ, R40.H1_H1 ;  /* 0x30000028ff287230 */ /* 0x000fc60000004100 */
[----:B------:R-:W-:-:S04]  /*6fb0*/  FADD.FTZ R15, R15, -UR9 ;  /* 0x800000090f0f7e21 */ /* 0x000fc80008010000 */
[----:B------:R-:W-:Y:S01]  /*6fc0*/  FMUL.FTZ R15, R15, UR12 ;  /* 0x0000000c0f0f7c20 */ /* 0x000fe20008410000 */
[----:B-----5:R-:W-:Y:S01]  /*6fd0*/  ULEA UR5, UR8, UR5, 0x18 ;  /* 0x0000000508057291 */ /* 0x020fe2000f8ec0ff */
[----:B------:R-:W2:Y:S08]  /*6fe0*/  LDCU.U8 UR8, c[0x0][0x414] ;  /* 0x00008280ff0877ac */ /* 0x000eb00008000000 */
[----:B------:R-:W-:Y:S01]  /*6ff0*/  @!P1 STS.64 [UR5+0x90], R24 ;  /* 0x00009018ff009988 */ /* 0x000fe20008000a05 */
[----:B------:R-:W-:Y:S01]  /*7000*/  BAR.SYNC.DEFER_BLOCKING 0x0 ;  /* 0x0000000000007b1d */ /* 0x000fe20000010000 */
[----:B--2---:R-:W-:-:S05]  /*7010*/  UISETP.NE.AND UP0, UPT, UR8, URZ, UPT ;  /* 0x000000ff0800728c */ /* 0x004fca000bf05270 */
[----:B------:R-:W3:Y:S01]  /*7020*/  LDS.64 R12, [UR5+0x90] ;  /* 0x00009005ff0c7984 */ /* 0x000ee20008000a00 */
[----:B------:R-:W3:Y:S02]  /*7030*/  LDCU UR5, c[0x0][0x42c] ;  /* 0x00008580ff0577ac */ /* 0x000ee40008000800 */
[----:B---3--:R-:W-:Y:S01]  /*7040*/  FMUL.FTZ R16, R13, UR5 ;  /* 0x000000050d107c20 */ /* 0x008fe20008410000 */
[----:B------:R-:W-:Y:S01]  /*7050*/  FADD.FTZ R13, R40, -UR9 ;  /* 0x80000009280d7e21 */ /* 0x000fe20008010000 */
[----:B------:R-:W-:Y:S01]  /*7060*/  FMUL.FTZ R14, R12, UR5 ;  /* 0x000000050c0e7c20 */ /* 0x000fe20008410000 */
[--C-:B------:R-:W-:Y:S02]  /*7070*/  HADD2.F32 R12, -RZ, R39.reuse.H0_H0 ;  /* 0x20000027ff0c7230 */ /* 0x100fe40000004100 */
[----:B------:R-:W-:Y:S02]  /*7080*/  HADD2.F32 R39, -RZ, R39.H1_H1 ;  /* 0x30000027ff277230 */ /* 0x000fe40000004100 */
[----:B------:R-:W-:Y:S01]  /*7090*/  FMUL.FTZ R13, R13, UR12 ;  /* 0x0000000c0d0d7c20 */ /* 0x000fe20008410000 */
[----:B------:R-:W-:Y:S06]  /*70a0*/  BRA.U !UP0, `(.L_x_975) ;  /* 0x0000000108487547 */ /* 0x000fec000b800000 */
[----:B-1----:R-:W-:Y:S01]  /*70b0*/  FFMA.FTZ R18, R53, R15, R54 ;  /* 0x0000000f35127223 */ /* 0x002fe20000010036 */
[----:B0-----:R-:W-:-:S03]  /*70c0*/  FFMA.FTZ R17, R52, R13, R55 ;  /* 0x0000000d34117223 */ /* 0x001fc60000010037 */
        /* <DEDUP_REMOVED lines=16> */
.L_x_975:
[----:B------:R-:W0:Y:S01]  /*71d0*/  LDCU UR8, c[0x0][0x41c] ;  /* 0x00008380ff0877ac */ /* 0x000e220008000800 */
[----:B------:R-:W-:Y:S01]  /*71e0*/  R2UR UR5, R14 ;  /* 0x000000000e0572ca */ /* 0x000fe200000e0000 */
[--C-:B-1----:R-:W-:Y:S01]  /*71f0*/  HADD2.F32 R18, -RZ, R38.reuse.H0_H0 ;  /* 0x20000026ff127230 */ /* 0x102fe20000004100 */
[----:B------:R-:W-:Y:S01]  /*7200*/  BSSY.RECONVERGENT B0, `(.L_x_976) ;  /* 0x000001f000007945 */ /* 0x000fe20003800200 */
[----:B------:R-:W1:Y:S01]  /*7210*/  LDCU.64 UR14, c[0x0][0x400] ;  /* 0x00008000ff0e77ac */ /* 0x000e620008000a00 */
[----:B------:R-:W-:Y:S02]  /*7220*/  HADD2.F32 R38, -RZ, R38.H1_H1 ;  /* 0x30000026ff267230 */ /* 0x000fe40000004100 */
[----:B------:R-:W-:-:S07]  /*7230*/  FADD.FTZ R18, R18, -UR9 ;  /* 0x8000000912127e21 */ /* 0x000fce0008010000 */
[--C-:B------:R-:W-:Y:S01]  /*7240*/  FFMA.FTZ R14, R15, UR5, R16.reuse ;  /* 0x000000050f0e7c23 */ /* 0x100fe20008010010 */
[----:B------:R-:W-:Y:S01]  /*7250*/  FFMA.FTZ R13, R13, UR5, R16 ;  /* 0x000000050d0d7c23 */ /* 0x000fe20008010010 */
[----:B0-----:R-:W-:Y:S02]  /*7260*/  IMAD R17, R2, UR8, R43 ;  /* 0x0000000802117c24 */ /* 0x001fe4000f8e022b */
[----:B------:R-:W-:Y:S01]  /*7270*/  FFMA.FTZ R14, R53, R12, -R14 ;  /* 0x0000000c350e7223 */ /* 0x000fe2000001080e */
[----:B------:R-:W-:Y:S02]  /*7280*/  FFMA.FTZ R19, R52, R39, -R13 ;  /* 0x0000002734137223 */ /* 0x000fe4000001080d */
[C---:B-1----:R-:W-:Y:S02]  /*7290*/  ISETP.GE.U32.AND P0, PT, R17.reuse, UR14, PT ;  /* 0x0000000e11007c0c */ /* 0x042fe4000bf06070 */
        /* <DEDUP_REMOVED lines=16> */
[C---:B-1----:R-:W-:Y:S02]  /*73a0*/  LEA R14, P0, R12.reuse, UR16, 0x1 ;  /* 0x000000100c0e7c11 */ /* 0x042fe4000f8008ff */
[----:B------:R-:W-:Y:S02]  /*73b0*/  IADD3 R15, PT, PT, R13, R15, RZ ;  /* 0x0000000f0d0f7210 */ /* 0x000fe40007ffe0ff */
[----:B------:R-:W-:Y:S02]  /*73c0*/  F2FP.F16.F32.PACK_AB R19, R19, R20 ;  /* 0x000000141313723e */ /* 0x000fe400000000ff */
[----:B------:R-:W-:-:S05]  /*73d0*/  LEA.HI.X R15, R12, UR17, R15, 0x1, P0 ;  /* 0x000000110c0f7c11 */ /* 0x000fca00080f0c0f */
[----:B------:R0:W-:Y:S02]  /*73e0*/  STG.E desc[UR10][R14.64], R19 ;  /* 0x000000130e007986 */ /* 0x0001e4000c10190a */
.L_x_977:
[----:B------:R-:W-:Y:S05]  /*73f0*/  BSYNC.RECONVERGENT B0 ;  /* 0x0000000000007941 */ /* 0x000fea0003800200 */
.L_x_976:
        /* <DEDUP_REMOVED lines=25> */
.L_x_978:
[----:B------:R-:W-:Y:S01]  /*7590*/  FFMA.FTZ R13, R13, UR5, R16 ;  /* 0x000000050d0d7c23 */ /* 0x000fe20008010010 */
[----:B------:R-:W-:Y:S01]  /*75a0*/  BSSY.RECONVERGENT B0, `(.L_x_979) ;  /* 0x0000014000007945 */ /* 0x000fe20003800200 */
[----:B------:R-:W-:Y:S01]  /*75b0*/  FFMA.FTZ R18, R53, R18, -R12 ;  /* 0x0000001235127223 */ /* 0x000fe2000001080c */
[C---:B------:R-:W-:Y:S01]  /*75c0*/  IADD3 R23, PT, PT, R17.reuse, 0x40, RZ ;  /* 0x0000004011177810 */ /* 0x040fe20007ffe0ff */
        /* <DEDUP_REMOVED lines=17> */
.L_x_980:
[----:B------:R-:W-:Y:S05]  /*76e0*/  BSYNC.RECONVERGENT B0 ;  /* 0x0000000000007941 */ /* 0x000fea0003800200 */
.L_x_979:
        /* <DEDUP_REMOVED lines=35> */
.L_x_981:
        /* <DEDUP_REMOVED lines=21> */
.L_x_983:
[----:B------:R-:W-:Y:S05]  /*7a70*/  BSYNC.RECONVERGENT B0 ;  /* 0x0000000000007941 */ /* 0x000fea0003800200 */
.L_x_982:
        /* <DEDUP_REMOVED lines=25> */
.L_x_984:
        /* <DEDUP_REMOVED lines=21> */
.L_x_986:
[----:B------:R-:W-:Y:S05]  /*7d60*/  BSYNC.RECONVERGENT B0 ;  /* 0x0000000000007941 */ /* 0x000fea0003800200 */
.L_x_985:
        /* <DEDUP_REMOVED lines=35> */
.L_x_987:
        /* <DEDUP_REMOVED lines=21> */
.L_x_989:
[----:B------:R-:W-:Y:S05]  /*80f0*/  BSYNC.RECONVERGENT B0 ;  /* 0x0000000000007941 */ /* 0x000fea0003800200 */
.L_x_988:
        /* <DEDUP_REMOVED lines=25> */
.L_x_990:
        /* <DEDUP_REMOVED lines=21> */
.L_x_992:
[----:B------:R-:W-:Y:S05]  /*83e0*/  BSYNC.RECONVERGENT B0 ;  /* 0x0000000000007941 */ /* 0x000fea0003800200 */
.L_x_991:
        /* <DEDUP_REMOVED lines=35> */
.L_x_993:
        /* <DEDUP_REMOVED lines=21> */
.L_x_995:
[----:B------:R-:W-:Y:S05]  /*8770*/  BSYNC.RECONVERGENT B0 ;  /* 0x0000000000007941 */ /* 0x000fea0003800200 */
.L_x_994:
        /* <DEDUP_REMOVED lines=25> */
.L_x_996:
        /* <DEDUP_REMOVED lines=8> */
[----:B------:R-:W-:Y:S01]  /*8990*/  MOV R3, R61 ;  /* 0x0000003d00037202 */ /* 0x000fe20000000f00 */
[----:B------:R-:W-:Y:S01]  /*89a0*/  FMUL.FTZ R18, R13, UR12 ;  /* 0x0000000c0d127c20 */ /* 0x000fe20008410000 */
[----:B------:R-:W1:Y:S01]  /*89b0*/  LDCU.64 UR18, c[0x0][0x380] ;  /* 0x00007000ff1277ac */ /* 0x000e620008000a00 */
[----:B0-----:R-:W-:Y:S01]  /*89c0*/  IMAD R12, R2, UR16, RZ ;  /* 0x00000010020c7c24 */ /* 0x001fe2000f8e02ff */
[----:B------:R-:W-:-:S03]  /*89d0*/  MOV R2, R58 ;  /* 0x0000003a00027202 */ /* 0x000fc60000000f00 */
[C---:B------:R-:W-:Y:S02]  /*89e0*/  IMAD R21, R19.reuse, UR17, R12 ;  /* 0x0000001113157c24 */ /* 0x040fe4000f8e020c */
[----:B------:R-:W-:-:S04]  /*89f0*/  IMAD.WIDE.U32 R2, R19, UR16, R2 ;  /* 0x0000001013027c25 */ /* 0x000fc8000f8e0002 */
[----:B------:R-:W-:Y:S01]  /*8a00*/  FMUL.FTZ R19, R26, UR12 ;  /* 0x0000000c1a137c20 */ /* 0x000fe20008410000 */
[----:B-1----:R-:W-:Y:S02]  /*8a10*/  LEA R12, P0, R2, UR18, 0x1 ;  /* 0x00000012020c7c11 */ /* 0x002fe4000f8008ff */
[----:B------:R-:W-:Y:S02]  /*8a20*/  IADD3 R21, PT, PT, R3, R21, RZ ;  /* 0x0000001503157210 */ /* 0x000fe40007ffe0ff */
[----:B------:R-:W-:Y:S02]  /*8a30*/  F2FP.F16.F32.PACK_AB R3, R18, R19 ;  /* 0x000000131203723e */ /* 0x000fe400000000ff */
[----:B------:R-:W-:-:S05]  /*8a40*/  LEA.HI.X R13, R2, UR19, R21, 0x1, P0 ;  /* 0x00000013020d7c11 */ /* 0x000fca00080f0c15 */
[----:B------:R0:W-:Y:S02]  /*8a50*/  STG.E desc[UR10][R12.64], R3 ;  /* 0x000000030c007986 */ /* 0x0001e4000c10190a */
.L_x_998:
[----:B------:R-:W-:Y:S05]  /*8a60*/  BSYNC.RECONVERGENT B0 ;  /* 0x0000000000007941 */ /* 0x000fea0003800200 */
.L_x_997:
        /* <DEDUP_REMOVED lines=35> */
.L_x_999:
        /* <DEDUP_REMOVED lines=16> */
[----:B-1----:R-:W-:Y:S02]  /*8da0*/  LEA R12, P0, R4, UR18, 0x1 ;  /* 0x00000012040c7c11 */ /* 0x002fe4000f8008ff */
[----:B------:R-:W-:Y:S02]  /*8db0*/  F2FP.F16.F32.PACK_AB R3, R3, R26 ;  /* 0x0000001a0303723e */ /* 0x000fe400000000ff */
[----:B------:R-:W-:-:S04]  /*8dc0*/  IADD3 R15, PT, PT, R5, R15, RZ ;  /* 0x0000000f050f7210 */ /* 0x000fc80007ffe0ff */
[----:B------:R-:W-:-:S05]  /*8dd0*/  LEA.HI.X R13, R4, UR19, R15, 0x1, P0 ;  /* 0x00000013040d7c11 */ /* 0x000fca00080f0c0f */
[----:B------:R0:W-:Y:S02]  /*8de0*/  STG.E desc[UR10][R12.64], R3 ;  /* 0x000000030c007986 */ /* 0x0001e4000c10190a */
.L_x_1001:
[----:B------:R-:W-:Y:S05]  /*8df0*/  BSYNC.RECONVERGENT B0 ;  /* 0x0000000000007941 */ /* 0x000fea0003800200 */
.L_x_1000:
        /* <DEDUP_REMOVED lines=25> */
.L_x_1002:
[----:B0-----:R-:W-:Y:S01]  /*8f90*/  FFMA.FTZ R3, R19, UR5, R16 ;  /* 0x0000000513037c23 */ /* 0x001fe20008010010 */
        /* <DEDUP_REMOVED lines=9> */
[----:B------:R-:W-:Y:S01]  /*9030*/  FMUL.FTZ R12, R12, UR12 ;  /* 0x0000000c0c0c7c20 */ /* 0x000fe20008410000 */
[----:B------:R-:W1:Y:S01]  /*9040*/  LDCU.64 UR18, c[0x0][0x380] ;  /* 0x00007000ff1277ac */ /* 0x000e620008000a00 */
        /* <DEDUP_REMOVED lines=9> */
.L_x_1004:
[----:B------:R-:W-:Y:S05]  /*90e0*/  BSYNC.RECONVERGENT B0 ;  /* 0x0000000000007941 */ /* 0x000fea0003800200 */
.L_x_1003:
        /* <DEDUP_REMOVED lines=35> */
.L_x_1005:
        /* <DEDUP_REMOVED lines=21> */
.L_x_1007:
[----:B------:R-:W-:Y:S05]  /*9470*/  BSYNC.RECONVERGENT B0 ;  /* 0x0000000000007941 */ /* 0x000fea0003800200 */
.L_x_1006:
        /* <DEDUP_REMOVED lines=25> */
.L_x_1008:
[----:B------:R-:W-:Y:S01]  /*9610*/  FFMA.FTZ R7, R13, UR5, R16 ;  /* 0x000000050d077c23 */ /* 0x000fe20008010010 */
[----:B------:R-:W-:Y:S01]  /*9620*/  BSSY.RECONVERGENT B0, `(.L_x_1009) ;  /* 0x0000014000007945 */ /* 0x000fe20003800200 */
[----:B------:R-:W-:Y:S01]  /*9630*/  FFMA.FTZ R20, R53, R6, -R20 ;  /* 0x0000000635147223 */ /* 0x000fe20000010814 */
[C---:B------:R-:W-:Y:S01]  /*9640*/  IADD3 R5, PT, PT, R17.reuse, 0x180, RZ ;  /* 0x0000018011057810 */ /* 0x040fe20007ffe0ff */
[----:B0-----:R-:W-:Y:S01]  /*9650*/  FFMA.FTZ R8, R52, R11, -R7 ;  /* 0x0000000b34087223 */ /* 0x001fe20000010807 */
        /* <DEDUP_REMOVED lines=16> */
.L_x_1010:
[----:B------:R-:W-:Y:S05]  /*9760*/  BSYNC.RECONVERGENT B0 ;  /* 0x0000000000007941 */ /* 0x000fea0003800200 */
.L_x_1009:
[--C-:B------:R-:W-:Y:S01]  /*9770*/  HADD2.F32 R4, -RZ, R42.reuse.H0_H0 ;  /* 0x2000002aff047230 */ /* 0x100fe20000004100 */
[----:B------:R-:W-:Y:S01]  /*9780*/  ISETP.GE.U32.AND P0, PT, R5, UR14, PT ;  /* 0x0000000e05007c0c */ /* 0x000fe2000bf06070 */
[----:B------:R-:W-:Y:S01]  /*9790*/  HADD2.F32 R42, -RZ, R42.H1_H1 ;  /* 0x3000002aff2a7230 */ /* 0x000fe20000004100 */
[----:B------:R-:W-:Y:S01]  /*97a0*/  ISETP.GE.U32.AND P1, PT, R3, UR14, PT ;  /* 0x0000000e03007c0c */ /* 0x000fe2000bf26070 */
[--C-:B0-----:R-:W-:Y:S02]  /*97b0*/  HADD2.F32 R7, -RZ, R44.reuse.H1_H1 ;  /* 0x3000002cff077230 */ /* 0x101fe40000004100 */
[----:B------:R-:W-:Y:S01]  /*97c0*/  FADD.FTZ R6, R4, -UR9 ;  /* 0x8000000904067e21 */ /* 0x000fe20008010000 */
[----:B------:R-:W-:Y:S01]  /*97d0*/  SHF.R.S32.HI R20, RZ, 0x1f, R5 ;  /* 0x0000001fff147819 */ /* 0x000fe20000011405 */
[----:B------:R-:W-:Y:S01]  /*97e0*/  FADD.FTZ R42, R42, -UR9 ;  /* 0x800000092a2a7e21 */ /* 0x000fe20008010000 */
[----:B------:R-:W-:Y:S01]  /*97f0*/  SHF.R.S32.HI R2, RZ, 0x1f, R3 ;  /* 0x0000001fff027819 */ /* 0x000fe20000011403 */
[----:B------:R-:W-:Y:S01]  /*9800*/  FMUL.FTZ R9, R6, UR12 ;  /* 0x0000000c06097c20 */ /* 0x000fe20008410000 */
[----:B------:R-:W-:Y:S01]  /*9810*/  ISETP.GE.AND.EX P0, PT, R20, UR15, PT, P0 ;  /* 0x0000000f14007c0c */ /* 0x000fe2000bf06300 */
[----:B------:R-:W-:Y:S01]  /*9820*/  HADD2.F32 R4, -RZ, R44.H0_H0 ;  /* 0x2000002cff047230 */ /* 0x000fe20000004100 */
        /* <DEDUP_REMOVED lines=23> */
.L_x_1011:
        /* <DEDUP_REMOVED lines=21> */
.L_x_1013:
[----:B------:R-:W-:Y:S05]  /*9af0*/  BSYNC.RECONVERGENT B0 ;  /* 0x0000000000007941 */ /* 0x000fea0003800200 */
.L_x_1012:
        /* <DEDUP_REMOVED lines=25> */
.L_x_1014:
        /* <DEDUP_REMOVED lines=21> */
.L_x_1016:
[----:B------:R-:W-:Y:S05]  /*9de0*/  BSYNC.RECONVERGENT B0 ;  /* 0x0000000000007941 */ /* 0x000fea0003800200 */
.L_x_1015:
[----:B------:R-:W-:Y:S01]  /*9df0*/  IADD3 R15, PT, PT, R17, 0x1c0, RZ ;  /* 0x000001c0110f7810 */ /* 0x000fe20007ffe0ff */
[----:B------:R-:W-:Y:S01]  /*9e00*/  FADD.FTZ R8, R8, -UR9 ;  /* 0x8000000908087e21 */ /* 0x000fe20008010000 */
[----:B------:R-:W-:Y:S01]  /*9e10*/  FADD.FTZ R45, R45, -UR9 ;  /* 0x800000092d2d7e21 */ /* 0x000fe20008010000 */
[--C-:B0-----:R-:W-:Y:S01]  /*9e20*/  HADD2.F32 R2, -RZ, R51.reuse.H0_H0 ;  /* 0x20000033ff027230 */ /* 0x101fe20000004100 */
[----:B------:R-:W-:Y:S01]  /*9e30*/  ISETP.GE.U32.AND P0, PT, R15, UR14, PT ;  /* 0x0000000e0f007c0c */ /* 0x000fe2000bf06070 */
[--C-:B------:R-:W-:Y:S02]  /*9e40*/  HADD2.F32 R18, -RZ, R50.reuse.H0_H0 ;  /* 0x20000032ff127230 */ /* 0x100fe40000004100 */
        /* <DEDUP_REMOVED lines=25> */
.L_x_1017:
        /* <DEDUP_REMOVED lines=26> */
.L_x_1019:
[----:B------:R-:W-:Y:S05]  /*a180*/  BSYNC.RECONVERGENT B0 ;  /* 0x0000000000007941 */ /* 0x000fea0003800200 */
.L_x_1018:
        /* <DEDUP_REMOVED lines=24> */
.L_x_1020:
        /* <DEDUP_REMOVED lines=18> */
.L_x_1022:
[----:B------:R-:W-:Y:S05]  /*a430*/  BSYNC.RECONVERGENT B0 ;  /* 0x0000000000007941 */ /* 0x000fea0003800200 */
.L_x_1021:
[----:B------:R-:W1:Y:S01]  /*a440*/  LDCU UR5, c[0x0][0x410] ;  /* 0x00008200ff0577ac */ /* 0x000e620008000800 */
[----:B------:R-:W1:Y:S01]  /*a450*/  LDCU UR8, c[0x0][0x3e0] ;  /* 0x00007c00ff0877ac */ /* 0x000e620008000800 */
[----:B------:R-:W-:Y:S02]  /*a460*/  UIADD3 UR6, UPT, UPT, UR7, UR6, URZ ;  /* 0x0000000607067290 */ /* 0x000fe4000fffe0ff */
[----:B------:R-:W-:Y:S02]  /*a470*/  UIADD3 UR4, UPT, UPT, UR4, 0x1, URZ ;  /* 0x0000000104047890 */ /* 0x000fe4000fffe0ff */
[----:B-1----:R-:W-:-:S04]  /*a480*/  UIMAD UR5, UR5, UR8, URZ ;  /* 0x00000008050572a4 */ /* 0x002fc8000f8e02ff */
[----:B------:R-:W-:-:S09]  /*a490*/  UISETP.GE.AND UP0, UPT, UR6, UR5, UPT ;  /* 0x000000050600728c */ /* 0x000fd2000bf06270 */
[----:B------:R-:W-:Y:S05]  /*a4a0*/  BRA.U !UP0, `(.L_x_1023) ;  /* 0xffffff5d08287547 */ /* 0x000fea000b83ffff */
.L_x_956:
        /* <DEDUP_REMOVED lines=16> */
.L_x_1025:
[----:B------:R-:W-:Y:S05]  /*a5b0*/  BSYNC.RECONVERGENT B0 ;  /* 0x0000000000007941 */ /* 0x000fea0003800200 */
.L_x_1024:
        /* <DEDUP_REMOVED lines=11> */
.L_x_1027:
[----:B------:R-:W2:Y:S04]  /*a670*/  LDG.E.STRONG.GPU R5, desc[UR10][R2.64] ;  /* 0x0000000a02057981 */ /* 0x000ea8000c1ef900 */
[----:B--2---:R-:W-:Y:S01]  /*a680*/  CCTL.IVALL ;  /* 0x00000000ff00798f */ /* 0x004fe20002000000 */
[----:B------:R-:W-:Y:S05]  /*a690*/  YIELD ;  /* 0x0000000000007946 */ /* 0x000fea0003800000 */
[----:B------:R-:W-:-:S13]  /*a6a0*/  ISETP.NE.AND P0, PT, R5, R0, PT ;  /* 0x000000000500720c */ /* 0x000fda0003f05270 */
[----:B------:R-:W-:Y:S05]  /*a6b0*/  @P0 BRA `(.L_x_1027) ;  /* 0xfffffffc00ec0947 */ /* 0x000fea000383ffff */
.L_x_1026:
        /* <DEDUP_REMOVED lines=74> */
.L_x_1030:
        /* <DEDUP_REMOVED lines=31> */
.L_x_1029:
[----:B------:R-:W-:Y:S05]  /*ad50*/  BSYNC.RECONVERGENT B0 ;  /* 0x0000000000007941 */ /* 0x000fea0003800200 */
.L_x_1028:
        /* <DEDUP_REMOVED lines=10> */
.L_x_1031:
        /* <DEDUP_REMOVED lines=87> */
.L_x_1032:
        /* <DEDUP_REMOVED lines=9> */
.L_x_3426:


//--------------------- .text._Z35group_norm_nhwc_bwd_one_pass_kernelI11Fp16IOFp16WLi64ELi30ELi480EEv26Group_norm_nhwc_bwd_params --------------------------
	.section	.text._Z35group_norm_nhwc_bwd_one_pass_kernelI11Fp16IOFp16WLi64ELi30ELi480EEv26Group_norm_nhwc_bwd_params,"ax",@progbits
	.align	128
        .global         _Z35group_norm_nhwc_bwd_one_pass_kernelI11Fp16IOFp16WLi64ELi30ELi480EEv26Group_norm_nhwc_bwd_params
        .type           _Z35group_norm_nhwc_bwd_one_pass_kernelI11Fp16IOFp16WLi64ELi30ELi480EEv26Group_norm_nhwc_bwd_params,@function
        .size           _Z35group_norm_nhwc_bwd_one_pass_kernelI11Fp16IOFp16WLi64ELi30ELi480EEv26Group_norm_nhwc_bwd_params,(.L_x_3427 - _Z35group_norm_nhwc_bwd_one_pass_kernelI11Fp16IOFp16WLi64ELi30ELi480EEv26Group_norm_nhwc_bwd_params)
        .other          _Z35group_norm_nhwc_bwd_one_pass_kernelI11Fp16IOFp16WLi64ELi30ELi480EEv26Group_norm_nhwc_bwd_params,@"STO_CUDA_ENTRY STV_DEFAULT"
_Z35group_norm_nhwc_bwd_one_pass_kernelI11Fp16IOFp16WLi64ELi30ELi480EEv26Group_norm_nhwc_bwd_params:
.text._Z35group_norm_nhwc_bwd_one_pass_kernelI11Fp16IOFp16WLi64ELi30ELi480EEv26Group_norm_nhwc_bwd_params:
        /* <DEDUP_REMOVED lines=44> */
.L_x_1058:
        /* <DEDUP_REMOVED lines=109> */
[----:B----4-:R-:W-:Y:S02]  /*0990*/  @P2 HADD2.F32 R23, -RZ, R2.H0_H0 ;  /* 0x20000002ff172230 */ /* 0x010fe40000004100 */
[----:B---3--:R-:W-:Y:S02]  /*09a0*/  HADD2.F32 R2, -RZ, R4.H0_H0 ;  /* 0x20000004ff027230 */ /* 0x008fe40000004100 */
[----:B------:R-:W-:Y:S02]  /*09b0*/  HADD2.F32 R4, -RZ, R12.H0_H0 ;  /* 0x2000000cff047230 */ /* 0x000fe40000004100 */
[----:B------:R-:W-:Y:S01]  /*09c0*/  @P2 HADD2.F32 R25, -RZ, R13.H0_H0 ;  /* 0x2000000dff192230 */ /* 0x000fe20000004100 */
        /* <DEDUP_REMOVED lines=38> */
.L_x_1034:
        /* <DEDUP_REMOVED lines=72> */
.L_x_1035:
        /* <DEDUP_REMOVED lines=34> */
.L_x_1037:
[----:B------:R-:W-:Y:S05]  /*12d0*/  BSYNC.RECONVERGENT B0 ;  /* 0x0000000000007941 */ /* 0x000fea0003800200 */
.L_x_1036:
        /* <DEDUP_REMOVED lines=42> */
.L_x_1039:
[----:B------:R-:W-:Y:S05]  /*1580*/  BSYNC.RECONVERGENT B0 ;  /* 0x0000000000007941 */ /* 0x000fea0003800200 */
.L_x_1038:
        /* <DEDUP_REMOVED lines=158> */
.L_x_1041:
[----:B------:R-:W-:Y:S05]  /*1f70*/  BSYNC.RECONVERGENT B0 ;  /* 0x0000000000007941 */ /* 0x000fea0003800200 */
.L_x_1040:
        /* <DEDUP_REMOVED lines=29> */
.L_x_1043:
[----:B------:R-:W-:Y:S05]  /*2150*/  BSYNC.RECONVERGENT B0 ;  /* 0x0000000000007941 */ /* 0x000fea0003800200 */
.L_x_1042:
        /* <DEDUP_REMOVED lines=29> */
.L_x_1046:
[----:B-1----:R-:W2:Y:S04]  /*2330*/  LDG.E.STRONG.GPU R8, desc[UR16][R10.64] ;  /* 0x000000100a087981 */ /* 0x002ea8000c1ef900 */
[----:B--2---:R-:W-:Y:S01]  /*2340*/  CCTL.IVALL ;  /* 0x00000000ff00798f */ /* 0x004fe20002000000 */
[----:B------:R-:W-:Y:S05]  /*2350*/  YIELD ;  /* 0x0000000000007946 */ /* 0x000fea0003800000 */
[----:B------:R-:W-:-:S13]  /*2360*/  ISETP.NE.AND P1, PT, R8, R15, PT ;  /* 0x0000000f0800720c */ /* 0x000fda0003f25270 */
[----:B------:R-:W-:Y:S05]  /*2370*/  @P1 BRA `(.L_x_1046) ;  /* 0xfffffffc00ec1947 */ /* 0x000fea000383ffff */
.L_x_1045:
        /* <DEDUP_REMOVED lines=14> */
.L_x_1048:
        /* <DEDUP_REMOVED lines=84> */
.L_x_1047:
        /* <DEDUP_REMOVED lines=41> */
.L_x_1049:
        /* <DEDUP_REMOVED lines=23> */
.L_x_1050:
        /* <DEDUP_REMOVED lines=11> */
.L_x_1051:
[----:B------:R-:W-:Y:S05]  /*2e50*/  BSYNC.RECONVERGENT B0 ;  /* 0x0000000000007941 */ /* 0x000fea0003800200 */
.L_x_1044:
        /* <DEDUP_REMOVED lines=40> */
.L_x_1052:
        /* <DEDUP_REMOVED lines=20> */
.L_x_1054:
[----:B------:R-:W-:Y:S05]  /*3220*/  BSYNC.RECONVERGENT B0 ;  /* 0x0000000000007941 */ /* 0x000fea0003800200 */
.L_x_1053:
        /* <DEDUP_REMOVED lines=24> */
.L_x_1055:
        /* <DEDUP_REMOVED lines=22> */
.L_x_1057:
[----:B------:R-:W-:Y:S05]  /*3510*/  BSYNC.RECONVERGENT B0 ;  /* 0x0000000000007941 */ /* 0x000fea0003800200 */
.L_x_1056:
[----:B------:R-:W-:Y:S02]  /*3520*/  UIADD3 UR12, UPT, UPT, UR19, UR12, URZ ;  /* 0x0000000c130c7290 */ /* 0x000fe4000fffe0ff */
[----:B------:R-:W-:Y:S02]  /*3530*/  UIADD3 UR4, UPT, UPT, UR4, 0x1, URZ ;  /* 0x0000000104047890 */ /* 0x000fe4000fffe0ff */
[----:B------:R-:W-:-:S09]  /*3540*/  UISETP.GE.AND UP0, UPT, UR12, UR8, UPT ;  /* 0x000000080c00728c */ /* 0x000fd2000bf06270 */
[----:B------:R-:W-:Y:S05]  /*3550*/  BRA.U !UP0, `(.L_x_1058) ;  /* 0xffffffcd08587547 */ /* 0x000fea000b83ffff */
.L_x_1033:
        /* <DEDUP_REMOVED lines=19> */
.L_x_1060:
[----:B------:R-:W-:Y:S05]  /*3690*/  BSYNC.RECONVERGENT B0 ;  /* 0x0000000000007941 */ /* 0x000fea0003800200 */
.L_x_1059:
[----:B------:R-:W-:Y:S05]  /*36a0*/  @P0 EXIT ;  /* 0x000000000000094d */ /* 0x000fea0003800000 */
[----:B------:R-:W-:Y:S05]  /*36b0*/  @P2 BRA `(.L_x_1061) ;  /* 0x0000000000202947 */ /* 0x000fea0003800000 */
[----:B------:R-:W-:-:S05]  /*36c0*/  IMAD R0, R4, R7, RZ ;  /* 0x0000000704007224 */ /* 0x000fca00078e02ff */
[----:B------:R-:W-:-:S13]  /*36d0*/  ISETP.NE.AND P0, PT, R0, -0x1, PT ;  /* 0xffffffff0000780c */ /* 0x000fda0003f05270 */
[----:B------:R-:W-:Y:S05]  /*36e0*/  @!P0 BRA `(.L_x_1061) ;  /* 0x0000000000148947 */ /* 0x000fea0003800000 */
.L_x_1062:
[----:B0-----:R-:W2:Y:S04]  /*36f0*/  LDG.E.STRONG.GPU R5, desc[UR16][R2.64] ;  /* 0x0000001002057981 */ /* 0x001ea8000c1ef900 */
[----:B--2---:R-:W-:Y:S01]  /*3700*/  CCTL.IVALL ;  /* 0x00000000ff00798f */ /* 0x004fe20002000000 */
[----:B------:R-:W-:Y:S05]  /*3710*/  YIELD ;  /* 0x0000000000007946 */ /* 0x000fea0003800000 */
[----:B------:R-:W-:-:S13]  /*3720*/  ISETP.NE.AND P0, PT, R5, R0, PT ;  /* 0x000000000500720c */ /* 0x000fda0003f05270 */
[----:B------:R-:W-:Y:S05]  /*3730*/  @P0 BRA `(.L_x_1062) ;  /* 0xfffffffc00ec0947 */ /* 0x000fea000383ffff */
.L_x_1061:
        /* <DEDUP_REMOVED lines=74> */
.L_x_1065:
        /* <DEDUP_REMOVED lines=18> */
[----:B--2---:R-:W-:Y:S02]  /*3d00*/  F2FP.F16.F32.PACK_AB R27, R8, R27 ;  /* 0x0000001b081b723e */ /* 0x004fe400000000ff */
[----:B------:R-:W-:Y:S02]  /*3d10*/  MOV R8, R19 ;  /* 0x0000001300087202 */ /* 0x000fe40000000f00 */
[----:B---3--:R-:W-:Y:S02]  /*3d20*/  F2FP.F16.F32.PACK_AB R29, R13, R10 ;  /* 0x0000000a0d1d723e */ /* 0x008fe400000000ff */
        /* <DEDUP_REMOVED lines=8> */
.L_x_1064:
[----:B------:R-:W-:Y:S05]  /*3db0*/  BSYNC.RECONVERGENT B0 ;  /* 0x0000000000007941 */ /* 0x000fea0003800200 */
.L_x_1063:
        /* <DEDUP_REMOVED lines=10> */
.L_x_1066:
        /* <DEDUP_REMOVED lines=21> */
[----:B----4-:R-:W-:Y:S02]  /*3fb0*/  F2FP.F16.F32.PACK_AB R31, R7, R4 ;  /* 0x00000004071f723e */ /* 0x010fe400000000ff */
[----:B------:R-:W-:-:S04]  /*3fc0*/  IADD3 R4, P1, PT, R14, UR4, RZ ;  /* 0x000000040e047c10 */ /* 0x000fc8000ff3e0ff */
[----:B------:R-:W-:Y:S02]  /*3fd0*/  IADD3.X R5, PT, PT, R5, UR5, RZ, P1, !PT ;  /* 0x0000000505057c10 */ /* 0x000fe40008ffe4ff */
[----:B-----5:R-:W-:Y:S02]  /*3fe0*/  F2FP.F16.F32.PACK_AB R33, R11, R8 ;  /* 0x000000080b21723e */ /* 0x020fe400000000ff */
        /* <DEDUP_REMOVED lines=62> */
.L_x_1067:
        /* <DEDUP_REMOVED lines=11> */
.L_x_3427:


//--------------------- .text._Z35group_norm_nhwc_bwd_one_pass_kernelI11Fp16IOFp16WLi128ELi30ELi480EEv26Group_norm_nhwc_bwd_params --------------------------
	.section	.text._Z35group_norm_nhwc_bwd_one_pass_kernelI11Fp16IOFp16WLi128ELi30ELi480EEv26Group_norm_nhwc_bwd_params,"ax",@progbits
	.align	128
        .global         _Z35group_norm_nhwc_bwd_one_pass_kernelI11Fp16IOFp16WLi128ELi30ELi480EEv26Group_norm_nhwc_bwd_params
        .type           _Z35group_norm_nhwc_bwd_one_pass_kernelI11Fp16IOFp16WLi128ELi30ELi480EEv26Group_norm_nhwc_bwd_params,@function
        .size           _Z35group_norm_nhwc_bwd_one_pass_kernelI11Fp16IOFp16WLi128ELi30ELi480EEv26Group_norm_nhwc_bwd_params,(.L_x_3428 - _Z35group_norm_nhwc_bwd_one_pass_kernelI11Fp16IOFp16WLi128ELi30ELi480EEv26Group_norm_nhwc_bwd_params)
        .other          _Z35group_norm_nhwc_bwd_one_pass_kernelI11Fp16IOFp16WLi128ELi30ELi480EEv26Group_norm_nhwc_bwd_params,@"STO_CUDA_ENTRY STV_DEFAULT"
_Z35group_norm_nhwc_bwd_one_pass_kernelI11Fp16IOFp16WLi128ELi30ELi480EEv26Group_norm_nhwc_bwd_params:
.text._Z35group_norm_nhwc_bwd_one_pass_kernelI11Fp16IOFp16WLi128ELi30ELi480EEv26Group_norm_nhwc_bwd_params:
        /* <DEDUP_REMOVED lines=21> */
.L_x_1099:
        /* <DEDUP_REMOVED lines=160> */
[----:B----4-:R-:W-:Y:S02]  /*0b50*/  @P4 HADD2.F32 R41, -RZ, R3.H0_H0 ;  /* 0x20000003ff294230 */ /* 0x010fe40000004100 */
[----:B------:R-:W-:Y:S01]  /*0b60*/  @P4 HADD2.F32 R42, -RZ, R22.H0_H0 ;  /* 0x20000016ff2a4230 */ /* 0x000fe20000004100 */
[----:B-1----:R-:W-:-:S13]  /*0b70*/  @P0 R2UR UR5, R5 ;  /* 0x00000000050502ca */ /* 0x002fda00000e0000 */
[----:B------:R-:W-:Y:S01]  /*0b80*/  @UP0 UMOV UR9, UR5 ;  /* 0x0000000500090c82 */ /* 0x000fe20008000000 */
[----:B---3--:R-:W-:Y:S02]  /*0b90*/  HADD2.F32 R4, -RZ, R9.H0_H0 ;  /* 0x20000009ff047230 */ /* 0x008fe40000004100 */
[----:B------:R-:W-:Y:S01]  /*0ba0*/  HADD2.F32 R3, -RZ, R8.H0_H0 ;  /* 0x20000008ff037230 */ /* 0x000fe20000004100 */
        /* <DEDUP_REMOVED lines=74> */
.L_x_1069:
        /* <DEDUP_REMOVED lines=144> */
.L_x_1070:
        /* <DEDUP_REMOVED lines=47> */
.L_x_1072:
[----:B------:R-:W-:Y:S05]  /*1c40*/  BSYNC.RECONVERGENT B0 ;  /* 0x0000000000007941 */ /* 0x000fea0003800200 */
.L_x_1071:
        /* <DEDUP_REMOVED lines=40> */
.L_x_1074:
[----:B------:R-:W-:Y:S05]  /*1ed0*/  BSYNC.RECONVERGENT B0 ;  /* 0x0000000000007941 */ /* 0x000fea0003800200 */
.L_x_1073:
        /* <DEDUP_REMOVED lines=159> */
.L_x_1076:
[----:B------:R-:W-:Y:S05]  /*28d0*/  BSYNC.RECONVERGENT B0 ;  /* 0x0000000000007941 */ /* 0x000fea0003800200 */
.L_x_1075:
        /* <DEDUP_REMOVED lines=28> */
.L_x_1078:
[----:B------:R-:W-:Y:S05]  /*2aa0*/  BSYNC.RECONVERGENT B0 ;  /* 0x0000000000007941 */ /* 0x000fea0003800200 */
.L_x_1077:
        /* <DEDUP_REMOVED lines=28> */
.L_x_1081:
[----:B------:R-:W3:Y:S04]  /*2c70*/  LDG.E.STRONG.GPU R5, desc[UR12][R14.64] ;  /* 0x0000000c0e057981 */ /* 0x000ee8000c1ef900 */
[----:B---3--:R-:W-:Y:S01]  /*2c80*/  CCTL.IVALL ;  /* 0x00000000ff00798f */ /* 0x008fe20002000000 */
[----:B------:R-:W-:Y:S05]  /*2c90*/  YIELD ;  /* 0x0000000000007946 */ /* 0x000fea0003800000 */
[----:B------:R-:W-:-:S13]  /*2ca0*/  ISETP.NE.AND P0, PT, R5, R8, PT ;  /* 0x000000080500720c */ /* 0x000fda0003f05270 */
[----:B------:R-:W-:Y:S05]  /*2cb0*/  @P0 BRA `(.L_x_1081) ;  /* 0xfffffffc00ec0947 */ /* 0x000fea000383ffff */
.L_x_1080:
        /* <DEDUP_REMOVED lines=20> */
.L_x_1083:
        /* <DEDUP_REMOVED lines=67> */
.L_x_1082:
        /* <DEDUP_REMOVED lines=35> */
.L_x_1084:
        /* <DEDUP_REMOVED lines=19> */
.L_x_1085:
        /* <DEDUP_REMOVED lines=9> */
.L_x_1086:
[----:B------:R-:W-:Y:S05]  /*3620*/  BSYNC.RECONVERGENT B0 ;  /* 0x0000000000007941 */ /* 0x000fea0003800200 */
.L_x_1079:
        /* <DEDUP_REMOVED lines=39> */
.L_x_1087:
        /* <DEDUP_REMOVED lines=59> */
.L_x_1089:
[----:B------:R-:W-:Y:S05]  /*3c50*/  BSYNC.RECONVERGENT B0 ;  /* 0x0000000000007941 */ /* 0x000fea0003800200 */
.L_x_1088:
        /* <DEDUP_REMOVED lines=21> */
.L_x_1090:
        /* <DEDUP_REMOVED lines=18> */
.L_x_1092:
[----:B------:R-:W-:Y:S05]  /*3ed0*/  BSYNC.RECONVERGENT B0 ;  /* 0x0000000000007941 */ /* 0x000fea0003800200 */
.L_x_1091:
        /* <DEDUP_REMOVED lines=21> */
.L_x_1093:
        /* <DEDUP_REMOVED lines=18> */
.L_x_1095:
[----:B------:R-:W-:Y:S05]  /*4150*/  BSYNC.RECONVERGENT B0 ;  /* 0x0000000000007941 */ /* 0x000fea0003800200 */
.L_x_1094:
        /* <DEDUP_REMOVED lines=22> */
.L_x_1096:
        /* <DEDUP_REMOVED lines=18> */
.L_x_1098:
[----:B------:R-:W-:Y:S05]  /*43e0*/  BSYNC.RECONVERGENT B0 ;  /* 0x0000000000007941 */ /* 0x000fea0003800200 */
.L_x_1097:
[----:B------:R-:W3:Y:S01]  /*43f0*/  LDCU UR5, c[0x0][0x410] ;  /* 0x00008200ff0577ac */ /* 0x000ee20008000800 */
[----:B------:R-:W3:Y:S01]  /*4400*/  LDCU UR7, c[0x0][0x3e0] ;  /* 0x00007c00ff0777ac */ /* 0x000ee20008000800 */
[----:B------:R-:W-:Y:S02]  /*4410*/  UIADD3 UR8, UPT, UPT, UR6, UR8, URZ ;  /* 0x0000000806087290 */ /* 0x000fe4000fffe0ff */
[----:B------:R-:W-:Y:S02]  /*4420*/  UIADD3 UR4, UPT, UPT, UR4, 0x1, URZ ;  /* 0x0000000104047890 */ /* 0x000fe4000fffe0ff */
[----:B---3--:R-:W-:-:S04]  /*4430*/  UIMAD UR5, UR5, UR7, URZ ;  /* 0x00000007050572a4 */ /* 0x008fc8000f8e02ff */
[----:B------:R-:W-:-:S09]  /*4440*/  UISETP.GE.AND UP0, UPT, UR8, UR5, UPT ;  /* 0x000000050800728c */ /* 0x000fd2000bf06270 */
[----:B------:R-:W-:Y:S05]  /*4450*/  BRA.U !UP0, `(.L_x_1099) ;  /* 0xffffffbd083c7547 */ /* 0x000fea000b83ffff */
.L_x_1068:
        /* <DEDUP_REMOVED lines=16> */
.L_x_1101:
[----:B------:R-:W-:Y:S05]  /*4560*/  BSYNC.RECONVERGENT B0 ;  /* 0x0000000000007941 */ /* 0x000fea0003800200 */
.L_x_1100:
        /* <DEDUP_REMOVED lines=11> */
.L_x_1103:
[----:B------:R-:W2:Y:S04]  /*4620*/  LDG.E.STRONG.GPU R5, desc[UR12][R2.64] ;  /* 0x0000000c02057981 */ /* 0x000ea8000c1ef900 */
[----:B--2---:R-:W-:Y:S01]  /*4630*/  CCTL.IVALL ;  /* 0x00000000ff00798f */ /* 0x004fe20002000000 */
[----:B------:R-:W-:Y:S05]  /*4640*/  YIELD ;  /* 0x0000000000007946 */ /* 0x000fea0003800000 */
[----:B------:R-:W-:-:S13]  /*4650*/  ISETP.NE.AND P0, PT, R5, R0, PT ;  /* 0x000000000500720c */ /* 0x000fda0003f05270 */
[----:B------:R-:W-:Y:S05]  /*4660*/  @P0 BRA `(.L_x_1103) ;  /* 0xfffffffc00ec0947 */ /* 0x000fea000383ffff */
.L_x_1102:
        /* <DEDUP_REMOVED lines=81> */
.L_x_1106:
        /* <DEDUP_REMOVED lines=33> */
.L_x_1105:
[----:B------:R-:W-:Y:S05]  /*4d90*/  BSYNC.RECONVERGENT B0 ;  /* 0x0000000000007941 */ /* 0x000fea0003800200 */
.L_x_1104:
        /* <DEDUP_REMOVED lines=11> */
.L_x_1108:
        /* <DEDUP_REMOVED lines=21> */
[----:B----4-:R-:W-:Y:S02]  /*4fa0*/  F2FP.F16.F32.PACK_AB R19, R5, R2 ;  /* 0x000000020513723e */ /* 0x010fe400000000ff */
[----:B------:R-:W-:-:S04]  /*4fb0*/  LOP3.LUT R2, R10, 0x3, RZ, 0xc0, !PT ;  /* 0x000000030a027812 */ /* 0x000fc800078ec0ff */
[----:B------:R-:W-:Y:S02]  /*4fc0*/  IADD3.X R7, PT, PT, R2, UR15, RZ, P1, !PT ;  /* 0x0000000f02077c10 */ /* 0x000fe40008ffe4ff */
[----:B-----5:R-:W-:Y:S02]  /*4fd0*/  F2FP.F16.F32.PACK_AB R21, R13, R8 ;  /* 0x000000080d15723e */ /* 0x020fe400000000ff */
        /* <DEDUP_REMOVED lines=56> */
[----:B---3--:R-:W-:Y:S02]  /*5360*/  F2FP.F16.F32.PACK_AB R9, R9, R6 ;  /* 0x000000060909723e */ /* 0x008fe400000000ff */
[----:B-----5:R-:W-:-:S03]  /*5370*/  F2FP.F16.F32.PACK_AB R5, R3, R4 ;  /* 0x000000040305723e */ /* 0x020fc600000000ff */
[----:B------:R4:W-:Y:S04]  /*5380*/  STG.E desc[UR12][R10.64], R9 ;  /* 0x000000090a007986 */ /* 0x0009e8000c10190c */
[----:B------:R4:W-:Y:S01]  /*5390*/  STG.E desc[UR12][R14.64], R5 ;  /* 0x000000050e007986 */ /* 0x0009e2000c10190c */
[----:B------:R-:W-:Y:S01]  /*53a0*/  HFMA2 R3, -RZ, RZ, 0, 0 ;  /* 0x00000000ff037431 */ /* 0x000fe200000001ff */
[----:B------:R-:W-:Y:S06]  /*53b0*/  @P0 BRA `(.L_x_1108) ;  /* 0xfffffff800a40947 */ /* 0x000fec000383ffff */
[----:B------:R-:W-:Y:S05]  /*53c0*/  BSYNC.RECONVERGENT B0 ;  /* 0x0000000000007941 */ /* 0x000fea0003800200 */
.L_x_1107:
[----:B------:R-:W-:Y:S05]  /*53d0*/  EXIT ;  /* 0x000000000000794d */ /* 0x000fea0003800000 */
.L_x_1109:
        /* <DEDUP_REMOVED lines=10> */
.L_x_3428:


//--------------------- .text._Z35group_norm_nhwc_bwd_one_pass_kernelI11Fp16IOFp16WLi256ELi30ELi480EEv26Group_norm_nhwc_bwd_params --------------------------
	.section	.text._Z35group_norm_nhwc_bwd_one_pass_kernelI11Fp16IOFp16WLi256ELi30ELi480EEv26Group_norm_nhwc_bwd_params,"ax",@progbits
	.align	128
        .global         _Z35group_norm_nhwc_bwd_one_pass_kernelI11Fp16IOFp16WLi256ELi30ELi480EEv26Group_norm_nhwc_bwd_params
        .type           _Z35group_norm_nhwc_bwd_one_pass_kernelI11Fp16IOFp16WLi256ELi30ELi480EEv26Group_norm_nhwc_bwd_params,@function
        .size           _Z35group_norm_nhwc_bwd_one_pass_kernelI11Fp16IOFp16WLi256ELi30ELi480EEv26Group_norm_nhwc_bwd_params,(.L_x_3429 - _Z35group_norm_nhwc_bwd_one_pass_kernelI11Fp16IOFp16WLi256ELi30ELi480EEv26Group_norm_nhwc_bwd_params)
        .other          _Z35group_norm_nhwc_bwd_one_pass_kernelI11Fp16IOFp16WLi256ELi30ELi480EEv26Group_norm_nhwc_bwd_params,@"STO_CUDA_ENTRY STV_DEFAULT"
_Z35group_norm_nhwc_bwd_one_pass_kernelI11Fp16IOFp16WLi256ELi30ELi480EEv26Group_norm_nhwc_bwd_params:
.text._Z35group_norm_nhwc_bwd_one_pass_kernelI11Fp16IOFp16WLi256ELi30ELi480EEv26Group_norm_nhwc_bwd_params:
        /* <DEDUP_REMOVED lines=27> */
.L_x_1153:
        /* <DEDUP_REMOVED lines=241> */
[----:B----4-:R-:W-:Y:S02]  /*10c0*/  @P1 HADD2.F32 R53, -RZ, R15.H0_H0 ;  /* 0x2000000fff351230 */ /* 0x010fe40000004100 */
[----:B------:R-:W-:Y:S02]  /*10d0*/  @P1 HADD2.F32 R52, -RZ, R14.H0_H0 ;  /* 0x2000000eff341230 */ /* 0x000fe40000004100 */
[----:B------:R-:W-:Y:S02]  /*10e0*/  HADD2.F32 R51, -RZ, R51.H0_H0 ;  /* 0x20000033ff337230 */ /* 0x000fe40000004100 */
[----:B------:R-:W-:Y:S01]  /*10f0*/  HADD2.F32 R11, -RZ, R13.H0_H0 ;  /* 0x2000000dff0b7230 */ /* 0x000fe20000004100 */
        /* <DEDUP_REMOVED lines=146> */
.L_x_1111:
        /* <DEDUP_REMOVED lines=288> */
.L_x_1112:
        /* <DEDUP_REMOVED lines=44> */
.L_x_1114:
[----:B------:R-:W-:Y:S05]  /*2ee0*/  BSYNC.RECONVERGENT B0 ;  /* 0x0000000000007941 */ /* 0x000fea0003800200 */
.L_x_1113:
        /* <DEDUP_REMOVED lines=40> */
.L_x_1116:
[----:B------:R-:W-:Y:S05]  /*3170*/  BSYNC.RECONVERGENT B0 ;  /* 0x0000000000007941 */ /* 0x000fea0003800200 */
.L_x_1115:
        /* <DEDUP_REMOVED lines=158> */
.L_x_1118:
[----:B------:R-:W-:Y:S05]  /*3b60*/  BSYNC.RECONVERGENT B0 ;  /* 0x0000000000007941 */ /* 0x000fea0003800200 */
.L_x_1117:
        /* <DEDUP_REMOVED lines=29> */
.L_x_1120:
[----:B------:R-:W-:Y:S05]  /*3d40*/  BSYNC.RECONVERGENT B0 ;  /* 0x0000000000007941 */ /* 0x000fea0003800200 */
.L_x_1119:
        /* <DEDUP_REMOVED lines=24> */
.L_x_1123:
[----:B----4-:R-:W2:Y:S04]  /*3ed0*/  LDG.E.STRONG.GPU R14, desc[UR8][R12.64] ;  /* 0x000000080c0e7981 */ /* 0x010ea8000c1ef900 */
[----:B--2---:R-:W-:Y:S01]  /*3ee0*/  CCTL.IVALL ;  /* 0x00000000ff00798f */ /* 0x004fe20002000000 */
[----:B------:R-:W-:Y:S05]  /*3ef0*/  YIELD ;  /* 0x0000000000007946 */ /* 0x000fea0003800000 */
[----:B------:R-:W-:-:S13]  /*3f00*/  ISETP.NE.AND P0, PT, R14, R19, PT ;  /* 0x000000130e00720c */ /* 0x000fda0003f05270 */
[----:B------:R-:W-:Y:S05]  /*3f10*/  @P0 BRA `(.L_x_1123) ;  /* 0xfffffffc00ec0947 */ /* 0x000fea000383ffff */
.L_x_1122:
        /* <DEDUP_REMOVED lines=15> */
.L_x_1125:
        /* <DEDUP_REMOVED lines=59> */
.L_x_1124:
        /* <DEDUP_REMOVED lines=34> */
.L_x_1126:
        /* <DEDUP_REMOVED lines=18> */
.L_x_1127:
        /* <DEDUP_REMOVED lines=9> */
.L_x_1128:
[----:B------:R-:W-:Y:S05]  /*4790*/  BSYNC.RECONVERGENT B0 ;  /* 0x0000000000007941 */ /* 0x000fea0003800200 */
.L_x_1121:
        /* <DEDUP_REMOVED lines=73> */
.L_x_1129:
        /* <DEDUP_REMOVED lines=18> */
.L_x_1131:
[----:B------:R-:W-:Y:S05]  /*4d50*/  BSYNC.RECONVERGENT B0 ;  /* 0x0000000000007941 */ /* 0x000fea0003800200 */
.L_x_1130:
        /* <DEDUP_REMOVED lines=24> */
.L_x_1132:
        /* <DEDUP_REMOVED lines=21> */
.L_x_1134:
[----:B------:R-:W-:Y:S05]  /*5030*/  BSYNC.RECONVERGENT B0 ;  /* 0x0000000000007941 */ /* 0x000fea0003800200 */
.L_x_1133:
        /* <DEDUP_REMOVED lines=27> */
.L_x_1135:
        /* <DEDUP_REMOVED lines=18> */
.L_x_1137:
[----:B------:R-:W-:Y:S05]  /*5310*/  BSYNC.RECONVERGENT B0 ;  /* 0x0000000000007941 */ /* 0x000fea0003800200 */
.L_x_1136:
        /* <DEDUP_REMOVED lines=55> */
.L_x_1138:
        /* <DEDUP_REMOVED lines=18> */
.L_x_1140:
[----:B------:R-:W-:Y:S05]  /*57b0*/  BSYNC.RECONVERGENT B0 ;  /* 0x0000000000007941 */ /* 0x000fea0003800200 */
.L_x_1139:
        /* <DEDUP_REMOVED lines=21> */
.L_x_1141:
        /* <DEDUP_REMOVED lines=18> */
.L_x_1143:
[----:B------:R-:W-:Y:S05]  /*5a30*/  BSYNC.RECONVERGENT B0 ;  /* 0x0000000000007941 */ /* 0x000fea0003800200 */
.L_x_1142:
        /* <DEDUP_REMOVED lines=21> */
.L_x_1144:
        /* <DEDUP_REMOVED lines=18> */
.L_x_1146:
[----:B------:R-:W-:Y:S05]  /*5cb0*/  BSYNC.RECONVERGENT B0 ;  /* 0x0000000000007941 */ /* 0x000fea0003800200 */
.L_x_1145:
        /* <DEDUP_REMOVED lines=21> */
.L_x_1147:
        /* <DEDUP_REMOVED lines=18> */
.L_x_1149:
[----:B------:R-:W-:Y:S05]  /*5f30*/  BSYNC.RECONVERGENT B0 ;  /* 0x0000000000007941 */ /* 0x000fea0003800200 */
.L_x_1148:
        /* <DEDUP_REMOVED lines=22> */
.L_x_1150:
        /* <DEDUP_REMOVED lines=18> */
.L_x_1152:
[----:B------:R-:W-:Y:S05]  /*61c0*/  BSYNC.RECONVERGENT B0 ;  /* 0x0000000000007941 */ /* 0x000fea0003800200 */
.L_x_1151:
[----:B------:R-:W-:Y:S02]  /*61d0*/  IADD3 R36, PT, PT, R4, R36, RZ ;  /* 0x0000002404247210 */ /* 0x000fe40007ffe0ff */
[----:B------:R-:W-:Y:S02]  /*61e0*/  IADD3 R37, PT, PT, R37, 0x1, RZ ;  /* 0x0000000125257810 */ /* 0x000fe40007ffe0ff */
[----:B------:R-:W-:-:S13]  /*61f0*/  ISETP.GE.AND P0, PT, R36, UR4, PT ;  /* 0x0000000424007c0c */ /* 0x000fda000bf06270 */
[----:B------:R-:W-:Y:S05]  /*6200*/  @!P0 BRA `(.L_x_1153) ;  /* 0xffffff9c00e88947 */ /* 0x000fea000383ffff */
.L_x_1110:
        /* <DEDUP_REMOVED lines=19> */
.L_x_1155:
[----:B------:R-:W-:Y:S05]  /*6340*/  BSYNC.RECONVERGENT B0 ;  /* 0x0000000000007941 */ /* 0x000fea0003800200 */
.L_x_1154:
[----:B------:R-:W-:Y:S05]  /*6350*/  @P0 EXIT ;  /* 0x000000000000094d */ /* 0x000fea0003800000 */
[----:B------:R-:W-:Y:S05]  /*6360*/  @P2 BRA `(.L_x_1156) ;  /* 0x0000000000202947 */ /* 0x000fea0003800000 */
[----:B------:R-:W-:-:S05]  /*6370*/  IMAD R0, R6, R7, RZ ;  /* 0x0000000706007224 */ /* 0x000fca00078e02ff */
[----:B------:R-:W-:-:S13]  /*6380*/  ISETP.NE.AND P0, PT, R0, -0x1, PT ;  /* 0xffffffff0000780c */ /* 0x000fda0003f05270 */
[----:B------:R-:W-:Y:S05]  /*6390*/  @!P0 BRA `(.L_x_1156) ;  /* 0x0000000000148947 */ /* 0x000fea0003800000 */
.L_x_1157:
[----:B0-----:R-:W2:Y:S04]  /*63a0*/  LDG.E.STRONG.GPU R3, desc[UR8][R4.64] ;  /* 0x0000000804037981 */ /* 0x001ea8000c1ef900 */
[----:B--2---:R-:W-:Y:S01]  /*63b0*/  CCTL.IVALL ;  /* 0x00000000ff00798f */ /* 0x004fe20002000000 */
[----:B------:R-:W-:Y:S05]  /*63c0*/  YIELD ;  /* 0x0000000000007946 */ /* 0x000fea0003800000 */
[----:B------:R-:W-:-:S13]  /*63d0*/  ISETP.NE.AND P0, PT, R3, R0, PT ;  /* 0x000000000300720c */ /* 0x000fda0003f05270 */
[----:B------:R-:W-:Y:S05]  /*63e0*/  @P0 BRA `(.L_x_1157) ;  /* 0xfffffffc00ec0947 */ /* 0x000fea000383ffff */
.L_x_1156:
        /* <DEDUP_REMOVED lines=73> */
.L_x_1160:
        /* <DEDUP_REMOVED lines=31> */
.L_x_1159:
[----:B------:R-:W-:Y:S05]  /*6a70*/  BSYNC.RECONVERGENT B0 ;  /* 0x0000000000007941 */ /* 0x000fea0003800200 */
.L_x_1158:
        /* <DEDUP_REMOVED lines=10> */
.L_x_1161:
        /* <DEDUP_REMOVED lines=87> */
.L_x_1162:
        /* <DEDUP_REMOVED lines=15> */
.L_x_3429:


//--------------------- .text._Z35group_norm_nhwc_bwd_one_pass_kernelI11Fp16IOFp16WLi512ELi30ELi480EEv26Group_norm_nhwc_bwd_params --------------------------
	.section	.text._Z35group_norm_nhwc_bwd_one_pass_kernelI11Fp16IOFp16WLi512ELi30ELi480EEv26Group_norm_nhwc_bwd_params,"ax",@progbits
	.align	128
        .global         _Z35group_norm_nhwc_bwd_one_pass_kernelI11Fp16IOFp16WLi512ELi30ELi480EEv26Group_norm_nhwc_bwd_params
        .type           _Z35group_norm_nhwc_bwd_one_pass_kernelI11Fp16IOFp16WLi512ELi30ELi480EEv26Group_norm_nhwc_bwd_params,@function
        .size           _Z35group_norm_nhwc_bwd_one_pass_kernelI11Fp16IOFp16WLi512ELi30ELi480EEv26Group_norm_nhwc_bwd_params,(.L_x_3430 - _Z35group_norm_nhwc_bwd_one_pass_kernelI11Fp16IOFp16WLi512ELi30ELi480EEv26Group_norm_nhwc_bwd_params)
        .other          _Z35group_norm_nhwc_bwd_one_pass_kernelI11Fp16IOFp16WLi512ELi30ELi480EEv26Group_norm_nhwc_bwd_params,@"STO_CUDA_ENTRY STV_DEFAULT"
_Z35group_norm_nhwc_bwd_one_pass_kernelI11Fp16IOFp16WLi512ELi30ELi480EEv26Group_norm_nhwc_bwd_params:
.text._Z35group_norm_nhwc_bwd_one_pass_kernelI11Fp16IOFp16WLi512ELi30ELi480EEv26Group_norm_nhwc_bwd_params:
        /* <DEDUP_REMOVED lines=21> */
.L_x_1230:
        /* <DEDUP_REMOVED lines=430> */
[----:B---3--:R-:W-:Y:S02]  /*1c30*/  @P2 HADD2.F32 R54, -RZ, R13.H0_H0 ;  /* 0x2000000dff362230 */ /* 0x008fe40000004100 */
[----:B----4-:R-:W-:Y:S02]  /*1c40*/  @P2 HADD2.F32 R55, -RZ, R12.H0_H0 ;  /* 0x2000000cff372230 */ /* 0x010fe40000004100 */
[----:B------:R-:W-:Y:S02]  /*1c50*/  HADD2.F32 R53, -RZ, R24.H0_H0 ;  /* 0x20000018ff357230 */ /* 0x000fe40000004100 */
[----:B------:R-:W-:Y:S01]  /*1c60*/  HADD2.F32 R52, -RZ, R25.H0_H0 ;  /* 0x20000019ff347230 */ /* 0x000fe20000004100 */
        /* <DEDUP_REMOVED lines=290> */
.L_x_1164:
        /* <DEDUP_REMOVED lines=576> */
.L_x_1165:
        /* <DEDUP_REMOVED lines=42> */
.L_x_1167:
[----:B------:R-:W-:Y:S05]  /*5530*/  BSYNC.RECONVERGENT B0 ;  /* 0x0000000000007941 */ /* 0x000fea0003800200 */
.L_x_1166:
        /* <DEDUP_REMOVED lines=44> */
.L_x_1169:
[----:B----4-:R-:W-:Y:S05]  /*5800*/  BSYNC.RECONVERGENT B0 ;  /* 0x0000000000007941 */ /* 0x010fea0003800200 */
.L_x_1168:
        /* <DEDUP_REMOVED lines=158> */
.L_x_1171:
[----:B------:R-:W-:Y:S05]  /*61f0*/  BSYNC.RECONVERGENT B0 ;  /* 0x0000000000007941 */ /* 0x000fea0003800200 */
.L_x_1170:
        /* <DEDUP_REMOVED lines=28> */
.L_x_1173:
[----:B------:R-:W-:Y:S05]  /*63c0*/  BSYNC.RECONVERGENT B0 ;  /* 0x0000000000007941 */ /* 0x000fea0003800200 */
.L_x_1172:
        /* <DEDUP_REMOVED lines=31> */
.L_x_1176:
[----:B--2---:R-:W2:Y:S04]  /*65c0*/  LDG.E.STRONG.GPU R14, desc[UR10][R12.64] ;  /* 0x0000000a0c0e7981 */ /* 0x004ea8000c1ef900 */
[----:B--2---:R-:W-:Y:S01]  /*65d0*/  CCTL.IVALL ;  /* 0x00000000ff00798f */ /* 0x004fe20002000000 */
[----:B------:R-:W-:Y:S05]  /*65e0*/  YIELD ;  /* 0x0000000000007946 */ /* 0x000fea0003800000 */
[----:B------:R-:W-:-:S13]  /*65f0*/  ISETP.NE.AND P0, PT, R14, R17, PT ;  /* 0x000000110e00720c */ /* 0x000fda0003f05270 */
[----:B------:R-:W-:Y:S05]  /*6600*/  @P0 BRA `(.L_x_1176) ;  /* 0xfffffffc00ec0947 */ /* 0x000fea000383ffff */
.L_x_1175:
        /* <DEDUP_REMOVED lines=21> */
.L_x_1178:
        /* <DEDUP_REMOVED lines=64> */
.L_x_1177:
        /* <DEDUP_REMOVED lines=36> */
.L_x_1179:
        /* <DEDUP_REMOVED lines=19> */
.L_x_1180:
        /* <DEDUP_REMOVED lines=9> */
.L_x_1181:
[----:B------:R-:W-:Y:S05]  /*6f60*/  BSYNC.RECONVERGENT B0 ;  /* 0x0000000000007941 */ /* 0x000fea0003800200 */
.L_x_1174:
        /* <DEDUP_REMOVED lines=38> */
.L_x_1182:
        /* <DEDUP_REMOVED lines=34> */
.L_x_1184:
[----:B------:R-:W-:Y:S05]  /*73f0*/  BSYNC.RECONVERGENT B0 ;  /* 0x0000000000007941 */ /* 0x000fea0003800200 */
.L_x_1183:
        /* <DEDUP_REMOVED lines=25> */
.L_x_1185:
        /* <DEDUP_REMOVED lines=21> */
.L_x_1187:
[----:B------:R-:W-:Y:S05]  /*76e0*/  BSYNC.RECONVERGENT B0 ;  /* 0x0000000000007941 */ /* 0x000fea0003800200 */
.L_x_1186:
        /* <DEDUP_REMOVED lines=35> */
.L_x_1188:
        /* <DEDUP_REMOVED lines=21> */
.L_x_1190:
[----:B------:R-:W-:Y:S05]  /*7a70*/  BSYNC.RECONVERGENT B0 ;  /* 0x0000000000007941 */ /* 0x000fea0003800200 */
.L_x_1189:
        /* <DEDUP_REMOVED lines=25> */
.L_x_1191:
        /* <DEDUP_REMOVED lines=21> */
.L_x_1193:
[----:B------:R-:W-:Y:S05]  /*7d60*/  BSYNC.RECONVERGENT B0 ;  /* 0x0000000000007941 */ /* 0x000fea0003800200 */
.L_x_1192:
        /* <DEDUP_REMOVED lines=35> */
.L_x_1194:
        /* <DEDUP_REMOVED lines=21> */
.L_x_1196:
[----:B------:R-:W-:Y:S05]  /*80f0*/  BSYNC.RECONVERGENT B0 ;  /* 0x0000000000007941 */ /* 0x000fea0003800200 */
.L_x_1195:
        /* <DEDUP_REMOVED lines=25> */
.L_x_1197:
        /* <DEDUP_REMOVED lines=21> */
.L_x_1199:
[----:B------:R-:W-:Y:S05]  /*83e0*/  BSYNC.RECONVERGENT B0 ;  /* 0x0000000000007941 */ /* 0x000fea0003800200 */
.L_x_1198:
        /* <DEDUP_REMOVED lines=35> */
.L_x_1200:
        /* <DEDUP_REMOVED lines=21> */
.L_x_1202:
[----:B------:R-:W-:Y:S05]  /*8770*/  BSYNC.RECONVERGENT B0 ;  /* 0x0000000000007941 */ /* 0x000fea0003800200 */
.L_x_1201:
        /* <DEDUP_REMOVED lines=25> */
.L_x_1203:
        /* <DEDUP_REMOVED lines=21> */
.L_x_1205:
[----:B------:R-:W-:Y:S05]  /*8a60*/  BSYNC.RECONVERGENT B0 ;  /* 0x0000000000007941 */ /* 0x000fea0003800200 */
.L_x_1204:
        /* <DEDUP_REMOVED lines=35> */
.L_x_1206:
        /* <DEDUP_REMOVED lines=21> */
.L_x_1208:
[----:B------:R-:W-:Y:S05]  /*8df0*/  BSYNC.RECONVERGENT B0 ;  /* 0x0000000000007941 */ /* 0x000fea0003800200 */
.L_x_1207:
        /* <DEDUP_REMOVED lines=25> */
.L_x_1209:
        /* <DEDUP_REMOVED lines=21> */
.L_x_1211:
[----:B------:R-:W-:Y:S05]  /*90e0*/  BSYNC.RECONVERGENT B0 ;  /* 0x0000000000007941 */ /* 0x000fea0003800200 */
.L_x_1210:
        /* <DEDUP_REMOVED lines=35> */
.L_x_1212:
        /* <DEDUP_REMOVED lines=21> */
.L_x_1214:
[----:B------:R-:W-:Y:S05]  /*9470*/  BSYNC.RECONVERGENT B0 ;  /* 0x0000000000007941 */ /* 0x000fea0003800200 */
.L_x_1213:
        /* <DEDUP_REMOVED lines=25> */
.L_x_1215:
        /* <DEDUP_REMOVED lines=21> */
.L_x_1217:
[----:B------:R-:W-:Y:S05]  /*9760*/  BSYNC.RECONVERGENT B0 ;  /* 0x0000000000007941 */ /* 0x000fea0003800200 */
.L_x_1216:
        /* <DEDUP_REMOVED lines=35> */
.L_x_1218:
        /* <DEDUP_REMOVED lines=21> */
.L_x_1220:
[----:B------:R-:W-:Y:S05]  /*9af0*/  BSYNC.RECONVERGENT B0 ;  /* 0x0000000000007941 */ /* 0x000fea0003800200 */
.L_x_1219:
        /* <DEDUP_REMOVED lines=25> */
.L_x_1221:
        /* <DEDUP_REMOVED lines=21> */
.L_x_1223:
[----:B------:R-:W-:Y:S05]  /*9de0*/  BSYNC.RECONVERGENT B0 ;  /* 0x0000000000007941 */ /* 0x000fea0003800200 */
.L_x_1222:
        /* <DEDUP_REMOVED lines=31> */
.L_x_1224:
        /* <DEDUP_REMOVED lines=26> */
.L_x_1226:
[----:B------:R-:W-:Y:S05]  /*a180*/  BSYNC.RECONVERGENT B0 ;  /* 0x0000000000007941 */ /* 0x000fea0003800200 */
.L_x_1225:
        /* <DEDUP_REMOVED lines=24> */
.L_x_1227:
        /* <DEDUP_REMOVED lines=18> */
.L_x_1229:
[----:B------:R-:W-:Y:S05]  /*a430*/  BSYNC.RECONVERGENT B0 ;  /* 0x0000000000007941 */ /* 0x000fea0003800200 */
.L_x_1228:
[----:B------:R-:W1:Y:S01]  /*a440*/  LDCU UR5, c[0x0][0x410] ;  /* 0x00008200ff0577ac */ /* 0x000e620008000800 */
[----:B------:R-:W1:Y:S01]  /*a450*/  LDCU UR8, c[0x0][0x3e0] ;  /* 0x00007c00ff0877ac */ /* 0x000e620008000800 */
[----:B------:R-:W-:Y:S02]  /*a460*/  UIADD3 UR6, UPT, UPT, UR7, UR6, URZ ;  /* 0x0000000607067290 */ /* 0x000fe4000fffe0ff */
[----:B------:R-:W-:Y:S02]  /*a470*/  UIADD3 UR4, UPT, UPT, UR4, 0x1, URZ ;  /* 0x0000000104047890 */ /* 0x000fe4000fffe0ff */
[----:B-1----:R-:W-:-:S04]  /*a480*/  UIMAD UR5, UR5, UR8, URZ ;  /* 0x00000008050572a4 */ /* 0x002fc8000f8e02ff */
[----:B------:R-:W-:-:S09]  /*a490*/  UISETP.GE.AND UP0, UPT, UR6, UR5, UPT ;  /* 0x000000050600728c */ /* 0x000fd2000bf06270 */
[----:B------:R-:W-:Y:S05]  /*a4a0*/  BRA.U !UP0, `(.L_x_1230) ;  /* 0xffffff5d08287547 */ /* 0x000fea000b83ffff */
.L_x_1163:
        /* <DEDUP_REMOVED lines=16> */
.L_x_1232:
[----:B------:R-:W-:Y:S05]  /*a5b0*/  BSYNC.RECONVERGENT B0 ;  /* 0x0000000000007941 */ /* 0x000fea0003800200 */
.L_x_1231:
        /* <DEDUP_REMOVED lines=11> */
.L_x_1234:
[----:B------:R-:W2:Y:S04]  /*a670*/  LDG.E.STRONG.GPU R5, desc[UR10][R2.64] ;  /* 0x0000000a02057981 */ /* 0x000ea8000c1ef900 */
[----:B--2---:R-:W-:Y:S01]  /*a680*/  CCTL.IVALL ;  /* 0x00000000ff00798f */ /* 0x004fe20002000000 */
[----:B------:R-:W-:Y:S05]  /*a690*/  YIELD ;  /* 0x0000000000007946 */ /* 0x000fea0003800000 */
[----:B------:R-:W-:-:S13]  /*a6a0*/  ISETP.NE.AND P0, PT, R5, R0, PT ;  /* 0x000000000500720c */ /* 0x000fda0003f05270 */
[----:B------:R-:W-:Y:S05]  /*a6b0*/  @P0 BRA `(.L_x_1234) ;  /* 0xfffffffc00ec0947 */ /* 0x000fea000383ffff */
.L_x_1233:
        /* <DEDUP_REMOVED lines=74> */
.L_x_1237:
        /* <DEDUP_REMOVED lines=31> */
.L_x_1236:
[----:B------:R-:W-:Y:S05]  /*ad50*/  BSYNC.RECONVERGENT B0 ;  /* 0x0000000000007941 */ /* 0x000fea0003800200 */
.L_x_1235:
        /* <DEDUP_REMOVED lines=10> */
.L_x_1238:
        /* <DEDUP_REMOVED lines=87> */
.L_x_1239:
        /* <DEDUP_REMOVED lines=9> */
.L_x_3430:


//--------------------- .text._Z35group_norm_nhwc_bwd_one_pass_kernelI11Fp32IOFp32WLi64ELi30ELi480EEv26Group_norm_nhwc_bwd_params --------------------------
	.section	.text._Z35group_norm_nhwc_bwd_one_pass_kernelI11Fp32IOFp32WLi64ELi30ELi480EEv26Group_norm_nhwc_bwd_params,"ax",@progbits
	.align	128
        .global         _Z35group_norm_nhwc_bwd_one_pass_kernelI11Fp32IOFp32WLi64ELi30ELi480EEv26Group_norm_nhwc_bwd_params
        .type           _Z35group_norm_nhwc_bwd_one_pass_kernelI11Fp32IOFp32WLi64ELi30ELi480EEv26Group_norm_nhwc_bwd_params,@function
        .size           _Z35group_norm_nhwc_bwd_one_pass_kernelI11Fp32IOFp32WLi64ELi30ELi480EEv26Group_norm_nhwc_bwd_params,(.L_x_3431 - _Z35group_norm_nhwc_bwd_one_pass_kernelI11Fp32IOFp32WLi64ELi30ELi480EEv26Group_norm_nhwc_bwd_params)
        .other          _Z35group_norm_nhwc_bwd_one_pass_kernelI11Fp32IOFp32WLi64ELi30ELi480EEv26Group_norm_nhwc_bwd_params,@"STO_CUDA_ENTRY STV_DEFAULT"
_Z35group_norm_nhwc_bwd_one_pass_kernelI11Fp32IOFp32WLi64ELi30ELi480EEv26Group_norm_nhwc_bwd_params:
.text._Z35group_norm_nhwc_bwd_one_pass_kernelI11Fp32IOFp32WLi64ELi30ELi480EEv26Group_norm_nhwc_bwd_params:
        /* <DEDUP_REMOVED lines=32> */
[----:B------:R-:W-:Y:S01]  /*0200*/  ULEA UR12, UR25, UR5, 0x2 ;  /* 0x00000005190c7291 */ /* 0x000fe2000f8e10ff */
[----:B------:R-:W-:Y:S01]  /*0210*/  IADD3 R0, PT, PT, R0, R49, RZ ;  /* 0x0000003100007210 */ /* 0x000fe20007ffe0ff */
[----:B------:R-:W-:Y:S01]  /*0220*/  UIMAD UR13, UR25, 0x3, UR5 ;  /* 0x00000003190d78a4 */ /* 0x000fe2000f8e0205 */
[----:B------:R-:W-:Y:S01]  /*0230*/  IADD3 R48, PT, PT, R52, 0x20, RZ ;  /* 0x0000002034307810 */ /* 0x000fe20007ffe0ff */
[----:B----4-:R-:W-:Y:S01]  /*0240*/  ULEA UR4, UR6, UR4, 0x18 ;  /* 0x0000000406047291 */ /* 0x010fe2000f8ec0ff */
[----:B------:R-:W-:Y:S01]  /*0250*/  SHF.L.U32 R0, R0, 0x1, RZ ;  /* 0x0000000100007819 */ /* 0x000fe200000006ff */
[----:B------:R-:W-:Y:S01]  /*0260*/  ULEA UR9, UR6, UR9, 0x18 ;  /* 0x0000000906097291 */ /* 0x000fe2000f8ec0ff */
[----:B------:R-:W-:Y:S01]  /*0270*/  SHF.R.S32.HI R47, RZ, 0x1f, R52 ;  /* 0x0000001fff2f7819 */ /* 0x000fe20000011434 */
[----:B------:R-:W-:Y:S01]  /*0280*/  ULEA UR14, UR25, UR5, 0x1 ;  /* 0x00000005190e7291 */ /* 0x000fe2000f8e08ff */
[----:B------:R-:W-:Y:S01]  /*0290*/  SHF.R.S32.HI R45, RZ, 0x1f, R48 ;  /* 0x0000001fff2d7819 */ /* 0x000fe20000011430 */
[----:B---3--:R-:W-:Y:S01]  /*02a0*/  ULOP3.LUT UR29, UR27, 0x7, URZ, 0xc0, !UPT ;  /* 0x000000071b1d7892 */ /* 0x008fe2000f8ec0ff */
[----:B------:R-:W-:Y:S01]  /*02b0*/  LOP3.LUT R44, R0, 0xffff, RZ, 0xc0, !PT ;  /* 0x0000ffff002c7812 */ /* 0x000fe200078ec0ff */
[----:B------:R-:W-:Y:S01]  /*02c0*/  ULOP3.LUT UR30, UR27, 0x7ffffff8, URZ, 0xc0, !UPT ;  /* 0x7ffffff81b1e7892 */ /* 0x000fe2000f8ec0ff */
[----:B------:R-:W-:Y:S01]  /*02d0*/  LEA R51, R49, UR4, 0x4 ;  /* 0x0000000431337c11 */ /* 0x000fe2000f8e20ff */
[----:B-1----:R-:W-:-:S10]  /*02e0*/  UMOV UR4, URZ ;  /* 0x000000ff00047c82 */ /* 0x002fd40008000000 */
.L_x_1265:
[----:B0-----:R-:W0:Y:S01]  /*02f0*/  LDC R6, c[0x0][0x410] ;  /* 0x00010400ff067b82 */ /* 0x001e220000000800 */
[----:B------:R-:W1:Y:S01]  /*0300*/  LDCU.64 UR6, c[0x0][0x3b8] ;  /* 0x00007700ff0677ac */ /* 0x000e620008000a00 */
[----:B------:R-:W2:Y:S01]  /*0310*/  LDCU.128 UR16, c[0x0][0x400] ;  /* 0x00008000ff1077ac */ /* 0x000ea20008000c00 */
[----:B------:R-:W-:-:S05]  /*0320*/  ISETP.LE.AND P2, PT, RZ, UR15, PT ;  /* 0x0000000fff007c0c */ /* 0x000fca000bf43270 */
[----:B------:R-:W3:Y:S01]  /*0330*/  LDC.64 R8, c[0x0][0x3a8] ;  /* 0x0000ea00ff087b82 */ /* 0x000ee20000000a00 */
[----:B-1----:R-:W-:Y:S01]  /*0340*/  UIMAD.WIDE UR6, UR15, 0x8, UR6 ;  /* 0x000000080f0678a5 */ /* 0x002fe2000f8e0206 */
[----:B0-----:R-:W-:-:S05]  /*0350*/  IABS R5, R6 ;  /* 0x0000000600057213 */ /* 0x001fca0000000000 */
[----:B------:R-:W-:Y:S01]  /*0360*/  MOV R14, UR6 ;  /* 0x00000006000e7c02 */ /* 0x000fe20008000f00 */
[----:B------:R-:W0:Y:S01]  /*0370*/  I2F.RP R0, R5 ;  /* 0x0000000500007306 */ /* 0x000e220000209400 */
[----:B------:R-:W-:-:S06]  /*0380*/  MOV R15, UR7 ;  /* 0x00000007000f7c02 */ /* 0x000fcc0008000f00 */
[----:B------:R-:W4:Y:S01]  /*0390*/  LDG.E.64 R14, desc[UR22][R14.64] ;  /* 0x000000160e0e7981 */ /* 0x000f22000c1e1b00 */
        /* <DEDUP_REMOVED lines=8> */
[----:B------:R-:W-:-:S05]  /*0420*/  LOP3.LUT R2, R6, UR15, RZ, 0x3c, !PT ;  /* 0x0000000f06027c12 */ /* 0x000fca000f8e3cff */
[----:B------:R-:W-:-:S05]  /*0430*/  IMAD.HI.U32 R3, R3, R4, RZ ;  /* 0x0000000403037227 */ /* 0x000fca00078e00ff */
[----:B------:R-:W-:-:S05]  /*0440*/  IADD3 R0, PT, PT, -R3, RZ, RZ ;  /* 0x000000ff03007210 */ /* 0x000fca0007ffe1ff */
[----:B------:R-:W-:-:S05]  /*0450*/  IMAD R0, R5, R0, R4 ;  /* 0x0000000005007224 */ /* 0x000fca00078e0204 */
[----:B------:R-:W-:Y:S02]  /*0460*/  ISETP.GT.U32.AND P1, PT, R5, R0, PT ;  /* 0x000000000500720c */ /* 0x000fe40003f24070 */
[----:B------:R-:W-:-:S11]  /*0470*/  ISETP.GE.AND P3, PT, R2, RZ, PT ;  /* 0x000000ff0200720c */ /* 0x000fd60003f66270 */
[----:B------:R-:W-:-:S04]  /*0480*/  @!P1 IADD3 R0, PT, PT, R0, -R5, RZ ;  /* 0x8000000500009210 */ /* 0x000fc80007ffe0ff */
[----:B------:R-:W-:Y:S02]  /*0490*/  ISETP.GE.U32.AND P4, PT, R0, R5, PT ;  /* 0x000000050000720c */ /* 0x000fe40003f86070 */
[----:B------:R-:W-:Y:S02]  /*04a0*/  @!P1 IADD3 R3, PT, PT, R3, 0x1, RZ ;  /* 0x0000000103039810 */ /* 0x000fe40007ffe0ff */
[----:B--2---:R-:W-:Y:S02]  /*04b0*/  ISETP.GE.U32.AND P1, PT, R48, UR16, PT ;  /* 0x0000001030007c0c */ /* 0x004fe4000bf26070 */
[----:B------:R-:W-:Y:S02]  /*04c0*/  ISETP.GE.U32.AND P0, PT, R52, UR16, PT ;  /* 0x0000001034007c0c */ /* 0x000fe4000bf06070 */
[----:B------:R-:W-:Y:S02]  /*04d0*/  ISETP.GE.AND.EX P1, PT, R45, UR17, PT, P1 ;  /* 0x000000112d007c0c */ /* 0x000fe4000bf26310 */
[----:B------:R-:W-:-:S02]  /*04e0*/  ISETP.GT.U32.AND P5, PT, R5, R0, PT ;  /* 0x000000000500720c */ /* 0x000fc40003fa4070 */
[----:B------:R-:W-:Y:S02]  /*04f0*/  IADD3 R5, PT, PT, R0, -R5, RZ ;  /* 0x8000000500057210 */ /* 0x000fe40007ffe0ff */
[----:B------:R-:W-:Y:S02]  /*0500*/  @P4 IADD3 R3, PT, PT, R3, 0x1, RZ ;  /* 0x0000000103034810 */ /* 0x000fe40007ffe0ff */
[----:B------:R-:W-:Y:S02]  /*0510*/  ISETP.GE.AND.EX P0, PT, R47, UR17, PT, P0 ;  /* 0x000000112f007c0c */ /* 0x000fe4000bf06300 */
[----:B------:R-:W-:Y:S02]  /*0520*/  SEL R0, R5, R0, !P5 ;  /* 0x0000000005007207 */ /* 0x000fe40006800000 */
[----:B------:R-:W-:Y:S01]  /*0530*/  @!P3 IADD3 R3, PT, PT, -R3, RZ, RZ ;  /* 0x000000ff0303b210 */ /* 0x000fe20007ffe1ff */
[----:B------:R-:W0:Y:S01]  /*0540*/  @!P1 LDC.64 R18, c[0x0][0x3a0] ;  /* 0x0000e800ff129b82 */ /* 0x000e220000000a00 */
[----:B------:R-:W-:-:S02]  /*0550*/  ISETP.NE.AND P4, PT, R6, RZ, PT ;  /* 0x000000ff0600720c */ /* 0x000fc40003f85270 */
[----:B------:R-:W-:Y:S02]  /*0560*/  LOP3.LUT R5, RZ, R6, RZ, 0x33, !PT ;  /* 0x00000006ff057212 */ /* 0x000fe400078e33ff */
[----:B------:R-:W-:Y:S02]  /*0570*/  @!P2 IADD3 R0, PT, PT, -R0, RZ, RZ ;  /* 0x000000ff0000a210 */ /* 0x000fe40007ffe1ff */
[C---:B------:R-:W-:Y:S01]  /*0580*/  SEL R7, R5.reuse, R3, !P4 ;  /* 0x0000000305077207 */ /* 0x040fe20006000000 */
[----:B------:R-:W1:Y:S01]  /*0590*/  @!P0 LDC.64 R24, c[0x0][0x3f8] ;  /* 0x0000fe00ff188b82 */ /* 0x000e620000000a00 */
[----:B------:R-:W-:-:S07]  /*05a0*/  SEL R0, R5, R0, !P4 ;  /* 0x0000000005007207 */ /* 0x000fce0006000000 */
[----:B------:R-:W2:Y:S01]  /*05b0*/  @!P1 LDC.64 R2, c[0x0][0x3f8] ;  /* 0x0000fe00ff029b82 */ /* 0x000ea20000000a00 */
[----:B------:R-:W-:Y:S01]  /*05c0*/  IMAD R5, R0, 0x1e, RZ ;  /* 0x0000001e00057824 */ /* 0x000fe200078e02ff */
[----:B------:R-:W-:-:S04]  /*05d0*/  SHF.R.S32.HI R4, RZ, 0x1f, R7 ;  /* 0x0000001fff047819 */ /* 0x000fc80000011407 */
[C---:B------:R-:W-:Y:S01]  /*05e0*/  IADD3 R54, P2, PT, R5.reuse, R44, RZ ;  /* 0x0000002c05367210 */ /* 0x040fe20007f5e0ff */
[----:B------:R-:W-:Y:S01]  /*05f0*/  IMAD R4, R4, UR18, RZ ;  /* 0x0000001204047c24 */ /* 0x000fe2000f8e02ff */
[----:B------:R-:W3:Y:S02]  /*0600*/  @!P0 LDC.64 R12, c[0x0][0x3a0] ;  /* 0x0000e800ff0c8b82 */ /* 0x000ee40000000a00 */
[----:B------:R-:W-:Y:S02]  /*0610*/  LEA.HI.X.SX32 R55, R5, RZ, 0x1, P2 ;  /* 0x000000ff05377211 */ /* 0x000fe400010f0eff */
[----:B------:R-:W-:Y:S01]  /*0620*/  ISETP.NE.AND P2, PT, RZ, UR26, PT ;  /* 0x0000001aff007c0c */ /* 0x000fe2000bf45270 */
[C---:B------:R-:W-:Y:S02]  /*0630*/  IMAD R57, R7.reuse, UR19, R4 ;  /* 0x0000001307397c24 */ /* 0x040fe4000f8e0204 */
[----:B------:R-:W-:Y:S01]  /*0640*/  IMAD.WIDE.U32 R54, R7, UR18, R54 ;  /* 0x0000001207367c25 */ /* 0x000fe2000f8e0036 */
[----:B------:R-:W0:Y:S03]  /*0650*/  @!P0 LDC.64 R20, c[0x0][0x398] ;  /* 0x0000e600ff148b82 */ /* 0x000e260000000a00 */
[----:B-1----:R-:W-:Y:S01]  /*0660*/  @!P0 IMAD R4, R47, R24, RZ ;  /* 0x000000182f048224 */ /* 0x002fe200078e02ff */
[----:B------:R-:W-:-:S04]  /*0670*/  IADD3 R57, PT, PT, R55, R57, RZ ;  /* 0x0000003937397210 */ /* 0x000fc80007ffe0ff */
[----:B------:R-:W1:Y:S01]  /*0680*/  @!P1 LDC.64 R16, c[0x0][0x398] ;  /* 0x0000e600ff109b82 */ /* 0x000e620000000a00 */
[----:B--2---:R-:W-:Y:S01]  /*0690*/  @!P1 IMAD R6, R45, R2, RZ ;  /* 0x000000022d069224 */ /* 0x004fe200078e02ff */
[----:B------:R-:W-:-:S03]  /*06a0*/  @!P0 MOV R56, R54 ;  /* 0x0000003600388202 */ /* 0x000fc60000000f00 */
[----:B------:R-:W-:-:S03]  /*06b0*/  @!P1 IMAD R27, R48, R3, R6 ;  /* 0x00000003301b9224 */ /* 0x000fc600078e0206 */
[----:B------:R-:W2:Y:S01]  /*06c0*/  @P2 LDC.64 R6, c[0x0][0x3b0] ;  /* 0x0000ec00ff062b82 */ /* 0x000ea20000000a00 */
[C---:B------:R-:W-:Y:S01]  /*06d0*/  @!P0 IMAD R25, R52.reuse, R25, R4 ;  /* 0x0000001934198224 */ /* 0x040fe200078e0204 */
[----:B------:R-:W-:Y:S01]  /*06e0*/  @!P1 MOV R22, R54 ;  /* 0x0000003600169202 */ /* 0x000fe20000000f00 */
[----:B------:R-:W-:Y:S01]  /*06f0*/  @!P0 IMAD.WIDE.U32 R10, R52, R24, R56 ;  /* 0x00000018340a8225 */ /* 0x000fe200078e0038 */
[----:B------:R-:W-:-:S04]  /*0700*/  @!P1 MOV R23, R57 ;  /* 0x0000003900179202 */ /* 0x000fc80000000f00 */
[----:B------:R-:W-:Y:S01]  /*0710*/  @!P0 IADD3 R11, PT, PT, R11, R25, RZ ;  /* 0x000000190b0b8210 */ /* 0x000fe20007ffe0ff */
[----:B------:R-:W-:Y:S01]  /*0720*/  @!P1 IMAD.WIDE.U32 R2, R48, R2, R22 ;  /* 0x0000000230029225 */ /* 0x000fe200078e0016 */
[C---:B------:R-:W-:Y:S02]  /*0730*/  @!P0 SHF.L.U32 R23, R10.reuse, 0x2, RZ ;  /* 0x000000020a178819 */ /* 0x040fe400000006ff */
[----:B------:R-:W-:Y:S02]  /*0740*/  @!P0 SHF.L.U64.HI R10, R10, 0x2, R11 ;  /* 0x000000020a0a8819 */ /* 0x000fe4000001020b */
[----:B------:R-:W-:Y:S02]  /*0750*/  @!P1 IADD3 R11, PT, PT, R3, R27, RZ ;  /* 0x0000001b030b9210 */ /* 0x000fe40007ffe0ff */
[----:B------:R-:W-:Y:S02]  /*0760*/  @!P1 SHF.L.U32 R3, R2, 0x2, RZ ;  /* 0x0000000202039819 */ /* 0x000fe400000006ff */
[----:B---3--:R-:W-:-:S02]  /*0770*/  @!P0 IADD3 R12, P3, PT, R23, R12, RZ ;  /* 0x0000000c170c8210 */ /* 0x008fc40007f7e0ff */
[----:B0-----:R-:W-:Y:S02]  /*0780*/  @!P0 IADD3 R20, P4, PT, R23, R20, RZ ;  /* 0x0000001417148210 */ /* 0x001fe40007f9e0ff */
[----:B------:R-:W-:Y:S02]  /*0790*/  @!P1 SHF.L.U64.HI R2, R2, 0x2, R11 ;  /* 0x0000000202029819 */ /* 0x000fe4000001020b */
[C---:B------:R-:W-:Y:S02]  /*07a0*/  @!P1 IADD3 R18, P5, PT, R3.reuse, R18, RZ ;  /* 0x0000001203129210 */ /* 0x040fe40007fbe0ff */
[----:B-1----:R-:W-:Y:S01]  /*07b0*/  @!P1 IADD3 R16, P6, PT, R3, R16, RZ ;  /* 0x0000001003109210 */ /* 0x002fe20007fde0ff */
[----:B------:R-:W-:Y:S01]  /*07c0*/  HFMA2 R3, -RZ, RZ, 0, 0 ;  /* 0x00000000ff037431 */ /* 0x000fe200000001ff */
[----:B------:R-:W-:Y:S02]  /*07d0*/  IADD3 R25, PT, PT, R5, R44, RZ ;  /* 0x0000002c05197210 */ /* 0x000fe40007ffe0ff */
[----:B------:R-:W-:-:S02]  /*07e0*/  CS2R R4, SRZ ;  /* 0x0000000000047805 */ /* 0x000fc4000001ff00 */
[C---:B------:R-:W-:Y:S02]  /*07f0*/  @!P0 IADD3.X R13, PT, PT, R10.reuse, R13, RZ, P3, !PT ;  /* 0x0000000d0a0d8210 */ /* 0x040fe40001ffe4ff */
[----:B------:R-:W-:Y:S01]  /*0800*/  @!P0 IADD3.X R21, PT, PT, R10, R21, RZ, P4, !PT ;  /* 0x000000150a158210 */ /* 0x000fe200027fe4ff */
[C---:B------:R-:W-:Y:S01]  /*0810*/  IMAD.WIDE R22, R25.reuse, 0x4, R8 ;  /* 0x0000000419167825 */ /* 0x040fe200078e0208 */
[C---:B------:R-:W-:Y:S02]  /*0820*/  @!P1 IADD3.X R19, PT, PT, R2.reuse, R19, RZ, P5, !PT ;  /* 0x0000001302139210 */ /* 0x040fe40002ffe4ff */
[----:B------:R-:W-:Y:S02]  /*0830*/  CS2R R10, SRZ ;  /* 0x00000000000a7805 */ /* 0x000fe4000001ff00 */
[----:B------:R-:W-:Y:S01]  /*0840*/  @!P1 IADD3.X R17, PT, PT, R2, R17, RZ, P6, !PT ;  /* 0x0000001102119210 */ /* 0x000fe200037fe4ff */
[----:B--2---:R-:W-:Y:S01]  /*0850*/  @P2 IMAD.WIDE R24, R25, 0x4, R6 ;  /* 0x0000000419182825 */ /* 0x004fe200078e0206 */
[----:B------:R-:W-:Y:S01]  /*0860*/  MOV R2, RZ ;  /* 0x000000ff00027202 */ /* 0x000fe20000000f00 */
[----:B------:R0:W5:Y:S04]  /*0870*/  @!P0 LDG.E.64 R4, desc[UR22][R12.64] ;  /* 0x000000160c048981 */ /* 0x000168000c1e1b00 */
[----:B------:R0:W5:Y:S04]  /*0880*/  @P2 LDG.E.64 R10, desc[UR22][R24.64] ;  /* 0x00000016180a2981 */ /* 0x000168000c1e1b00 */
[----:B------:R0:W5:Y:S04]  /*0890*/  @!P0 LDG.E.64 R2, desc[UR22][R20.64] ;  /* 0x0000001614028981 */ /* 0x000168000c1e1b00 */
[----:B------:R0:W5:Y:S01]  /*08a0*/  LDG.E.64 R12, desc[UR22][R22.64] ;  /* 0x00000016160c7981 */ /* 0x000162000c1e1b00 */
[----:B------:R-:W-:-:S02]  /*08b0*/  CS2R R6, SRZ ;  /* 0x0000000000067805 */ /* 0x000fc4000001ff00 */
[----:B------:R-:W-:-:S04]  /*08c0*/  CS2R R8, SRZ ;  /* 0x0000000000087805 */ /* 0x000fc8000001ff00 */
[----:B------:R0:W5:Y:S04]  /*08d0*/  @!P1 LDG.E.64 R6, desc[UR22][R18.64] ;  /* 0x0000001612069981 */ /* 0x000168000c1e1b00 */
[----:B------:R0:W5:Y:S01]  /*08e0*/  @!P1 LDG.E.64 R8, desc[UR22][R16.64] ;  /* 0x0000001610089981 */ /* 0x000162000c1e1b00 */
        /* <DEDUP_REMOVED lines=9> */
[----:B------:R-:W-:Y:S01]  /*0980*/  UISETP.NE.AND UP1, UPT, UR26, URZ, UPT ;  /* 0x000000ff1a00728c */ /* 0x000fe2000bf25270 */
[----:B------:R-:W-:Y:S01]  /*0990*/  UMOV UR31, 0x3f800000 ;  /* 0x3f800000001f7882 */ /* 0x000fe20000000000 */
[----:B-1----:R-:W-:-:S13]  /*09a0*/  @P1 R2UR UR6, R14 ;  /* 0x000000000e0612ca */ /* 0x002fda00000e0000 */
[----:B------:R-:W-:Y:S01]  /*09b0*/  @UP0 UMOV UR31, UR6 ;  /* 0x00000006001f0c82 */ /* 0x000fe20008000000 */
[----:B0-----:R-:W-:Y:S05]  /*09c0*/  BRA.U UP1, `(.L_x_1241) ;  /* 0x0000000101747547 */ /* 0x001fea000b800000 */
[----:B-----5:R-:W-:Y:S01]  /*09d0*/  FADD.FTZ R15, R4, -UR35 ;  /* 0x80000023040f7e21 */ /* 0x020fe20008010000 */
[----:B------:R-:W-:Y:S01]  /*09e0*/  FADD.FTZ R14, R5, -UR35 ;  /* 0x80000023050e7e21 */ /* 0x000fe20008010000 */
[----:B------:R-:W-:Y:S01]  /*09f0*/  FMUL.FTZ R16, R2, R12 ;  /* 0x0000000c02107220 */ /* 0x000fe20000410000 */
[----:B------:R-:W-:Y:S01]  /*0a00*/  FMUL.FTZ R17, R3, R13 ;  /* 0x0000000d03117220 */ /* 0x000fe20000410000 */
[----:B------:R-:W-:Y:S01]  /*0a10*/  FMUL.FTZ R15, R15, UR31 ;  /* 0x0000001f0f0f7c20 */ /* 0x000fe20008410000 */
[----:B------:R-:W-:Y:S01]  /*0a20*/  FMUL.FTZ R14, R14, UR31 ;  /* 0x0000001f0e0e7c20 */ /* 0x000fe20008410000 */
[----:B------:R-:W-:Y:S02]  /*0a30*/  FADD.FTZ R18, RZ, R16 ;  /* 0x00000010ff127221 */ /* 0x000fe40000010000 */
[----:B------:R-:W-:Y:S01]  /*0a40*/  FFMA.FTZ R19, R15, R16, RZ ;  /* 0x000000100f137223 */ /* 0x000fe200000100ff */
[----:B------:R-:W-:Y:S01]  /*0a50*/  FADD.FTZ R16, R6, -UR35 ;  /* 0x8000002306107e21 */ /* 0x000fe20008010000 */
[----:B------:R-:W-:Y:S01]  /*0a60*/  FADD.FTZ R18, R17, R18 ;  /* 0x0000001211127221 */ /* 0x000fe20000010000 */
[----:B------:R-:W-:Y:S01]  /*0a70*/  FFMA.FTZ R15, R2, R15, RZ ;  /* 0x0000000f020f7223 */ /* 0x000fe200000100ff */
[----:B------:R-:W-:Y:S01]  /*0a80*/  FFMA.FTZ R19, R14, R17, R19 ;  /* 0x000000110e137223 */ /* 0x000fe20000010013 */
[----:B------:R-:W-:Y:S01]  /*0a90*/  FMUL.FTZ R17, R8, R12 ;  /* 0x0000000c08117220 */ /* 0x000fe20000410000 */
[----:B------:R-:W-:Y:S01]  /*0aa0*/  FMUL.FTZ R24, R16, UR31 ;  /* 0x0000001f10187c20 */ /* 0x000fe20008410000 */
[----:B------:R-:W-:Y:S01]  /*0ab0*/  FADD.FTZ R16, R7, -UR35 ;  /* 0x8000002307107e21 */ /* 0x000fe20008010000 */
[----:B------:R-:W-:Y:S01]  /*0ac0*/  FFMA.FTZ R14, R3, R14, RZ ;  /* 0x0000000e030e7223 */ /* 0x000fe200000100ff */
[----:B------:R-:W-:Y:S01]  /*0ad0*/  FADD.FTZ R18, R18, R17 ;  /* 0x0000001112127221 */ /* 0x000fe20000010000 */
[----:B------:R-:W-:Y:S01]  /*0ae0*/  FFMA.FTZ R19, R24, R17, R19 ;  /* 0x0000001118137223 */ /* 0x000fe20000010013 */
[----:B------:R-:W-:Y:S01]  /*0af0*/  FMUL.FTZ R17, R9, R13 ;  /* 0x0000000d09117220 */ /* 0x000fe20000410000 */
[----:B------:R-:W-:Y:S01]  /*0b00*/  FMUL.FTZ R16, R16, UR31 ;  /* 0x0000001f10107c20 */ /* 0x000fe20008410000 */
[----:B------:R-:W-:-:S02]  /*0b10*/  FFMA.FTZ R24, R8, R24, R15 ;  /* 0x0000001808187223 */ /* 0x000fc4000001000f */
[----:B------:R-:W-:Y:S01]  /*0b20*/  FADD.FTZ R20, R17, R18 ;  /* 0x0000001211147221 */ /* 0x000fe20000010000 */
[----:B------:R-:W-:Y:S01]  /*0b30*/  FFMA.FTZ R19, R16, R17, R19 ;  /* 0x0000001110137223 */ /* 0x000fe20000010013 */
[----:B------:R-:W-:Y:S01]  /*0b40*/  FADD.FTZ R17, RZ, R2 ;  /* 0x00000002ff117221 */ /* 0x000fe20000010000 */
[----:B------:R-:W-:Y:S01]  /*0b50*/  FADD.FTZ R18, RZ, R3 ;  /* 0x00000003ff127221 */ /* 0x000fe20000010000 */
[C---:B------:R-:W-:Y:S02]  /*0b60*/  FFMA.FTZ R25, R9.reuse, R16, R14 ;  /* 0x0000001009197223 */ /* 0x040fe4000001000e */
[----:B------:R-:W-:Y:S01]  /*0b70*/  FADD.FTZ R26, R8, R17 ;  /* 0x00000011081a7221 */ /* 0x000fe20000010000 */
[----:B------:R-:W-:Y:S01]  /*0b80*/  FADD.FTZ R27, R9, R18 ;  /* 0x00000012091b7221 */ /* 0x000fe20000010000 */
[----:B------:R-:W-:Y:S06]  /*0b90*/  BRA `(.L_x_1242) ;  /* 0x0000000400007947 */ /* 0x000fec0003800000 */
.L_x_1241:
[----:B-----5:R-:W-:Y:S01]  /*0ba0*/  FADD.FTZ R15, R4, -UR35 ;  /* 0x80000023040f7e21 */ /* 0x020fe20008010000 */
[----:B------:R-:W-:Y:S01]  /*0bb0*/  FADD.FTZ R14, R5, -UR35 ;  /* 0x80000023050e7e21 */ /* 0x000fe20008010000 */
[----:B------:R-:W-:Y:S01]  /*0bc0*/  FADD.FTZ R16, R7, -UR35 ;  /* 0x8000002307107e21 */ /* 0x000fe20008010000 */
[----:B------:R-:W-:Y:S01]  /*0bd0*/  FADD.FTZ R17, R6, -UR35 ;  /* 0x8000002306117e21 */ /* 0x000fe20008010000 */
[----:B------:R-:W-:Y:S01]  /*0be0*/  FMUL.FTZ R15, R15, UR31 ;  /* 0x0000001f0f0f7c20 */ /* 0x000fe20008410000 */
[----:B------:R-:W-:Y:S01]  /*0bf0*/  FMUL.FTZ R14, R14, UR31 ;  /* 0x0000001f0e0e7c20 */ /* 0x000fe20008410000 */
[----:B------:R-:W-:Y:S01]  /*0c00*/  FMUL.FTZ R16, R16, UR31 ;  /* 0x0000001f10107c20 */ /* 0x000fe20008410000 */
[----:B------:R-:W-:Y:S01]  /*0c10*/  FMUL.FTZ R17, R17, UR31 ;  /* 0x0000001f11117c20 */ /* 0x000fe20008410000 */
[C-C-:B------:R-:W-:Y:S01]  /*0c20*/  FFMA.FTZ R18, R12.reuse, R15, R10.reuse ;  /* 0x0000000f0c127223 */ /* 0x140fe2000001000a */
[C-C-:B------:R-:W-:Y:S01]  /*0c30*/  FFMA.FTZ R19, R13.reuse, R14, R11.reuse ;  /* 0x0000000e0d137223 */ /* 0x140fe2000001000b */
[----:B------:R-:W-:Y:S01]  /*0c40*/  FFMA.FTZ R27, R13, R16, R11 ;  /* 0x000000100d1b7223 */ /* 0x000fe2000001000b */
[----:B------:R-:W-:Y:S01]  /*0c50*/  FFMA.FTZ R26, R12, R17, R10 ;  /* 0x000000110c1a7223 */ /* 0x000fe2000001000a */
[----:B------:R-:W-:Y:S01]  /*0c60*/  FMUL.FTZ R20, R18, -1.4426950216293334961 ;  /* 0xbfb8aa3b12147820 */ /* 0x000fe20000410000 */
[----:B------:R-:W-:Y:S01]  /*0c70*/  FMUL.FTZ R22, R19, -1.4426950216293334961 ;  /* 0xbfb8aa3b13167820 */ /* 0x000fe20000410000 */
[----:B------:R-:W-:Y:S01]  /*0c80*/  FMUL.FTZ R30, R27, -1.4426950216293334961 ;  /* 0xbfb8aa3b1b1e7820 */ /* 0x000fe20000410000 */
[----:B------:R-:W-:-:S03]  /*0c90*/  FMUL.FTZ R25, R26, -1.4426950216293334961 ;  /* 0xbfb8aa3b1a197820 */ /* 0x000fc60000410000 */
[----:B------:R-:W0:Y:S08]  /*0ca0*/  MUFU.EX2 R20, R20 ;  /* 0x0000001400147308 */ /* 0x000e300000000800 */
[----:B------:R-:W1:Y:S08]  /*0cb0*/  MUFU.EX2 R22, R22 ;  /* 0x0000001600167308 */ /* 0x000e700000000800 */
[----:B------:R-:W2:Y:S01]  /*0cc0*/  MUFU.EX2 R30, R30 ;  /* 0x0000001e001e7308 */ /* 0x000ea20000000800 */
[----:B0-----:R-:W-:-:S07]  /*0cd0*/  FADD.FTZ R20, R20, 1 ;  /* 0x3f80000014147421 */ /* 0x001fce0000010000 */
[----:B------:R-:W0:Y:S01]  /*0ce0*/  MUFU.EX2 R25, R25 ;  /* 0x0000001900197308 */ /* 0x000e220000000800 */
[----:B-1----:R-:W-:-:S07]  /*0cf0*/  FADD.FTZ R23, R22, 1 ;  /* 0x3f80000016177421 */ /* 0x002fce0000010000 */
[----:B------:R-:W1:Y:S01]  /*0d00*/  MUFU.RCP R21, R20 ;  /* 0x0000001400157308 */ /* 0x000e620000001000 */
[----:B--2---:R-:W-:-:S07]  /*0d10*/  FADD.FTZ R31, R30, 1 ;  /* 0x3f8000001e1f7421 */ /* 0x004fce0000010000 */
[----:B------:R-:W2:Y:S01]  /*0d20*/  MUFU.RCP R24, R23 ;  /* 0x0000001700187308 */ /* 0x000ea20000001000 */
[----:B0-----:R-:W-:-:S07]  /*0d30*/  FADD.FTZ R28, R25, 1 ;  /* 0x3f800000191c7421 */ /* 0x001fce0000010000 */
[----:B------:R-:W0:Y:S01]  /*0d40*/  MUFU.RCP R32, R31 ;  /* 0x0000001f00207308 */ /* 0x000e220000001000 */
[----:B-1----:R-:W-:Y:S01]  /*0d50*/  FADD.FTZ R25, -R21, 1 ;  /* 0x3f80000015197421 */ /* 0x002fe20000010100 */
[----:B------:R-:W-:-:S03]  /*0d60*/  FMUL.FTZ R21, R2, R21 ;  /* 0x0000001502157220 */ /* 0x000fc60000410000 */
[----:B------:R-:W-:-:S03]  /*0d70*/  FFMA.FTZ R18, R18, R25, 1 ;  /* 0x3f80000012127423 */ /* 0x000fc60000010019 */
[----:B------:R-:W1:Y:S01]  /*0d80*/  MUFU.RCP R29, R28 ;  /* 0x0000001c001d7308 */ /* 0x000e620000001000 */
[----:B--2---:R-:W-:Y:S01]  /*0d90*/  FADD.FTZ R22, -R24, 1 ;  /* 0x3f80000018167421 */ /* 0x004fe20000010100 */
[----:B------:R-:W-:Y:S01]  /*0da0*/  FMUL.FTZ R24, R3, R24 ;  /* 0x0000001803187220 */ /* 0x000fe20000410000 */
[----:B------:R-:W-:Y:S02]  /*0db0*/  FMUL.FTZ R18, R21, R18 ;  /* 0x0000001215127220 */ /* 0x000fe40000410000 */
[----:B------:R-:W-:Y:S01]  /*0dc0*/  FFMA.FTZ R19, R19, R22, 1 ;  /* 0x3f80000013137423 */ /* 0x000fe20000010016 */
[----:B0-----:R-:W-:-:S03]  /*0dd0*/  FADD.FTZ R20, -R32, 1 ;  /* 0x3f80000020147421 */ /* 0x001fc60000010100 */
[----:B------:R-:W-:Y:S01]  /*0de0*/  FMUL.FTZ R24, R24, R19 ;  /* 0x0000001318187220 */ /* 0x000fe20000410000 */
[----:B------:R-:W-:Y:S01]  /*0df0*/  FMUL.FTZ R32, R9, R32 ;  /* 0x0000002009207220 */ /* 0x000fe20000410000 */
[----:B------:R-:W-:Y:S01]  /*0e00*/  FFMA.FTZ R27, R27, R20, 1 ;  /* 0x3f8000001b1b7423 */ /* 0x000fe20000010014 */
[----:B------:R-:W-:Y:S01]  /*0e10*/  FMUL.FTZ R20, R12, R18 ;  /* 0x000000120c147220 */ /* 0x000fe20000410000 */
[-C--:B------:R-:W-:Y:S01]  /*0e20*/  FMUL.FTZ R19, R13, R24.reuse ;  /* 0x000000180d137220 */ /* 0x080fe20000410000 */
[----:B------:R-:W-:Y:S01]  /*0e30*/  FFMA.FTZ R25, R14, R24, RZ ;  /* 0x000000180e197223 */ /* 0x000fe200000100ff */
[----:B-1----:R-:W-:Y:S01]  /*0e40*/  FADD.FTZ R33, -R29, 1 ;  /* 0x3f8000001d217421 */ /* 0x002fe20000010100 */
[----:B------:R-:W-:Y:S01]  /*0e50*/  FMUL.FTZ R29, R8, R29 ;  /* 0x0000001d081d7220 */ /* 0x000fe20000410000 */
[----:B------:R-:W-:Y:S01]  /*0e60*/  FFMA.FTZ R21, R15, R20, RZ ;  /* 0x000000140f157223 */ /* 0x000fe200000100ff */
[----:B------:R-:W-:Y:S01]  /*0e70*/  FADD.FTZ R22, RZ, R20 ;  /* 0x00000014ff167221 */ /* 0x000fe20000010000 */
[----:B------:R-:W-:Y:S01]  /*0e80*/  FFMA.FTZ R26, R26, R33, 1 ;  /* 0x3f8000001a1a7423 */ /* 0x000fe20000010021 */
[----:B------:R-:W-:Y:S01]  /*0e90*/  FMUL.FTZ R32, R32, R27 ;  /* 0x0000001b20207220 */ /* 0x000fe20000410000 */
[----:B------:R-:W-:Y:S01]  /*0ea0*/  FFMA.FTZ R20, R14, R19, R21 ;  /* 0x000000130e147223 */ /* 0x000fe20000010015 */
[----:B------:R-:W-:Y:S01]  /*0eb0*/  FADD.FTZ R22, R19, R22 ;  /* 0x0000001613167221 */ /* 0x000fe20000010000 */
[----:B------:R-:W-:Y:S01]  /*0ec0*/  FMUL.FTZ R29, R29, R26 ;  /* 0x0000001a1d1d7220 */ /* 0x000fe20000410000 */
[-C--:B------:R-:W-:Y:S01]  /*0ed0*/  FMUL.FTZ R21, R13, R32.reuse ;  /* 0x000000200d157220 */ /* 0x080fe20000410000 */
[----:B------:R-:W-:Y:S01]  /*0ee0*/  FADD.FTZ R27, RZ, R24 ;  /* 0x00000018ff1b7221 */ /* 0x000fe20000010000 */
[----:B------:R-:W-:Y:S01]  /*0ef0*/  FFMA.FTZ R25, R16, R32, R25 ;  /* 0x0000002010197223 */ /* 0x000fe20000010019 */
[----:B------:R-:W-:-:S02]  /*0f00*/  FMUL.FTZ R23, R12, R29 ;  /* 0x0000001d0c177220 */ /* 0x000fc40000410000 */
[----:B------:R-:W-:Y:S02]  /*0f10*/  FADD.FTZ R27, R27, R32 ;  /* 0x000000201b1b7221 */ /* 0x000fe40000010000 */
        /* <DEDUP_REMOVED lines=8> */
.L_x_1242:
        /* <DEDUP_REMOVED lines=34> */
.L_x_1244:
[----:B------:R-:W-:Y:S05]  /*11c0*/  BSYNC.RECONVERGENT B0 ;  /* 0x0000000000007941 */ /* 0x000fea0003800200 */
.L_x_1243:
        /* <DEDUP_REMOVED lines=42> */
.L_x_1246:
[----:B------:R-:W-:Y:S05]  /*1470*/  BSYNC.RECONVERGENT B0 ;  /* 0x0000000000007941 */ /* 0x000fea0003800200 */
.L_x_1245:
        /* <DEDUP_REMOVED lines=158> */
.L_x_1248:
[----:B------:R-:W-:Y:S05]  /*1e60*/  BSYNC.RECONVERGENT B0 ;  /* 0x0000000000007941 */ /* 0x000fea0003800200 */
.L_x_1247:
[----:B------:R-:W-:Y:S04]  /*1e70*/  BSSY.RECONVERGENT B0, `(.L_x_1249) ;  /* 0x000001d000007945 */ /* 0x000fe80003800200 */
[----:B------:R-:W-:Y:S05]  /*1e80*/  @P5 BRA `(.L_x_1250) ;  /* 0x00000000006c5947 */ /* 0x000fea0003800000 */
[----:B-12---:R-:W1:Y:S01]  /*1e90*/  LDC.64 R18, c[0x0][0x3f8] ;  /* 0x0000fe00ff127b82 */ /* 0x006e620000000a00 */
        /* <DEDUP_REMOVED lines=26> */
.L_x_1250:
[----:B------:R-:W-:Y:S05]  /*2040*/  BSYNC.RECONVERGENT B0 ;  /* 0x0000000000007941 */ /* 0x000fea0003800200 */
.L_x_1249:
        /* <DEDUP_REMOVED lines=20> */
[----:B-1----:R-:W-:-:S05]  /*2190*/  MOV R19, UR19 ;  /* 0x0000001300137c02 */ /* 0x002fca0008000f00 */
        /* <DEDUP_REMOVED lines=8> */
.L_x_1253:
[----:B------:R-:W2:Y:S04]  /*2220*/  LDG.E.STRONG.GPU R0, desc[UR22][R16.64] ;  /* 0x0000001610007981 */ /* 0x000ea8000c1ef900 */
[----:B--2---:R-:W-:Y:S01]  /*2230*/  CCTL.IVALL ;  /* 0x00000000ff00798f */ /* 0x004fe20002000000 */
[----:B------:R-:W-:Y:S05]  /*2240*/  YIELD ;  /* 0x0000000000007946 */ /* 0x000fea0003800000 */
[----:B------:R-:W-:-:S13]  /*2250*/  ISETP.NE.AND P1, PT, R0, R23, PT ;  /* 0x000000170000720c */ /* 0x000fda0003f25270 */
[----:B------:R-:W-:Y:S05]  /*2260*/  @P1 BRA `(.L_x_1253) ;  /* 0xfffffffc00ec1947 */ /* 0x000fea000383ffff */
.L_x_1252:
[----:B------:R-:W-:Y:S05]  /*2270*/  WARPSYNC.ALL ;  /* 0x0000000000007948 */ /* 0x000fea0003800000 */
[----:B------:R-:W-:Y:S01]  /*2280*/  BAR.SYNC.DEFER_BLOCKING 0x0 ;  /* 0x0000000000007b1d */ /* 0x000fe20000010000 */
[----:B------:R-:W-:-:S05]  /*2290*/  HFMA2 R0, -RZ, RZ, 0, 0 ;  /* 0x00000000ff007431 */ /* 0x000fca00000001ff */
[----:B------:R-:W-:Y:S05]  /*22a0*/  @!P4 BRA `(.L_x_1254) ;  /* 0x000000040078c947 */ /* 0x000fea0003800000 */
[----:B----4-:R-:W-:Y:S01]  /*22b0*/  MOV R24, RZ ;  /* 0x000000ff00187202 */ /* 0x010fe20000000f00 */
[----:B------:R-:W-:Y:S02]  /*22c0*/  UIMAD UR32, UR25, 0x5, UR5 ;  /* 0x00000005192078a4 */ /* 0x000fe4000f8e0205 */
[----:B------:R-:W-:Y:S02]  /*22d0*/  UIADD3 UR33, UPT, UPT, UR5, UR25, URZ ;  /* 0x0000001905217290 */ /* 0x000fe4000fffe0ff */
[----:B------:R-:W-:Y:S01]  /*22e0*/  UIADD3 UR34, UPT, UPT, -UR24, URZ, URZ ;  /* 0x000000ff18227290 */ /* 0x000fe2000fffe1ff */
[----:B------:R-:W-:Y:S01]  /*22f0*/  UMOV UR16, UR5 ;  /* 0x0000000500107c82 */ /* 0x000fe20008000000 */
[----:B------:R-:W-:Y:S01]  /*2300*/  UMOV UR17, UR14 ;  /* 0x0000000e00117c82 */ /* 0x000fe20008000000 */
[----:B------:R-:W-:Y:S01]  /*2310*/  UMOV UR18, UR13 ;  /* 0x0000000d00127c82 */ /* 0x000fe20008000000 */
[----:B------:R-:W-:Y:S01]  /*2320*/  UMOV UR19, UR12 ;  /* 0x0000000c00137c82 */ /* 0x000fe20008000000 */
[----:B------:R-:W-:Y:S01]  /*2330*/  UMOV UR20, UR11 ;  /* 0x0000000b00147c82 */ /* 0x000fe20008000000 */
[----:B------:R-:W-:-:S06]  /*2340*/  UMOV UR21, UR10 ;  /* 0x0000000a00157c82 */ /* 0x000fcc0008000000 */
.L_x_1255:
        /* <DEDUP_REMOVED lines=15> */
[----:B--2---:R-:W-:Y:S01]  /*2440*/  MOV R18, UR38 ;  /* 0x0000002600127c02 */ /* 0x004fe20008000f00 */
        /* <DEDUP_REMOVED lines=68> */
.L_x_1254:
[----:B------:R-:W-:-:S09]  /*2890*/  UISETP.NE.AND UP0, UPT, UR29, URZ, UPT ;  /* 0x000000ff1d00728c */ /* 0x000fd2000bf05270 */
[----:B------:R-:W-:Y:S05]  /*28a0*/  BRA.U !UP0, `(.L_x_1251) ;  /* 0x00000005082c7547 */ /* 0x000fea000b800000 */
[----:B------:R-:W-:Y:S02]  /*28b0*/  UIADD3 UR16, UPT, UPT, UR29, -0x1, URZ ;  /* 0xffffffff1d107890 */ /* 0x000fe4000fffe0ff */
[----:B------:R-:W-:Y:S02]  /*28c0*/  ULOP3.LUT UP1, UR17, UR27, 0x3, URZ, 0xc0, !UPT ;  /* 0x000000031b117892 */ /* 0x000fe4000f82c0ff */
[----:B------:R-:W-:-:S09]  /*28d0*/  UISETP.GE.U32.AND UP0, UPT, UR16, 0x3, UPT ;  /* 0x000000031000788c */ /* 0x000fd2000bf06070 */
[----:B------:R-:W-:Y:S05]  /*28e0*/  BRA.U !UP0, `(.L_x_1256) ;  /* 0x0000000108907547 */ /* 0x000fea000b800000 */
[C---:B-12-4-:R-:W-:Y:S02]  /*28f0*/  IADD3 R18, PT, PT, R0.reuse, 0x1, RZ ;  /* 0x0000000100127810 */ /* 0x056fe40007ffe0ff */
        /* <DEDUP_REMOVED lines=35> */
.L_x_1256:
        /* <DEDUP_REMOVED lines=10> */
[----:B------:R-:W-:-:S03]  /*2bd0*/  MOV R19, 0x8 ;  /* 0x0000000800137802 */ /* 0x000fc60000000f00 */
[----:B--2---:R-:W-:Y:S02]  /*2be0*/  @!P4 IMAD R18, R0, R17, UR5 ;  /* 0x000000050012ce24 */ /* 0x004fe4000f8e0211 */
        /* <DEDUP_REMOVED lines=11> */
.L_x_1257:
        /* <DEDUP_REMOVED lines=11> */
.L_x_1258:
[----:B------:R-:W-:Y:S05]  /*2d50*/  BSYNC.RECONVERGENT B0 ;  /* 0x0000000000007941 */ /* 0x000fea0003800200 */
.L_x_1251:
[----:B------:R-:W5:Y:S01]  /*2d60*/  S2UR UR7, SR_CgaCtaId ;  /* 0x00000000000779c3 */ /* 0x000f620000008800 */
[----:B------:R-:W-:Y:S01]  /*2d70*/  UMOV UR6, 0x400 ;  /* 0x0000040000067882 */ /* 0x000fe20000000000 */
[----:B------:R-:W-:Y:S01]  /*2d80*/  FADD.FTZ R4, R4, -UR35 ;  /* 0x8000002304047e21 */ /* 0x000fe20008010000 */
[----:B-12-4-:R-:W-:Y:S01]  /*2d90*/  FADD.FTZ R18, R5, -UR35 ;  /* 0x8000002305127e21 */ /* 0x016fe20008010000 */
[----:B------:R-:W-:Y:S01]  /*2da0*/  FADD.FTZ R6, R6, -UR35 ;  /* 0x8000002306067e21 */ /* 0x000fe20008010000 */
[----:B------:R-:W-:Y:S01]  /*2db0*/  FADD.FTZ R7, R7, -UR35 ;  /* 0x8000002307077e21 */ /* 0x000fe20008010000 */
[----:B------:R-:W-:Y:S01]  /*2dc0*/  FMUL.FTZ R25, R4, UR31 ;  /* 0x0000001f04197c20 */ /* 0x000fe20008410000 */
[----:B------:R-:W-:Y:S01]  /*2dd0*/  FMUL.FTZ R22, R18, UR31 ;  /* 0x0000001f12167c20 */ /* 0x000fe20008410000 */
[----:B-----5:R-:W-:-:S09]  /*2de0*/  ULEA UR6, UR7, UR6, 0x18 ;  /* 0x0000000607067291 */ /* 0x020fd2000f8ec0ff */
[----:B------:R-:W-:Y:S01]  /*2df0*/  @!P3 STS.64 [UR6+0x90], R14 ;  /* 0x0000900eff00b988 */ /* 0x000fe20008000a06 */
[----:B------:R-:W-:Y:S06]  /*2e00*/  BAR.SYNC.DEFER_BLOCKING 0x0 ;  /* 0x0000000000007b1d */ /* 0x000fec0000010000 */
[----:B------:R-:W1:Y:S01]  /*2e10*/  LDS.64 R16, [UR6+0x90] ;  /* 0x00009006ff107984 */ /* 0x000e620008000a00 */
[----:B------:R-:W1:Y:S02]  /*2e20*/  LDCU UR6, c[0x0][0x42c] ;  /* 0x00008580ff0677ac */ /* 0x000e640008000800 */
[----:B-1----:R-:W-:Y:S01]  /*2e30*/  FMUL.FTZ R0, R16, UR6 ;  /* 0x0000000610007c20 */ /* 0x002fe20008410000 */
[----:B------:R-:W-:Y:S01]  /*2e40*/  FMUL.FTZ R5, R17, UR6 ;  /* 0x0000000611057c20 */ /* 0x000fe20008410000 */
[----:B------:R-:W-:Y:S06]  /*2e50*/  @!P2 BRA `(.L_x_1259) ;  /* 0x000000000048a947 */ /* 0x000fec0003800000 */
[----:B------:R-:W-:Y:S01]  /*2e60*/  FFMA.FTZ R4, R12, R25, R10 ;  /* 0x000000190c047223 */ /* 0x000fe2000001000a */
[----:B0--3--:R-:W-:-:S03]  /*2e70*/  FFMA.FTZ R14, R13, R22, R11 ;  /* 0x000000160d0e7223 */ /* 0x009fc6000001000b */
        /* <DEDUP_REMOVED lines=16> */
.L_x_1259:
[----:B------:R-:W-:Y:S04]  /*2f80*/  BSSY.RECONVERGENT B0, `(.L_x_1260) ;  /* 0x0000013000007945 */ /* 0x000fe80003800200 */
[----:B------:R-:W-:Y:S05]  /*2f90*/  @P0 BRA `(.L_x_1261) ;  /* 0x0000000000440947 */ /* 0x000fea0003800000 */
[----:B------:R-:W1:Y:S01]  /*2fa0*/  LDCU.64 UR16, c[0x0][0x3f8] ;  /* 0x00007f00ff1077ac */ /* 0x000e620008000a00 */
[----:B0--3--:R-:W-:Y:S01]  /*2fb0*/  MOV R14, R54 ;  /* 0x00000036000e7202 */ /* 0x009fe20000000f00 */
[C-C-:B------:R-:W-:Y:S01]  /*2fc0*/  FFMA.FTZ R17, R0.reuse, R25, R5.reuse ;  /* 0x0000001900117223 */ /* 0x140fe20000010005 */
[----:B------:R-:W-:Y:S01]  /*2fd0*/  MOV R15, R57 ;  /* 0x00000039000f7202 */ /* 0x000fe20000000f00 */
[----:B------:R-:W0:Y:S01]  /*2fe0*/  LDCU.64 UR6, c[0x0][0x380] ;  /* 0x00007000ff0677ac */ /* 0x000e220008000a00 */
[----:B------:R-:W-:Y:S01]  /*2ff0*/  FFMA.FTZ R4, R0, R22, R5 ;  /* 0x0000001600047223 */ /* 0x000fe20000010005 */
[----:B------:R-:W-:-:S03]  /*3000*/  FFMA.FTZ R17, R12, R2, -R17 ;  /* 0x000000020c117223 */ /* 0x000fc60000010811 */
[----:B------:R-:W-:Y:S01]  /*3010*/  FFMA.FTZ R4, R13, R3, -R4 ;  /* 0x000000030d047223 */ /* 0x000fe20000010804 */
[----:B------:R-:W-:-:S03]  /*3020*/  FMUL.FTZ R16, R17, UR31 ;  /* 0x0000001f11107c20 */ /* 0x000fc60008410000 */
[----:B------:R-:W-:Y:S01]  /*3030*/  FMUL.FTZ R17, R4, UR31 ;  /* 0x0000001f04117c20 */ /* 0x000fe20008410000 */
[----:B-1----:R-:W-:Y:S02]  /*3040*/  IMAD R19, R47, UR16, RZ ;  /* 0x000000102f137c24 */ /* 0x002fe4000f8e02ff */
[----:B------:R-:W-:-:S04]  /*3050*/  IMAD.WIDE.U32 R14, R52, UR16, R14 ;  /* 0x00000010340e7c25 */ /* 0x000fc8000f8e000e */
[----:B------:R-:W-:Y:S01]  /*3060*/  IMAD R19, R52, UR17, R19 ;  /* 0x0000001134137c24 */ /* 0x000fe2000f8e0213 */
[----:B0-----:R-:W-:-:S04]  /*3070*/  LEA R2, P0, R14, UR6, 0x2 ;  /* 0x000000060e027c11 */ /* 0x001fc8000f8010ff */
[----:B------:R-:W-:-:S04]  /*3080*/  IADD3 R19, PT, PT, R15, R19, RZ ;  /* 0x000000130f137210 */ /* 0x000fc80007ffe0ff */
[----:B------:R-:W-:-:S05]  /*3090*/  LEA.HI.X R3, R14, UR7, R19, 0x2, P0 ;  /* 0x000000070e037c11 */ /* 0x000fca00080f1413 */
[----:B------:R1:W-:Y:S02]  /*30a0*/  STG.E.64 desc[UR22][R2.64], R16 ;  /* 0x0000001002007986 */ /* 0x0003e4000c101b16 */
.L_x_1261:
[----:B------:R-:W-:Y:S05]  /*30b0*/  BSYNC.RECONVERGENT B0 ;  /* 0x0000000000007941 */ /* 0x000fea0003800200 */
.L_x_1260:
[----:B------:R-:W-:Y:S01]  /*30c0*/  UISETP.NE.AND UP0, UPT, UR26, URZ, UPT ;  /* 0x000000ff1a00728c */ /* 0x000fe2000bf05270 */
[----:B0--3--:R-:W-:Y:S01]  /*30d0*/  FMUL.FTZ R15, R6, UR31 ;  /* 0x0000001f060f7c20 */ /* 0x009fe20008410000 */
[----:B-1----:R-:W-:-:S07]  /*30e0*/  FMUL.FTZ R16, R7, UR31 ;  /* 0x0000001f07107c20 */ /* 0x002fce0008410000 */
        /* <DEDUP_REMOVED lines=19> */
.L_x_1262:
        /* <DEDUP_REMOVED lines=19> */
[----:B------:R-:W-:-:S05]  /*3350*/  LEA.HI.X R3, R54, UR17, R3, 0x2, P0 ;  /* 0x0000001136037c11 */ /* 0x000fca00080f1403 */
[----:B------:R0:W-:Y:S02]  /*3360*/  STG.E.64 desc[UR22][R2.64], R4 ;  /* 0x0000000402007986 */ /* 0x0001e4000c101b16 */
.L_x_1264:
[----:B------:R-:W-:Y:S05]  /*3370*/  BSYNC.RECONVERGENT B0 ;  /* 0x0000000000007941 */ /* 0x000fea0003800200 */
.L_x_1263:
[----:B------:R-:W-:Y:S02]  /*3380*/  UIADD3 UR15, UPT, UPT, UR25, UR15, URZ ;  /* 0x0000000f190f7290 */ /* 0x000fe4000fffe0ff */
[----:B------:R-:W-:Y:S02]  /*3390*/  UIADD3 UR4, UPT, UPT, UR4, 0x1, URZ ;  /* 0x0000000104047890 */ /* 0x000fe4000fffe0ff */
[----:B------:R-:W-:-:S09]  /*33a0*/  UISETP.GE.AND UP0, UPT, UR15, UR8, UPT ;  /* 0x000000080f00728c */ /* 0x000fd2000bf06270 */
[----:B------:R-:W-:Y:S05]  /*33b0*/  BRA.U !UP0, `(.L_x_1265) ;  /* 0xffffffcd08cc7547 */ /* 0x000fea000b83ffff */
.L_x_1240:
[----:B0-----:R-:W0:Y:S01]  /*33c0*/  LDC R4, c[0x0][0x370] ;  /* 0x0000dc00ff047b82 */ /* 0x001e220000000800 */
[----:B------:R-:W-:Y:S01]  /*33d0*/  ISETP.NE.AND P2, PT, R49, RZ, PT ;  /* 0x000000ff3100720c */ /* 0x000fe20003f45270 */
[----:B------:R-:W-:Y:S06]  /*33e0*/  BSSY.RECONVERGENT B0, `(.L_x_1266) ;  /* 0x0000011000007945 */ /* 0x000fec0003800200 */
[----:B------:R-:W1:Y:S08]  /*33f0*/  LDC R7, c[0x0][0x374] ;  /* 0x0000dd00ff077b82 */ /* 0x000e700000000800 */
[----:B------:R-:W2:Y:S01]  /*3400*/  LDC.64 R2, c[0x0][0x3c8] ;  /* 0x0000f200ff027b82 */ /* 0x000ea20000000a00 */
[----:B0-----:R-:W-:-:S02]  /*3410*/  IADD3 R5, PT, PT, R4, -0x1, RZ ;  /* 0xffffffff04057810 */ /* 0x001fc40007ffe0ff */
[----:B------:R-:W-:Y:S02]  /*3420*/  ISETP.NE.AND P1, PT, R4, 0x1, PT ;  /* 0x000000010400780c */ /* 0x000fe40003f25270 */
[----:B-1----:R-:W-:-:S04]  /*3430*/  IADD3 R0, PT, PT, R7, -0x1, RZ ;  /* 0xffffffff07007810 */ /* 0x002fc80007ffe0ff */
        /* <DEDUP_REMOVED lines=11> */
.L_x_1267:
[----:B------:R-:W-:Y:S05]  /*34f0*/  BSYNC.RECONVERGENT B0 ;  /* 0x0000000000007941 */ /* 0x000fea0003800200 */
.L_x_1266:
[----:B------:R-:W-:Y:S05]  /*3500*/  @P0 EXIT ;  /* 0x000000000000094d */ /* 0x000fea0003800000 */
[----:B------:R-:W-:Y:S05]  /*3510*/  @P2 BRA `(.L_x_1268) ;  /* 0x0000000000202947 */ /* 0x000fea0003800000 */
[----:B------:R-:W-:-:S05]  /*3520*/  IMAD R0, R4, R7, RZ ;  /* 0x0000000704007224 */ /* 0x000fca00078e02ff */
[----:B------:R-:W-:-:S13]  /*3530*/  ISETP.NE.AND P0, PT, R0, -0x1, PT ;  /* 0xffffffff0000780c */ /* 0x000fda0003f05270 */
[----:B------:R-:W-:Y:S05]  /*3540*/  @!P0 BRA `(.L_x_1268) ;  /* 0x0000000000148947 */ /* 0x000fea0003800000 */
.L_x_1269:
[----:B0-----:R-:W2:Y:S04]  /*3550*/  LDG.E.STRONG.GPU R5, desc[UR22][R2.64] ;  /* 0x0000001602057981 */ /* 0x001ea8000c1ef900 */
[----:B--2---:R-:W-:Y:S01]  /*3560*/  CCTL.IVALL ;  /* 0x00000000ff00798f */ /* 0x004fe20002000000 */
[----:B------:R-:W-:Y:S05]  /*3570*/  YIELD ;  /* 0x0000000000007946 */ /* 0x000fea0003800000 */
[----:B------:R-:W-:-:S13]  /*3580*/  ISETP.NE.AND P0, PT, R5, R0, PT ;  /* 0x000000000500720c */ /* 0x000fda0003f05270 */
[----:B------:R-:W-:Y:S05]  /*3590*/  @P0 BRA `(.L_x_1269) ;  /* 0xfffffffc00ec0947 */ /* 0x000fea000383ffff */
.L_x_1268:
[----:B------:R-:W-:Y:S05]  /*35a0*/  WARPSYNC.ALL ;  /* 0x0000000000007948 */ /* 0x000fea0003800000 */
[----:B------:R-:W1:Y:S08]  /*35b0*/  LDC.64 R6, c[0x0][0x3f8] ;  /* 0x0000fe00ff067b82 */ /* 0x000e700000000a00 */
[----:B------:R-:W-:Y:S01]  /*35c0*/  BAR.SYNC.DEFER_BLOCKING 0x0 ;  /* 0x0000000000007b1d */ /* 0x000fe20000010000 */
[----:B-1----:R-:W-:-:S04]  /*35d0*/  LEA.HI R0, P0, R7, R6, RZ, 0x1 ;  /* 0x0000000607007211 */ /* 0x002fc800078108ff */
[----:B0-----:R-:W-:-:S04]  /*35e0*/  IADD3.X R3, PT, PT, RZ, R7, RZ, P0, !PT ;  /* 0x00000007ff037210 */ /* 0x001fc800007fe4ff */
        /* <DEDUP_REMOVED lines=69> */
.L_x_1272:
        /* <DEDUP_REMOVED lines=29> */
.L_x_1271:
[----:B------:R-:W-:Y:S05]  /*3c10*/  BSYNC.RECONVERGENT B0 ;  /* 0x0000000000007941 */ /* 0x000fea0003800200 */
.L_x_1270:
[----:B------:R-:W-:Y:S05]  /*3c20*/  @!P0 EXIT ;  /* 0x000000000000894d */ /* 0x000fea0003800000 */
[C---:B------:R-:W-:Y:S01]  /*3c30*/  SHF.L.U64.HI R2, R6.reuse, 0x2, R7 ;  /* 0x0000000206027819 */ /* 0x040fe20000010207 */
[----:B------:R-:W1:Y:S01]  /*3c40*/  LDCU.64 UR4, c[0x0][0x3d8] ;  /* 0x00007b00ff0477ac */ /* 0x000e620008000a00 */
[----:B------:R-:W-:Y:S02]  /*3c50*/  SHF.L.U32 R6, R6, 0x2, RZ ;  /* 0x0000000206067819 */ /* 0x000fe400000006ff */
[C---:B------:R-:W-:Y:S01]  /*3c60*/  SHF.L.U64.HI R7, R28.reuse, 0x2, R35 ;  /* 0x000000021c077819 */ /* 0x040fe20000010223 */
[----:B------:R-:W2:Y:S01]  /*3c70*/  LDCU.64 UR6, c[0x0][0x388] ;  /* 0x00007100ff0677ac */ /* 0x000ea20008000a00 */
[----:B0-----:R-:W-:Y:S02]  /*3c80*/  SHF.L.U32 R8, R28, 0x2, RZ ;  /* 0x000000021c087819 */ /* 0x001fe400000006ff */
[C---:B------:R-:W-:Y:S01]  /*3c90*/  SHF.L.U64.HI R4, R0.reuse, 0x2, R3 ;  /* 0x0000000200047819 */ /* 0x040fe20000010203 */
[----:B------:R-:W0:Y:S01]  /*3ca0*/  LDCU.64 UR8, c[0x0][0x390] ;  /* 0x00007200ff0877ac */ /* 0x000e220008000a00 */
[----:B------:R-:W-:-:S07]  /*3cb0*/  SHF.L.U32 R5, R0, 0x2, RZ ;  /* 0x0000000200057819 */ /* 0x000fce00000006ff */
.L_x_1273:
[C---:B------:R-:W-:Y:S02]  /*3cc0*/  SHF.L.U32 R19, R49.reuse, 0x2, RZ ;  /* 0x0000000231137819 */ /* 0x040fe400000006ff */
[----:B---3--:R-:W-:Y:S02]  /*3cd0*/  SHF.L.U64.HI R21, R49, 0x2, R18 ;  /* 0x0000000231157819 */ /* 0x008fe40000010212 */
        /* <DEDUP_REMOVED lines=17> */
[C---:B--2---:R-:W-:Y:S02]  /*3df0*/  IADD3 R20, P0, PT, R22.reuse, UR6, RZ ;  /* 0x0000000616147c10 */ /* 0x044fe4000ff1e0ff */
[----:B------:R-:W-:Y:S02]  /*3e00*/  LOP3.LUT R10, R21, 0x3, RZ, 0xc0, !PT ;  /* 0x00000003150a7812 */ /* 0x000fe400078ec0ff */
[----:B0-----:R-:W-:Y:S02]  /*3e10*/  IADD3 R22, P1, PT, R22, UR8, RZ ;  /* 0x0000000816167c10 */ /* 0x001fe4000ff3e0ff */
        /* <DEDUP_REMOVED lines=60> */
.L_x_1274:
        /* <DEDUP_REMOVED lines=10> */
.L_x_3431:


//--------------------- .text._Z35group_norm_nhwc_bwd_one_pass_kernelI11Fp32IOFp32WLi128ELi30ELi480EEv26Group_norm_nhwc_bwd_params --------------------------
	.section	.text._Z35group_norm_nhwc_bwd_one_pass_kernelI11Fp32IOFp32WLi128ELi30ELi480EEv26Group_norm_nhwc_bwd_params,"ax",@progbits
	.align	128
        .global         _Z35group_norm_nhwc_bwd_one_pass_kernelI11Fp32IOFp32WLi128ELi30ELi480EEv26Group_norm_nhwc_bwd_params
        .type           _Z35group_norm_nhwc_bwd_one_pass_kernelI11Fp32IOFp32WLi128ELi30ELi480EEv26Group_norm_nhwc_bwd_params,@function
        .size           _Z35group_norm_nhwc_bwd_one_pass_kernelI11Fp32IOFp32WLi128ELi30ELi480EEv26Group_norm_nhwc_bwd_params,(.L_x_3432 - _Z35group_norm_nhwc_bwd_one_pass_kernelI11Fp32IOFp32WLi128ELi30ELi480EEv26Group_norm_nhwc_bwd_params)
        .other          _Z35group_norm_nhwc_bwd_one_pass_kernelI11Fp32IOFp32WLi128ELi30ELi480EEv26Group_norm_nhwc_bwd_params,@"STO_CUDA_ENTRY STV_DEFAULT"
_Z35group_norm_nhwc_bwd_one_pass_kernelI11Fp32IOFp32WLi128ELi30ELi480EEv26Group_norm_nhwc_bwd_params:
.text._Z35group_norm_nhwc_bwd_one_pass_kernelI11Fp32IOFp32WLi128ELi30ELi480EEv26Group_norm_nhwc_bwd_params:
        /* <DEDUP_REMOVED lines=10> */
[----:B------:R-:W-:Y:S01]  /*00a0*/  LOP3.LUT R0, R48, 0xffff, RZ, 0xc0, !PT ;  /* 0x0000ffff30007812 */ /* 0x000fe200078ec0ff */
[----:B------:R-:W0:Y:S01]  /*00b0*/  LDC R2, c[0x0][0x41c] ;  /* 0x00010700ff027b82 */ /* 0x000e220000000800 */
[----:B------:R-:W1:Y:S01]  /*00c0*/  S2R R45, SR_LANEID ;  /* 0x00000000002d7919 */ /* 0x000e620000000000 */
[----:B------:R-:W-:Y:S01]  /*00d0*/  HFMA2 R50, -RZ, RZ, 0, 0 ;  /* 0x00000000ff327431 */ /* 0x000fe200000001ff */
[----:B------:R-:W-:Y:S01]  /*00e0*/  MOV R49, R47 ;  /* 0x0000002f00317202 */ /* 0x000fe20000000f00 */
[----:B------:R-:W-:Y:S01]  /*00f0*/  IMAD R0, R0, 0x1112, RZ ;  /* 0x0000111200007824 */ /* 0x000fe200078e02ff */
[----:B------:R-:W2:Y:S03]  /*0100*/  LDCU.U8 UR10, c[0x0][0x414] ;  /* 0x00008280ff0a77ac */ /* 0x000ea60008000000 */
[----:B------:R-:W3:Y:S01]  /*0110*/  LDC R46, c[0x0][0x374] ;  /* 0x0000dd00ff2e7b82 */ /* 0x000ee20000000800 */
[----:B------:R-:W-:-:S04]  /*0120*/  SHF.R.U32.HI R55, RZ, 0x10, R0 ;  /* 0x00000010ff377819 */ /* 0x000fc80000011600 */
[----:B------:R-:W-:-:S03]  /*0130*/  PRMT R0, R55, 0x9910, RZ ;  /* 0x0000991037007816 */ /* 0x000fc600000000ff */
[----:B------:R-:W4:Y:S01]  /*0140*/  LDC R44, c[0x0][0x370] ;  /* 0x0000dc00ff2c7b82 */ /* 0x000f220000000800 */
[----:B------:R-:W-:-:S04]  /*0150*/  LEA R0, R0, -R0, 0x4 ;  /* 0x8000000000007211 */ /* 0x000fc800078e20ff */
[----:B------:R-:W-:Y:S01]  /*0160*/  IADD3 R0, PT, PT, RZ, -R0, RZ ;  /* 0x80000000ff007210 */ /* 0x000fe20007ffe0ff */
[----:B0-----:R-:W-:-:S03]  /*0170*/  IMAD R55, R2, UR7, R55 ;  /* 0x0000000702377c24 */ /* 0x001fc6000f8e0237 */
[----:B------:R-:W-:Y:S02]  /*0180*/  PRMT R51, R0, 0x7710, RZ ;  /* 0x0000771000337816 */ /* 0x000fe400000000ff */
[C---:B------:R-:W-:Y:S02]  /*0190*/  IADD3 R53, PT, PT, R55.reuse, 0x40, RZ ;  /* 0x0000004037357810 */ /* 0x040fe40007ffe0ff */
[----:B------:R-:W-:Y:S02]  /*01a0*/  IADD3 R52, PT, PT, R55, 0x60, RZ ;  /* 0x0000006037347810 */ /* 0x000fe40007ffe0ff */
[----:B------:R-:W-:Y:S02]  /*01b0*/  IADD3 R51, PT, PT, R51, R48, RZ ;  /* 0x0000003033337210 */ /* 0x000fe40007ffe0ff */
[----:B------:R-:W-:Y:S02]  /*01c0*/  IADD3 R54, PT, PT, R55, 0x20, RZ ;  /* 0x0000002037367810 */ /* 0x000fe40007ffe0ff */
[----:B------:R-:W-:-:S02]  /*01d0*/  SHF.R.S32.HI R43, RZ, 0x1f, R53 ;  /* 0x0000001fff2b7819 */ /* 0x000fc40000011435 */
[----:B------:R-:W-:Y:S02]  /*01e0*/  SHF.R.S32.HI R42, RZ, 0x1f, R52 ;  /* 0x0000001fff2a7819 */ /* 0x000fe40000011434 */
[----:B-1234-:R-:W-:-:S07]  /*01f0*/  SHF.L.U32 R51, R51, 0x1, RZ ;  /* 0x0000000133337819 */ /* 0x01efce00000006ff */
.L_x_1306:
[----:B01----:R-:W0:Y:S01]  /*0200*/  LDC R6, c[0x0][0x410] ;  /* 0x00010400ff067b82 */ /* 0x003e220000000800 */
[----:B------:R-:W1:Y:S01]  /*0210*/  LDCU.128 UR12, c[0x0][0x400] ;  /* 0x00008000ff0c77ac */ /* 0x000e620008000c00 */
[----:B------:R-:W-:Y:S02]  /*0220*/  ISETP.GE.AND P0, PT, R49, RZ, PT ;  /* 0x000000ff3100720c */ /* 0x000fe40003f06270 */
[----:B------:R-:W-:-:S04]  /*0230*/  SHF.R.S32.HI R15, RZ, 0x1f, R55 ;  /* 0x0000001fff0f7819 */ /* 0x000fc80000011437 */
[----:B--2---:R-:W2:Y:S08]  /*0240*/  LDC.64 R8, c[0x0][0x3b8] ;  /* 0x0000ee00ff087b82 */ /* 0x004eb00000000a00 */
[----:B---3--:R-:W3:Y:S01]  /*0250*/  LDC.64 R28, c[0x0][0x3a8] ;  /* 0x0000ea00ff1c7b82 */ /* 0x008ee20000000a00 */
[----:B0-----:R-:W-:-:S04]  /*0260*/  IABS R5, R6 ;  /* 0x0000000600057213 */ /* 0x001fc80000000000 */
[----:B------:R-:W0:Y:S01]  /*0270*/  I2F.RP R0, R5 ;  /* 0x0000000500007306 */ /* 0x000e220000209400 */
[----:B--2---:R-:W-:-:S06]  /*0280*/  IMAD.WIDE R8, R49, 0x8, R8 ;  /* 0x0000000831087825 */ /* 0x004fcc00078e0208 */
[----:B------:R-:W2:Y:S01]  /*0290*/  LDG.E.64 R8, desc[UR8][R8.64] ;  /* 0x0000000808087981 */ /* 0x000ea2000c1e1b00 */
[----:B0-----:R-:W0:Y:S02]  /*02a0*/  MUFU.RCP R0, R0 ;  /* 0x0000000000007308 */ /* 0x001e240000001000 */
[----:B0-----:R-:W-:-:S06]  /*02b0*/  IADD3 R2, PT, PT, R0, 0xffffffe, RZ ;  /* 0x0ffffffe00027810 */ /* 0x001fcc0007ffe0ff */
[----:B------:R0:W4:Y:S02]  /*02c0*/  F2I.FTZ.U32.TRUNC.NTZ R3, R2 ;  /* 0x0000000200037305 */ /* 0x000124000021f000 */
[----:B0-----:R-:W-:Y:S02]  /*02d0*/  MOV R2, RZ ;  /* 0x000000ff00027202 */ /* 0x001fe40000000f00 */
[----:B----4-:R-:W-:-:S05]  /*02e0*/  IADD3 R4, PT, PT, RZ, -R3, RZ ;  /* 0x80000003ff047210 */ /* 0x010fca0007ffe0ff */
[----:B------:R-:W-:Y:S01]  /*02f0*/  IMAD R7, R4, R5, RZ ;  /* 0x0000000504077224 */ /* 0x000fe200078e02ff */
[----:B------:R-:W-:-:S03]  /*0300*/  IABS R4, R49 ;  /* 0x0000003100047213 */ /* 0x000fc60000000000 */
[----:B------:R-:W-:Y:S01]  /*0310*/  IMAD.HI.U32 R3, R3, R7, R2 ;  /* 0x0000000703037227 */ /* 0x000fe200078e0002 */
[----:B------:R-:W-:Y:S02]  /*0320*/  LOP3.LUT R2, R49, R6, RZ, 0x3c, !PT ;  /* 0x0000000631027212 */ /* 0x000fe400078e3cff */
[----:B------:R-:W-:Y:S02]  /*0330*/  SHF.R.S32.HI R7, RZ, 0x1f, R54 ;  /* 0x0000001fff077819 */ /* 0x000fe40000011436 */
[----:B------:R-:W-:Y:S01]  /*0340*/  ISETP.GE.AND P2, PT, R2, RZ, PT ;  /* 0x000000ff0200720c */ /* 0x000fe20003f46270 */
[----:B------:R-:W-:-:S05]  /*0350*/  IMAD.HI.U32 R3, R3, R4, RZ ;  /* 0x0000000403037227 */ /* 0x000fca00078e00ff */
[----:B------:R-:W-:-:S05]  /*0360*/  IADD3 R0, PT, PT, -R3, RZ, RZ ;  /* 0x000000ff03007210 */ /* 0x000fca0007ffe1ff */
[----:B------:R-:W-:-:S05]  /*0370*/  IMAD R0, R5, R0, R4 ;  /* 0x0000000005007224 */ /* 0x000fca00078e0204 */
[----:B------:R-:W-:-:S13]  /*0380*/  ISETP.GT.U32.AND P1, PT, R5, R0, PT ;  /* 0x000000000500720c */ /* 0x000fda0003f24070 */
[-C--:B------:R-:W-:Y:S02]  /*0390*/  @!P1 IADD3 R0, PT, PT, R0, -R5.reuse, RZ ;  /* 0x8000000500009210 */ /* 0x080fe40007ffe0ff */
[----:B------:R-:W-:Y:S02]  /*03a0*/  @!P1 IADD3 R3, PT, PT, R3, 0x1, RZ ;  /* 0x0000000103039810 */ /* 0x000fe40007ffe0ff */
[-C--:B------:R-:W-:Y:S02]  /*03b0*/  ISETP.GE.U32.AND P3, PT, R0, R5.reuse, PT ;  /* 0x000000050000720c */ /* 0x080fe40003f66070 */
[----:B-1----:R-:W-:Y:S02]  /*03c0*/  ISETP.GE.U32.AND P1, PT, R54, UR12, PT ;  /* 0x0000000c36007c0c */ /* 0x002fe4000bf26070 */
[----:B------:R-:W-:Y:S02]  /*03d0*/  ISETP.GT.U32.AND P4, PT, R5, R0, PT ;  /* 0x000000000500720c */ /* 0x000fe40003f84070 */
[----:B------:R-:W-:-:S02]  /*03e0*/  IADD3 R5, PT, PT, R0, -R5, RZ ;  /* 0x8000000500057210 */ /* 0x000fc40007ffe0ff */
[----:B------:R-:W-:Y:S02]  /*03f0*/  ISETP.GE.AND.EX P1, PT, R7, UR13, PT, P1 ;  /* 0x0000000d07007c0c */ /* 0x000fe4000bf26310 */
[----:B------:R-:W-:-:S03]  /*0400*/  SEL R0, R5, R0, !P4 ;  /* 0x0000000005007207 */ /* 0x000fc60006000000 */
[----:B------:R-:W-:Y:S02]  /*0410*/  @P3 IADD3 R3, PT, PT, R3, 0x1, RZ ;  /* 0x0000000103033810 */ /* 0x000fe40007ffe0ff */
[----:B------:R-:W-:Y:S02]  /*0420*/  ISETP.NE.AND P3, PT, R6, RZ, PT ;  /* 0x000000ff0600720c */ /* 0x000fe40003f65270 */
[----:B------:R-:W-:Y:S02]  /*0430*/  MOV R2, R3 ;  /* 0x0000000300027202 */ /* 0x000fe40000000f00 */
[----:B------:R-:W-:Y:S02]  /*0440*/  LOP3.LUT R3, RZ, R6, RZ, 0x33, !PT ;  /* 0x00000006ff037212 */ /* 0x000fe400078e33ff */
[----:B------:R-:W-:Y:S01]  /*0450*/  @!P0 IADD3 R0, PT, PT, -R0, RZ, RZ ;  /* 0x000000ff00008210 */ /* 0x000fe20007ffe1ff */
[----:B------:R-:W0:Y:S01]  /*0460*/  @!P1 LDC.64 R4, c[0x0][0x3f8] ;  /* 0x0000fe00ff049b82 */ /* 0x000e220000000a00 */
[----:B------:R-:W-:-:S02]  /*0470*/  ISETP.GE.U32.AND P0, PT, R55, UR12, PT ;  /* 0x0000000c37007c0c */ /* 0x000fc4000bf06070 */
[----:B------:R-:W-:Y:S02]  /*0480*/  SEL R0, R3, R0, !P3 ;  /* 0x0000000003007207 */ /* 0x000fe40005800000 */
[----:B------:R-:W-:Y:S02]  /*0490*/  @!P2 IADD3 R2, PT, PT, -R2, RZ, RZ ;  /* 0x000000ff0202a210 */ /* 0x000fe40007ffe1ff */
[----:B------:R-:W-:Y:S01]  /*04a0*/  ISETP.GE.AND.EX P0, PT, R15, UR13, PT, P0 ;  /* 0x0000000d0f007c0c */ /* 0x000fe2000bf06300 */
[----:B------:R-:W-:Y:S01]  /*04b0*/  IMAD R13, R0, 0x1e, RZ ;  /* 0x0000001e000d7824 */ /* 0x000fe200078e02ff */
[----:B------:R-:W-:Y:S01]  /*04c0*/  SEL R3, R3, R2, !P3 ;  /* 0x0000000203037207 */ /* 0x000fe20005800000 */
[----:B------:R-:W1:Y:S01]  /*04d0*/  @!P1 LDC.64 R10, c[0x0][0x3a0] ;  /* 0x0000e800ff0a9b82 */ /* 0x000e620000000a00 */
[----:B------:R-:W-:Y:S02]  /*04e0*/  LOP3.LUT R6, R51, 0xffff, RZ, 0xc0, !PT ;  /* 0x0000ffff33067812 */ /* 0x000fe400078ec0ff */
[----:B------:R-:W-:-:S02]  /*04f0*/  SHF.R.S32.HI R2, RZ, 0x1f, R3 ;  /* 0x0000001fff027819 */ /* 0x000fc40000011403 */
[C---:B------:R-:W-:Y:S02]  /*0500*/  IADD3 R60, P2, PT, R13.reuse, R6, RZ ;  /* 0x000000060d3c7210 */ /* 0x040fe40007f5e0ff */
[----:B------:R-:W-:Y:S01]  /*0510*/  ISETP.GE.U32.AND P3, PT, R52, UR12, PT ;  /* 0x0000000c34007c0c */ /* 0x000fe2000bf66070 */
[----:B------:R-:W-:Y:S01]  /*0520*/  IMAD R2, R2, UR14, RZ ;  /* 0x0000000e02027c24 */ /* 0x000fe2000f8e02ff */
[----:B------:R-:W-:Y:S01]  /*0530*/  LEA.HI.X.SX32 R61, R13, RZ, 0x1, P2 ;  /* 0x000000ff0d3d7211 */ /* 0x000fe200010f0eff */
[----:B------:R-:W4:Y:S01]  /*0540*/  @!P0 LDC.64 R32, c[0x0][0x3f8] ;  /* 0x0000fe00ff208b82 */ /* 0x000f220000000a00 */
[----:B------:R-:W-:Y:S01]  /*0550*/  ISETP.GE.U32.AND P2, PT, R53, UR12, PT ;  /* 0x0000000c35007c0c */ /* 0x000fe2000bf46070 */
[C---:B------:R-:W-:Y:S01]  /*0560*/  IMAD R59, R3.reuse, UR15, R2 ;  /* 0x0000000f033b7c24 */ /* 0x040fe2000f8e0202 */
[----:B------:R-:W-:Y:S01]  /*0570*/  ISETP.GE.AND.EX P3, PT, R42, UR13, PT, P3 ;  /* 0x0000000d2a007c0c */ /* 0x000fe2000bf66330 */
[----:B------:R-:W-:Y:S01]  /*0580*/  IMAD.WIDE.U32 R60, R3, UR14, R60 ;  /* 0x0000000e033c7c25 */ /* 0x000fe2000f8e003c */
[----:B------:R-:W-:-:S02]  /*0590*/  ISETP.GE.AND.EX P2, PT, R43, UR13, PT, P2 ;  /* 0x0000000d2b007c0c */ /* 0x000fc4000bf46320 */
[----:B------:R-:W-:Y:S01]  /*05a0*/  IADD3 R6, PT, PT, R13, R6, RZ ;  /* 0x000000060d067210 */ /* 0x000fe20007ffe0ff */
[----:B------:R-:W3:Y:S01]  /*05b0*/  @!P1 LDC.64 R2, c[0x0][0x398] ;  /* 0x0000e600ff029b82 */ /* 0x000ee20000000a00 */
[----:B0-----:R-:W-:Y:S01]  /*05c0*/  @!P1 IMAD R7, R7, R4, RZ ;  /* 0x0000000407079224 */ /* 0x001fe200078e02ff */
[----:B------:R-:W-:Y:S02]  /*05d0*/  IADD3 R59, PT, PT, R61, R59, RZ ;  /* 0x0000003b3d3b7210 */ /* 0x000fe40007ffe0ff */
[----:B------:R-:W-:Y:S01]  /*05e0*/  @!P1 MOV R58, R60 ;  /* 0x0000003c003a9202 */ /* 0x000fe20000000f00 */
[----:B------:R-:W-:-:S03]  /*05f0*/  @!P1 IMAD R7, R54, R5, R7 ;  /* 0x0000000536079224 */ /* 0x000fc600078e0207 */
[----:B------:R-:W0:Y:S01]  /*0600*/  @!P0 LDC.64 R12, c[0x0][0x3a0] ;  /* 0x0000e800ff0c8b82 */ /* 0x000e220000000a00 */
[----:B------:R-:W-:Y:S01]  /*0610*/  @!P1 IMAD.WIDE.U32 R4, R54, R4, R58 ;  /* 0x0000000436049225 */ /* 0x000fe200078e003a */
[----:B------:R-:W-:Y:S02]  /*0620*/  @!P2 MOV R26, R60 ;  /* 0x0000003c001aa202 */ /* 0x000fe40000000f00 */
[----:B------:R-:W-:Y:S02]  /*0630*/  @!P2 MOV R27, R59 ;  /* 0x0000003b001ba202 */ /* 0x000fe40000000f00 */
[----:B------:R-:W-:Y:S02]  /*0640*/  @!P1 IADD3 R5, PT, PT, R5, R7, RZ ;  /* 0x0000000705059210 */ /* 0x000fe40007ffe0ff */
[----:B------:R-:W0:Y:S01]  /*0650*/  @!P2 LDC.64 R22, c[0x0][0x3f8] ;  /* 0x0000fe00ff16ab82 */ /* 0x000e220000000a00 */
[C---:B------:R-:W-:Y:S01]  /*0660*/  @!P1 SHF.L.U32 R7, R4.reuse, 0x2, RZ ;  /* 0x0000000204079819 */ /* 0x040fe200000006ff */
[----:B----4-:R-:W-:Y:S01]  /*0670*/  @!P0 IMAD R14, R15, R32, RZ ;  /* 0x000000200f0e8224 */ /* 0x010fe200078e02ff */
[----:B------:R-:W-:-:S02]  /*0680*/  @!P1 SHF.L.U64.HI R16, R4, 0x2, R5 ;  /* 0x0000000204109819 */ /* 0x000fc40000010205 */
[C---:B-1----:R-:W-:Y:S02]  /*0690*/  @!P1 IADD3 R10, P4, PT, R7.reuse, R10, RZ ;  /* 0x0000000a070a9210 */ /* 0x042fe40007f9e0ff */
[----:B------:R-:W-:Y:S01]  /*06a0*/  @!P0 MOV R15, R59 ;  /* 0x0000003b000f8202 */ /* 0x000fe20000000f00 */
[----:B------:R-:W1:Y:S01]  /*06b0*/  @!P3 LDC.64 R4, c[0x0][0x3f8] ;  /* 0x0000fe00ff04bb82 */ /* 0x000e620000000a00 */
[----:B---3--:R-:W-:Y:S01]  /*06c0*/  @!P1 IADD3 R2, P5, PT, R7, R2, RZ ;  /* 0x0000000207029210 */ /* 0x008fe20007fbe0ff */
[C---:B------:R-:W-:Y:S01]  /*06d0*/  @!P0 IMAD R7, R55.reuse, R33, R14 ;  /* 0x0000002137078224 */ /* 0x040fe200078e020e */
[----:B------:R-:W-:Y:S02]  /*06e0*/  @!P0 MOV R14, R60 ;  /* 0x0000003c000e8202 */ /* 0x000fe40000000f00 */
[C---:B------:R-:W-:Y:S02]  /*06f0*/  @!P1 IADD3.X R11, PT, PT, R16.reuse, R11, RZ, P4, !PT ;  /* 0x0000000b100b9210 */ /* 0x040fe400027fe4ff */
[----:B------:R-:W-:Y:S01]  /*0700*/  ISETP.NE.AND P4, PT, RZ, UR10, PT ;  /* 0x0000000aff007c0c */ /* 0x000fe2000bf85270 */
[----:B------:R-:W3:Y:S01]  /*0710*/  @!P0 LDC.64 R18, c[0x0][0x398] ;  /* 0x0000e600ff128b82 */ /* 0x000ee20000000a00 */
[----:B------:R-:W-:Y:S01]  /*0720*/  @!P0 IMAD.WIDE.U32 R32, R55, R32, R14 ;  /* 0x0000002037208225 */ /* 0x000fe200078e000e */
[----:B------:R-:W-:-:S04]  /*0730*/  @!P1 IADD3.X R3, PT, PT, R16, R3, RZ, P5, !PT ;  /* 0x0000000310039210 */ /* 0x000fc80002ffe4ff */
[----:B------:R-:W-:Y:S02]  /*0740*/  @!P0 IADD3 R7, PT, PT, R33, R7, RZ ;  /* 0x0000000721078210 */ /* 0x000fe40007ffe0ff */
[----:B------:R-:W4:Y:S01]  /*0750*/  @!P2 LDC.64 R14, c[0x0][0x3a0] ;  /* 0x0000e800ff0eab82 */ /* 0x000f220000000a00 */
[-C--:B0-----:R-:W-:Y:S01]  /*0760*/  @!P2 IMAD R20, R43, R22.reuse, RZ ;  /* 0x000000162b14a224 */ /* 0x081fe200078e02ff */
[C---:B------:R-:W-:Y:S02]  /*0770*/  @!P0 SHF.L.U32 R31, R32.reuse, 0x2, RZ ;  /* 0x00000002201f8819 */ /* 0x040fe400000006ff */
[----:B------:R-:W-:Y:S01]  /*0780*/  @!P0 SHF.L.U64.HI R32, R32, 0x2, R7 ;  /* 0x0000000220208819 */ /* 0x000fe20000010207 */
[C---:B------:R-:W-:Y:S02]  /*0790*/  @!P2 IMAD R7, R53.reuse, R23, R20 ;  /* 0x000000173507a224 */ /* 0x040fe400078e0214 */
[----:B------:R-:W-:Y:S01]  /*07a0*/  @!P2 IMAD.WIDE.U32 R22, R53, R22, R26 ;  /* 0x000000163516a225 */ /* 0x000fe200078e001a */
[----:B------:R-:W0:Y:S03]  /*07b0*/  @!P2 LDC.64 R16, c[0x0][0x398] ;  /* 0x0000e600ff10ab82 */ /* 0x000e260000000a00 */
[----:B-1----:R-:W-:-:S05]  /*07c0*/  @!P3 IMAD R30, R42, R4, RZ ;  /* 0x000000042a1eb224 */ /* 0x002fca00078e02ff */
[----:B------:R-:W1:Y:S08]  /*07d0*/  @!P3 LDC.64 R20, c[0x0][0x3a0] ;  /* 0x0000e800ff14bb82 */ /* 0x000e700000000a00 */
[----:B------:R-:W1:Y:S01]  /*07e0*/  @!P3 LDC.64 R24, c[0x0][0x398] ;  /* 0x0000e600ff18bb82 */ /* 0x000e620000000a00 */
[C---:B------:R-:W-:Y:S01]  /*07f0*/  @!P0 IADD3 R12, P5, PT, R31.reuse, R12, RZ ;  /* 0x0000000c1f0c8210 */ /* 0x040fe20007fbe0ff */
[----:B------:R-:W-:Y:S01]  /*0800*/  @!P3 IMAD R33, R52, R5, R30 ;  /* 0x000000053421b224 */ /* 0x000fe200078e021e */
[----:B---3--:R-:W-:-:S05]  /*0810*/  @!P0 IADD3 R18, P6, PT, R31, R18, RZ ;  /* 0x000000121f128210 */ /* 0x008fca0007fde0ff */
[----:B------:R-:W3:Y:S01]  /*0820*/  @P4 LDC.64 R26, c[0x0][0x3b0] ;  /* 0x0000ec00ff1a4b82 */ /* 0x000ee20000000a00 */
[----:B------:R-:W-:Y:S02]  /*0830*/  @!P3 MOV R30, R60 ;  /* 0x0000003c001eb202 */ /* 0x000fe40000000f00 */
[----:B------:R-:W-:Y:S02]  /*0840*/  @!P3 MOV R31, R59 ;  /* 0x0000003b001fb202 */ /* 0x000fe40000000f00 */
[----:B------:R-:W-:Y:S02]  /*0850*/  @!P2 IADD3 R23, PT, PT, R23, R7, RZ ;  /* 0x000000071717a210 */ /* 0x000fe40007ffe0ff */
[----:B------:R-:W-:Y:S01]  /*0860*/  @!P2 SHF.L.U32 R7, R22, 0x2, RZ ;  /* 0x000000021607a819 */ /* 0x000fe200000006ff */
[----:B------:R-:W-:Y:S01]  /*0870*/  @!P3 IMAD.WIDE.U32 R4, R52, R4, R30 ;  /* 0x000000043404b225 */ /* 0x000fe200078e001e */
[C---:B------:R-:W-:Y:S02]  /*0880*/  @!P0 IADD3.X R13, PT, PT, R32.reuse, R13, RZ, P5, !PT ;  /* 0x0000000d200d8210 */ /* 0x040fe40002ffe4ff */
[----:B------:R-:W-:-:S02]  /*0890*/  @!P0 IADD3.X R19, PT, PT, R32, R19, RZ, P6, !PT ;  /* 0x0000001320138210 */ /* 0x000fc400037fe4ff */
[C---:B----4-:R-:W-:Y:S02]  /*08a0*/  @!P2 IADD3 R14, P5, PT, R7.reuse, R14, RZ ;  /* 0x0000000e070ea210 */ /* 0x050fe40007fbe0ff */
[----:B0-----:R-:W-:Y:S02]  /*08b0*/  @!P2 IADD3 R16, P6, PT, R7, R16, RZ ;  /* 0x000000100710a210 */ /* 0x001fe40007fde0ff */
[----:B------:R-:W-:Y:S02]  /*08c0*/  @!P2 SHF.L.U64.HI R22, R22, 0x2, R23 ;  /* 0x000000021616a819 */ /* 0x000fe40000010217 */
[----:B------:R-:W-:Y:S02]  /*08d0*/  @!P3 IADD3 R7, PT, PT, R5, R33, RZ ;  /* 0x000000210507b210 */ /* 0x000fe40007ffe0ff */
[----:B------:R-:W-:Y:S02]  /*08e0*/  @!P3 SHF.L.U32 R5, R4, 0x2, RZ ;  /* 0x000000020405b819 */ /* 0x000fe400000006ff */
[----:B------:R-:W-:-:S02]  /*08f0*/  @!P2 IADD3.X R15, PT, PT, R22, R15, RZ, P5, !PT ;  /* 0x0000000f160fa210 */ /* 0x000fc40002ffe4ff */
[----:B------:R-:W-:Y:S02]  /*0900*/  @!P2 IADD3.X R17, PT, PT, R22, R17, RZ, P6, !PT ;  /* 0x000000111611a210 */ /* 0x000fe400037fe4ff */
[----:B------:R-:W-:Y:S02]  /*0910*/  @!P3 SHF.L.U64.HI R4, R4, 0x2, R7 ;  /* 0x000000020404b819 */ /* 0x000fe40000010207 */
[C---:B-1----:R-:W-:Y:S02]  /*0920*/  @!P3 IADD3 R20, P5, PT, R5.reuse, R20, RZ ;  /* 0x000000140514b210 */ /* 0x042fe40007fbe0ff */
[----:B------:R-:W-:Y:S01]  /*0930*/  @!P3 IADD3 R24, P6, PT, R5, R24, RZ ;  /* 0x000000180518b210 */ /* 0x000fe20007fde0ff */
[----:B------:R-:W-:Y:S01]  /*0940*/  IMAD.WIDE R28, R6, 0x4, R28 ;  /* 0x00000004061c7825 */ /* 0x000fe200078e021c */
[----:B------:R-:W-:Y:S02]  /*0950*/  @!P3 IADD3.X R21, PT, PT, R4, R21, RZ, P5, !PT ;  /* 0x000000150415b210 */ /* 0x000fe40002ffe4ff */
[----:B------:R-:W-:-:S02]  /*0960*/  CS2R R22, SRZ ;  /* 0x0000000000167805 */ /* 0x000fc4000001ff00 */
[----:B------:R-:W-:Y:S01]  /*0970*/  @!P3 IADD3.X R25, PT, PT, R4, R25, RZ, P6, !PT ;  /* 0x000000190419b210 */ /* 0x000fe200037fe4ff */
[----:B---3--:R-:W-:Y:S01]  /*0980*/  @P4 IMAD.WIDE R26, R6, 0x4, R26 ;  /* 0x00000004061a4825 */ /* 0x008fe200078e021a */
[----:B------:R-:W-:Y:S02]  /*0990*/  CS2R R6, SRZ ;  /* 0x0000000000067805 */ /* 0x000fe4000001ff00 */
[----:B------:R-:W-:Y:S01]  /*09a0*/  CS2R R4, SRZ ;  /* 0x0000000000047805 */ /* 0x000fe2000001ff00 */
[----:B------:R0:W5:Y:S04]  /*09b0*/  @!P0 LDG.E.64 R22, desc[UR8][R12.64] ;  /* 0x000000080c168981 */ /* 0x000168000c1e1b00 */
[----:B------:R1:W5:Y:S04]  /*09c0*/  @!P1 LDG.E.64 R6, desc[UR8][R10.64] ;  /* 0x000000080a069981 */ /* 0x000368000c1e1b00 */
[----:B------:R3:W5:Y:S01]  /*09d0*/  @!P1 LDG.E.64 R4, desc[UR8][R2.64] ;  /* 0x0000000802049981 */ /* 0x000762000c1e1b00 */
[----:B0-----:R-:W-:-:S02]  /*09e0*/  CS2R R12, SRZ ;  /* 0x00000000000c7805 */ /* 0x001fc4000001ff00 */
[----:B-1----:R-:W-:-:S04]  /*09f0*/  CS2R R10, SRZ ;  /* 0x00000000000a7805 */ /* 0x002fc8000001ff00 */
[----:B------:R0:W5:Y:S01]  /*0a00*/  @!P2 LDG.E.64 R12, desc[UR8][R16.64] ;  /* 0x00000008100ca981 */ /* 0x000162000c1e1b00 */
[----:B---3--:R-:W-:Y:S02]  /*0a10*/  MOV R3, RZ ;  /* 0x000000ff00037202 */ /* 0x008fe40000000f00 */
[----:B------:R-:W-:Y:S01]  /*0a20*/  MOV R2, RZ ;  /* 0x000000ff00027202 */ /* 0x000fe20000000f00 */
[----:B------:R1:W5:Y:S05]  /*0a30*/  @!P2 LDG.E.64 R10, desc[UR8][R14.64] ;  /* 0x000000080e0aa981 */ /* 0x00036a000c1e1b00 */
[----:B------:R3:W5:Y:S01]  /*0a40*/  @!P0 LDG.E.64 R2, desc[UR8][R18.64] ;  /* 0x0000000812028981 */ /* 0x000762000c1e1b00 */
[----:B0-----:R-:W-:-:S02]  /*0a50*/  CS2R R16, SRZ ;  /* 0x0000000000107805 */ /* 0x001fc4000001ff00 */
[----:B-1----:R-:W-:-:S04]  /*0a60*/  CS2R R14, SRZ ;  /* 0x00000000000e7805 */ /* 0x002fc8000001ff00 */
[----:B------:R0:W5:Y:S01]  /*0a70*/  @!P3 LDG.E.64 R16, desc[UR8][R24.64] ;  /* 0x000000081810b981 */ /* 0x000162000c1e1b00 */
[----:B---3--:R-:W-:-:S03]  /*0a80*/  CS2R R18, SRZ ;  /* 0x0000000000127805 */ /* 0x008fc6000001ff00 */
[----:B------:R0:W5:Y:S04]  /*0a90*/  @!P3 LDG.E.64 R14, desc[UR8][R20.64] ;  /* 0x00000008140eb981 */ /* 0x000168000c1e1b00 */
[----:B------:R0:W5:Y:S04]  /*0aa0*/  @P4 LDG.E.64 R18, desc[UR8][R26.64] ;  /* 0x000000081a124981 */ /* 0x000168000c1e1b00 */
[----:B------:R0:W5:Y:S01]  /*0ab0*/  LDG.E.64 R20, desc[UR8][R28.64] ;  /* 0x000000081c147981 */ /* 0x000162000c1e1b00 */
[----:B--2---:R-:W-:-:S05]  /*0ac0*/  FFMA.FTZ R9, -R8, R8, R9 ;  /* 0x0000000808097223 */ /* 0x004fca0000010109 */
[----:B------:R-:W-:-:S13]  /*0ad0*/  FSETP.GTU.FTZ.AND P1, PT, R9, RZ, PT ;  /* 0x000000ff0900720b */ /* 0x000fda0003f3c000 */
[----:B------:R-:W1:Y:S01]  /*0ae0*/  @P1 LDC R30, c[0x0][0x3c0] ;  /* 0x0000f000ff1e1b82 */ /* 0x000e620000000800 */
[----:B------:R-:W-:Y:S01]  /*0af0*/  UISETP.NE.AND UP0, UPT, UR10, URZ, UPT ;  /* 0x000000ff0a00728c */ /* 0x000fe2000bf05270 */
[----:B-1----:R-:W-:Y:S01]  /*0b00*/  @P1 FADD.FTZ R30, R9, R30 ;  /* 0x0000001e091e1221 */ /* 0x002fe20000010000 */
[----:B------:R-:W-:-:S06]  /*0b10*/  MOV R9, 0x3f800000 ;  /* 0x3f80000000097802 */ /* 0x000fcc0000000f00 */
[----:B------:R0:W1:Y:S01]  /*0b20*/  @P1 MUFU.RSQ R9, R30 ;  /* 0x0000001e00091308 */ /* 0x0000620000001400 */
[----:B------:R-:W-:Y:S05]  /*0b30*/  BRA.U UP0, `(.L_x_1276) ;  /* 0x0000000100e47547 */ /* 0x000fea000b800000 */
[C---:B0----5:R-:W-:Y:S01]  /*0b40*/  FADD.FTZ R24, -R8.reuse, R22 ;  /* 0x0000001608187221 */ /* 0x061fe20000010100 */
[----:B------:R-:W-:Y:S01]  /*0b50*/  FADD.FTZ R26, -R8, R23 ;  /* 0x00000017081a7221 */ /* 0x000fe20000010100 */
[----:B------:R-:W-:Y:S01]  /*0b60*/  FMUL.FTZ R28, R2, R20 ;  /* 0x00000014021c7220 */ /* 0x000fe20000410000 */
[----:B------:R-:W-:Y:S01]  /*0b70*/  FMUL.FTZ R27, R3, R21 ;  /* 0x00000015031b7220 */ /* 0x000fe20000410000 */
[-C--:B-1----:R-:W-:Y:S01]  /*0b80*/  FMUL.FTZ R25, R24, R9.reuse ;  /* 0x0000000918197220 */ /* 0x082fe20000410000 */
[----:B------:R-:W-:Y:S01]  /*0b90*/  FMUL.FTZ R24, R26, R9 ;  /* 0x000000091a187220 */ /* 0x000fe20000410000 */
[----:B------:R-:W-:Y:S01]  /*0ba0*/  FADD.FTZ R26, RZ, R28 ;  /* 0x0000001cff1a7221 */ /* 0x000fe20000010000 */
[C---:B------:R-:W-:Y:S01]  /*0bb0*/  FADD.FTZ R34, -R8.reuse, R14 ;  /* 0x0000000e08227221 */ /* 0x040fe20000010100 */
[----:B------:R-:W-:Y:S01]  /*0bc0*/  FFMA.FTZ R29, R25, R28, RZ ;  /* 0x0000001c191d7223 */ /* 0x000fe200000100ff */
[----:B------:R-:W-:Y:S01]  /*0bd0*/  FADD.FTZ R28, -R8, R6 ;  /* 0x00000006081c7221 */ /* 0x000fe20000010100 */
[----:B------:R-:W-:Y:S01]  /*0be0*/  FADD.FTZ R26, R27, R26 ;  /* 0x0000001a1b1a7221 */ /* 0x000fe20000010000 */
[----:B------:R-:W-:Y:S01]  /*0bf0*/  FFMA.FTZ R25, R2, R25, RZ ;  /* 0x0000001902197223 */ /* 0x000fe200000100ff */
[----:B------:R-:W-:Y:S01]  /*0c00*/  FFMA.FTZ R29, R24, R27, R29 ;  /* 0x0000001b181d7223 */ /* 0x000fe2000001001d */
[----:B------:R-:W-:Y:S01]  /*0c10*/  FMUL.FTZ R27, R4, R20 ;  /* 0x00000014041b7220 */ /* 0x000fe20000410000 */
[----:B------:R-:W-:Y:S01]  /*0c20*/  FMUL.FTZ R30, R28, R9 ;  /* 0x000000091c1e7220 */ /* 0x000fe20000410000 */
[----:B------:R-:W-:Y:S01]  /*0c30*/  FADD.FTZ R28, -R8, R7 ;  /* 0x00000007081c7221 */ /* 0x000fe20000010100 */
[----:B------:R-:W-:Y:S01]  /*0c40*/  FFMA.FTZ R24, R3, R24, RZ ;  /* 0x0000001803187223 */ /* 0x000fe200000100ff */
[----:B------:R-:W-:Y:S01]  /*0c50*/  FADD.FTZ R26, R26, R27 ;  /* 0x0000001b1a1a7221 */ /* 0x000fe20000010000 */
[----:B------:R-:W-:Y:S01]  /*0c60*/  FFMA.FTZ R29, R30, R27, R29 ;  /* 0x0000001b1e1d7223 */ /* 0x000fe2000001001d */
[----:B------:R-:W-:Y:S01]  /*0c70*/  FMUL.FTZ R27, R5, R21 ;  /* 0x00000015051b7220 */ /* 0x000fe20000410000 */
[----:B------:R-:W-:Y:S01]  /*0c80*/  FMUL.FTZ R28, R28, R9 ;  /* 0x000000091c1c7220 */ /* 0x000fe20000410000 */
[----:B------:R-:W-:Y:S01]  /*0c90*/  FFMA.FTZ R25, R4, R30, R25 ;  /* 0x0000001e04197223 */ /* 0x000fe20000010019 */
[----:B------:R-:W-:Y:S01]  /*0ca0*/  FADD.FTZ R30, -R8, R10 ;  /* 0x0000000a081e7221 */ /* 0x000fe20000010100 */
[----:B------:R-:W-:Y:S01]  /*0cb0*/  FADD.FTZ R26, R27, R26 ;  /* 0x0000001a1b1a7221 */ /* 0x000fe20000010000 */
[----:B------:R-:W-:Y:S01]  /*0cc0*/  FFMA.FTZ R29, R28, R27, R29 ;  /* 0x0000001b1c1d7223 */ /* 0x000fe2000001001d */
[----:B------:R-:W-:Y:S01]  /*0cd0*/  FMUL.FTZ R27, R12, R20 ;  /* 0x000000140c1b7220 */ /* 0x000fe20000410000 */
[----:B------:R-:W-:Y:S01]  /*0ce0*/  FMUL.FTZ R32, R30, R9 ;  /* 0x000000091e207220 */ /* 0x000fe20000410000 */
[----:B------:R-:W-:Y:S01]  /*0cf0*/  FADD.FTZ R30, -R8, R11 ;  /* 0x0000000b081e7221 */ /* 0x000fe20000010100 */
[----:B------:R-:W-:Y:S01]  /*0d00*/  FFMA.FTZ R24, R5, R28, R24 ;  /* 0x0000001c05187223 */ /* 0x000fe20000010018 */
[----:B------:R-:W-:Y:S01]  /*0d10*/  FADD.FTZ R26, R26, R27 ;  /* 0x0000001b1a1a7221 */ /* 0x000fe20000010000 */
[----:B------:R-:W-:Y:S01]  /*0d20*/  FFMA.FTZ R29, R32, R27, R29 ;  /* 0x0000001b201d7223 */ /* 0x000fe2000001001d */
[----:B------:R-:W-:Y:S01]  /*0d30*/  FMUL.FTZ R27, R13, R21 ;  /* 0x000000150d1b7220 */ /* 0x000fe20000410000 */
[----:B------:R-:W-:Y:S01]  /*0d40*/  FMUL.FTZ R30, R30, R9 ;  /* 0x000000091e1e7220 */ /* 0x000fe20000410000 */
[----:B------:R-:W-:Y:S01]  /*0d50*/  FFMA.FTZ R25, R12, R32, R25 ;  /* 0x000000200c197223 */ /* 0x000fe20000010019 */
[----:B------:R-:W-:Y:S01]  /*0d60*/  FMUL.FTZ R32, R17, R21 ;  /* 0x0000001511207220 */ /* 0x000fe20000410000 */
[----:B------:R-:W-:Y:S01]  /*0d70*/  FADD.FTZ R28, R27, R26 ;  /* 0x0000001a1b1c7221 */ /* 0x000fe20000010000 */
[----:B------:R-:W-:Y:S01]  /*0d80*/  FFMA.FTZ R26, R30, R27, R29 ;  /* 0x0000001b1e1a7223 */ /* 0x000fe2000001001d */
[----:B------:R-:W-:Y:S01]  /*0d90*/  FMUL.FTZ R29, R16, R20 ;  /* 0x00000014101d7220 */ /* 0x000fe20000410000 */
[----:B------:R-:W-:Y:S01]  /*0da0*/  FMUL.FTZ R27, R34, R9 ;  /* 0x00000009221b7220 */ /* 0x000fe20000410000 */
[----:B------:R-:W-:Y:S01]  /*0db0*/  FFMA.FTZ R30, R13, R30, R24 ;  /* 0x0000001e0d1e7223 */ /* 0x000fe20000010018 */
[----:B------:R-:W-:Y:S01]  /*0dc0*/  FADD.FTZ R24, RZ, R3 ;  /* 0x00000003ff187221 */ /* 0x000fe20000010000 */
[----:B------:R-:W-:Y:S01]  /*0dd0*/  FADD.FTZ R31, R28, R29 ;  /* 0x0000001d1c1f7221 */ /* 0x000fe20000010000 */
[----:B------:R-:W-:Y:S01]  /*0de0*/  FFMA.FTZ R28, R27, R29, R26 ;  /* 0x0000001d1b1c7223 */ /* 0x000fe2000001001a */
[----:B------:R-:W-:Y:S01]  /*0df0*/  FADD.FTZ R29, RZ, R2 ;  /* 0x00000002ff1d7221 */ /* 0x000fe20000010000 */
[----:B------:R-:W-:Y:S01]  /*0e00*/  FADD.FTZ R26, -R8, R15 ;  /* 0x0000000f081a7221 */ /* 0x000fe20000010100 */
[----:B------:R-:W-:-:S02]  /*0e10*/  FADD.FTZ R24, R5, R24 ;  /* 0x0000001805187221 */ /* 0x000fc40000010000 */
[----:B------:R-:W-:Y:S01]  /*0e20*/  FADD.FTZ R29, R4, R29 ;  /* 0x0000001d041d7221 */ /* 0x000fe20000010000 */
[----:B------:R-:W-:Y:S01]  /*0e30*/  FMUL.FTZ R33, R26, R9 ;  /* 0x000000091a217220 */ /* 0x000fe20000410000 */
[----:B------:R-:W-:Y:S01]  /*0e40*/  FADD.FTZ R26, R32, R31 ;  /* 0x0000001f201a7221 */ /* 0x000fe20000010000 */
[----:B------:R-:W-:Y:S01]  /*0e50*/  FADD.FTZ R24, R13, R24 ;  /* 0x000000180d187221 */ /* 0x000fe20000010000 */
[----:B------:R-:W-:Y:S01]  /*0e60*/  FADD.FTZ R31, R12, R29 ;  /* 0x0000001d0c1f7221 */ /* 0x000fe20000010000 */
[----:B------:R-:W-:Y:S01]  /*0e70*/  FFMA.FTZ R29, R17, R33, R30 ;  /* 0x00000021111d7223 */ /* 0x000fe2000001001e */
[----:B------:R-:W-:Y:S01]  /*0e80*/  FFMA.FTZ R32, R33, R32, R28 ;  /* 0x0000002021207223 */ /* 0x000fe2000001001c */
[C---:B------:R-:W-:Y:S01]  /*0e90*/  FFMA.FTZ R28, R16.reuse, R27, R25 ;  /* 0x0000001b101c7223 */ /* 0x040fe20000010019 */
[----:B------:R-:W-:Y:S01]  /*0ea0*/  FADD.FTZ R30, R16, R31 ;  /* 0x0000001f101e7221 */ /* 0x000fe20000010000 */
[----:B------:R-:W-:Y:S01]  /*0eb0*/  FADD.FTZ R31, R17, R24 ;  /* 0x00000018111f7221 */ /* 0x000fe20000010000 */
[----:B------:R-:W-:Y:S06]  /*0ec0*/  BRA `(.L_x_1277) ;  /* 0x0000000800007947 */ /* 0x000fec0003800000 */
.L_x_1276:
[C---:B0----5:R-:W-:Y:S01]  /*0ed0*/  FADD.FTZ R24, -R8.reuse, R22 ;  /* 0x0000001608187221 */ /* 0x061fe20000010100 */
[----:B------:R-:W-:-:S03]  /*0ee0*/  FADD.FTZ R26, -R8, R6 ;  /* 0x00000006081a7221 */ /* 0x000fc60000010100 */
[-C--:B-1----:R-:W-:Y:S01]  /*0ef0*/  FMUL.FTZ R25, R24, R9.reuse ;  /* 0x0000000918197220 */ /* 0x082fe20000410000 */
[----:B------:R-:W-:Y:S01]  /*0f00*/  FADD.FTZ R24, -R8, R23 ;  /* 0x0000001708187221 */ /* 0x000fe20000010100 */
[----:B------:R-:W-:Y:S01]  /*0f10*/  FMUL.FTZ R27, R26, R9 ;  /* 0x000000091a1b7220 */ /* 0x000fe20000410000 */
[----:B------:R-:W-:Y:S01]  /*0f20*/  FADD.FTZ R26, -R8, R7 ;  /* 0x00000007081a7221 */ /* 0x000fe20000010100 */
[--C-:B------:R-:W-:Y:S01]  /*0f30*/  FFMA.FTZ R30, R20, R25, R18.reuse ;  /* 0x00000019141e7223 */ /* 0x100fe20000010012 */
[----:B------:R-:W-:Y:S01]  /*0f40*/  FMUL.FTZ R24, R24, R9 ;  /* 0x0000000918187220 */ /* 0x000fe20000410000 */
[----:B------:R-:W-:Y:S01]  /*0f50*/  FFMA.FTZ R28, R20, R27, R18 ;  /* 0x0000001b141c7223 */ /* 0x000fe20000010012 */
[----:B------:R-:W-:Y:S01]  /*0f60*/  FMUL.FTZ R26, R26, R9 ;  /* 0x000000091a1a7220 */ /* 0x000fe20000410000 */
[----:B------:R-:W-:Y:S01]  /*0f70*/  FMUL.FTZ R32, R30, -1.4426950216293334961 ;  /* 0xbfb8aa3b1e207820 */ /* 0x000fe20000410000 */
[C-C-:B------:R-:W-:Y:S01]  /*0f80*/  FFMA.FTZ R29, R21.reuse, R24, R19.reuse ;  /* 0x00000018151d7223 */ /* 0x140fe20000010013 */
[----:B------:R-:W-:Y:S01]  /*0f90*/  FMUL.FTZ R36, R28, -1.4426950216293334961 ;  /* 0xbfb8aa3b1c247820 */ /* 0x000fe20000410000 */
[----:B------:R-:W-:-:S02]  /*0fa0*/  FFMA.FTZ R31, R21, R26, R19 ;  /* 0x0000001a151f7223 */ /* 0x000fc40000010013 */
[----:B------:R-:W-:Y:S01]  /*0fb0*/  FMUL.FTZ R33, R29, -1.4426950216293334961 ;  /* 0xbfb8aa3b1d217820 */ /* 0x000fe20000410000 */
[----:B------:R-:W0:Y:S01]  /*0fc0*/  MUFU.EX2 R32, R32 ;  /* 0x0000002000207308 */ /* 0x000e220000000800 */
[----:B------:R-:W-:-:S07]  /*0fd0*/  FMUL.FTZ R38, R31, -1.4426950216293334961 ;  /* 0xbfb8aa3b1f267820 */ /* 0x000fce0000410000 */
[----:B------:R-:W1:Y:S08]  /*0fe0*/  MUFU.EX2 R33, R33 ;  /* 0x0000002100217308 */ /* 0x000e700000000800 */
[----:B------:R-:W2:Y:S01]  /*0ff0*/  MUFU.EX2 R36, R36 ;  /* 0x0000002400247308 */ /* 0x000ea20000000800 */
[----:B0-----:R-:W-:-:S07]  /*1000*/  FADD.FTZ R35, R32, 1 ;  /* 0x3f80000020237421 */ /* 0x001fce0000010000 */
[----:B------:R-:W0:Y:S01]  /*1010*/  MUFU.EX2 R38, R38 ;  /* 0x0000002600267308 */ /* 0x000e220000000800 */
[----:B-1----:R-:W-:-:S07]  /*1020*/  FADD.FTZ R34, R33, 1 ;  /* 0x3f80000021227421 */ /* 0x002fce0000010000 */
[----:B------:R-:W1:Y:S01]  /*1030*/  MUFU.RCP R35, R35 ;  /* 0x0000002300237308 */ /* 0x000e620000001000 */
[----:B--2---:R-:W-:Y:S01]  /*1040*/  FADD.FTZ R33, R36, 1 ;  /* 0x3f80000024217421 */ /* 0x004fe20000010000 */
[----:B------:R-:W-:-:S06]  /*1050*/  FADD.FTZ R36, -R8, R10 ;  /* 0x0000000a08247221 */ /* 0x000fcc0000010100 */
        /* <DEDUP_REMOVED lines=9> */
[----:B------:R-:W-:Y:S01]  /*10f0*/  FADD.FTZ R34, -R8, R11 ;  /* 0x0000000b08227221 */ /* 0x000fe20000010100 */
[----:B------:R-:W-:Y:S01]  /*1100*/  FMUL.FTZ R38, R38, R37 ;  /* 0x0000002526267220 */ /* 0x000fe20000410000 */
[----:B------:R-:W-:Y:S01]  /*1110*/  FFMA.FTZ R30, R29, R30, 1 ;  /* 0x3f8000001d1e7423 */ /* 0x000fe2000001001e */
[----:B------:R-:W-:Y:S01]  /*1120*/  FMUL.FTZ R29, R36, R9 ;  /* 0x00000009241d7220 */ /* 0x000fe20000410000 */
[----:B0-----:R-:W-:Y:S01]  /*1130*/  FADD.FTZ R39, -R33, 1 ;  /* 0x3f80000021277421 */ /* 0x001fe20000010100 */
[----:B------:R-:W-:Y:S02]  /*1140*/  FMUL.FTZ R36, R4, R33 ;  /* 0x0000002104247220 */ /* 0x000fe40000410000 */
[----:B------:R-:W-:Y:S01]  /*1150*/  FFMA.FTZ R33, R20, R29, R18 ;  /* 0x0000001d14217223 */ /* 0x000fe20000010012 */
[----:B------:R-:W-:Y:S01]  /*1160*/  FFMA.FTZ R39, R28, R39, 1 ;  /* 0x3f8000001c277423 */ /* 0x000fe20000010027 */
[----:B------:R-:W-:Y:S01]  /*1170*/  FMUL.FTZ R28, R35, R30 ;  /* 0x0000001e231c7220 */ /* 0x000fe20000410000 */
[----:B------:R-:W-:Y:S01]  /*1180*/  FMUL.FTZ R30, R34, R9 ;  /* 0x00000009221e7220 */ /* 0x000fe20000410000 */
[----:B------:R-:W-:Y:S01]  /*1190*/  FMUL.FTZ R35, R33, -1.4426950216293334961 ;  /* 0xbfb8aa3b21237820 */ /* 0x000fe20000410000 */
[----:B-1----:R-:W-:Y:S01]  /*11a0*/  FADD.FTZ R40, -R32, 1 ;  /* 0x3f80000020287421 */ /* 0x002fe20000010100 */
[----:B------:R-:W-:Y:S01]  /*11b0*/  FMUL.FTZ R36, R36, R39 ;  /* 0x0000002724247220 */ /* 0x000fe20000410000 */
[----:B------:R-:W-:Y:S01]  /*11c0*/  FFMA.FTZ R34, R21, R30, R19 ;  /* 0x0000001e15227223 */ /* 0x000fe20000010013 */
[----:B------:R-:W-:Y:S01]  /*11d0*/  FMUL.FTZ R32, R5, R32 ;  /* 0x0000002005207220 */ /* 0x000fe20000410000 */
[----:B------:R-:W-:Y:S01]  /*11e0*/  FFMA.FTZ R41, R31, R40, 1 ;  /* 0x3f8000001f297423 */ /* 0x000fe20000010028 */
[----:B------:R-:W-:Y:S01]  /*11f0*/  FADD.FTZ R40, -R8, R14 ;  /* 0x0000000e08287221 */ /* 0x000fe20000010100 */
[----:B------:R-:W-:Y:S01]  /*1200*/  FMUL.FTZ R57, R34, -1.4426950216293334961 ;  /* 0xbfb8aa3b22397820 */ /* 0x000fe20000410000 */
[----:B------:R-:W0:Y:S01]  /*1210*/  MUFU.EX2 R35, R35 ;  /* 0x0000002300237308 */ /* 0x000e220000000800 */
[----:B------:R-:W-:Y:S01]  /*1220*/  FMUL.FTZ R32, R32, R41 ;  /* 0x0000002920207220 */ /* 0x000fe20000410000 */
[----:B------:R-:W-:-:S04]  /*1230*/  FMUL.FTZ R31, R40, R9 ;  /* 0x00000009281f7220 */ /* 0x000fc80000410000 */
[----:B------:R-:W-:Y:S02]  /*1240*/  FFMA.FTZ R37, R20, R31, R18 ;  /* 0x0000001f14257223 */ /* 0x000fe40000010012 */
[----:B------:R-:W1:Y:S02]  /*1250*/  MUFU.EX2 R40, R57 ;  /* 0x0000003900287308 */ /* 0x000e640000000800 */
[----:B------:R-:W-:-:S06]  /*1260*/  FMUL.FTZ R39, R37, -1.4426950216293334961 ;  /* 0xbfb8aa3b25277820 */ /* 0x000fcc0000410000 */
[----:B------:R-:W2:Y:S01]  /*1270*/  MUFU.EX2 R39, R39 ;  /* 0x0000002700277308 */ /* 0x000ea20000000800 */
[----:B0-----:R-:W-:-:S07]  /*1280*/  FADD.FTZ R56, R35, 1 ;  /* 0x3f80000023387421 */ /* 0x001fce0000010000 */
[----:B------:R-:W0:Y:S01]  /*1290*/  MUFU.RCP R35, R56 ;  /* 0x0000003800237308 */ /* 0x000e220000001000 */
[----:B-1----:R-:W-:-:S07]  /*12a0*/  FADD.FTZ R40, R40, 1 ;  /* 0x3f80000028287421 */ /* 0x002fce0000010000 */
[----:B------:R-:W1:Y:S01]  /*12b0*/  MUFU.RCP R40, R40 ;  /* 0x0000002800287308 */ /* 0x000e620000001000 */
[----:B--2---:R-:W-:-:S07]  /*12c0*/  FADD.FTZ R57, R39, 1 ;  /* 0x3f80000027397421 */ /* 0x004fce0000010000 */
[----:B------:R2:W3:Y:S01]  /*12d0*/  MUFU.RCP R39, R57 ;  /* 0x0000003900277308 */ /* 0x0004e20000001000 */
[----:B0-----:R-:W-:-:S04]  /*12e0*/  FADD.FTZ R41, -R35, 1 ;  /* 0x3f80000023297421 */ /* 0x001fc80000010100 */
[----:B------:R-:W-:Y:S01]  /*12f0*/  FFMA.FTZ R33, R33, R41, 1 ;  /* 0x3f80000021217423 */ /* 0x000fe20000010029 */
[----:B-1----:R-:W-:Y:S01]  /*1300*/  FADD.FTZ R41, -R40, 1 ;  /* 0x3f80000028297421 */ /* 0x002fe20000010100 */
[----:B------:R-:W-:Y:S01]  /*1310*/  FMUL.FTZ R56, R13, R40 ;  /* 0x000000280d387220 */ /* 0x000fe20000410000 */
[----:B------:R-:W-:Y:S01]  /*1320*/  FMUL.FTZ R40, R20, R38 ;  /* 0x0000002614287220 */ /* 0x000fe20000410000 */
[----:B--2---:R-:W-:Y:S01]  /*1330*/  FADD.FTZ R57, RZ, R28 ;  /* 0x0000001cff397221 */ /* 0x004fe20000010000 */
[----:B------:R-:W-:Y:S01]  /*1340*/  FFMA.FTZ R41, R34, R41, 1 ;  /* 0x3f80000022297423 */ /* 0x000fe20000010029 */
[----:B------:R-:W-:Y:S01]  /*1350*/  FMUL.FTZ R34, R12, R35 ;  /* 0x000000230c227220 */ /* 0x000fe20000410000 */
[----:B------:R-:W-:-:S03]  /*1360*/  FMUL.FTZ R35, R21, R28 ;  /* 0x0000001c15237220 */ /* 0x000fc60000410000 */
[----:B------:R-:W-:Y:S01]  /*1370*/  FMUL.FTZ R34, R34, R33 ;  /* 0x0000002122227220 */ /* 0x000fe20000410000 */
[----:B------:R-:W-:Y:S01]  /*1380*/  FMUL.FTZ R33, R56, R41 ;  /* 0x0000002938217220 */ /* 0x000fe20000410000 */
[----:B------:R-:W-:Y:S01]  /*1390*/  FFMA.FTZ R41, R25, R40, RZ ;  /* 0x0000002819297223 */ /* 0x000fe200000100ff */
[----:B------:R-:W-:-:S03]  /*13a0*/  FADD.FTZ R56, RZ, R40 ;  /* 0x00000028ff387221 */ /* 0x000fc60000010000 */
[----:B------:R-:W-:Y:S01]  /*13b0*/  FFMA.FTZ R40, R24, R35, R41 ;  /* 0x0000002318287223 */ /* 0x000fe20000010029 */
[----:B------:R-:W-:Y:S01]  /*13c0*/  FADD.FTZ R35, R35, R56 ;  /* 0x0000003823237221 */ /* 0x000fe20000010000 */
[----:B---3--:R-:W-:Y:S01]  /*13d0*/  FADD.FTZ R56, -R39, 1 ;  /* 0x3f80000027387421 */ /* 0x008fe20000010100 */
[----:B------:R-:W-:-:S03]  /*13e0*/  FMUL.FTZ R39, R16, R39 ;  /* 0x0000002710277220 */ /* 0x000fc60000410000 */
[----:B------:R-:W-:Y:S01]  /*13f0*/  FFMA.FTZ R41, R37, R56, 1 ;  /* 0x3f80000025297423 */ /* 0x000fe20000010038 */
[----:B------:R-:W-:Y:S01]  /*1400*/  FFMA.FTZ R56, R25, R38, RZ ;  /* 0x0000002619387223 */ /* 0x000fe200000100ff */
[----:B------:R-:W-:Y:S01]  /*1410*/  FADD.FTZ R37, RZ, R38 ;  /* 0x00000026ff257221 */ /* 0x000fe20000010000 */
[----:B------:R-:W-:Y:S01]  /*1420*/  FADD.FTZ R38, -R8, R15 ;  /* 0x0000000f08267221 */ /* 0x000fe20000010100 */
[----:B------:R-:W-:Y:S01]  /*1430*/  FMUL.FTZ R25, R39, R41 ;  /* 0x0000002927197220 */ /* 0x000fe20000410000 */
[-C--:B------:R-:W-:Y:S01]  /*1440*/  FFMA.FTZ R39, R27, R36.reuse, R56 ;  /* 0x000000241b277223 */ /* 0x080fe20000010038 */
[----:B------:R-:W-:Y:S01]  /*1450*/  FADD.FTZ R37, R37, R36 ;  /* 0x0000002425257221 */ /* 0x000fe20000010000 */
[----:B------:R-:W-:Y:S01]  /*1460*/  FMUL.FTZ R41, R20, R36 ;  /* 0x0000002414297220 */ /* 0x000fe20000410000 */
[----:B------:R-:W-:-:S03]  /*1470*/  FMUL.FTZ R36, R38, R9 ;  /* 0x0000000926247220 */ /* 0x000fc60000410000 */
[----:B------:R-:W-:Y:S01]  /*1480*/  FFMA.FTZ R27, R27, R41, R40 ;  /* 0x000000291b1b7223 */ /* 0x000fe20000010028 */
[----:B------:R-:W-:Y:S01]  /*1490*/  FFMA.FTZ R40, R21, R36, R19 ;  /* 0x0000002415287223 */ /* 0x000fe20000010013 */
[----:B------:R-:W-:Y:S01]  /*14a0*/  FADD.FTZ R35, R35, R41 ;  /* 0x0000002923237221 */ /* 0x000fe20000010000 */
[----:B------:R-:W-:Y:S01]  /*14b0*/  FFMA.FTZ R41, R24, R28, RZ ;  /* 0x0000001c18297223 */ /* 0x000fe200000100ff */
[----:B------:R-:W-:Y:S01]  /*14c0*/  FADD.FTZ R28, R57, R32 ;  /* 0x00000020391c7221 */ /* 0x000fe20000010000 */
[----:B------:R-:W-:Y:S02]  /*14d0*/  FMUL.FTZ R56, R40, -1.4426950216293334961 ;  /* 0xbfb8aa3b28387820 */ /* 0x000fe40000410000 */
[-C--:B------:R-:W-:Y:S01]  /*14e0*/  FFMA.FTZ R41, R26, R32.reuse, R41 ;  /* 0x000000201a297223 */ /* 0x080fe20000010029 */
[----:B------:R-:W-:-:S03]  /*14f0*/  FMUL.FTZ R32, R21, R32 ;  /* 0x0000002015207220 */ /* 0x000fc60000410000 */
[----:B------:R-:W0:Y:S01]  /*1500*/  MUFU.EX2 R56, R56 ;  /* 0x0000003800387308 */ /* 0x000e220000000800 */
[----:B------:R-:W-:Y:S01]  /*1510*/  FFMA.FTZ R26, R26, R32, R27 ;  /* 0x000000201a1a7223 */ /* 0x000fe2000001001b */
[----:B------:R-:W-:Y:S01]  /*1520*/  FADD.FTZ R35, R32, R35 ;  /* 0x0000002320237221 */ /* 0x000fe20000010000 */
[----:B------:R-:W-:Y:S01]  /*1530*/  FMUL.FTZ R32, R20, R34 ;  /* 0x0000002214207220 */ /* 0x000fe20000410000 */
[-C--:B------:R-:W-:Y:S01]  /*1540*/  FMUL.FTZ R27, R21, R33.reuse ;  /* 0x00000021151b7220 */ /* 0x080fe20000410000 */
[----:B------:R-:W-:Y:S01]  /*1550*/  FFMA.FTZ R41, R30, R33, R41 ;  /* 0x000000211e297223 */ /* 0x000fe20000010029 */
[----:B------:R-:W-:Y:S01]  /*1560*/  FADD.FTZ R33, R28, R33 ;  /* 0x000000211c217221 */ /* 0x000fe20000010000 */
[----:B------:R-:W-:Y:S01]  /*1570*/  FFMA.FTZ R57, R29, R32, R26 ;  /* 0x000000201d397223 */ /* 0x000fe2000001001a */
[----:B------:R-:W-:-:S03]  /*1580*/  FADD.FTZ R32, R35, R32 ;  /* 0x0000002023207221 */ /* 0x000fc60000010000 */
[----:B------:R-:W-:Y:S01]  /*1590*/  FFMA.FTZ R26, R30, R27, R57 ;  /* 0x0000001b1e1a7223 */ /* 0x000fe20000010039 */
[----:B------:R-:W-:Y:S01]  /*15a0*/  FADD.FTZ R32, R27, R32 ;  /* 0x000000201b207221 */ /* 0x000fe20000010000 */
[----:B------:R-:W-:Y:S01]  /*15b0*/  FMUL.FTZ R27, R20, R25 ;  /* 0x00000019141b7220 */ /* 0x000fe20000410000 */
[----:B0-----:R-:W-:-:S03]  /*15c0*/  FADD.FTZ R38, R56, 1 ;  /* 0x3f80000038267421 */ /* 0x001fc60000010000 */
[----:B------:R-:W-:Y:S01]  /*15d0*/  FFMA.FTZ R35, R31, R27, R26 ;  /* 0x0000001b1f237223 */ /* 0x000fe2000001001a */
[----:B------:R-:W-:Y:S02]  /*15e0*/  FADD.FTZ R26, R32, R27 ;  /* 0x0000001b201a7221 */ /* 0x000fe40000010000 */
[----:B------:R-:W0:Y:S02]  /*15f0*/  MUFU.RCP R38, R38 ;  /* 0x0000002600267308 */ /* 0x000e240000001000 */
[----:B0-----:R-:W-:-:S04]  /*1600*/  FADD.FTZ R24, -R38, 1 ;  /* 0x3f80000026187421 */ /* 0x001fc80000010100 */
[----:B------:R-:W-:Y:S01]  /*1610*/  FFMA.FTZ R24, R40, R24, 1 ;  /* 0x3f80000028187423 */ /* 0x000fe20000010018 */
[----:B------:R-:W-:Y:S01]  /*1620*/  FMUL.FTZ R40, R17, R38 ;  /* 0x0000002611287220 */ /* 0x000fe20000410000 */
[----:B------:R-:W-:Y:S01]  /*1630*/  FFMA.FTZ R38, R29, R34, R39 ;  /* 0x000000221d267223 */ /* 0x000fe20000010027 */
[----:B------:R-:W-:Y:S02]  /*1640*/  FADD.FTZ R34, R37, R34 ;  /* 0x0000002225227221 */ /* 0x000fe40000010000 */
[----:B------:R-:W-:Y:S01]  /*1650*/  FMUL.FTZ R24, R40, R24 ;  /* 0x0000001828187220 */ /* 0x000fe20000410000 */
[----:B------:R-:W-:Y:S01]  /*1660*/  FFMA.FTZ R28, R31, R25, R38 ;  /* 0x000000191f1c7223 */ /* 0x000fe20000010026 */
[----:B------:R-:W-:Y:S02]  /*1670*/  FADD.FTZ R30, R34, R25 ;  /* 0x00000019221e7221 */ /* 0x000fe40000010000 */
[----:B------:R-:W-:Y:S01]  /*1680*/  FMUL.FTZ R29, R21, R24 ;  /* 0x00000018151d7220 */ /* 0x000fe20000410000 */
[----:B------:R-:W-:-:S03]  /*1690*/  FADD.FTZ R31, R33, R24 ;  /* 0x00000018211f7221 */ /* 0x000fc60000010000 */
[C---:B------:R-:W-:Y:S01]  /*16a0*/  FFMA.FTZ R32, R36.reuse, R29, R35 ;  /* 0x0000001d24207223 */ /* 0x040fe20000010023 */
[----:B------:R-:W-:Y:S01]  /*16b0*/  FADD.FTZ R26, R29, R26 ;  /* 0x0000001a1d1a7221 */ /* 0x000fe20000010000 */
[----:B------:R-:W-:-:S07]  /*16c0*/  FFMA.FTZ R29, R36, R24, R41 ;  /* 0x00000018241d7223 */ /* 0x000fce0000010029 */
.L_x_1277:
[----:B------:R-:W0:Y:S01]  /*16d0*/  SHFL.DOWN PT, R24, R32, 0x1, 0x1f ;  /* 0x08201f0020187f89 */ /* 0x000e2200000e0000 */
[C---:B------:R-:W-:Y:S01]  /*16e0*/  ISETP.GT.AND P1, PT, R45.reuse, 0x1e, PT ;  /* 0x0000001e2d00780c */ /* 0x040fe20003f24270 */
[----:B------:R-:W1:Y:S01]  /*16f0*/  S2UR UR6, SR_CgaCtaId ;  /* 0x00000000000679c3 */ /* 0x000e620000008800 */
[----:B------:R-:W-:Y:S01]  /*1700*/  UMOV UR5, 0x400 ;  /* 0x0000040000057882 */ /* 0x000fe20000000000 */
[----:B------:R-:W2:Y:S01]  /*1710*/  SHFL.DOWN PT, R25, R26, 0x1, 0x1f ;  /* 0x08201f001a197f89 */ /* 0x000ea200000e0000 */
[----:B------:R-:W-:Y:S01]  /*1720*/  UIADD3 UR5, UPT, UPT, UR5, 0xa0, URZ ;  /* 0x000000a005057890 */ /* 0x000fe2000fffe0ff */
[C---:B------:R-:W-:Y:S01]  /*1730*/  ISETP.GT.AND P6, PT, R45.reuse, 0xf, PT ;  /* 0x0000000f2d00780c */ /* 0x040fe20003fc4270 */
[----:B------:R-:W-:Y:S01]  /*1740*/  UMOV UR11, 0x400 ;  /* 0x00000400000b7882 */ /* 0x000fe20000000000 */
[----:B------:R-:W-:Y:S01]  /*1750*/  ISETP.GT.AND P5, PT, R45, 0x17, PT ;  /* 0x000000172d00780c */ /* 0x000fe20003fa4270 */
[----:B------:R-:W-:Y:S01]  /*1760*/  BSSY.RECONVERGENT B0, `(.L_x_1278) ;  /* 0x0000024000007945 */ /* 0x000fe20003800200 */
        /* <DEDUP_REMOVED lines=35> */
.L_x_1279:
[----:B------:R-:W-:Y:S05]  /*19a0*/  BSYNC.RECONVERGENT B0 ;  /* 0x0000000000007941 */ /* 0x000fea0003800200 */
.L_x_1278:
[----:B------:R-:W-:Y:S06]  /*19b0*/  BAR.SYNC.DEFER_BLOCKING 0x0 ;  /* 0x0000000000007b1d */ /* 0x000fec0000010000 */
[----:B------:R-:W-:Y:S04]  /*19c0*/  BSSY.RECONVERGENT B0, `(.L_x_1280) ;  /* 0x0000027000007945 */ /* 0x000fe80003800200 */
[----:B------:R-:W-:Y:S05]  /*19d0*/  @P2 BRA `(.L_x_1281) ;  /* 0x0000000000942947 */ /* 0x000fea0003800000 */
[----:B------:R-:W-:-:S09]  /*19e0*/  ULEA UR5, UR6, UR11, 0x18 ;  /* 0x0000000b06057291 */ /* 0x000fd2000f8ec0ff */
[----:B---3--:R-:W3:Y:S04]  /*19f0*/  LDS.64 R24, [UR5+0x18] ;  /* 0x00001805ff187984 */ /* 0x008ee80008000a00 */
[----:B------:R-:W0:Y:S04]  /*1a00*/  LDS.128 R36, [UR5+0x20] ;  /* 0x00002005ff247984 */ /* 0x000e280008000c00 */
[----:B--2---:R-:W2:Y:S01]  /*1a10*/  LDS.128 R32, [UR5+0x30] ;  /* 0x00003005ff207984 */ /* 0x004ea20008000c00 */
[----:B---3--:R-:W-:Y:S01]  /*1a20*/  FADD.FTZ R27, R40, R24 ;  /* 0x00000018281b7221 */ /* 0x008fe20000010000 */
[----:B------:R-:W-:-:S03]  /*1a30*/  FADD.FTZ R24, R41, R25 ;  /* 0x0000001929187221 */ /* 0x000fc60000010000 */
[----:B0-----:R-:W-:Y:S01]  /*1a40*/  FADD.FTZ R41, R27, R36 ;  /* 0x000000241b297221 */ /* 0x001fe20000010000 */
[----:B------:R-:W-:Y:S02]  /*1a50*/  FADD.FTZ R36, R24, R37 ;  /* 0x0000002518247221 */ /* 0x000fe40000010000 */
[----:B-1----:R-:W0:Y:S01]  /*1a60*/  LDS.128 R24, [UR5+0x40] ;  /* 0x00004005ff187984 */ /* 0x002e220008000c00 */
[----:B------:R-:W-:Y:S01]  /*1a70*/  FADD.FTZ R41, R41, R38 ;  /* 0x0000002629297221 */ /* 0x000fe20000010000 */
[----:B------:R-:W-:Y:S02]  /*1a80*/  FADD.FTZ R40, R36, R39 ;  /* 0x0000002724287221 */ /* 0x000fe40000010000 */
[----:B------:R-:W1:Y:S01]  /*1a90*/  LDS.128 R36, [UR5+0x50] ;  /* 0x00005005ff247984 */ /* 0x000e620008000c00 */
[----:B--2---:R-:W-:Y:S01]  /*1aa0*/  FADD.FTZ R41, R41, R32 ;  /* 0x0000002029297221 */ /* 0x004fe20000010000 */
[----:B------:R-:W-:-:S03]  /*1ab0*/  FADD.FTZ R40, R40, R33 ;  /* 0x0000002128287221 */ /* 0x000fc60000010000 */
[----:B------:R-:W-:Y:S01]  /*1ac0*/  FADD.FTZ R41, R41, R34 ;  /* 0x0000002229297221 */ /* 0x000fe20000010000 */
[----:B------:R-:W-:Y:S02]  /*1ad0*/  FADD.FTZ R40, R40, R35 ;  /* 0x0000002328287221 */ /* 0x000fe40000010000 */
[----:B------:R-:W-:Y:S01]  /*1ae0*/  LDS.128 R32, [UR5+0x70] ;  /* 0x00007005ff207984 */ /* 0x000fe20008000c00 */
        /* <DEDUP_REMOVED lines=14> */
[----:B------:R-:W-:Y:S01]  /*1bd0*/  FADD.FTZ R37, R37, R32 ;  /* 0x0000002025257221 */ /* 0x000fe20000010000 */
[----:B------:R-:W-:-:S03]  /*1be0*/  FADD.FTZ R36, R36, R33 ;  /* 0x0000002124247221 */ /* 0x000fc60000010000 */
[----:B------:R-:W-:Y:S01]  /*1bf0*/  FADD.FTZ R37, R37, R34 ;  /* 0x0000002225257221 */ /* 0x000fe20000010000 */
[----:B------:R-:W-:-:S03]  /*1c00*/  FADD.FTZ R36, R36, R35 ;  /* 0x0000002324247221 */ /* 0x000fc60000010000 */
[----:B-1----:R-:W-:Y:S01]  /*1c10*/  FADD.FTZ R40, R37, R40 ;  /* 0x0000002825287221 */ /* 0x002fe20000010000 */
[----:B------:R-:W-:-:S07]  /*1c20*/  FADD.FTZ R41, R36, R41 ;  /* 0x0000002924297221 */ /* 0x000fce0000010000 */
.L_x_1281:
[----:B------:R-:W-:Y:S05]  /*1c30*/  BSYNC.RECONVERGENT B0 ;  /* 0x0000000000007941 */ /* 0x000fea0003800200 */
.L_x_1280:
        /* <DEDUP_REMOVED lines=158> */
.L_x_1283:
[----:B------:R-:W-:Y:S05]  /*2620*/  BSYNC.RECONVERGENT B0 ;  /* 0x0000000000007941 */ /* 0x000fea0003800200 */
.L_x_1282:
        /* <DEDUP_REMOVED lines=29> */
.L_x_1285:
[----:B------:R-:W-:Y:S05]  /*2800*/  BSYNC.RECONVERGENT B0 ;  /* 0x0000000000007941 */ /* 0x000fea0003800200 */
.L_x_1284:
        /* <DEDUP_REMOVED lines=9> */
[----:B---3--:R-:W3:Y:S01]  /*28a0*/  LDC.64 R24, c[0x0][0x3c8] ;  /* 0x0000f200ff187b82 */ /* 0x008ee20000000a00 */
[----:B------:R-:W-:Y:S01]  /*28b0*/  LOP3.LUT P1, R0, R50, 0x2, RZ, 0xc0, !PT ;  /* 0x0000000232007812 */ /* 0x000fe2000782c0ff */
[----:B------:R-:W-:Y:S01]  /*28c0*/  IMAD R29, R46, UR7, R47 ;  /* 0x000000072e1d7c24 */ /* 0x000fe2000f8e022f */
[----:B------:R-:W-:Y:S02]  /*28d0*/  IADD3 R27, PT, PT, R27, R47, RZ ;  /* 0x0000002f1b1b7210 */ /* 0x000fe40007ffe0ff */
[----:B------:R-:W-:-:S04]  /*28e0*/  SEL R31, R44, RZ, !P1 ;  /* 0x000000ff2c1f7207 */ /* 0x000fc80004800000 */
[----:B------:R-:W-:Y:S01]  /*28f0*/  ISETP.NE.AND P1, PT, R31, -0x1, PT ;  /* 0xffffffff1f00780c */ /* 0x000fe20003f25270 */
[----:B---3--:R-:W-:-:S04]  /*2900*/  IMAD.WIDE.U32 R24, R27, 0x4, R24 ;  /* 0x000000041b187825 */ /* 0x008fc800078e0018 */
[----:B-1----:R-:W-:Y:S01]  /*2910*/  IMAD.WIDE.U32 R26, R29, 0x8, R56 ;  /* 0x000000081d1a7825 */ /* 0x002fe200078e0038 */
[----:B------:R-:W-:-:S04]  /*2920*/  IADD3 R29, PT, PT, -R0, 0x1, RZ ;  /* 0x00000001001d7810 */ /* 0x000fc80007ffe1ff */
[----:B------:R4:W-:Y:S01]  /*2930*/  STG.E.64 desc[UR8][R26.64], R40 ;  /* 0x000000281a007986 */ /* 0x0009e2000c101b08 */
[----:B------:R-:W-:Y:S06]  /*2940*/  MEMBAR.ALL.GPU ;  /* 0x0000000000007992 */ /* 0x000fec000000a000 */
[----:B------:R-:W-:-:S00]  /*2950*/  ERRBAR ;  /* 0x00000000000079ab */ /* 0x000fc00000000000 */
[----:B------:R-:W-:Y:S06]  /*2960*/  CGAERRBAR ;  /* 0x00000000000075ab */ /* 0x000fec0000000000 */
[----:B------:R4:W-:Y:S01]  /*2970*/  REDG.E.ADD.S32.STRONG.GPU desc[UR8][R24.64], R29 ;  /* 0x0000001d1800798e */ /* 0x0009e2000c12e308 */
[----:B------:R-:W-:Y:S05]  /*2980*/  @!P1 BRA `(.L_x_1287) ;  /* 0x0000000000149947 */ /* 0x000fea0003800000 */
.L_x_1288:
[----:B------:R-:W3:Y:S04]  /*2990*/  LDG.E.STRONG.GPU R0, desc[UR8][R24.64] ;  /* 0x0000000818007981 */ /* 0x000ee8000c1ef900 */
[----:B---3--:R-:W-:Y:S01]  /*29a0*/  CCTL.IVALL ;  /* 0x00000000ff00798f */ /* 0x008fe20002000000 */
[----:B------:R-:W-:Y:S05]  /*29b0*/  YIELD ;  /* 0x0000000000007946 */ /* 0x000fea0003800000 */
[----:B------:R-:W-:-:S13]  /*29c0*/  ISETP.NE.AND P1, PT, R0, R31, PT ;  /* 0x0000001f0000720c */ /* 0x000fda0003f25270 */
[----:B------:R-:W-:Y:S05]  /*29d0*/  @P1 BRA `(.L_x_1288) ;  /* 0xfffffffc00ec1947 */ /* 0x000fea000383ffff */
.L_x_1287:
        /* <DEDUP_REMOVED lines=9> */
[----:B--2---:R-:W-:Y:S01]  /*2a70*/  IADD3 R32, PT, PT, R47, R46, RZ ;  /* 0x0000002e2f207210 */ /* 0x004fe20007ffe0ff */
[----:B------:R-:W-:Y:S01]  /*2a80*/  IMAD R34, R46, 0x6, R47 ;  /* 0x000000062e227824 */ /* 0x000fe200078e022f */
[----:B------:R-:W-:Y:S01]  /*2a90*/  MOV R0, RZ ;  /* 0x000000ff00007202 */ /* 0x000fe20000000f00 */
[----:B------:R-:W-:Y:S01]  /*2aa0*/  UIADD3 UR5, UPT, UPT, -UR7, URZ, URZ ;  /* 0x000000ff07057290 */ /* 0x000fe2000fffe1ff */
[----:B------:R-:W-:Y:S02]  /*2ab0*/  MOV R30, R47 ;  /* 0x0000002f001e7202 */ /* 0x000fe40000000f00 */
[----:B------:R-:W-:-:S09]  /*2ac0*/  LOP3.LUT R31, R44, 0x7ffffff8, RZ, 0xc0, !PT ;  /* 0x7ffffff82c1f7812 */ /* 0x000fd200078ec0ff */
.L_x_1290:
[----:B------:R-:W-:Y:S02]  /*2ad0*/  ISETP.EQ.OR P5, PT, RZ, UR5, P2 ;  /* 0x00000005ff007c0c */ /* 0x000fe400097a2670 */
[----:B---34-:R-:W-:-:S04]  /*2ae0*/  IADD3 R24, PT, PT, R0, 0x1, RZ ;  /* 0x0000000100187810 */ /* 0x018fc80007ffe0ff */
[----:B------:R-:W-:-:S07]  /*2af0*/  ISETP.EQ.OR P6, PT, R24, UR7, P2 ;  /* 0x0000000718007c0c */ /* 0x000fce00097c2670 */
[----:B------:R-:W-:-:S06]  /*2b00*/  @!P5 IMAD.WIDE.U32 R24, R30, 0x8, R56 ;  /* 0x000000081e18d825 */ /* 0x000fcc00078e0038 */
[----:B------:R-:W0:Y:S01]  /*2b10*/  @!P5 LDG.E.64 R24, desc[UR8][R24.64] ;  /* 0x000000081818d981 */ /* 0x000e22000c1e1b00 */
[----:B-1----:R-:W-:Y:S01]  /*2b20*/  @!P6 IMAD.WIDE.U32 R26, R32, 0x8, R56 ;  /* 0x00000008201ae825 */ /* 0x002fe200078e0038 */
[----:B------:R-:W-:-:S04]  /*2b30*/  IADD3 R28, PT, PT, R0, 0x2, RZ ;  /* 0x00000002001c7810 */ /* 0x000fc80007ffe0ff */
[----:B------:R-:W-:Y:S01]  /*2b40*/  ISETP.EQ.OR P1, PT, R28, UR7, P2 ;  /* 0x000000071c007c0c */ /* 0x000fe20009722670 */
[----:B------:R-:W2:Y:S01]  /*2b50*/  @!P6 LDG.E.64 R26, desc[UR8][R26.64] ;  /* 0x000000081a1ae981 */ /* 0x000ea2000c1e1b00 */
[----:B------:R-:W-:-:S04]  /*2b60*/  IADD3 R28, PT, PT, R0, 0x3, RZ ;  /* 0x00000003001c7810 */ /* 0x000fc80007ffe0ff */
[----:B------:R-:W-:-:S07]  /*2b70*/  ISETP.EQ.OR P3, PT, R28, UR7, P2 ;  /* 0x000000071c007c0c */ /* 0x000fce0009762670 */
[----:B------:R-:W-:-:S06]  /*2b80*/  @!P1 IMAD.WIDE.U32 R28, R37, 0x8, R56 ;  /* 0x00000008251c9825 */ /* 0x000fcc00078e0038 */
        /* <DEDUP_REMOVED lines=47> */
.L_x_1289:
[----:B------:R-:W-:-:S04]  /*2e80*/  LOP3.LUT R0, R44, 0x7, RZ, 0xc0, !PT ;  /* 0x000000072c007812 */ /* 0x000fc800078ec0ff */
[----:B------:R-:W-:-:S13]  /*2e90*/  ISETP.NE.AND P1, PT, R0, RZ, PT ;  /* 0x000000ff0000720c */ /* 0x000fda0003f25270 */
[----:B------:R-:W-:Y:S05]  /*2ea0*/  @!P1 BRA `(.L_x_1286) ;  /* 0x0000000000f09947 */ /* 0x000fea0003800000 */
[----:B------:R-:W-:-:S04]  /*2eb0*/  IADD3 R0, PT, PT, R0, -0x1, RZ ;  /* 0xffffffff00007810 */ /* 0x000fc80007ffe0ff */
[----:B------:R-:W-:Y:S02]  /*2ec0*/  ISETP.GE.U32.AND P3, PT, R0, 0x3, PT ;  /* 0x000000030000780c */ /* 0x000fe40003f66070 */
[----:B------:R-:W-:-:S11]  /*2ed0*/  LOP3.LUT P1, R0, R44, 0x3, RZ, 0xc0, !PT ;  /* 0x000000032c007812 */ /* 0x000fd6000782c0ff */
[----:B------:R-:W-:Y:S05]  /*2ee0*/  @!P3 BRA `(.L_x_1291) ;  /* 0x000000000070b947 */ /* 0x000fea0003800000 */
[----:B------:R-:W-:-:S13]  /*2ef0*/  ISETP.EQ.OR P6, PT, R31, UR7, P2 ;  /* 0x000000071f007c0c */ /* 0x000fda00097c2670 */
[----:B----4-:R-:W-:-:S04]  /*2f00*/  @!P6 IMAD R25, R31, R46, R47 ;  /* 0x0000002e1f19e224 */ /* 0x010fc800078e022f */
[----:B---3--:R-:W-:-:S06]  /*2f10*/  @!P6 IMAD.WIDE.U32 R24, R25, 0x8, R56 ;  /* 0x000000081918e825 */ /* 0x008fcc00078e0038 */
        /* <DEDUP_REMOVED lines=8> */
[----:B0-----:R-:W-:Y:S01]  /*2fa0*/  @!P6 FADD.FTZ R40, R40, R24 ;  /* 0x000000182828e221 */ /* 0x001fe20000010000 */
[----:B------:R-:W-:Y:S01]  /*2fb0*/  @!P6 FADD.FTZ R41, R41, R25 ;  /* 0x000000192929e221 */ /* 0x000fe20000010000 */
[----:B------:R-:W-:Y:S01]  /*2fc0*/  ISETP.EQ.OR P6, PT, R33, UR7, P2 ;  /* 0x0000000721007c0c */ /* 0x000fe200097c2670 */
[----:B------:R-:W-:-:S04]  /*2fd0*/  @!P5 IMAD.WIDE.U32 R24, R27, 0x8, R56 ;  /* 0x000000081b18d825 */ /* 0x000fc800078e0038 */
[----:B-1----:R-:W-:Y:S02]  /*2fe0*/  @!P3 IMAD.WIDE.U32 R26, R29, 0x8, R56 ;  /* 0x000000081d1ab825 */ /* 0x002fe400078e0038 */
[----:B------:R-:W3:Y:S04]  /*2ff0*/  @!P5 LDG.E.64 R24, desc[UR8][R24.64] ;  /* 0x000000081818d981 */ /* 0x000ee8000c1e1b00 */
[----:B------:R-:W4:Y:S02]  /*3000*/  @!P3 LDG.E.64 R26, desc[UR8][R26.64] ;  /* 0x000000081a1ab981 */ /* 0x000f24000c1e1b00 */
[----:B------:R-:W-:-:S04]  /*3010*/  @!P6 IMAD R33, R33, R46, R47 ;  /* 0x0000002e2121e224 */ /* 0x000fc800078e022f */
[----:B------:R-:W-:-:S06]  /*3020*/  @!P6 IMAD.WIDE.U32 R28, R33, 0x8, R56 ;  /* 0x00000008211ce825 */ /* 0x000fcc00078e0038 */
[----:B------:R-:W5:Y:S01]  /*3030*/  @!P6 LDG.E.64 R28, desc[UR8][R28.64] ;  /* 0x000000081c1ce981 */ /* 0x000f62000c1e1b00 */
[----:B------:R-:W-:Y:S01]  /*3040*/  IADD3 R31, PT, PT, R31, 0x4, RZ ;  /* 0x000000041f1f7810 */ /* 0x000fe20007ffe0ff */
[----:B---3--:R-:W-:Y:S01]  /*3050*/  @!P5 FADD.FTZ R40, R40, R24 ;  /* 0x000000182828d221 */ /* 0x008fe20000010000 */
[----:B------:R-:W-:-:S03]  /*3060*/  @!P5 FADD.FTZ R41, R41, R25 ;  /* 0x000000192929d221 */ /* 0x000fc60000010000 */
[----:B----4-:R-:W-:Y:S01]  /*3070*/  @!P3 FADD.FTZ R40, R40, R26 ;  /* 0x0000001a2828b221 */ /* 0x010fe20000010000 */
[----:B------:R-:W-:-:S03]  /*3080*/  @!P3 FADD.FTZ R41, R41, R27 ;  /* 0x0000001b2929b221 */ /* 0x000fc60000010000 */
[----:B-----5:R-:W-:Y:S01]  /*3090*/  @!P6 FADD.FTZ R40, R40, R28 ;  /* 0x0000001c2828e221 */ /* 0x020fe20000010000 */
[----:B------:R-:W-:-:S07]  /*30a0*/  @!P6 FADD.FTZ R41, R41, R29 ;  /* 0x0000001d2929e221 */ /* 0x000fce0000010000 */
.L_x_1291:
[----:B------:R-:W-:Y:S05]  /*30b0*/  @!P1 BRA `(.L_x_1286) ;  /* 0x00000000006c9947 */ /* 0x000fea0003800000 */
[----:B------:R-:W-:Y:S02]  /*30c0*/  ISETP.NE.AND P1, PT, R0, 0x1, PT ;  /* 0x000000010000780c */ /* 0x000fe40003f25270 */
[----:B------:R-:W-:-:S11]  /*30d0*/  LOP3.LUT R0, R44, 0x1, RZ, 0xc0, !PT ;  /* 0x000000012c007812 */ /* 0x000fd600078ec0ff */
[----:B------:R-:W-:Y:S05]  /*30e0*/  @!P1 BRA `(.L_x_1292) ;  /* 0x0000000000389947 */ /* 0x000fea0003800000 */
[C---:B----4-:R-:W-:Y:S02]  /*30f0*/  IADD3 R27, PT, PT, R31.reuse, 0x1, RZ ;  /* 0x000000011f1b7810 */ /* 0x050fe40007ffe0ff */
[----:B------:R-:W-:Y:S02]  /*3100*/  ISETP.EQ.OR P3, PT, R31, UR7, P2 ;  /* 0x000000071f007c0c */ /* 0x000fe40009762670 */
[----:B------:R-:W-:-:S11]  /*3110*/  ISETP.EQ.OR P1, PT, R27, UR7, P2 ;  /* 0x000000071b007c0c */ /* 0x000fd60009722670 */
[-CC-:B------:R-:W-:Y:S02]  /*3120*/  @!P3 IMAD R25, R31, R46.reuse, R47.reuse ;  /* 0x0000002e1f19b224 */ /* 0x180fe400078e022f */
[----:B------:R-:W-:Y:S02]  /*3130*/  @!P1 IMAD R27, R27, R46, R47 ;  /* 0x0000002e1b1b9224 */ /* 0x000fe400078e022f */
[----:B---3--:R-:W-:-:S04]  /*3140*/  @!P3 IMAD.WIDE.U32 R24, R25, 0x8, R56 ;  /* 0x000000081918b825 */ /* 0x008fc800078e0038 */
[----:B-1----:R-:W-:Y:S02]  /*3150*/  @!P1 IMAD.WIDE.U32 R26, R27, 0x8, R56 ;  /* 0x000000081b1a9825 */ /* 0x002fe400078e0038 */
[----:B------:R-:W0:Y:S04]  /*3160*/  @!P3 LDG.E.64 R24, desc[UR8][R24.64] ;  /* 0x000000081818b981 */ /* 0x000e28000c1e1b00 */
[----:B------:R-:W3:Y:S01]  /*3170*/  @!P1 LDG.E.64 R26, desc[UR8][R26.64] ;  /* 0x000000081a1a9981 */ /* 0x000ee2000c1e1b00 */
[----:B------:R-:W-:Y:S01]  /*3180*/  IADD3 R31, PT, PT, R31, 0x2, RZ ;  /* 0x000000021f1f7810 */ /* 0x000fe20007ffe0ff */
[----:B0-----:R-:W-:Y:S01]  /*3190*/  @!P3 FADD.FTZ R40, R40, R24 ;  /* 0x000000182828b221 */ /* 0x001fe20000010000 */
[----:B------:R-:W-:-:S03]  /*31a0*/  @!P3 FADD.FTZ R41, R41, R25 ;  /* 0x000000192929b221 */ /* 0x000fc60000010000 */
[----:B---3--:R-:W-:Y:S01]  /*31b0*/  @!P1 FADD.FTZ R40, R40, R26 ;  /* 0x0000001a28289221 */ /* 0x008fe20000010000 */
[----:B------:R-:W-:-:S07]  /*31c0*/  @!P1 FADD.FTZ R41, R41, R27 ;  /* 0x0000001b29299221 */ /* 0x000fce0000010000 */
.L_x_1292:
[----:B------:R-:W-:Y:S01]  /*31d0*/  ISETP.EQ.OR P1, PT, R31, UR7, P2 ;  /* 0x000000071f007c0c */ /* 0x000fe20009722670 */
[----:B------:R-:W-:Y:S03]  /*31e0*/  BSSY.RECONVERGENT B0, `(.L_x_1286) ;  /* 0x0000008000007945 */ /* 0x000fe60003800200 */
[----:B------:R-:W-:-:S13]  /*31f0*/  ISETP.NE.U32.OR P1, PT, R0, 0x1, P1 ;  /* 0x000000010000780c */ /* 0x000fda0000f25470 */
[----:B------:R-:W-:Y:S05]  /*3200*/  @P1 BRA `(.L_x_1293) ;  /* 0x0000000000141947 */ /* 0x000fea0003800000 */
[----:B------:R-:W-:-:S04]  /*3210*/  IMAD R31, R46, R31, R47 ;  /* 0x0000001f2e1f7224 */ /* 0x000fc800078e022f */
[----:B------:R-:W-:-:S06]  /*3220*/  IMAD.WIDE.U32 R56, R31, 0x8, R56 ;  /* 0x000000081f387825 */ /* 0x000fcc00078e0038 */
[----:B------:R-:W0:Y:S02]  /*3230*/  LDG.E.64 R56, desc[UR8][R56.64] ;  /* 0x0000000838387981 */ /* 0x000e24000c1e1b00 */
[----:B0--34-:R-:W-:Y:S01]  /*3240*/  FADD.FTZ R40, R40, R56 ;  /* 0x0000003828287221 */ /* 0x019fe20000010000 */
[----:B------:R-:W-:-:S07]  /*3250*/  FADD.FTZ R41, R41, R57 ;  /* 0x0000003929297221 */ /* 0x000fce0000010000 */
.L_x_1293:
[----:B------:R-:W-:Y:S05]  /*3260*/  BSYNC.RECONVERGENT B0 ;  /* 0x0000000000007941 */ /* 0x000fea0003800200 */
.L_x_1286:
[----:B------:R-:W5:Y:S01]  /*3270*/  S2UR UR6, SR_CgaCtaId ;  /* 0x00000000000679c3 */ /* 0x000f620000008800 */
[----:B------:R-:W-:Y:S01]  /*3280*/  UMOV UR5, 0x400 ;  /* 0x0000040000057882 */ /* 0x000fe20000000000 */
[C---:B----4-:R-:W-:Y:S01]  /*3290*/  FADD.FTZ R30, -R8.reuse, R22 ;  /* 0x00000016081e7221 */ /* 0x050fe20000010100 */
[C---:B--2---:R-:W-:Y:S01]  /*32a0*/  FADD.FTZ R32, -R8.reuse, R23 ;  /* 0x0000001708207221 */ /* 0x044fe20000010100 */
[----:B------:R-:W2:Y:S01]  /*32b0*/  LDCU.64 UR16, c[0x0][0x400] ;  /* 0x00008000ff1077ac */ /* 0x000ea20008000a00 */
[C---:B------:R-:W-:Y:S01]  /*32c0*/  FADD.FTZ R0, -R8.reuse, R6 ;  /* 0x0000000608007221 */ /* 0x040fe20000010100 */
[C---:B------:R-:W-:Y:S01]  /*32d0*/  FADD.FTZ R22, -R8.reuse, R7 ;  /* 0x0000000708167221 */ /* 0x040fe20000010100 */
[C---:B-1----:R-:W-:Y:S01]  /*32e0*/  FADD.FTZ R26, -R8.reuse, R10 ;  /* 0x0000000a081a7221 */ /* 0x042fe20000010100 */
[C---:B------:R-:W-:Y:S01]  /*32f0*/  FADD.FTZ R28, -R8.reuse, R11 ;  /* 0x0000000b081c7221 */ /* 0x040fe20000010100 */
[C---:B------:R-:W-:Y:S01]  /*3300*/  FADD.FTZ R14, -R8.reuse, R14 ;  /* 0x0000000e080e7221 */ /* 0x040fe20000010100 */
[----:B------:R-:W-:Y:S01]  /*3310*/  FADD.FTZ R8, -R8, R15 ;  /* 0x0000000f08087221 */ /* 0x000fe20000010100 */
[-C--:B------:R-:W-:Y:S01]  /*3320*/  FMUL.FTZ R31, R30, R9.reuse ;  /* 0x000000091e1f7220 */ /* 0x080fe20000410000 */
[----:B------:R-:W-:Y:S01]  /*3330*/  FMUL.FTZ R10, R32, R9 ;  /* 0x00000009200a7220 */ /* 0x000fe20000410000 */
[----:B-----5:R-:W-:-:S09]  /*3340*/  ULEA UR5, UR6, UR5, 0x18 ;  /* 0x0000000506057291 */ /* 0x020fd2000f8ec0ff */
[----:B------:R-:W-:Y:S01]  /*3350*/  @!P2 STS.64 [UR5+0x90], R40 ;  /* 0x00009028ff00a988 */ /* 0x000fe20008000a05 */
[----:B------:R-:W-:Y:S06]  /*3360*/  BAR.SYNC.DEFER_BLOCKING 0x0 ;  /* 0x0000000000007b1d */ /* 0x000fec0000010000 */
[----:B---3--:R-:W1:Y:S01]  /*3370*/  LDS.64 R24, [UR5+0x90] ;  /* 0x00009005ff187984 */ /* 0x008e620008000a00 */
[----:B------:R-:W1:Y:S02]  /*3380*/  LDCU UR5, c[0x0][0x42c] ;  /* 0x00008580ff0577ac */ /* 0x000e640008000800 */
[----:B-1----:R-:W-:Y:S01]  /*3390*/  FMUL.FTZ R24, R24, UR5 ;  /* 0x0000000518187c20 */ /* 0x002fe20008410000 */
[----:B------:R-:W-:Y:S01]  /*33a0*/  FMUL.FTZ R25, R25, UR5 ;  /* 0x0000000519197c20 */ /* 0x000fe20008410000 */
[----:B--2---:R-:W-:Y:S06]  /*33b0*/  @!P4 BRA `(.L_x_1294) ;  /* 0x000000000048c947 */ /* 0x004fec0003800000 */
        /* <DEDUP_REMOVED lines=18> */
.L_x_1294:
[----:B------:R-:W-:Y:S04]  /*34e0*/  BSSY.RECONVERGENT B0, `(.L_x_1295) ;  /* 0x0000014000007945 */ /* 0x000fe80003800200 */
[----:B------:R-:W-:Y:S05]  /*34f0*/  @P0 BRA `(.L_x_1296) ;  /* 0x0000000000480947 */ /* 0x000fea0003800000 */
[----:B------:R-:W1:Y:S01]  /*3500*/  LDCU.64 UR14, c[0x0][0x3f8] ;  /* 0x00007f00ff0e77ac */ /* 0x000e620008000a00 */
[----:B------:R-:W-:Y:S01]  /*3510*/  SHF.R.S32.HI R30, RZ, 0x1f, R55 ;  /* 0x0000001fff1e7819 */ /* 0x000fe20000011437 */
[----:B------:R-:W-:Y:S01]  /*3520*/  FFMA.FTZ R11, R24, R31, R25 ;  /* 0x0000001f180b7223 */ /* 0x000fe20000010019 */
[----:B------:R-:W-:Y:S01]  /*3530*/  MOV R6, R60 ;  /* 0x0000003c00067202 */ /* 0x000fe20000000f00 */
[----:B------:R-:W2:Y:S01]  /*3540*/  LDCU.64 UR12, c[0x0][0x380] ;  /* 0x00007000ff0c77ac */ /* 0x000ea20008000a00 */
[----:B------:R-:W-:Y:S01]  /*3550*/  MOV R7, R59 ;  /* 0x0000003b00077202 */ /* 0x000fe20000000f00 */
[----:B-1----:R-:W-:Y:S02]  /*3560*/  IMAD R30, R30, UR14, RZ ;  /* 0x0000000e1e1e7c24 */ /* 0x002fe4000f8e02ff */
[----:B------:R-:W-:-:S04]  /*3570*/  IMAD.WIDE.U32 R6, R55, UR14, R6 ;  /* 0x0000000e37067c25 */ /* 0x000fc8000f8e0006 */
[----:B------:R-:W-:Y:S02]  /*3580*/  IMAD R15, R55, UR15, R30 ;  /* 0x0000000f370f7c24 */ /* 0x000fe4000f8e021e */
[----:B------:R-:W-:Y:S01]  /*3590*/  FFMA.FTZ R30, R24, R10, R25 ;  /* 0x0000000a181e7223 */ /* 0x000fe20000010019 */
[----:B------:R-:W-:Y:S01]  /*35a0*/  FFMA.FTZ R10, R20, R2, -R11 ;  /* 0x00000002140a7223 */ /* 0x000fe2000001080b */
[----:B--2---:R-:W-:Y:S02]  /*35b0*/  LEA R2, P0, R6, UR12, 0x2 ;  /* 0x0000000c06027c11 */ /* 0x004fe4000f8010ff */
[----:B------:R-:W-:Y:S01]  /*35c0*/  IADD3 R15, PT, PT, R7, R15, RZ ;  /* 0x0000000f070f7210 */ /* 0x000fe20007ffe0ff */
[----:B------:R-:W-:Y:S01]  /*35d0*/  FFMA.FTZ R30, R21, R3, -R30 ;  /* 0x00000003151e7223 */ /* 0x000fe2000001081e */
[-C--:B------:R-:W-:Y:S02]  /*35e0*/  FMUL.FTZ R10, R10, R9.reuse ;  /* 0x000000090a0a7220 */ /* 0x080fe40000410000 */
[----:B------:R-:W-:Y:S01]  /*35f0*/  LEA.HI.X R3, R6, UR13, R15, 0x2, P0 ;  /* 0x0000000d06037c11 */ /* 0x000fe200080f140f */
[----:B------:R-:W-:-:S05]  /*3600*/  FMUL.FTZ R11, R30, R9 ;  /* 0x000000091e0b7220 */ /* 0x000fca0000410000 */
[----:B------:R1:W-:Y:S02]  /*3610*/  STG.E.64 desc[UR8][R2.64], R10 ;  /* 0x0000000a02007986 */ /* 0x0003e4000c101b08 */
.L_x_1296:
[----:B------:R-:W-:Y:S05]  /*3620*/  BSYNC.RECONVERGENT B0 ;  /* 0x0000000000007941 */ /* 0x000fea0003800200 */
.L_x_1295:
[----:B------:R-:W-:Y:S01]  /*3630*/  UISETP.NE.AND UP0, UPT, UR10, URZ, UPT ;  /* 0x000000ff0a00728c */ /* 0x000fe2000bf05270 */
[-C--:B-1----:R-:W-:Y:S01]  /*3640*/  FMUL.FTZ R3, R0, R9.reuse ;  /* 0x0000000900037220 */ /* 0x082fe20000410000 */
[-C--:B------:R-:W-:Y:S01]  /*3650*/  FMUL.FTZ R22, R22, R9.reuse ;  /* 0x0000000916167220 */ /* 0x080fe20000410000 */
[-C--:B------:R-:W-:Y:S01]  /*3660*/  FMUL.FTZ R26, R26, R9.reuse ;  /* 0x000000091a1a7220 */ /* 0x080fe20000410000 */
[-C--:B------:R-:W-:Y:S01]  /*3670*/  FMUL.FTZ R28, R28, R9.reuse ;  /* 0x000000091c1c7220 */ /* 0x080fe20000410000 */
[-C--:B------:R-:W-:Y:S01]  /*3680*/  FMUL.FTZ R14, R14, R9.reuse ;  /* 0x000000090e0e7220 */ /* 0x080fe20000410000 */
[----:B------:R-:W-:Y:S01]  /*3690*/  SHF.R.S32.HI R2, RZ, 0x1f, R54 ;  /* 0x0000001fff027819 */ /* 0x000fe20000011436 */
[----:B------:R-:W-:Y:S01]  /*36a0*/  FMUL.FTZ R8, R8, R9 ;  /* 0x0000000908087220 */ /* 0x000fe20000410000 */
[----:B------:R-:W-:Y:S01]  /*36b0*/  ISETP.GE.U32.AND P0, PT, R54, UR16, PT ;  /* 0x0000001036007c0c */ /* 0x000fe2000bf06070 */
[C-C-:B------:R-:W-:Y:S01]  /*36c0*/  FFMA.FTZ R29, R24.reuse, R3, R25.reuse ;  /* 0x00000003181d7223 */ /* 0x140fe20000010019 */
[----:B------:R-:W-:Y:S01]  /*36d0*/  ISETP.GE.U32.AND P1, PT, R53, UR16, PT ;  /* 0x0000001035007c0c */ /* 0x000fe2000bf26070 */
[C-C-:B------:R-:W-:Y:S01]  /*36e0*/  FFMA.FTZ R34, R24.reuse, R22, R25.reuse ;  /* 0x0000001618227223 */ /* 0x140fe20000010019 */
[C-C-:B------:R-:W-:Y:S01]  /*36f0*/  FFMA.FTZ R15, R24.reuse, R26, R25.reuse ;  /* 0x0000001a180f7223 */ /* 0x140fe20000010019 */
[C-C-:B------:R-:W-:Y:S01]  /*3700*/  FFMA.FTZ R0, R24.reuse, R28, R25.reuse ;  /* 0x0000001c18007223 */ /* 0x140fe20000010019 */
[--C-:B------:R-:W-:Y:S01]  /*3710*/  FFMA.FTZ R11, R24, R14, R25.reuse ;  /* 0x0000000e180b7223 */ /* 0x100fe20000010019 */
[----:B------:R-:W-:Y:S01]  /*3720*/  ISETP.GE.U32.AND P2, PT, R52, UR16, PT ;  /* 0x0000001034007c0c */ /* 0x000fe2000bf46070 */
[----:B------:R-:W-:Y:S01]  /*3730*/  FFMA.FTZ R24, R24, R8, R25 ;  /* 0x0000000818187223 */ /* 0x000fe20000010019 */
[----:B------:R-:W-:-:S02]  /*3740*/  ISETP.GE.AND.EX P0, PT, R2, UR17, PT, P0 ;  /* 0x0000001102007c0c */ /* 0x000fc4000bf06300 */
[----:B------:R-:W-:Y:S01]  /*3750*/  ISETP.GE.AND.EX P1, PT, R43, UR17, PT, P1 ;  /* 0x000000112b007c0c */ /* 0x000fe2000bf26310 */
[----:B------:R-:W-:-:S12]  /*3760*/  BRA.U !UP0, `(.L_x_1297) ;  /* 0x0000000108487547 */ /* 0x000fd8000b800000 */
        /* <DEDUP_REMOVED lines=18> */
.L_x_1297:
[----:B------:R-:W-:Y:S01]  /*3890*/  BSSY.RECONVERGENT B0, `(.L_x_1298) ;  /* 0x0000011000007945 */ /* 0x000fe20003800200 */
[----:B------:R-:W-:Y:S01]  /*38a0*/  FFMA.FTZ R6, R20, R4, -R29 ;  /* 0x0000000414067223 */ /* 0x000fe2000001081d */
[----:B------:R-:W-:Y:S02]  /*38b0*/  FFMA.FTZ R34, R21, R5, -R34 ;  /* 0x0000000515227223 */ /* 0x000fe40000010822 */
[----:B------:R-:W-:Y:S05]  /*38c0*/  @P0 BRA `(.L_x_1299) ;  /* 0x0000000000340947 */ /* 0x000fea0003800000 */
[----:B------:R-:W1:Y:S01]  /*38d0*/  LDCU.64 UR12, c[0x0][0x3f8] ;  /* 0x00007f00ff0c77ac */ /* 0x000e620008000a00 */
[----:B------:R-:W-:Y:S01]  /*38e0*/  MOV R3, R59 ;  /* 0x0000003b00037202 */ /* 0x000fe20000000f00 */
[-C--:B------:R-:W-:Y:S01]  /*38f0*/  FMUL.FTZ R6, R6, R9.reuse ;  /* 0x0000000906067220 */ /* 0x080fe20000410000 */
[----:B------:R-:W-:Y:S01]  /*3900*/  FMUL.FTZ R7, R34, R9 ;  /* 0x0000000922077220 */ /* 0x000fe20000410000 */
[----:B------:R-:W2:Y:S01]  /*3910*/  LDCU.64 UR14, c[0x0][0x380] ;  /* 0x00007000ff0e77ac */ /* 0x000ea20008000a00 */
[----:B-1----:R-:W-:Y:S01]  /*3920*/  IMAD R5, R2, UR12, RZ ;  /* 0x0000000c02057c24 */ /* 0x002fe2000f8e02ff */
[----:B------:R-:W-:-:S03]  /*3930*/  MOV R2, R60 ;  /* 0x0000003c00027202 */ /* 0x000fc60000000f00 */
[C---:B------:R-:W-:Y:S02]  /*3940*/  IMAD R5, R54.reuse, UR13, R5 ;  /* 0x0000000d36057c24 */ /* 0x040fe4000f8e0205 */
[----:B------:R-:W-:-:S03]  /*3950*/  IMAD.WIDE.U32 R2, R54, UR12, R2 ;  /* 0x0000000c36027c25 */ /* 0x000fc6000f8e0002 */
[----:B--2---:R-:W-:Y:S02]  /*3960*/  LEA R4, P0, R2, UR14, 0x2 ;  /* 0x0000000e02047c11 */ /* 0x004fe4000f8010ff */
[----:B------:R-:W-:-:S04]  /*3970*/  IADD3 R5, PT, PT, R3, R5, RZ ;  /* 0x0000000503057210 */ /* 0x000fc80007ffe0ff */
[----:B------:R-:W-:-:S05]  /*3980*/  LEA.HI.X R5, R2, UR15, R5, 0x2, P0 ;  /* 0x0000000f02057c11 */ /* 0x000fca00080f1405 */
[----:B------:R1:W-:Y:S02]  /*3990*/  STG.E.64 desc[UR8][R4.64], R6 ;  /* 0x0000000604007986 */ /* 0x0003e4000c101b08 */
.L_x_1299:
[----:B------:R-:W-:Y:S05]  /*39a0*/  BSYNC.RECONVERGENT B0 ;  /* 0x0000000000007941 */ /* 0x000fea0003800200 */
.L_x_1298:
[----:B------:R-:W-:Y:S05]  /*39b0*/  BRA.U !UP0, `(.L_x_1300) ;  /* 0x0000000108487547 */ /* 0x000fea000b800000 */
[----:B------:R-:W-:Y:S01]  /*39c0*/  FFMA.FTZ R26, R20, R26, R18 ;  /* 0x0000001a141a7223 */ /* 0x000fe20000010012 */
[----:B------:R-:W-:-:S03]  /*39d0*/  FFMA.FTZ R28, R21, R28, R19 ;  /* 0x0000001c151c7223 */ /* 0x000fc60000010013 */
[----:B------:R-:W-:Y:S01]  /*39e0*/  FMUL.FTZ R2, R26, -1.4426950216293334961 ;  /* 0xbfb8aa3b1a027820 */ /* 0x000fe20000410000 */
[----:B-1----:R-:W-:-:S05]  /*39f0*/  FMUL.FTZ R4, R28, -1.4426950216293334961 ;  /* 0xbfb8aa3b1c047820 */ /* 0x002fca0000410000 */
        /* <DEDUP_REMOVED lines=14> */
.L_x_1300:
        /* <DEDUP_REMOVED lines=9> */
[----:B------:R-:W-:Y:S01]  /*3b70*/  FMUL.FTZ R13, R0, R9 ;  /* 0x00000009000d7220 */ /* 0x000fe20000410000 */
[----:B-1----:R-:W-:Y:S02]  /*3b80*/  IMAD R4, R43, UR12, RZ ;  /* 0x0000000c2b047c24 */ /* 0x002fe4000f8e02ff */
[----:B------:R-:W-:-:S04]  /*3b90*/  IMAD.WIDE.U32 R2, R53, UR12, R2 ;  /* 0x0000000c35027c25 */ /* 0x000fc8000f8e0002 */
[----:B------:R-:W-:Y:S01]  /*3ba0*/  IMAD R5, R53, UR13, R4 ;  /* 0x0000000d35057c24 */ /* 0x000fe2000f8e0204 */
[----:B--2---:R-:W-:-:S04]  /*3bb0*/  LEA R4, P0, R2, UR14, 0x2 ;  /* 0x0000000e02047c11 */ /* 0x004fc8000f8010ff */
[----:B------:R-:W-:-:S04]  /*3bc0*/  IADD3 R5, PT, PT, R3, R5, RZ ;  /* 0x0000000503057210 */ /* 0x000fc80007ffe0ff */
[----:B------:R-:W-:-:S05]  /*3bd0*/  LEA.HI.X R5, R2, UR15, R5, 0x2, P0 ;  /* 0x0000000f02057c11 */ /* 0x000fca00080f1405 */
[----:B------:R2:W-:Y:S02]  /*3be0*/  STG.E.64 desc[UR8][R4.64], R12 ;  /* 0x0000000c04007986 */ /* 0x0005e4000c101b08 */
.L_x_1302:
[----:B------:R-:W-:Y:S05]  /*3bf0*/  BSYNC.RECONVERGENT B0 ;  /* 0x0000000000007941 */ /* 0x000fea0003800200 */
.L_x_1301:
[----:B------:R-:W-:Y:S05]  /*3c00*/  BRA.U !UP0, `(.L_x_1303) ;  /* 0x0000000108487547 */ /* 0x000fea000b800000 */
[----:B------:R-:W-:Y:S01]  /*3c10*/  FFMA.FTZ R14, R20, R14, R18 ;  /* 0x0000000e140e7223 */ /* 0x000fe20000010012 */
[----:B------:R-:W-:-:S03]  /*3c20*/  FFMA.FTZ R8, R21, R8, R19 ;  /* 0x0000000815087223 */ /* 0x000fc60000010013 */
[----:B------:R-:W-:Y:S01]  /*3c30*/  FMUL.FTZ R0, R14, -1.4426950216293334961 ;  /* 0xbfb8aa3b0e007820 */ /* 0x000fe20000410000 */
[----:B-12---:R-:W-:-:S05]  /*3c40*/  FMUL.FTZ R4, R8, -1.4426950216293334961 ;  /* 0xbfb8aa3b08047820 */ /* 0x006fca0000410000 */
        /* <DEDUP_REMOVED lines=14> */
.L_x_1303:
[----:B------:R-:W-:Y:S01]  /*3d30*/  ISETP.GE.AND.EX P2, PT, R42, UR17, PT, P2 ;  /* 0x000000112a007c0c */ /* 0x000fe2000bf46320 */
[----:B------:R-:W-:Y:S01]  /*3d40*/  FFMA.FTZ R16, R20, R16, -R11 ;  /* 0x0000001014107223 */ /* 0x000fe2000001080b */
[----:B------:R-:W-:Y:S01]  /*3d50*/  FFMA.FTZ R24, R21, R17, -R24 ;  /* 0x0000001115187223 */ /* 0x000fe20000010818 */
[----:B------:R-:W-:Y:S02]  /*3d60*/  BSSY.RECONVERGENT B0, `(.L_x_1304) ;  /* 0x000000e000007945 */ /* 0x000fe40003800200 */
[-C--:B------:R-:W-:Y:S01]  /*3d70*/  FMUL.FTZ R16, R16, R9.reuse ;  /* 0x0000000910107220 */ /* 0x080fe20000410000 */
[----:B------:R-:W-:-:S07]  /*3d80*/  FMUL.FTZ R17, R24, R9 ;  /* 0x0000000918117220 */ /* 0x000fce0000410000 */
[----:B------:R-:W-:Y:S05]  /*3d90*/  @P2 BRA `(.L_x_1305) ;  /* 0x0000000000282947 */ /* 0x000fea0003800000 */
[----:B------:R-:W3:Y:S01]  /*3da0*/  LDCU.64 UR12, c[0x0][0x3f8] ;  /* 0x00007f00ff0c77ac */ /* 0x000ee20008000a00 */
[----:B------:R-:W-:Y:S01]  /*3db0*/  MOV R58, R60 ;  /* 0x0000003c003a7202 */ /* 0x000fe20000000f00 */
[----:B------:R-:W4:Y:S01]  /*3dc0*/  LDCU.64 UR14, c[0x0][0x380] ;  /* 0x00007000ff0e77ac */ /* 0x000f220008000a00 */
[----:B---3--:R-:W-:-:S03]  /*3dd0*/  IMAD R3, R42, UR12, RZ ;  /* 0x0000000c2a037c24 */ /* 0x008fc6000f8e02ff */
[----:B------:R-:W-:-:S04]  /*3de0*/  IMAD.WIDE.U32 R58, R52, UR12, R58 ;  /* 0x0000000c343a7c25 */ /* 0x000fc8000f8e003a */
[----:B------:R-:W-:Y:S01]  /*3df0*/  IMAD R3, R52, UR13, R3 ;  /* 0x0000000d34037c24 */ /* 0x000fe2000f8e0203 */
[----:B----4-:R-:W-:-:S04]  /*3e00*/  LEA R2, P0, R58, UR14, 0x2 ;  /* 0x0000000e3a027c11 */ /* 0x010fc8000f8010ff */
[----:B------:R-:W-:-:S04]  /*3e10*/  IADD3 R3, PT, PT, R59, R3, RZ ;  /* 0x000000033b037210 */ /* 0x000fc80007ffe0ff */
[----:B------:R-:W-:-:S05]  /*3e20*/  LEA.HI.X R3, R58, UR15, R3, 0x2, P0 ;  /* 0x0000000f3a037c11 */ /* 0x000fca00080f1403 */
[----:B------:R3:W-:Y:S02]  /*3e30*/  STG.E.64 desc[UR8][R2.64], R16 ;  /* 0x0000001002007986 */ /* 0x0007e4000c101b08 */
.L_x_1305:
[----:B------:R-:W-:Y:S05]  /*3e40*/  BSYNC.RECONVERGENT B0 ;  /* 0x0000000000007941 */ /* 0x000fea0003800200 */
.L_x_1304:
[----:B------:R-:W-:Y:S02]  /*3e50*/  IADD3 R49, PT, PT, R46, R49, RZ ;  /* 0x000000312e317210 */ /* 0x000fe40007ffe0ff */
[----:B------:R-:W-:Y:S02]  /*3e60*/  IADD3 R50, PT, PT, R50, 0x1, RZ ;  /* 0x0000000132327810 */ /* 0x000fe40007ffe0ff */
[----:B------:R-:W-:-:S13]  /*3e70*/  ISETP.GE.AND P0, PT, R49, UR4, PT ;  /* 0x0000000431007c0c */ /* 0x000fda000bf06270 */
[----:B------:R-:W-:Y:S05]  /*3e80*/  @!P0 BRA `(.L_x_1306) ;  /* 0xffffffc000dc8947 */ /* 0x000fea000383ffff */
.L_x_1275:
[----:B-12---:R-:W1:Y:S01]  /*3e90*/  LDC R4, c[0x0][0x370] ;  /* 0x0000dc00ff047b82 */ /* 0x006e620000000800 */
[----:B------:R-:W-:Y:S01]  /*3ea0*/  ISETP.NE.AND P2, PT, R48, RZ, PT ;  /* 0x000000ff3000720c */ /* 0x000fe20003f45270 */
[----:B------:R-:W-:Y:S06]  /*3eb0*/  BSSY.RECONVERGENT B0, `(.L_x_1307) ;  /* 0x0000011000007945 */ /* 0x000fec0003800200 */
[----:B------:R-:W2:Y:S08]  /*3ec0*/  LDC R7, c[0x0][0x374] ;  /* 0x0000dd00ff077b82 */ /* 0x000eb00000000800 */
[----:B---3--:R-:W3:Y:S01]  /*3ed0*/  LDC.64 R2, c[0x0][0x3c8] ;  /* 0x0000f200ff027b82 */ /* 0x008ee20000000a00 */
[----:B-1----:R-:W-:-:S02]  /*3ee0*/  IADD3 R5, PT, PT, R4, -0x1, RZ ;  /* 0xffffffff04057810 */ /* 0x002fc40007ffe0ff */
[----:B------:R-:W-:Y:S02]  /*3ef0*/  ISETP.NE.AND P1, PT, R4, 0x1, PT ;  /* 0x000000010400780c */ /* 0x000fe40003f25270 */
[----:B--2---:R-:W-:-:S04]  /*3f00*/  IADD3 R0, PT, PT, R7, -0x1, RZ ;  /* 0xffffffff07007810 */ /* 0x004fc80007ffe0ff */
[----:B------:R-:W-:Y:S02]  /*3f10*/  ISETP.NE.AND P0, PT, R47, R0, PT ;  /* 0x000000002f00720c */ /* 0x000fe40003f05270 */
        /* <DEDUP_REMOVED lines=10> */
.L_x_1308:
[----:B------:R-:W-:Y:S05]  /*3fc0*/  BSYNC.RECONVERGENT B0 ;  /* 0x0000000000007941 */ /* 0x000fea0003800200 */
.L_x_1307:
[----:B------:R-:W-:Y:S05]  /*3fd0*/  @P0 EXIT ;  /* 0x000000000000094d */ /* 0x000fea0003800000 */
[----:B------:R-:W-:Y:S05]  /*3fe0*/  @P2 BRA `(.L_x_1309) ;  /* 0x0000000000202947 */ /* 0x000fea0003800000 */
[----:B------:R-:W-:-:S05]  /*3ff0*/  IMAD R0, R4, R7, RZ ;  /* 0x0000000704007224 */ /* 0x000fca00078e02ff */
[----:B------:R-:W-:-:S13]  /*4000*/  ISETP.NE.AND P0, PT, R0, -0x1, PT ;  /* 0xffffffff0000780c */ /* 0x000fda0003f05270 */
[----:B------:R-:W-:Y:S05]  /*4010*/  @!P0 BRA `(.L_x_1309) ;  /* 0x0000000000148947 */ /* 0x000fea0003800000 */
.L_x_1310:
[----:B-1----:R-:W2:Y:S04]  /*4020*/  LDG.E.STRONG.GPU R5, desc[UR8][R2.64] ;  /* 0x0000000802057981 */ /* 0x002ea8000c1ef900 */
[----:B--2---:R-:W-:Y:S01]  /*4030*/  CCTL.IVALL ;  /* 0x00000000ff00798f */ /* 0x004fe20002000000 */
[----:B------:R-:W-:Y:S05]  /*4040*/  YIELD ;  /* 0x0000000000007946 */ /* 0x000fea0003800000 */
[----:B------:R-:W-:-:S13]  /*4050*/  ISETP.NE.AND P0, PT, R5, R0, PT ;  /* 0x000000000500720c */ /* 0x000fda0003f05270 */
[----:B------:R-:W-:Y:S05]  /*4060*/  @P0 BRA `(.L_x_1310) ;  /* 0xfffffffc00ec0947 */ /* 0x000fea000383ffff */
.L_x_1309:
        /* <DEDUP_REMOVED lines=50> */
[C---:B------:R-:W-:Y:S01]  /*4390*/  SHF.L.U32 R21, R48.reuse, 0x3, RZ ;  /* 0x0000000330157819 */ /* 0x040fe200000006ff */
[----:B------:R-:W2:Y:S01]  /*43a0*/  LDCU.64 UR6, c[0x0][0x390] ;  /* 0x00007200ff0677ac */ /* 0x000ea20008000a00 */
[----:B------:R-:W-:Y:S02]  /*43b0*/  LOP3.LUT R9, R9, 0x3, RZ, 0xc0, !PT ;  /* 0x0000000309097812 */ /* 0x000fe400078ec0ff */
[--C-:B------:R-:W-:Y:S01]  /*43c0*/  SHF.L.U64.HI R22, R48, 0x3, R49.reuse ;  /* 0x0000000330167819 */ /* 0x100fe20000010231 */
[----:B------:R-:W3:Y:S01]  /*43d0*/  LDCU.64 UR10, c[0x0][0x388] ;  /* 0x00007100ff0a77ac */ /* 0x000ee20008000a00 */
[----:B------:R-:W-:Y:S01]  /*43e0*/  SHF.L.U32 R29, R7, 0x2, RZ ;  /* 0x00000002071d7819 */ /* 0x000fe200000006ff */
[----:B------:R-:W-:Y:S01]  /*43f0*/  IMAD.WIDE.U32 R4, R9, 0x1e0, R48 ;  /* 0x000001e009047825 */ /* 0x000fe200078e0030 */
[----:B------:R-:W-:-:S02]  /*4400*/  SHF.L.U64.HI R31, R3, 0x2, R0 ;  /* 0x00000002031f7819 */ /* 0x000fc40000010200 */
[----:B------:R-:W-:Y:S02]  /*4410*/  SHF.L.U64.HI R27, R28, 0x2, R33 ;  /* 0x000000021c1b7819 */ /* 0x000fe40000010221 */
[C---:B-1----:R-:W-:Y:S01]  /*4420*/  LEA R25, P1, R48.reuse, UR4, 0x2 ;  /* 0x0000000430197c11 */ /* 0x042fe2000f8210ff */
[----:B------:R-:W-:Y:S01]  /*4430*/  UMOV UR4, URZ ;  /* 0x000000ff00047c82 */ /* 0x000fe20008000000 */
[----:B--2---:R-:W-:Y:S02]  /*4440*/  IADD3 R23, P2, PT, R21, UR6, RZ ;  /* 0x0000000615177c10 */ /* 0x004fe4000ff5e0ff */
[----:B------:R-:W-:Y:S02]  /*4450*/  LEA.HI.X R26, R48, UR5, R49, 0x2, P1 ;  /* 0x00000005301a7c11 */ /* 0x000fe400088f1431 */
[----:B------:R-:W-:Y:S02]  /*4460*/  IADD3 R49, PT, PT, R5, UR4, RZ ;  /* 0x0000000405317c10 */ /* 0x000fe4000fffe0ff */
[----:B------:R-:W-:Y:S01]  /*4470*/  MOV R48, R4 ;  /* 0x0000000400307202 */ /* 0x000fe20000000f00 */
[----:B------:R-:W-:Y:S01]  /*4480*/  IMAD.WIDE.U32 R4, R6, 0x4, RZ ;  /* 0x0000000406047825 */ /* 0x000fe200078e00ff */
[----:B------:R-:W-:-:S02]  /*4490*/  IADD3.X R24, PT, PT, R22, UR7, RZ, P2, !PT ;  /* 0x0000000716187c10 */ /* 0x000fc400097fe4ff */
[----:B---3--:R-:W-:Y:S02]  /*44a0*/  IADD3 R21, P1, PT, R21, UR10, RZ ;  /* 0x0000000a15157c10 */ /* 0x008fe4000ff3e0ff */
[----:B------:R-:W-:Y:S02]  /*44b0*/  IADD3 R2, P2, PT, RZ, -R9, RZ ;  /* 0x80000009ff027210 */ /* 0x000fe40007f5e0ff */
[----:B------:R-:W-:Y:S02]  /*44c0*/  IADD3.X R22, PT, PT, R22, UR11, RZ, P1, !PT ;  /* 0x0000000b16167c10 */ /* 0x000fe40008ffe4ff */
[----:B------:R-:W-:Y:S02]  /*44d0*/  IADD3 R29, PT, PT, R5, R29, RZ ;  /* 0x0000001d051d7210 */ /* 0x000fe40007ffe0ff */
[----:B------:R-:W-:-:S07]  /*44e0*/  IADD3.X R20, PT, PT, RZ, -0x1, RZ, P2, !PT ;  /* 0xffffffffff147810 */ /* 0x000fce00017fe4ff */
.L_x_1313:
[-C--:B-1----:R-:W-:Y:S02]  /*44f0*/  LEA R10, P1, R3, R25.reuse, 0x2 ;  /* 0x00000019030a7211 */ /* 0x082fe400078210ff */
        /* <DEDUP_REMOVED lines=9> */
[----:B------:R-:W4:Y:S04]  /*4590*/  LDG.E R18, desc[UR8][R12.64] ;  /* 0x000000080c127981 */ /* 0x000f28000c1e1900 */
[----:B------:R-:W4:Y:S01]  /*45a0*/  LDG.E R19, desc[UR8][R14.64] ;  /* 0x000000080e137981 */ /* 0x000f22000c1e1900 */
[----:B-1----:R-:W-:-:S02]  /*45b0*/  MOV R10, R23 ;  /* 0x00000017000a7202 */ /* 0x002fc40000000f00 */
[----:B---3--:R-:W-:Y:S02]  /*45c0*/  MOV R8, R21 ;  /* 0x0000001500087202 */ /* 0x008fe40000000f00 */
        /* <DEDUP_REMOVED lines=13> */
[----:B----4-:R1:W-:Y:S01]  /*46a0*/  STG.E.64 desc[UR8][R10.64], R18 ;  /* 0x000000120a007986 */ /* 0x0103e2000c101b08 */
[----:B------:R-:W-:Y:S05]  /*46b0*/  @P1 BRA `(.L_x_1313) ;  /* 0xfffffffc008c1947 */ /* 0x000fea000383ffff */
.L_x_1312:
[----:B------:R-:W-:Y:S05]  /*46c0*/  BSYNC.RECONVERGENT B0 ;  /* 0x0000000000007941 */ /* 0x000fea0003800200 */
.L_x_1311:
[----:B------:R-:W-:Y:S05]  /*46d0*/  @!P0 EXIT ;  /* 0x000000000000894d */ /* 0x000fea0003800000 */
[C---:B------:R-:W-:Y:S01]  /*46e0*/  SHF.L.U64.HI R2, R6.reuse, 0x2, R7 ;  /* 0x0000000206027819 */ /* 0x040fe20000010207 */
[----:B------:R-:W2:Y:S01]  /*46f0*/  LDCU.64 UR4, c[0x0][0x3d8] ;  /* 0x00007b00ff0477ac */ /* 0x000ea20008000a00 */
[----:B------:R-:W-:Y:S02]  /*4700*/  SHF.L.U32 R6, R6, 0x2, RZ ;  /* 0x0000000206067819 */ /* 0x000fe400000006ff */
[C---:B------:R-:W-:Y:S01]  /*4710*/  SHF.L.U64.HI R7, R28.reuse, 0x2, R33 ;  /* 0x000000021c077819 */ /* 0x040fe20000010221 */
[----:B------:R-:W3:Y:S01]  /*4720*/  LDCU.64 UR6, c[0x0][0x388] ;  /* 0x00007100ff0677ac */ /* 0x000ee20008000a00 */
[----:B-1----:R-:W-:Y:S02]  /*4730*/  SHF.L.U32 R8, R28, 0x2, RZ ;  /* 0x000000021c087819 */ /* 0x002fe400000006ff */
[C---:B------:R-:W-:Y:S01]  /*4740*/  SHF.L.U64.HI R4, R3.reuse, 0x2, R0 ;  /* 0x0000000203047819 */ /* 0x040fe20000010200 */
[----:B------:R-:W1:Y:S01]  /*4750*/  LDCU.64 UR10, c[0x0][0x390] ;  /* 0x00007200ff0a77ac */ /* 0x000e620008000a00 */
[----:B------:R-:W-:-:S07]  /*4760*/  SHF.L.U32 R5, R3, 0x2, RZ ;  /* 0x0000000203057819 */ /* 0x000fce00000006ff */
.L_x_1314:
[C---:B----4-:R-:W-:Y:S02]  /*4770*/  SHF.L.U32 R19, R48.reuse, 0x2, RZ ;  /* 0x0000000230137819 */ /* 0x050fe400000006ff */
[----:B------:R-:W-:Y:S02]  /*4780*/  SHF.L.U64.HI R21, R48, 0x2, R49 ;  /* 0x0000000230157819 */ /* 0x000fe40000010231 */
[----:B--2---:R-:W-:-:S04]  /*4790*/  IADD3 R10, P0, PT, R19, UR4, RZ ;  /* 0x00000004130a7c10 */ /* 0x004fc8000ff1e0ff */
        /* <DEDUP_REMOVED lines=9> */
[----:B------:R-:W4:Y:S04]  /*4830*/  LDG.E R27, desc[UR8][R16.64] ;  /* 0x00000008101b7981 */ /* 0x000f28000c1e1900 */
[----:B------:R0:W4:Y:S01]  /*4840*/  LDG.E R26, desc[UR8][R14.64] ;  /* 0x000000080e1a7981 */ /* 0x000122000c1e1900 */
[C---:B------:R-:W-:Y:S02]  /*4850*/  SHF.L.U32 R9, R48.reuse, 0x3, RZ ;  /* 0x0000000330097819 */ /* 0x040fe400000006ff */
[----:B------:R-:W-:Y:S02]  /*4860*/  SHF.L.U64.HI R18, R48, 0x3, R49 ;  /* 0x0000000330127819 */ /* 0x000fe40000010231 */
[----:B------:R-:W-:Y:S02]  /*4870*/  LOP3.LUT R22, R9, 0xfffffff8, RZ, 0xc0, !PT ;  /* 0xfffffff809167812 */ /* 0x000fe400078ec0ff */
[----:B------:R-:W-:-:S02]  /*4880*/  LOP3.LUT R19, R19, 0xfffffffc, RZ, 0xc0, !PT ;  /* 0xfffffffc13137812 */ /* 0x000fc400078ec0ff */
[----:B--2---:R-:W-:Y:S02]  /*4890*/  LOP3.LUT R11, R18, 0x3, RZ, 0xc0, !PT ;  /* 0x00000003120b7812 */ /* 0x004fe400078ec0ff */
[C---:B---3--:R-:W-:Y:S02]  /*48a0*/  IADD3 R20, P0, PT, R22.reuse, UR6, RZ ;  /* 0x0000000616147c10 */ /* 0x048fe4000ff1e0ff */
[----:B------:R-:W-:Y:S02]  /*48b0*/  LOP3.LUT R10, R21, 0x3, RZ, 0xc0, !PT ;  /* 0x00000003150a7812 */ /* 0x000fe400078ec0ff */
[----:B-1----:R-:W-:Y:S02]  /*48c0*/  IADD3 R22, P1, PT, R22, UR10, RZ ;  /* 0x0000000a16167c10 */ /* 0x002fe4000ff3e0ff */
[----:B-----5:R-:W-:Y:S02]  /*48d0*/  IADD3 R12, P2, PT, R19, UR4, RZ ;  /* 0x00000004130c7c10 */ /* 0x020fe4000ff5e0ff */
[----:B------:R-:W-:-:S02]  /*48e0*/  IADD3.X R21, PT, PT, R11, UR7, RZ, P0, !PT ;  /* 0x000000070b157c10 */ /* 0x000fc400087fe4ff */
[----:B------:R-:W-:Y:S02]  /*48f0*/  IADD3.X R23, PT, PT, R11, UR11, RZ, P1, !PT ;  /* 0x0000000b0b177c10 */ /* 0x000fe40008ffe4ff */
[----:B------:R-:W-:Y:S02]  /*4900*/  IADD3.X R13, PT, PT, R10, UR5, RZ, P2, !PT ;  /* 0x000000050a0d7c10 */ /* 0x000fe400097fe4ff */
[C---:B0-----:R-:W-:Y:S02]  /*4910*/  IADD3 R14, P0, PT, R12.reuse, R5, RZ ;  /* 0x000000050c0e7210 */ /* 0x041fe40007f1e0ff */
[C---:B------:R-:W-:Y:S02]  /*4920*/  IADD3 R16, P1, PT, R12.reuse, R6, RZ ;  /* 0x000000060c107210 */ /* 0x040fe40007f3e0ff */
[----:B------:R-:W-:Y:S02]  /*4930*/  IADD3 R10, P2, PT, R12, R8, RZ ;  /* 0x000000080c0a7210 */ /* 0x000fe40007f5e0ff */
[----:B------:R-:W-:-:S02]  /*4940*/  IADD3.X R15, PT, PT, R13, R4, RZ, P0, !PT ;  /* 0x000000040d0f7210 */ /* 0x000fc400007fe4ff */
[C---:B------:R-:W-:Y:S02]  /*4950*/  IADD3.X R17, PT, PT, R13.reuse, R2, RZ, P1, !PT ;  /* 0x000000020d117210 */ /* 0x040fe40000ffe4ff */
[----:B------:R-:W-:Y:S01]  /*4960*/  IADD3.X R11, PT, PT, R13, R7, RZ, P2, !PT ;  /* 0x000000070d0b7210 */ /* 0x000fe200017fe4ff */
[----:B----4-:R0:W-:Y:S04]  /*4970*/  STG.E.64 desc[UR8][R20.64], R24 ;  /* 0x0000001814007986 */ /* 0x0101e8000c101b08 */
        /* <DEDUP_REMOVED lines=29> */
[----:B--2---:R-:W2:Y:S04]  /*4b50*/  LDG.E R24, desc[UR8][R12.64+0x1680] ;  /* 0x001680080c187981 */ /* 0x004ea8000c1e1900 */
        /* <DEDUP_REMOVED lines=15> */
[----:B--2---:R4:W-:Y:S04]  /*4c50*/  STG.E.64 desc[UR8][R18.64], R24 ;  /* 0x0000001812007986 */ /* 0x0049e8000c101b08 */
[----:B---3--:R4:W-:Y:S07]  /*4c60*/  STG.E.64 desc[UR8][R22.64], R28 ;  /* 0x0000001c16007986 */ /* 0x0089ee000c101b08 */
[----:B------:R-:W-:Y:S05]  /*4c70*/  @P0 BRA `(.L_x_1314) ;  /* 0xfffffff800bc0947 */ /* 0x000fea000383ffff */
[----:B------:R-:W-:Y:S05]  /*4c80*/  EXIT ;  /* 0x000000000000794d */ /* 0x000fea0003800000 */
.L_x_1315:
        /* <DEDUP_REMOVED lines=15> */
.L_x_3432:


//--------------------- .text._Z35group_norm_nhwc_bwd_one_pass_kernelI11Fp32IOFp32WLi256ELi30ELi480EEv26Group_norm_nhwc_bwd_params --------------------------
	.section	.text._Z35group_norm_nhwc_bwd_one_pass_kernelI11Fp32IOFp32WLi256ELi30ELi480EEv26Group_norm_nhwc_bwd_params,"ax",@progbits
	.align	128
        .global         _Z35group_norm_nhwc_bwd_one_pass_kernelI11Fp32IOFp32WLi256ELi30ELi480EEv26Group_norm_nhwc_bwd_params
        .type           _Z35group_norm_nhwc_bwd_one_pass_kernelI11Fp32IOFp32WLi256ELi30ELi480EEv26Group_norm_nhwc_bwd_params,@function
        .size           _Z35group_norm_nhwc_bwd_one_pass_kernelI11Fp32IOFp32WLi256ELi30ELi480EEv26Group_norm_nhwc_bwd_params,(.L_x_3433 - _Z35group_norm_nhwc_bwd_one_pass_kernelI11Fp32IOFp32WLi256ELi30ELi480EEv26Group_norm_nhwc_bwd_params)
        .other          _Z35group_norm_nhwc_bwd_one_pass_kernelI11Fp32IOFp32WLi256ELi30ELi480EEv26Group_norm_nhwc_bwd_params,@"STO_CUDA_ENTRY STV_DEFAULT"
_Z35group_norm_nhwc_bwd_one_pass_kernelI11Fp32IOFp32WLi256ELi30ELi480EEv26Group_norm_nhwc_bwd_params:
.text._Z35group_norm_nhwc_bwd_one_pass_kernelI11Fp32IOFp32WLi256ELi30ELi480EEv26Group_norm_nhwc_bwd_params:
[----:B------:R-:W-:Y:S08]  /*0000*/  LDC R1, c[0x0][0x37c] ;  /* 0x0000df00ff017b82 */ /* 0x000ff00000000800 */
[----:B------:R-:W0:Y:S01]  /*0010*/  S2UR UR5, SR_CTAID.Y ;  /* 0x00000000000579c3 */ /* 0x000e220000002600 */
[----:B------:R-:W1:Y:S01]  /*0020*/  LDCU UR4, c[0x0][0x410] ;  /* 0x00008200ff0477ac */ /* 0x000e620008000800 */
[----:B------:R-:W2:Y:S01]  /*0030*/  S2R R0, SR_TID.X ;  /* 0x0000000000007919 */ /* 0x000ea20000002100 */
[----:B------:R-:W1:Y:S01]  /*0040*/  LDCU UR6, c[0x0][0x3e0] ;  /* 0x00007c00ff0677ac */ /* 0x000e620008000800 */
[----:B------:R-:W3:Y:S01]  /*0050*/  LDCU.64 UR14, c[0x0][0x358] ;  /* 0x00006b00ff0e77ac */ /* 0x000ee20008000a00 */
[----:B-1----:R-:W-:-:S04]  /*0060*/  UIMAD UR4, UR4, UR6, URZ ;  /* 0x00000006040472a4 */ /* 0x002fc8000f8e02ff */
[----:B0-----:R-:W-:-:S09]  /*0070*/  UISETP.GE.AND UP0, UPT, UR5, UR4, UPT ;  /* 0x000000040500728c */ /* 0x001fd2000bf06270 */
[----:B--23--:R-:W-:Y:S05]  /*0080*/  BRA.U UP0, `(.L_x_1316) ;  /* 0x00000065000c7547 */ /* 0x00cfea000b800000 */
[----:B------:R-:W-:Y:S01]  /*0090*/  LOP3.LUT R2, R0, 0xffff, RZ, 0xc0, !PT ;  /* 0x0000ffff00027812 */ /* 0x000fe200078ec0ff */
[----:B------:R-:W0:Y:S01]  /*00a0*/  S2R R61, SR_LANEID ;  /* 0x00000000003d7919 */ /* 0x000e220000000000 */
[----:B------:R-:W-:-:S03]  /*00b0*/  UMOV UR4, URZ ;  /* 0x000000ff00047c82 */ /* 0x000fc60008000000 */
        /* <DEDUP_REMOVED lines=8> */
[----:B0-----:R-:W-:-:S07]  /*0140*/  LOP3.LUT R58, R60, 0xffff, RZ, 0xc0, !PT ;  /* 0x0000ffff3c3a7812 */ /* 0x001fce00078ec0ff */
.L_x_1359:
[----:B0-----:R-:W0:Y:S01]  /*0150*/  LDC R6, c[0x0][0x410] ;  /* 0x00010400ff067b82 */ /* 0x001e220000000800 */
[----:B-1----:R-:W1:Y:S01]  /*0160*/  LDCU.128 UR16, c[0x0][0x400] ;  /* 0x00008000ff1077ac */ /* 0x002e620008000c00 */
[----:B------:R-:W-:Y:S01]  /*0170*/  ISETP.LE.AND P2, PT, RZ, UR5, PT ;  /* 0x00000005ff007c0c */ /* 0x000fe2000bf43270 */
[----:B------:R-:W2:Y:S05]  /*0180*/  LDCU.U8 UR8, c[0x0][0x414] ;  /* 0x00008280ff0877ac */ /* 0x000eaa0008000000 */
[----:B------:R-:W3:Y:S01]  /*0190*/  S2UR UR11, SR_CTAID.X ;  /* 0x00000000000b79c3 */ /* 0x000ee20000002500 */
[----:B------:R-:W-:Y:S01]  /*01a0*/  CS2R R56, SRZ ;  /* 0x0000000000387805 */ /* 0x000fe2000001ff00 */
[----:B------:R-:W4:Y:S01]  /*01b0*/  LDCU.64 UR6, c[0x0][0x3b8] ;  /* 0x00007700ff0677ac */ /* 0x000f220008000a00 */
[----:B0-----:R-:W-:-:S04]  /*01c0*/  IABS R5, R6 ;  /* 0x0000000600057213 */ /* 0x001fc80000000000 */
        /* <DEDUP_REMOVED lines=8> */
[----:B------:R-:W-:Y:S02]  /*0250*/  IMAD.HI.U32 R3, R3, R7, R2 ;  /* 0x0000000703037227 */ /* 0x000fe400078e0002 */
[----:B------:R-:W3:Y:S04]  /*0260*/  LDC R2, c[0x0][0x41c] ;  /* 0x00010700ff027b82 */ /* 0x000ee80000000800 */
[----:B------:R-:W-:-:S05]  /*0270*/  IMAD.HI.U32 R3, R3, R4, RZ ;  /* 0x0000000403037227 */ /* 0x000fca00078e00ff */
[----:B------:R-:W-:-:S05]  /*0280*/  IADD3 R0, PT, PT, -R3, RZ, RZ ;  /* 0x000000ff03007210 */ /* 0x000fca0007ffe1ff */
[----:B------:R-:W-:-:S05]  /*0290*/  IMAD R0, R5, R0, R4 ;  /* 0x0000000005007224 */ /* 0x000fca00078e0204 */
[----:B------:R-:W-:Y:S01]  /*02a0*/  ISETP.GT.U32.AND P4, PT, R5, R0, PT ;  /* 0x000000000500720c */ /* 0x000fe20003f84070 */
[----:B---3--:R-:W-:Y:S01]  /*02b0*/  IMAD R51, R2, UR11, R59 ;  /* 0x0000000b02337c24 */ /* 0x008fe2000f8e023b */
[----:B------:R-:W-:-:S04]  /*02c0*/  LOP3.LUT R2, R6, UR5, RZ, 0x3c, !PT ;  /* 0x0000000506027c12 */ /* 0x000fc8000f8e3cff */
[----:B------:R-:W-:Y:S02]  /*02d0*/  ISETP.GE.U32.AND P3, PT, R51, UR16, PT ;  /* 0x0000001033007c0c */ /* 0x000fe4000bf66070 */
[----:B------:R-:W-:-:S05]  /*02e0*/  SHF.R.S32.HI R9, RZ, 0x1f, R51 ;  /* 0x0000001fff097819 */ /* 0x000fca0000011433 */
[-C--:B------:R-:W-:Y:S02]  /*02f0*/  @!P4 IADD3 R0, PT, PT, R0, -R5.reuse, RZ ;  /* 0x800000050000c210 */ /* 0x080fe40007ffe0ff */
[----:B------:R-:W-:Y:S02]  /*0300*/  ISETP.GE.AND.EX P3, PT, R9, UR17, PT, P3 ;  /* 0x0000001109007c0c */ /* 0x000fe4000bf66330 */
[CC--:B------:R-:W-:Y:S02]  /*0310*/  ISETP.GE.U32.AND P1, PT, R0.reuse, R5.reuse, PT ;  /* 0x000000050000720c */ /* 0x0c0fe40003f26070 */
[----:B------:R-:W-:Y:S02]  /*0320*/  ISETP.GT.U32.AND P5, PT, R5, R0, PT ;  /* 0x000000000500720c */ /* 0x000fe40003fa4070 */
[----:B------:R-:W-:Y:S02]  /*0330*/  IADD3 R5, PT, PT, R0, -R5, RZ ;  /* 0x8000000500057210 */ /* 0x000fe40007ffe0ff */
[----:B------:R-:W-:-:S02]  /*0340*/  ISETP.GE.AND P0, PT, R2, RZ, PT ;  /* 0x000000ff0200720c */ /* 0x000fc40003f06270 */
[----:B------:R-:W-:Y:S02]  /*0350*/  SEL R5, R5, R0, !P5 ;  /* 0x0000000005057207 */ /* 0x000fe40006800000 */
[----:B------:R-:W-:Y:S01]  /*0360*/  @!P4 IADD3 R3, PT, PT, R3, 0x1, RZ ;  /* 0x000000010303c810 */ /* 0x000fe20007ffe0ff */
[----:B------:R-:W0:Y:S01]  /*0370*/  @!P3 LDC.64 R30, c[0x0][0x3f8] ;  /* 0x0000fe00ff1ebb82 */ /* 0x000e220000000a00 */
[----:B------:R-:W-:Y:S02]  /*0380*/  IADD3 R25, PT, PT, R51, 0x20, RZ ;  /* 0x0000002033197810 */ /* 0x000fe40007ffe0ff */
[----:B------:R-:W-:Y:S02]  /*0390*/  ISETP.NE.AND P5, PT, R6, RZ, PT ;  /* 0x000000ff0600720c */ /* 0x000fe40003fa5270 */
[----:B------:R-:W-:Y:S02]  /*03a0*/  LOP3.LUT R0, RZ, R6, RZ, 0x33, !PT ;  /* 0x00000006ff007212 */ /* 0x000fe400078e33ff */
[----:B------:R-:W-:Y:S01]  /*03b0*/  @!P2 IADD3 R5, PT, PT, -R5, RZ, RZ ;  /* 0x000000ff0505a210 */ /* 0x000fe20007ffe1ff */
[----:B------:R-:W1:Y:S01]  /*03c0*/  @!P3 LDC.64 R16, c[0x0][0x3a0] ;  /* 0x0000e800ff10bb82 */ /* 0x000e620000000a00 */
[----:B------:R-:W-:-:S02]  /*03d0*/  @P1 IADD3 R3, PT, PT, R3, 0x1, RZ ;  /* 0x0000000103031810 */ /* 0x000fc40007ffe0ff */
[----:B------:R-:W-:Y:S02]  /*03e0*/  ISETP.GE.U32.AND P4, PT, R25, UR16, PT ;  /* 0x0000001019007c0c */ /* 0x000fe4000bf86070 */
[----:B------:R-:W-:Y:S02]  /*03f0*/  SHF.R.S32.HI R23, RZ, 0x1f, R25 ;  /* 0x0000001fff177819 */ /* 0x000fe40000011419 */
[C---:B------:R-:W-:Y:S01]  /*0400*/  SEL R5, R0.reuse, R5, !P5 ;  /* 0x0000000500057207 */ /* 0x040fe20006800000 */
[----:B------:R-:W3:Y:S01]  /*0410*/  @!P3 LDC.64 R14, c[0x0][0x398] ;  /* 0x0000e600ff0ebb82 */ /* 0x000ee20000000a00 */
[----:B------:R-:W-:Y:S02]  /*0420*/  @!P0 IADD3 R3, PT, PT, -R3, RZ, RZ ;  /* 0x000000ff03038210 */ /* 0x000fe40007ffe1ff */
[----:B------:R-:W-:Y:S01]  /*0430*/  ISETP.GE.AND.EX P4, PT, R23, UR17, PT, P4 ;  /* 0x0000001117007c0c */ /* 0x000fe2000bf86340 */
[----:B------:R-:W-:Y:S01]  /*0440*/  IMAD R7, R5, 0x1e, RZ ;  /* 0x0000001e05077824 */ /* 0x000fe200078e02ff */
[----:B------:R-:W-:-:S02]  /*0450*/  SEL R3, R0, R3, !P5 ;  /* 0x0000000300037207 */ /* 0x000fc40006800000 */
[----:B------:R-:W-:Y:S02]  /*0460*/  IADD3 R0, PT, PT, R51, 0x40, RZ ;  /* 0x0000004033007810 */ /* 0x000fe40007ffe0ff */
[C---:B------:R-:W-:Y:S02]  /*0470*/  IADD3 R6, P0, PT, R7.reuse, R58, RZ ;  /* 0x0000003a07067210 */ /* 0x040fe40007f1e0ff */
[----:B------:R-:W-:Y:S02]  /*0480*/  SHF.R.S32.HI R2, RZ, 0x1f, R3 ;  /* 0x0000001fff027819 */ /* 0x000fe40000011403 */
[----:B------:R-:W-:Y:S02]  /*0490*/  ISETP.GE.U32.AND P2, PT, R0, UR16, PT ;  /* 0x0000001000007c0c */ /* 0x000fe4000bf46070 */
[----:B------:R-:W-:Y:S01]  /*04a0*/  SHF.R.S32.HI R29, RZ, 0x1f, R0 ;  /* 0x0000001fff1d7819 */ /* 0x000fe20000011400 */
[----:B------:R-:W-:Y:S01]  /*04b0*/  IMAD R2, R2, UR18, RZ ;  /* 0x0000001202027c24 */ /* 0x000fe2000f8e02ff */
[----:B------:R-:W-:Y:S01]  /*04c0*/  LEA.HI.X.SX32 R7, R7, RZ, 0x1, P0 ;  /* 0x000000ff07077211 */ /* 0x000fe200000f0eff */
[----:B------:R-:W4:Y:S01]  /*04d0*/  @!P4 LDC.64 R12, c[0x0][0x3f8] ;  /* 0x0000fe00ff0ccb82 */ /* 0x000f220000000a00 */
[----:B------:R-:W-:Y:S01]  /*04e0*/  ISETP.GE.AND.EX P2, PT, R29, UR17, PT, P2 ;  /* 0x000000111d007c0c */ /* 0x000fe2000bf46320 */
[C---:B------:R-:W-:Y:S01]  /*04f0*/  IMAD R11, R3.reuse, UR19, R2 ;  /* 0x00000013030b7c24 */ /* 0x040fe2000f8e0202 */
[----:B--2---:R-:W-:Y:S01]  /*0500*/  ISETP.NE.AND P0, PT, RZ, UR8, PT ;  /* 0x00000008ff007c0c */ /* 0x004fe2000bf05270 */
[----:B------:R-:W-:Y:S01]  /*0510*/  IMAD.WIDE.U32 R6, R3, UR18, R6 ;  /* 0x0000001203067c25 */ /* 0x000fe2000f8e0006 */
[----:B------:R-:W-:-:S02]  /*0520*/  IADD3 R20, PT, PT, R51, 0x60, RZ ;  /* 0x0000006033147810 */ /* 0x000fc40007ffe0ff */
[----:B------:R-:W-:Y:S01]  /*0530*/  LOP3.LUT R58, R60, 0xffff, RZ, 0xc0, !PT ;  /* 0x0000ffff3c3a7812 */ /* 0x000fe200078ec0ff */
[----:B0-----:R-:W-:Y:S01]  /*0540*/  @!P3 IMAD R2, R9, R30, RZ ;  /* 0x0000001e0902b224 */ /* 0x001fe200078e02ff */
[----:B------:R-:W-:Y:S01]  /*0550*/  IADD3 R9, PT, PT, R7, R11, RZ ;  /* 0x0000000b07097210 */ /* 0x000fe20007ffe0ff */
[----:B------:R-:W0:Y:S01]  /*0560*/  @!P4 LDC.64 R26, c[0x0][0x3a0] ;  /* 0x0000e800ff1acb82 */ /* 0x000e220000000a00 */
[----:B------:R-:W-:Y:S01]  /*0570*/  @!P3 MOV R8, R6 ;  /* 0x000000060008b202 */ /* 0x000fe20000000f00 */
[C---:B------:R-:W-:Y:S01]  /*0580*/  @!P3 IMAD R31, R51.reuse, R31, R2 ;  /* 0x0000001f331fb224 */ /* 0x040fe200078e0202 */
[----:B------:R-:W-:Y:S02]  /*0590*/  ISETP.GE.U32.AND P1, PT, R20, UR16, PT ;  /* 0x0000001014007c0c */ /* 0x000fe4000bf26070 */
[----:B------:R-:W-:Y:S01]  /*05a0*/  SHF.R.S32.HI R21, RZ, 0x1f, R20 ;  /* 0x0000001fff157819 */ /* 0x000fe20000011414 */
[----:B------:R-:W-:Y:S01]  /*05b0*/  @!P3 IMAD.WIDE.U32 R2, R51, R30, R8 ;  /* 0x0000001e3302b225 */ /* 0x000fe200078e0008 */
[----:B------:R-:W-:Y:S01]  /*05c0*/  @!P4 MOV R22, R6 ;  /* 0x000000060016c202 */ /* 0x000fe20000000f00 */
[----:B------:R-:W2:Y:S01]  /*05d0*/  @!P2 LDC.64 R10, c[0x0][0x3f8] ;  /* 0x0000fe00ff0aab82 */ /* 0x000ea20000000a00 */
[----:B------:R-:W-:-:S02]  /*05e0*/  ISETP.GE.AND.EX P1, PT, R21, UR17, PT, P1 ;  /* 0x0000001115007c0c */ /* 0x000fc4000bf26310 */
[----:B------:R-:W-:Y:S02]  /*05f0*/  @!P3 IADD3 R31, PT, PT, R3, R31, RZ ;  /* 0x0000001f031fb210 */ /* 0x000fe40007ffe0ff */
[C---:B------:R-:W-:Y:S02]  /*0600*/  @!P3 SHF.L.U32 R3, R2.reuse, 0x2, RZ ;  /* 0x000000020203b819 */ /* 0x040fe400000006ff */
[----:B------:R-:W-:Y:S01]  /*0610*/  @!P3 SHF.L.U64.HI R4, R2, 0x2, R31 ;  /* 0x000000020204b819 */ /* 0x000fe2000001021f */
[----:B----4-:R-:W-:Y:S01]  /*0620*/  @!P4 IMAD R2, R23, R12, RZ ;  /* 0x0000000c1702c224 */ /* 0x010fe200078e02ff */
[----:B------:R-:W4:Y:S01]  /*0630*/  @!P4 LDC.64 R18, c[0x0][0x398] ;  /* 0x0000e600ff12cb82 */ /* 0x000f220000000a00 */
[C---:B-1----:R-:W-:Y:S02]  /*0640*/  @!P3 IADD3 R16, P5, PT, R3.reuse, R16, RZ ;  /* 0x000000100310b210 */ /* 0x042fe40007fbe0ff */
[----:B---3--:R-:W-:Y:S01]  /*0650*/  @!P3 IADD3 R14, P6, PT, R3, R14, RZ ;  /* 0x0000000e030eb210 */ /* 0x008fe20007fde0ff */
[----:B------:R-:W-:Y:S01]  /*0660*/  @!P4 IMAD R31, R25, R13, R2 ;  /* 0x0000000d191fc224 */ /* 0x000fe200078e0202 */
[----:B------:R-:W-:-:S02]  /*0670*/  @!P4 MOV R23, R9 ;  /* 0x000000090017c202 */ /* 0x000fc40000000f00 */
[C---:B------:R-:W-:Y:S01]  /*0680*/  @!P3 IADD3.X R17, PT, PT, R4.reuse, R17, RZ, P5, !PT ;  /* 0x000000110411b210 */ /* 0x040fe20002ffe4ff */
[----:B------:R-:W1:Y:S01]  /*0690*/  @P0 LDC.64 R2, c[0x0][0x3b0] ;  /* 0x0000ec00ff020b82 */ /* 0x000e620000000a00 */
[----:B------:R-:W-:Y:S01]  /*06a0*/  @!P3 IADD3.X R15, PT, PT, R4, R15, RZ, P6, !PT ;  /* 0x0000000f040fb210 */ /* 0x000fe200037fe4ff */
[----:B------:R-:W-:Y:S01]  /*06b0*/  @!P4 IMAD.WIDE.U32 R12, R25, R12, R22 ;  /* 0x0000000c190cc225 */ /* 0x000fe200078e0016 */
[----:B------:R-:W-:Y:S01]  /*06c0*/  @!P2 MOV R22, R6 ;  /* 0x000000060016a202 */ /* 0x000fe20000000f00 */
[----:B------:R3:W5:Y:S01]  /*06d0*/  @!P3 LDG.E.64 R56, desc[UR14][R16.64] ;  /* 0x0000000e1038b981 */ /* 0x000762000c1e1b00 */
[----:B------:R-:W-:Y:S01]  /*06e0*/  @!P2 MOV R23, R9 ;  /* 0x000000090017a202 */ /* 0x000fe20000000f00 */
[-C--:B--2---:R-:W-:Y:S02]  /*06f0*/  @!P2 IMAD R29, R29, R10.reuse, RZ ;  /* 0x0000000a1d1da224 */ /* 0x084fe400078e02ff */
[----:B------:R-:W2:Y:S01]  /*0700*/  @!P1 LDC.64 R42, c[0x0][0x3f8] ;  /* 0x0000fe00ff2a9b82 */ /* 0x000ea20000000a00 */
[----:B------:R-:W-:Y:S01]  /*0710*/  @!P4 IADD3 R25, PT, PT, R13, R31, RZ ;  /* 0x0000001f0d19c210 */ /* 0x000fe20007ffe0ff */
[----:B------:R-:W-:Y:S01]  /*0720*/  @!P2 IMAD R29, R0, R11, R29 ;  /* 0x0000000b001da224 */ /* 0x000fe200078e021d */
[----:B------:R-:W-:Y:S01]  /*0730*/  @!P4 SHF.L.U32 R13, R12, 0x2, RZ ;  /* 0x000000020c0dc819 */ /* 0x000fe200000006ff */
[----:B------:R-:W-:Y:S01]  /*0740*/  @!P2 IMAD.WIDE.U32 R10, R0, R10, R22 ;  /* 0x0000000a000aa225 */ /* 0x000fe200078e0016 */
[----:B------:R-:W-:-:S02]  /*0750*/  IADD3 R31, PT, PT, R51, 0x80, RZ ;  /* 0x00000080331f7810 */ /* 0x000fc40007ffe0ff */
[----:B0-----:R-:W-:Y:S01]  /*0760*/  @!P4 IADD3 R26, P5, PT, R13, R26, RZ ;  /* 0x0000001a0d1ac210 */ /* 0x001fe20007fbe0ff */
[----:B------:R-:W0:Y:S01]  /*0770*/  @!P2 LDC.64 R46, c[0x0][0x3a0] ;  /* 0x0000e800ff2eab82 */ /* 0x000e220000000a00 */
[----:B------:R-:W-:Y:S02]  /*0780*/  @!P2 IADD3 R11, PT, PT, R11, R29, RZ ;  /* 0x0000001d0b0ba210 */ /* 0x000fe40007ffe0ff */
[----:B----4-:R-:W-:Y:S01]  /*0790*/  @!P4 IADD3 R18, P6, PT, R13, R18, RZ ;  /* 0x000000120d12c210 */ /* 0x010fe20007fde0ff */
[----:B------:R-:W-:Y:S01]  /*07a0*/  IMAD R13, R5, 0x1e, R58 ;  /* 0x0000001e050d7824 */ /* 0x000fe200078e023a */
[C---:B------:R-:W-:Y:S02]  /*07b0*/  @!P2 SHF.L.U32 R35, R10.reuse, 0x2, RZ ;  /* 0x000000020a23a819 */ /* 0x040fe400000006ff */
[----:B------:R-:W-:Y:S02]  /*07c0*/  @!P2 SHF.L.U64.HI R0, R10, 0x2, R11 ;  /* 0x000000020a00a819 */ /* 0x000fe4000001020b */
[----:B------:R-:W-:Y:S01]  /*07d0*/  CS2R R10, SRZ ;  /* 0x00000000000a7805 */ /* 0x000fe2000001ff00 */
[----:B-1----:R-:W-:Y:S01]  /*07e0*/  @P0 IMAD.WIDE R22, R13, 0x4, R2 ;  /* 0x000000040d160825 */ /* 0x002fe200078e0202 */
[----:B------:R-:W-:Y:S01]  /*07f0*/  SHF.R.S32.HI R53, RZ, 0x1f, R31 ;  /* 0x0000001fff357819 */ /* 0x000fe2000001141f */
[----:B------:R-:W1:Y:S01]  /*0800*/  @!P2 LDC.64 R44, c[0x0][0x398] ;  /* 0x0000e600ff2cab82 */ /* 0x000e620000000a00 */
[----:B------:R-:W-:-:S02]  /*0810*/  @!P1 MOV R2, R6 ;  /* 0x0000000600029202 */ /* 0x000fc40000000f00 */
[----:B------:R4:W5:Y:S01]  /*0820*/  @P0 LDG.E.64 R10, desc[UR14][R22.64] ;  /* 0x0000000e160a0981 */ /* 0x000962000c1e1b00 */
[----:B------:R-:W-:Y:S01]  /*0830*/  ISETP.GE.U32.AND P0, PT, R31, UR16, PT ;  /* 0x000000101f007c0c */ /* 0x000fe2000bf06070 */
[-C--:B--2---:R-:W-:Y:S01]  /*0840*/  @!P1 IMAD R21, R21, R42.reuse, RZ ;  /* 0x0000002a15159224 */ /* 0x084fe200078e02ff */
[----:B------:R-:W-:Y:S02]  /*0850*/  @!P1 MOV R3, R9 ;  /* 0x0000000900039202 */ /* 0x000fe40000000f00 */
[----:B------:R-:W-:Y:S01]  /*0860*/  ISETP.GE.AND.EX P0, PT, R53, UR17, PT, P0 ;  /* 0x0000001135007c0c */ /* 0x000fe2000bf06300 */
[C---:B------:R-:W-:Y:S01]  /*0870*/  @!P1 IMAD R43, R20.reuse, R43, R21 ;  /* 0x0000002b142b9224 */ /* 0x040fe200078e0215 */
[----:B---3--:R-:W2:Y:S01]  /*0880*/  @!P1 LDC.64 R16, c[0x0][0x398] ;  /* 0x0000e600ff109b82 */ /* 0x008ea20000000a00 */
[----:B------:R-:W-:-:S04]  /*0890*/  @!P1 IMAD.WIDE.U32 R20, R20, R42, R2 ;  /* 0x0000002a14149225 */ /* 0x000fc800078e0002 */
[----:B------:R-:W-:Y:S01]  /*08a0*/  HFMA2 R3, -RZ, RZ, 0, 0 ;  /* 0x00000000ff037431 */ /* 0x000fe200000001ff */
[----:B------:R-:W-:Y:S02]  /*08b0*/  MOV R2, RZ ;  /* 0x000000ff00027202 */ /* 0x000fe40000000f00 */
[----:B------:R-:W-:Y:S02]  /*08c0*/  @!P4 SHF.L.U64.HI R12, R12, 0x2, R25 ;  /* 0x000000020c0cc819 */ /* 0x000fe40000010219 */
[----:B------:R-:W-:Y:S02]  /*08d0*/  CS2R R54, SRZ ;  /* 0x0000000000367805 */ /* 0x000fe4000001ff00 */
[C---:B------:R-:W-:Y:S01]  /*08e0*/  @!P4 IADD3.X R19, PT, PT, R12.reuse, R19, RZ, P6, !PT ;  /* 0x000000130c13c210 */ /* 0x040fe200037fe4ff */
[----:B----4-:R-:W3:Y:S01]  /*08f0*/  @!P0 LDC.64 R22, c[0x0][0x3f8] ;  /* 0x0000fe00ff168b82 */ /* 0x010ee20000000a00 */
[----:B------:R4:W5:Y:S01]  /*0900*/  @!P3 LDG.E.64 R2, desc[UR14][R14.64] ;  /* 0x0000000e0e02b981 */ /* 0x000962000c1e1b00 */
[----:B------:R-:W-:-:S02]  /*0910*/  @!P4 IADD3.X R27, PT, PT, R12, R27, RZ, P5, !PT ;  /* 0x0000001b0c1bc210 */ /* 0x000fc40002ffe4ff */
[----:B0-----:R-:W-:Y:S02]  /*0920*/  @!P2 IADD3 R46, P6, PT, R35, R46, RZ ;  /* 0x0000002e232ea210 */ /* 0x001fe40007fde0ff */
[----:B------:R-:W-:Y:S01]  /*0930*/  @!P1 IADD3 R43, PT, PT, R21, R43, RZ ;  /* 0x0000002b152b9210 */ /* 0x000fe20007ffe0ff */
[----:B------:R0:W5:Y:S01]  /*0940*/  @!P4 LDG.E.64 R54, desc[UR14][R26.64] ;  /* 0x0000000e1a36c981 */ /* 0x000162000c1e1b00 */
[----:B----4-:R-:W4:Y:S01]  /*0950*/  @!P1 LDC.64 R14, c[0x0][0x3a0] ;  /* 0x0000e800ff0e9b82 */ /* 0x010f220000000a00 */
[----:B------:R-:W-:Y:S02]  /*0960*/  @!P2 IADD3.X R47, PT, PT, R0, R47, RZ, P6, !PT ;  /* 0x0000002f002fa210 */ /* 0x000fe400037fe4ff */
[----:B-1----:R-:W-:Y:S02]  /*0970*/  @!P2 IADD3 R44, P6, PT, R35, R44, RZ ;  /* 0x0000002c232ca210 */ /* 0x002fe40007fde0ff */
[----:B------:R-:W-:Y:S02]  /*0980*/  @!P1 SHF.L.U32 R35, R20, 0x2, RZ ;  /* 0x0000000214239819 */ /* 0x000fe400000006ff */
[----:B0-----:R-:W-:-:S02]  /*0990*/  @!P0 MOV R26, R6 ;  /* 0x00000006001a8202 */ /* 0x001fc40000000f00 */
[----:B------:R-:W-:Y:S01]  /*09a0*/  @!P0 MOV R27, R9 ;  /* 0x00000009001b8202 */ /* 0x000fe20000000f00 */
[-C--:B---3--:R-:W-:Y:S01]  /*09b0*/  @!P0 IMAD R4, R53, R22.reuse, RZ ;  /* 0x0000001635048224 */ /* 0x088fe200078e02ff */
[----:B------:R-:W-:Y:S02]  /*09c0*/  IADD3 R37, PT, PT, R51, 0xa0, RZ ;  /* 0x000000a033257810 */ /* 0x000fe40007ffe0ff */
[----:B------:R-:W-:Y:S01]  /*09d0*/  @!P2 IADD3.X R45, PT, PT, R0, R45, RZ, P6, !PT ;  /* 0x0000002d002da210 */ /* 0x000fe200037fe4ff */
[C---:B------:R-:W-:Y:S01]  /*09e0*/  @!P0 IMAD R53, R31.reuse, R23, R4 ;  /* 0x000000171f358224 */ /* 0x040fe200078e0204 */
[----:B------:R-:W-:Y:S01]  /*09f0*/  @!P1 SHF.L.U64.HI R0, R20, 0x2, R43 ;  /* 0x0000000214009819 */ /* 0x000fe2000001022b */
[----:B------:R-:W-:Y:S01]  /*0a00*/  @!P0 IMAD.WIDE.U32 R22, R31, R22, R26 ;  /* 0x000000161f168225 */ /* 0x000fe200078e001a */
[----:B------:R-:W-:Y:S01]  /*0a10*/  ISETP.GE.U32.AND P3, PT, R37, UR16, PT ;  /* 0x0000001025007c0c */ /* 0x000fe2000bf66070 */
[----:B------:R-:W-:Y:S01]  /*0a20*/  UIMAD.WIDE UR6, UR5, 0x8, UR6 ;  /* 0x00000008050678a5 */ /* 0x000fe2000f8e0206 */
[----:B------:R-:W-:-:S02]  /*0a30*/  SHF.R.S32.HI R33, RZ, 0x1f, R37 ;  /* 0x0000001fff217819 */ /* 0x000fc40000011425 */
[----:B------:R-:W-:Y:S02]  /*0a40*/  CS2R R40, SRZ ;  /* 0x0000000000287805 */ /* 0x000fe4000001ff00 */
[----:B----4-:R-:W-:Y:S01]  /*0a50*/  @!P1 IADD3 R14, P6, PT, R35, R14, RZ ;  /* 0x0000000e230e9210 */ /* 0x010fe20007fde0ff */
[----:B------:R-:W0:Y:S01]  /*0a60*/  @!P0 LDC.64 R42, c[0x0][0x398] ;  /* 0x0000e600ff2a8b82 */ /* 0x000e220000000a00 */
[----:B------:R-:W-:Y:S02]  /*0a70*/  @!P0 IADD3 R23, PT, PT, R23, R53, RZ ;  /* 0x0000003517178210 */ /* 0x000fe40007ffe0ff */
[----:B------:R-:W-:Y:S01]  /*0a80*/  @!P1 IADD3.X R15, PT, PT, R0, R15, RZ, P6, !PT ;  /* 0x0000000f000f9210 */ /* 0x000fe200037fe4ff */
[----:B------:R1:W5:Y:S01]  /*0a90*/  @!P4 LDG.E.64 R40, desc[UR14][R18.64] ;  /* 0x0000000e1228c981 */ /* 0x000362000c1e1b00 */
[----:B--2---:R-:W-:Y:S02]  /*0aa0*/  @!P1 IADD3 R16, P6, PT, R35, R16, RZ ;  /* 0x0000001023109210 */ /* 0x004fe40007fde0ff */
[----:B------:R-:W-:-:S02]  /*0ab0*/  ISETP.GE.AND.EX P3, PT, R33, UR17, PT, P3 ;  /* 0x0000001121007c0c */ /* 0x000fc4000bf66330 */
[----:B------:R-:W-:Y:S02]  /*0ac0*/  @!P1 IADD3.X R17, PT, PT, R0, R17, RZ, P6, !PT ;  /* 0x0000001100119210 */ /* 0x000fe400037fe4ff */
[C---:B------:R-:W-:Y:S02]  /*0ad0*/  @!P0 SHF.L.U32 R35, R22.reuse, 0x2, RZ ;  /* 0x0000000216238819 */ /* 0x040fe400000006ff */
[----:B------:R-:W-:Y:S01]  /*0ae0*/  @!P0 SHF.L.U64.HI R0, R22, 0x2, R23 ;  /* 0x0000000216008819 */ /* 0x000fe20000010217 */
[----:B-1----:R-:W1:Y:S01]  /*0af0*/  @!P0 LDC.64 R18, c[0x0][0x3a0] ;  /* 0x0000e800ff128b82 */ /* 0x002e620000000a00 */
[----:B------:R-:W-:Y:S02]  /*0b00*/  MOV R22, UR6 ;  /* 0x0000000600167c02 */ /* 0x000fe40008000f00 */
[----:B------:R-:W-:Y:S02]  /*0b10*/  MOV R23, UR7 ;  /* 0x0000000700177c02 */ /* 0x000fe40008000f00 */
[----:B------:R-:W-:-:S03]  /*0b20*/  IADD3 R29, PT, PT, R51, 0xc0, RZ ;  /* 0x000000c0331d7810 */ /* 0x000fc60007ffe0ff */
[----:B------:R-:W2:Y:S01]  /*0b30*/  @!P3 LDC.64 R24, c[0x0][0x3f8] ;  /* 0x0000fe00ff18bb82 */ /* 0x000ea20000000a00 */
[----:B------:R-:W3:Y:S01]  /*0b40*/  LDG.E.64 R22, desc[UR14][R22.64] ;  /* 0x0000000e16167981 */ /* 0x000ee2000c1e1b00 */
[----:B------:R-:W-:Y:S02]  /*0b50*/  ISETP.GE.U32.AND P4, PT, R29, UR16, PT ;  /* 0x000000101d007c0c */ /* 0x000fe4000bf86070 */
[----:B------:R-:W-:-:S04]  /*0b60*/  SHF.R.S32.HI R49, RZ, 0x1f, R29 ;  /* 0x0000001fff317819 */ /* 0x000fc8000001141d */
[----:B------:R-:W-:Y:S01]  /*0b70*/  ISETP.GE.AND.EX P4, PT, R49, UR17, PT, P4 ;  /* 0x0000001131007c0c */ /* 0x000fe2000bf86340 */
[----:B------:R-:W4:Y:S01]  /*0b80*/  @!P3 LDC.64 R30, c[0x0][0x3a0] ;  /* 0x0000e800ff1ebb82 */ /* 0x000f220000000a00 */
[----:B------:R-:W-:-:S04]  /*0b90*/  IADD3 R51, PT, PT, R51, 0xe0, RZ ;  /* 0x000000e033337810 */ /* 0x000fc80007ffe0ff */
[----:B------:R-:W-:Y:S02]  /*0ba0*/  ISETP.GE.U32.AND P5, PT, R51, UR16, PT ;  /* 0x0000001033007c0c */ /* 0x000fe4000bfa6070 */
[----:B------:R-:W-:-:S05]  /*0bb0*/  SHF.R.S32.HI R39, RZ, 0x1f, R51 ;  /* 0x0000001fff277819 */ /* 0x000fca0000011433 */
[----:B------:R-:W4:Y:S01]  /*0bc0*/  @!P4 LDC.64 R20, c[0x0][0x3f8] ;  /* 0x0000fe00ff14cb82 */ /* 0x000f220000000a00 */
[----:B------:R-:W-:Y:S01]  /*0bd0*/  ISETP.GE.AND.EX P5, PT, R39, UR17, PT, P5 ;  /* 0x0000001127007c0c */ /* 0x000fe2000bfa6350 */
[----:B--2---:R-:W-:Y:S01]  /*0be0*/  @!P3 IMAD R4, R33, R24, RZ ;  /* 0x000000182104b224 */ /* 0x004fe200078e02ff */
[----:B------:R-:W-:Y:S02]  /*0bf0*/  @!P3 MOV R26, R6 ;  /* 0x00000006001ab202 */ /* 0x000fe40000000f00 */
[----:B------:R-:W-:Y:S01]  /*0c00*/  @!P3 MOV R27, R9 ;  /* 0x00000009001bb202 */ /* 0x000fe20000000f00 */
[----:B------:R-:W-:Y:S02]  /*0c10*/  @!P3 IMAD R53, R37, R25, R4 ;  /* 0x000000192535b224 */ /* 0x000fe400078e0204 */
[----:B------:R-:W2:Y:S01]  /*0c20*/  @!P3 LDC.64 R32, c[0x0][0x398] ;  /* 0x0000e600ff20bb82 */ /* 0x000ea20000000a00 */
[----:B-1----:R-:W-:Y:S01]  /*0c30*/  @!P0 IADD3 R18, P6, PT, R35, R18, RZ ;  /* 0x0000001223128210 */ /* 0x002fe20007fde0ff */
[----:B------:R-:W-:-:S06]  /*0c40*/  @!P3 IMAD.WIDE.U32 R24, R37, R24, R26 ;  /* 0x000000182518b225 */ /* 0x000fcc00078e001a */
[----:B------:R-:W1:Y:S01]  /*0c50*/  @!P5 LDC.64 R36, c[0x0][0x3f8] ;  /* 0x0000fe00ff24db82 */ /* 0x000e620000000a00 */
[----:B------:R-:W-:Y:S02]  /*0c60*/  @!P0 IADD3.X R19, PT, PT, R0, R19, RZ, P6, !PT ;  /* 0x0000001300138210 */ /* 0x000fe400037fe4ff */
[----:B0-----:R-:W-:Y:S02]  /*0c70*/  @!P0 IADD3 R42, P6, PT, R35, R42, RZ ;  /* 0x0000002a232a8210 */ /* 0x001fe40007fde0ff */
[----:B------:R-:W-:-:S03]  /*0c80*/  @!P3 IADD3 R53, PT, PT, R25, R53, RZ ;  /* 0x000000351935b210 */ /* 0x000fc60007ffe0ff */
[----:B------:R-:W0:Y:S01]  /*0c90*/  @!P4 LDC.64 R34, c[0x0][0x3a0] ;  /* 0x0000e800ff22cb82 */ /* 0x000e220000000a00 */
[----:B----4-:R-:W-:Y:S01]  /*0ca0*/  @!P4 IMAD R12, R49, R20, RZ ;  /* 0x00000014310cc224 */ /* 0x010fe200078e02ff */
[----:B------:R-:W-:Y:S02]  /*0cb0*/  @!P4 MOV R26, R6 ;  /* 0x00000006001ac202 */ /* 0x000fe40000000f00 */
[----:B------:R-:W-:Y:S02]  /*0cc0*/  @!P4 MOV R27, R9 ;  /* 0x00000009001bc202 */ /* 0x000fe40000000f00 */
[C---:B------:R-:W-:Y:S02]  /*0cd0*/  @!P3 SHF.L.U32 R49, R24.reuse, 0x2, RZ ;  /* 0x000000021831b819 */ /* 0x040fe400000006ff */
[----:B------:R-:W-:Y:S02]  /*0ce0*/  @!P3 SHF.L.U64.HI R4, R24, 0x2, R53 ;  /* 0x000000021804b819 */ /* 0x000fe40000010235 */
[----:B------:R-:W4:Y:S01]  /*0cf0*/  @!P4 LDC.64 R24, c[0x0][0x398] ;  /* 0x0000e600ff18cb82 */ /* 0x000f220000000a00 */
[----:B------:R-:W-:-:S02]  /*0d00*/  @!P4 IMAD R53, R29, R21, R12 ;  /* 0x000000151d35c224 */ /* 0x000fc400078e020c */
[----:B------:R-:W-:Y:S01]  /*0d10*/  @!P4 IMAD.WIDE.U32 R20, R29, R20, R26 ;  /* 0x000000141d14c225 */ /* 0x000fe200078e001a */
[----:B------:R-:W-:Y:S02]  /*0d20*/  @!P0 IADD3.X R43, PT, PT, R0, R43, RZ, P6, !PT ;  /* 0x0000002b002b8210 */ /* 0x000fe400037fe4ff */
[----:B------:R-:W-:Y:S02]  /*0d30*/  @!P3 IADD3 R30, P6, PT, R49, R30, RZ ;  /* 0x0000001e311eb210 */ /* 0x000fe40007fde0ff */
[----:B------:R-:W4:Y:S01]  /*0d40*/  @!P5 LDC.64 R26, c[0x0][0x3a0] ;  /* 0x0000e800ff1adb82 */ /* 0x000f220000000a00 */
[----:B------:R-:W-:Y:S02]  /*0d50*/  @!P4 IADD3 R21, PT, PT, R21, R53, RZ ;  /* 0x000000351515c210 */ /* 0x000fe40007ffe0ff */
[----:B------:R-:W-:Y:S01]  /*0d60*/  @!P3 IADD3.X R31, PT, PT, R4, R31, RZ, P6, !PT ;  /* 0x0000001f041fb210 */ /* 0x000fe200037fe4ff */
[----:B-1----:R-:W-:Y:S01]  /*0d70*/  @!P5 IMAD R12, R39, R36, RZ ;  /* 0x00000024270cd224 */ /* 0x002fe200078e02ff */
[----:B--2---:R-:W-:-:S03]  /*0d80*/  @!P3 IADD3 R32, P6, PT, R49, R32, RZ ;  /* 0x000000203120b210 */ /* 0x004fc60007fde0ff */
[----:B------:R-:W1:Y:S01]  /*0d90*/  @!P5 LDC.64 R28, c[0x0][0x398] ;  /* 0x0000e600ff1cdb82 */ /* 0x000e620000000a00 */
[C---:B------:R-:W-:Y:S02]  /*0da0*/  @!P4 SHF.L.U32 R49, R20.reuse, 0x2, RZ ;  /* 0x000000021431c819 */ /* 0x040fe400000006ff */
[----:B------:R-:W-:Y:S02]  /*0db0*/  @!P4 SHF.L.U64.HI R0, R20, 0x2, R21 ;  /* 0x000000021400c819 */ /* 0x000fe40000010215 */
[----:B------:R-:W-:Y:S02]  /*0dc0*/  @!P5 MOV R38, R6 ;  /* 0x000000060026d202 */ /* 0x000fe40000000f00 */
[----:B------:R-:W-:Y:S01]  /*0dd0*/  @!P5 MOV R39, R9 ;  /* 0x000000090027d202 */ /* 0x000fe20000000f00 */
[----:B------:R-:W2:Y:S01]  /*0de0*/  LDC.64 R20, c[0x0][0x3a8] ;  /* 0x0000ea00ff147b82 */ /* 0x000ea20000000a00 */
[----:B------:R-:W-:Y:S01]  /*0df0*/  @!P3 IADD3.X R33, PT, PT, R4, R33, RZ, P6, !PT ;  /* 0x000000210421b210 */ /* 0x000fe200037fe4ff */
[----:B------:R-:W-:Y:S01]  /*0e00*/  @!P5 IMAD R37, R51, R37, R12 ;  /* 0x000000253325d224 */ /* 0x000fe200078e020c */
[----:B0-----:R-:W-:Y:S01]  /*0e10*/  @!P4 IADD3 R34, P6, PT, R49, R34, RZ ;  /* 0x000000223122c210 */ /* 0x001fe20007fde0ff */
[----:B------:R-:W-:-:S03]  /*0e20*/  @!P5 IMAD.WIDE.U32 R38, R51, R36, R38 ;  /* 0x000000243326d225 */ /* 0x000fc600078e0026 */
[----:B------:R-:W-:Y:S02]  /*0e30*/  @!P4 IADD3.X R35, PT, PT, R0, R35, RZ, P6, !PT ;  /* 0x000000230023c210 */ /* 0x000fe400037fe4ff */
[----:B----4-:R-:W-:Y:S02]  /*0e40*/  @!P4 IADD3 R24, P6, PT, R49, R24, RZ ;  /* 0x000000183118c210 */ /* 0x010fe40007fde0ff */
[----:B------:R-:W-:Y:S02]  /*0e50*/  @!P5 IADD3 R39, PT, PT, R39, R37, RZ ;  /* 0x000000252727d210 */ /* 0x000fe40007ffe0ff */
[----:B------:R-:W-:Y:S02]  /*0e60*/  @!P5 SHF.L.U32 R37, R38, 0x2, RZ ;  /* 0x000000022625d819 */ /* 0x000fe400000006ff */
[----:B------:R-:W-:Y:S02]  /*0e70*/  @!P4 IADD3.X R25, PT, PT, R0, R25, RZ, P6, !PT ;  /* 0x000000190019c210 */ /* 0x000fe400037fe4ff */
[----:B------:R-:W-:-:S02]  /*0e80*/  @!P5 SHF.L.U64.HI R38, R38, 0x2, R39 ;  /* 0x000000022626d819 */ /* 0x000fc40000010227 */
[----:B------:R-:W-:-:S04]  /*0e90*/  @!P5 IADD3 R26, P6, PT, R37, R26, RZ ;  /* 0x0000001a251ad210 */ /* 0x000fc80007fde0ff */
[C---:B------:R-:W-:Y:S02]  /*0ea0*/  @!P5 IADD3.X R27, PT, PT, R38.reuse, R27, RZ, P6, !PT ;  /* 0x0000001b261bd210 */ /* 0x040fe400037fe4ff */
[----:B-1----:R-:W-:Y:S01]  /*0eb0*/  @!P5 IADD3 R28, P6, PT, R37, R28, RZ ;  /* 0x0000001c251cd210 */ /* 0x002fe20007fde0ff */
[----:B--2---:R-:W-:Y:S01]  /*0ec0*/  IMAD.WIDE R20, R13, 0x4, R20 ;  /* 0x000000040d147825 */ /* 0x004fe200078e0214 */
[----:B------:R-:W-:Y:S02]  /*0ed0*/  CS2R R52, SRZ ;  /* 0x0000000000347805 */ /* 0x000fe4000001ff00 */
[----:B------:R-:W-:Y:S02]  /*0ee0*/  CS2R R50, SRZ ;  /* 0x0000000000327805 */ /* 0x000fe4000001ff00 */
[----:B------:R-:W-:Y:S02]  /*0ef0*/  @!P5 IADD3.X R29, PT, PT, R38, R29, RZ, P6, !PT ;  /* 0x0000001d261dd210 */ /* 0x000fe400037fe4ff */
[----:B------:R-:W-:-:S02]  /*0f00*/  CS2R R38, SRZ ;  /* 0x0000000000267805 */ /* 0x000fc4000001ff00 */
[----:B------:R-:W-:Y:S02]  /*0f10*/  CS2R R36, SRZ ;  /* 0x0000000000247805 */ /* 0x000fe4000001ff00 */
[----:B------:R-:W-:Y:S02]  /*0f20*/  CS2R R48, SRZ ;  /* 0x0000000000307805 */ /* 0x000fe4000001ff00 */
[----:B------:R-:W-:Y:S01]  /*0f30*/  CS2R R12, SRZ ;  /* 0x00000000000c7805 */ /* 0x000fe2000001ff00 */
[----:B------:R0:W5:Y:S04]  /*0f40*/  @!P2 LDG.E.64 R52, desc[UR14][R46.64] ;  /* 0x0000000e2e34a981 */ /* 0x000168000c1e1b00 */
[----:B------:R1:W5:Y:S04]  /*0f50*/  @!P2 LDG.E.64 R38, desc[UR14][R44.64] ;  /* 0x0000000e2c26a981 */ /* 0x000368000c1e1b00 */
[----:B------:R2:W5:Y:S01]  /*0f60*/  @!P1 LDG.E.64 R50, desc[UR14][R14.64] ;  /* 0x0000000e0e329981 */ /* 0x000562000c1e1b00 */
[----:B0-----:R-:W-:-:S03]  /*0f70*/  CS2R R46, SRZ ;  /* 0x00000000002e7805 */ /* 0x001fc6000001ff00 */
[----:B------:R0:W5:Y:S01]  /*0f80*/  @!P1 LDG.E.64 R36, desc[UR14][R16.64] ;  /* 0x0000000e10249981 */ /* 0x000162000c1e1b00 */
[----:B-1----:R-:W-:-:S03]  /*0f90*/  CS2R R44, SRZ ;  /* 0x00000000002c7805 */ /* 0x002fc6000001ff00 */
[----:B------:R1:W5:Y:S01]  /*0fa0*/  @!P0 LDG.E.64 R48, desc[UR14][R18.64] ;  /* 0x0000000e12308981 */ /* 0x000362000c1e1b00 */
[----:B--2---:R-:W-:-:S03]  /*0fb0*/  CS2R R14, SRZ ;  /* 0x00000000000e7805 */ /* 0x004fc6000001ff00 */
[----:B------:R2:W5:Y:S01]  /*0fc0*/  @!P0 LDG.E.64 R12, desc[UR14][R42.64] ;  /* 0x0000000e2a0c8981 */ /* 0x000562000c1e1b00 */
[----:B0-----:R-:W-:-:S03]  /*0fd0*/  CS2R R16, SRZ ;  /* 0x0000000000107805 */ /* 0x001fc6000001ff00 */
[----:B------:R0:W5:Y:S01]  /*0fe0*/  @!P3 LDG.E.64 R46, desc[UR14][R30.64] ;  /* 0x0000000e1e2eb981 */ /* 0x000162000c1e1b00 */
[----:B-1----:R-:W-:-:S03]  /*0ff0*/  CS2R R18, SRZ ;  /* 0x0000000000127805 */ /* 0x002fc6000001ff00 */
[----:B------:R0:W5:Y:S01]  /*1000*/  @!P3 LDG.E.64 R14, desc[UR14][R32.64] ;  /* 0x0000000e200eb981 */ /* 0x000162000c1e1b00 */
[----:B--2---:R-:W-:-:S03]  /*1010*/  CS2R R42, SRZ ;  /* 0x00000000002a7805 */ /* 0x004fc6000001ff00 */
[----:B------:R0:W5:Y:S04]  /*1020*/  @!P4 LDG.E.64 R44, desc[UR14][R34.64] ;  /* 0x0000000e222cc981 */ /* 0x000168000c1e1b00 */
[----:B------:R0:W5:Y:S04]  /*1030*/  @!P4 LDG.E.64 R16, desc[UR14][R24.64] ;  /* 0x0000000e1810c981 */ /* 0x000168000c1e1b00 */
[----:B------:R0:W5:Y:S04]  /*1040*/  @!P5 LDG.E.64 R42, desc[UR14][R26.64] ;  /* 0x0000000e1a2ad981 */ /* 0x000168000c1e1b00 */
[----:B------:R0:W5:Y:S04]  /*1050*/  @!P5 LDG.E.64 R18, desc[UR14][R28.64] ;  /* 0x0000000e1c12d981 */ /* 0x000168000c1e1b00 */
[----:B------:R-:W5:Y:S01]  /*1060*/  LDG.E.64 R20, desc[UR14][R20.64] ;  /* 0x0000000e14147981 */ /* 0x000f62000c1e1b00 */
[----:B------:R-:W-:Y:S01]  /*1070*/  UISETP.NE.AND UP1, UPT, UR8, URZ, UPT ;  /* 0x000000ff0800728c */ /* 0x000fe2000bf25270 */
[----:B------:R-:W-:Y:S01]  /*1080*/  UMOV UR16, 0x3f800000 ;  /* 0x3f80000000107882 */ /* 0x000fe20000000000 */
[----:B---3--:R-:W-:-:S13]  /*1090*/  R2UR UR13, R22 ;  /* 0x00000000160d72ca */ /* 0x008fda00000e0000 */
        /* <DEDUP_REMOVED lines=11> */
[----:B-----5:R-:W-:Y:S01]  /*1150*/  FADD.FTZ R23, R56, -UR13 ;  /* 0x8000000d38177e21 */ /* 0x020fe20008010000 */
[----:B------:R-:W-:Y:S01]  /*1160*/  FMUL.FTZ R4, R2, R20 ;  /* 0x0000001402047220 */ /* 0x000fe20000410000 */
[----:B------:R-:W-:Y:S01]  /*1170*/  FADD.FTZ R0, R57, -UR13 ;  /* 0x8000000d39007e21 */ /* 0x000fe20008010000 */
[----:B------:R-:W-:Y:S01]  /*1180*/  FMUL.FTZ R25, R3, R21 ;  /* 0x0000001503197220 */ /* 0x000fe20000410000 */
[----:B------:R-:W-:Y:S01]  /*1190*/  FMUL.FTZ R23, R23, UR16 ;  /* 0x0000001017177c20 */ /* 0x000fe20008410000 */
[----:B------:R-:W-:Y:S01]  /*11a0*/  FADD.FTZ R24, R54, -UR13 ;  /* 0x8000000d36187e21 */ /* 0x000fe20008010000 */
[----:B------:R-:W-:Y:S01]  /*11b0*/  FMUL.FTZ R0, R0, UR16 ;  /* 0x0000001000007c20 */ /* 0x000fe20008410000 */
[----:B------:R-:W-:Y:S01]  /*11c0*/  FADD.FTZ R22, RZ, R4 ;  /* 0x00000004ff167221 */ /* 0x000fe20000010000 */
[----:B------:R-:W-:Y:S01]  /*11d0*/  FFMA.FTZ R27, R23, R4, RZ ;  /* 0x00000004171b7223 */ /* 0x000fe200000100ff */
[----:B------:R-:W-:Y:S01]  /*11e0*/  FMUL.FTZ R29, R40, R20 ;  /* 0x00000014281d7220 */ /* 0x000fe20000410000 */
[----:B------:R-:W-:Y:S01]  /*11f0*/  FMUL.FTZ R24, R24, UR16 ;  /* 0x0000001018187c20 */ /* 0x000fe20008410000 */
[----:B------:R-:W-:Y:S01]  /*1200*/  FFMA.FTZ R23, R2, R23, RZ ;  /* 0x0000001702177223 */ /* 0x000fe200000100ff */
[----:B------:R-:W-:Y:S01]  /*1210*/  FFMA.FTZ R27, R0, R25, R27 ;  /* 0x00000019001b7223 */ /* 0x000fe2000001001b */
[----:B------:R-:W-:Y:S01]  /*1220*/  FADD.FTZ R4, R55, -UR13 ;  /* 0x8000000d37047e21 */ /* 0x000fe20008010000 */
[----:B------:R-:W-:Y:S01]  /*1230*/  FADD.FTZ R22, R25, R22 ;  /* 0x0000001619167221 */ /* 0x000fe20000010000 */
[----:B------:R-:W-:Y:S01]  /*1240*/  FFMA.FTZ R23, R40, R24, R23 ;  /* 0x0000001828177223 */ /* 0x000fe20000010017 */
[----:B------:R-:W-:Y:S01]  /*1250*/  FFMA.FTZ R27, R24, R29, R27 ;  /* 0x0000001d181b7223 */ /* 0x000fe2000001001b */
[----:B------:R-:W-:Y:S01]  /*1260*/  FMUL.FTZ R4, R4, UR16 ;  /* 0x0000001004047c20 */ /* 0x000fe20008410000 */
[----:B------:R-:W-:Y:S01]  /*1270*/  FFMA.FTZ R0, R3, R0, RZ ;  /* 0x0000000003007223 */ /* 0x000fe200000100ff */
[C---:B------:R-:W-:Y:S01]  /*1280*/  FMUL.FTZ R25, R41.reuse, R21 ;  /* 0x0000001529197220 */ /* 0x040fe20000410000 */
[----:B------:R-:W-:Y:S01]  /*1290*/  FADD.FTZ R24, R52, -UR13 ;  /* 0x8000000d34187e21 */ /* 0x000fe20008010000 */
[----:B------:R-:W-:Y:S01]  /*12a0*/  FADD.FTZ R22, R22, R29 ;  /* 0x0000001d16167221 */ /* 0x000fe20000010000 */
[----:B------:R-:W-:Y:S01]  /*12b0*/  FFMA.FTZ R0, R41, R4, R0 ;  /* 0x0000000429007223 */ /* 0x000fe20000010000 */
[----:B------:R-:W-:Y:S01]  /*12c0*/  FFMA.FTZ R27, R4, R25, R27 ;  /* 0x00000019041b7223 */ /* 0x000fe2000001001b */
[----:B------:R-:W-:Y:S01]  /*12d0*/  FMUL.FTZ R29, R38, R20 ;  /* 0x00000014261d7220 */ /* 0x000fe20000410000 */
[----:B------:R-:W-:Y:S01]  /*12e0*/  FMUL.FTZ R24, R24, UR16 ;  /* 0x0000001018187c20 */ /* 0x000fe20008410000 */
[----:B------:R-:W-:Y:S01]  /*12f0*/  FADD.FTZ R4, R53, -UR13 ;  /* 0x8000000d35047e21 */ /* 0x000fe20008010000 */
[----:B------:R-:W-:Y:S01]  /*1300*/  FADD.FTZ R22, R25, R22 ;  /* 0x0000001619167221 */ /* 0x000fe20000010000 */
[C---:B------:R-:W-:Y:S01]  /*1310*/  FMUL.FTZ R25, R39.reuse, R21 ;  /* 0x0000001527197220 */ /* 0x040fe20000410000 */
[----:B------:R-:W-:Y:S01]  /*1320*/  FFMA.FTZ R23, R38, R24, R23 ;  /* 0x0000001826177223 */ /* 0x000fe20000010017 */
[----:B------:R-:W-:Y:S01]  /*1330*/  FFMA.FTZ R27, R24, R29, R27 ;  /* 0x0000001d181b7223 */ /* 0x000fe2000001001b */
[----:B------:R-:W-:Y:S01]  /*1340*/  FMUL.FTZ R4, R4, UR16 ;  /* 0x0000001004047c20 */ /* 0x000fe20008410000 */
[----:B------:R-:W-:Y:S01]  /*1350*/  FADD.FTZ R24, R50, -UR13 ;  /* 0x8000000d32187e21 */ /* 0x000fe20008010000 */
[----:B------:R-:W-:Y:S01]  /*1360*/  FADD.FTZ R22, R22, R29 ;  /* 0x0000001d16167221 */ /* 0x000fe20000010000 */
[----:B------:R-:W-:Y:S01]  /*1370*/  FMUL.FTZ R29, R36, R20 ;  /* 0x00000014241d7220 */ /* 0x000fe20000410000 */
[----:B------:R-:W-:Y:S01]  /*1380*/  FFMA.FTZ R0, R39, R4, R0 ;  /* 0x0000000427007223 */ /* 0x000fe20000010000 */
[----:B------:R-:W-:Y:S01]  /*1390*/  FFMA.FTZ R27, R4, R25, R27 ;  /* 0x00000019041b7223 */ /* 0x000fe2000001001b */
        /* <DEDUP_REMOVED lines=19> */
[----:B------:R-:W-:Y:S01]  /*14d0*/  FADD.FTZ R22, R22, R29 ;  /* 0x0000001d16167221 */ /* 0x000fe20000010000 */
[----:B------:R-:W-:Y:S01]  /*14e0*/  FADD.FTZ R24, R46, -UR13 ;  /* 0x8000000d2e187e21 */ /* 0x000fe20008010000 */
[----:B------:R-:W-:Y:S01]  /*14f0*/  FMUL.FTZ R29, R14, R20 ;  /* 0x000000140e1d7220 */ /* 0x000fe20000410000 */
[----:B------:R-:W-:Y:S01]  /*1500*/  FFMA.FTZ R0, R13, R4, R0 ;  /* 0x000000040d007223 */ /* 0x000fe20000010000 */
[----:B------:R-:W-:Y:S01]  /*1510*/  FFMA.FTZ R27, R4, R25, R27 ;  /* 0x00000019041b7223 */ /* 0x000fe2000001001b */
[----:B------:R-:W-:Y:S01]  /*1520*/  FMUL.FTZ R24, R24, UR16 ;  /* 0x0000001018187c20 */ /* 0x000fe20008410000 */
[----:B------:R-:W-:Y:S01]  /*1530*/  FADD.FTZ R22, R25, R22 ;  /* 0x0000001619167221 */ /* 0x000fe20000010000 */
[----:B------:R-:W-:Y:S01]  /*1540*/  FADD.FTZ R4, R47, -UR13 ;  /* 0x8000000d2f047e21 */ /* 0x000fe20008010000 */
[----:B------:R-:W-:Y:S01]  /*1550*/  FMUL.FTZ R25, R15, R21 ;  /* 0x000000150f197220 */ /* 0x000fe20000410000 */
[----:B------:R-:W-:Y:S01]  /*1560*/  FFMA.FTZ R27, R24, R29, R27 ;  /* 0x0000001d181b7223 */ /* 0x000fe2000001001b */
[----:B------:R-:W-:Y:S01]  /*1570*/  FADD.FTZ R22, R22, R29 ;  /* 0x0000001d16167221 */ /* 0x000fe20000010000 */
[----:B------:R-:W-:Y:S01]  /*1580*/  FMUL.FTZ R4, R4, UR16 ;  /* 0x0000001004047c20 */ /* 0x000fe20008410000 */
[----:B------:R-:W-:Y:S01]  /*1590*/  FFMA.FTZ R23, R14, R24, R23 ;  /* 0x000000180e177223 */ /* 0x000fe20000010017 */
[----:B------:R-:W-:Y:S01]  /*15a0*/  FADD.FTZ R24, R44, -UR13 ;  /* 0x8000000d2c187e21 */ /* 0x000fe20008010000 */
[----:B------:R-:W-:Y:S01]  /*15b0*/  FADD.FTZ R22, R25, R22 ;  /* 0x0000001619167221 */ /* 0x000fe20000010000 */
[----:B------:R-:W-:Y:S01]  /*15c0*/  FFMA.FTZ R27, R4, R25, R27 ;  /* 0x00000019041b7223 */ /* 0x000fe2000001001b */
[----:B------:R-:W-:Y:S01]  /*15d0*/  FMUL.FTZ R29, R16, R20 ;  /* 0x00000014101d7220 */ /* 0x000fe20000410000 */
[----:B------:R-:W-:Y:S01]  /*15e0*/  FFMA.FTZ R0, R15, R4, R0 ;  /* 0x000000040f007223 */ /* 0x000fe20000010000 */
[----:B------:R-:W-:Y:S01]  /*15f0*/  FADD.FTZ R25, RZ, R2 ;  /* 0x00000002ff197221 */ /* 0x000fe20000010000 */
[----:B------:R-:W-:Y:S01]  /*1600*/  FMUL.FTZ R26, R24, UR16 ;  /* 0x00000010181a7c20 */ /* 0x000fe20008410000 */
[----:B------:R-:W-:Y:S01]  /*1610*/  FADD.FTZ R4, RZ, R3 ;  /* 0x00000003ff047221 */ /* 0x000fe20000010000 */
[----:B------:R-:W-:Y:S01]  /*1620*/  FADD.FTZ R24, R45, -UR13 ;  /* 0x8000000d2d187e21 */ /* 0x000fe20008010000 */
[----:B------:R-:W-:Y:S01]  /*1630*/  FADD.FTZ R28, R22, R29 ;  /* 0x0000001d161c7221 */ /* 0x000fe20000010000 */
[----:B------:R-:W-:Y:S01]  /*1640*/  FADD.FTZ R25, R40, R25 ;  /* 0x0000001928197221 */ /* 0x000fe20000010000 */
[----:B------:R-:W-:Y:S01]  /*1650*/  FFMA.FTZ R29, R26, R29, R27 ;  /* 0x0000001d1a1d7223 */ /* 0x000fe2000001001b */
[----:B------:R-:W-:Y:S01]  /*1660*/  FADD.FTZ R22, R41, R4 ;  /* 0x0000000429167221 */ /* 0x000fe20000010000 */
[----:B------:R-:W-:Y:S01]  /*1670*/  FMUL.FTZ R24, R24, UR16 ;  /* 0x0000001018187c20 */ /* 0x000fe20008410000 */
[----:B------:R-:W-:Y:S01]  /*1680*/  FMUL.FTZ R27, R17, R21 ;  /* 0x00000015111b7220 */ /* 0x000fe20000410000 */
[----:B------:R-:W-:Y:S01]  /*1690*/  FADD.FTZ R25, R38, R25 ;  /* 0x0000001926197221 */ /* 0x000fe20000010000 */
[----:B------:R-:W-:Y:S01]  /*16a0*/  FADD.FTZ R22, R39, R22 ;  /* 0x0000001627167221 */ /* 0x000fe20000010000 */
[----:B------:R-:W-:Y:S01]  /*16b0*/  FFMA.FTZ R4, R17, R24, R0 ;  /* 0x0000001811047223 */ /* 0x000fe20000010000 */
[----:B------:R-:W-:Y:S01]  /*16c0*/  FFMA.FTZ R29, R24, R27, R29 ;  /* 0x0000001b181d7223 */ /* 0x000fe2000001001d */
[----:B------:R-:W-:Y:S01]  /*16d0*/  FADD.FTZ R24, R42, -UR13 ;  /* 0x8000000d2a187e21 */ /* 0x000fe20008010000 */
[----:B------:R-:W-:Y:S01]  /*16e0*/  FADD.FTZ R25, R36, R25 ;  /* 0x0000001924197221 */ /* 0x000fe20000010000 */
[----:B------:R-:W-:Y:S01]  /*16f0*/  FADD.FTZ R22, R37, R22 ;  /* 0x0000001625167221 */ /* 0x000fe20000010000 */
[----:B------:R-:W-:Y:S01]  /*1700*/  FADD.FTZ R28, R27, R28 ;  /* 0x0000001c1b1c7221 */ /* 0x000fe20000010000 */
[----:B------:R-:W-:Y:S01]  /*1710*/  FMUL.FTZ R27, R18, R20 ;  /* 0x00000014121b7220 */ /* 0x000fe20000410000 */
[----:B------:R-:W-:Y:S01]  /*1720*/  FMUL.FTZ R24, R24, UR16 ;  /* 0x0000001018187c20 */ /* 0x000fe20008410000 */
[----:B------:R-:W-:Y:S01]  /*1730*/  FADD.FTZ R0, R43, -UR13 ;  /* 0x8000000d2b007e21 */ /* 0x000fe20008010000 */
[----:B------:R-:W-:Y:S01]  /*1740*/  FADD.FTZ R25, R12, R25 ;  /* 0x000000190c197221 */ /* 0x000fe20000010000 */
[----:B------:R-:W-:Y:S01]  /*1750*/  FADD.FTZ R22, R13, R22 ;  /* 0x000000160d167221 */ /* 0x000fe20000010000 */
[----:B------:R-:W-:Y:S01]  /*1760*/  FADD.FTZ R31, R28, R27 ;  /* 0x0000001b1c1f7221 */ /* 0x000fe20000010000 */
[----:B------:R-:W-:Y:S01]  /*1770*/  FFMA.FTZ R30, R24, R27, R29 ;  /* 0x0000001b181e7223 */ /* 0x000fe2000001001d */
[----:B------:R-:W-:Y:S01]  /*1780*/  FFMA.FTZ R23, R16, R26, R23 ;  /* 0x0000001a10177223 */ /* 0x000fe20000010017 */
[----:B------:R-:W-:Y:S01]  /*1790*/  FMUL.FTZ R28, R19, R21 ;  /* 0x00000015131c7220 */ /* 0x000fe20000410000 */
[----:B------:R-:W-:Y:S01]  /*17a0*/  FMUL.FTZ R29, R0, UR16 ;  /* 0x00000010001d7c20 */ /* 0x000fe20008410000 */
[----:B------:R-:W-:Y:S01]  /*17b0*/  FADD.FTZ R25, R14, R25 ;  /* 0x000000190e197221 */ /* 0x000fe20000010000 */
[----:B------:R-:W-:Y:S01]  /*17c0*/  FADD.FTZ R26, R15, R22 ;  /* 0x000000160f1a7221 */ /* 0x000fe20000010000 */
[----:B------:R-:W-:Y:S01]  /*17d0*/  FADD.FTZ R0, R28, R31 ;  /* 0x0000001f1c007221 */ /* 0x000fe20000010000 */
[----:B------:R-:W-:Y:S01]  /*17e0*/  FFMA.FTZ R22, R29, R28, R30 ;  /* 0x0000001c1d167223 */ /* 0x000fe2000001001e */
[----:B------:R-:W-:Y:S01]  /*17f0*/  FADD.FTZ R27, R16, R25 ;  /* 0x00000019101b7221 */ /* 0x000fe20000010000 */
[----:B------:R-:W-:Y:S01]  /*1800*/  FADD.FTZ R28, R17, R26 ;  /* 0x0000001a111c7221 */ /* 0x000fe20000010000 */
[C---:B------:R-:W-:Y:S01]  /*1810*/  FFMA.FTZ R24, R18.reuse, R24, R23 ;  /* 0x0000001812187223 */ /* 0x040fe20000010017 */
[C---:B------:R-:W-:Y:S01]  /*1820*/  FFMA.FTZ R25, R19.reuse, R29, R4 ;  /* 0x0000001d13197223 */ /* 0x040fe20000010004 */
[----:B------:R-:W-:Y:S01]  /*1830*/  FADD.FTZ R26, R18, R27 ;  /* 0x0000001b121a7221 */ /* 0x000fe20000010000 */
[----:B------:R-:W-:Y:S01]  /*1840*/  FADD.FTZ R27, R19, R28 ;  /* 0x0000001c131b7221 */ /* 0x000fe20000010000 */
[----:B------:R-:W-:Y:S06]  /*1850*/  BRA `(.L_x_1318) ;  /* 0x0000001000007947 */ /* 0x000fec0003800000 */
.L_x_1317:
[----:B-----5:R-:W-:Y:S01]  /*1860*/  FADD.FTZ R23, R56, -UR13 ;  /* 0x8000000d38177e21 */ /* 0x020fe20008010000 */
[----:B------:R-:W-:Y:S01]  /*1870*/  FADD.FTZ R0, R57, -UR13 ;  /* 0x8000000d39007e21 */ /* 0x000fe20008010000 */
[----:B------:R-:W-:Y:S02]  /*1880*/  FADD.FTZ R27, R54, -UR13 ;  /* 0x8000000d361b7e21 */ /* 0x000fe40008010000 */
[----:B------:R-:W-:Y:S01]  /*1890*/  FMUL.FTZ R23, R23, UR16 ;  /* 0x0000001017177c20 */ /* 0x000fe20008410000 */
[----:B------:R-:W-:Y:S01]  /*18a0*/  FMUL.FTZ R0, R0, UR16 ;  /* 0x0000001000007c20 */ /* 0x000fe20008410000 */
[----:B------:R-:W-:Y:S02]  /*18b0*/  FMUL.FTZ R27, R27, UR16 ;  /* 0x000000101b1b7c20 */ /* 0x000fe40008410000 */
[C-C-:B------:R-:W-:Y:S01]  /*18c0*/  FFMA.FTZ R4, R20.reuse, R23, R10.reuse ;  /* 0x0000001714047223 */ /* 0x140fe2000001000a */
[----:B------:R-:W-:Y:S01]  /*18d0*/  FFMA.FTZ R24, R21, R0, R11 ;  /* 0x0000000015187223 */ /* 0x000fe2000001000b */
[----:B------:R-:W-:-:S02]  /*18e0*/  FFMA.FTZ R26, R20, R27, R10 ;  /* 0x0000001b141a7223 */ /* 0x000fc4000001000a */
[----:B------:R-:W-:Y:S01]  /*18f0*/  FMUL.FTZ R22, R4, -1.4426950216293334961 ;  /* 0xbfb8aa3b04167820 */ /* 0x000fe20000410000 */
[----:B------:R-:W-:-:S05]  /*1900*/  FMUL.FTZ R28, R24, -1.4426950216293334961 ;  /* 0xbfb8aa3b181c7820 */ /* 0x000fca0000410000 */
[----:B------:R-:W0:Y:S08]  /*1910*/  MUFU.EX2 R22, R22 ;  /* 0x0000001600167308 */ /* 0x000e300000000800 */
[----:B------:R-:W1:Y:S01]  /*1920*/  MUFU.EX2 R28, R28 ;  /* 0x0000001c001c7308 */ /* 0x000e620000000800 */
[----:B0-----:R-:W-:Y:S01]  /*1930*/  FADD.FTZ R25, R22, 1 ;  /* 0x3f80000016197421 */ /* 0x001fe20000010000 */
[----:B------:R-:W-:-:S04]  /*1940*/  FADD.FTZ R22, R55, -UR13 ;  /* 0x8000000d37167e21 */ /* 0x000fc80008010000 */
[----:B------:R-:W-:Y:S02]  /*1950*/  FMUL.FTZ R22, R22, UR16 ;  /* 0x0000001016167c20 */ /* 0x000fe40008410000 */
[----:B------:R-:W0:Y:S01]  /*1960*/  MUFU.RCP R25, R25 ;  /* 0x0000001900197308 */ /* 0x000e220000001000 */
[----:B-1----:R-:W-:Y:S01]  /*1970*/  FADD.FTZ R30, R28, 1 ;  /* 0x3f8000001c1e7421 */ /* 0x002fe20000010000 */
[----:B------:R-:W-:-:S04]  /*1980*/  FFMA.FTZ R28, R21, R22, R11 ;  /* 0x00000016151c7223 */ /* 0x000fc8000001000b */
[----:B------:R-:W-:Y:S02]  /*1990*/  FMUL.FTZ R34, R28, -1.4426950216293334961 ;  /* 0xbfb8aa3b1c227820 */ /* 0x000fe40000410000 */
[----:B------:R-:W1:Y:S08]  /*19a0*/  MUFU.RCP R30, R30 ;  /* 0x0000001e001e7308 */ /* 0x000e700000001000 */
[----:B------:R-:W2:Y:S01]  /*19b0*/  MUFU.EX2 R32, R34 ;  /* 0x0000002200207308 */ /* 0x000ea20000000800 */
[----:B0-----:R-:W-:-:S04]  /*19c0*/  FADD.FTZ R29, -R25, 1 ;  /* 0x3f800000191d7421 */ /* 0x001fc80000010100 */
[----:B------:R-:W-:Y:S01]  /*19d0*/  FFMA.FTZ R29, R4, R29, 1 ;  /* 0x3f800000041d7423 */ /* 0x000fe2000001001d */
[----:B------:R-:W-:Y:S01]  /*19e0*/  FMUL.FTZ R4, R2, R25 ;  /* 0x0000001902047220 */ /* 0x000fe20000410000 */
[----:B------:R-:W-:Y:S01]  /*19f0*/  FADD.FTZ R25, R52, -UR13 ;  /* 0x8000000d34197e21 */ /* 0x000fe20008010000 */
[----:B-1----:R-:W-:Y:S02]  /*1a00*/  FADD.FTZ R33, -R30, 1 ;  /* 0x3f8000001e217421 */ /* 0x002fe40000010100 */
[----:B------:R-:W-:Y:S01]  /*1a10*/  FMUL.FTZ R4, R4, R29 ;  /* 0x0000001d04047220 */ /* 0x000fe20000410000 */
[----:B------:R-:W-:Y:S01]  /*1a20*/  FMUL.FTZ R29, R26, -1.4426950216293334961 ;  /* 0xbfb8aa3b1a1d7820 */ /* 0x000fe20000410000 */
[----:B------:R-:W-:Y:S01]  /*1a30*/  FMUL.FTZ R25, R25, UR16 ;  /* 0x0000001019197c20 */ /* 0x000fe20008410000 */
[----:B------:R-:W-:Y:S01]  /*1a40*/  FFMA.FTZ R33, R24, R33, 1 ;  /* 0x3f80000018217423 */ /* 0x000fe20000010021 */
[----:B------:R-:W-:Y:S02]  /*1a50*/  FMUL.FTZ R30, R3, R30 ;  /* 0x0000001e031e7220 */ /* 0x000fe40000410000 */
[----:B------:R-:W-:Y:S01]  /*1a60*/  FFMA.FTZ R24, R20, R25, R10 ;  /* 0x0000001914187223 */ /* 0x000fe2000001000a */
[----:B------:R-:W0:Y:S01]  /*1a70*/  MUFU.EX2 R29, R29 ;  /* 0x0000001d001d7308 */ /* 0x000e220000000800 */
[----:B--2---:R-:W-:Y:S01]  /*1a80*/  FADD.FTZ R32, R32, 1 ;  /* 0x3f80000020207421 */ /* 0x004fe20000010000 */
[----:B------:R-:W-:Y:S01]  /*1a90*/  FMUL.FTZ R30, R30, R33 ;  /* 0x000000211e1e7220 */ /* 0x000fe20000410000 */
[----:B------:R-:W-:-:S05]  /*1aa0*/  FMUL.FTZ R31, R24, -1.4426950216293334961 ;  /* 0xbfb8aa3b181f7820 */ /* 0x000fca0000410000 */
[----:B------:R-:W-:Y:S08]  /*1ab0*/  MUFU.RCP R32, R32 ;  /* 0x0000002000207308 */ /* 0x000ff00000001000 */
[----:B------:R-:W-:Y:S01]  /*1ac0*/  MUFU.EX2 R31, R31 ;  /* 0x0000001f001f7308 */ /* 0x000fe20000000800 */
[----:B0-----:R-:W-:-:S07]  /*1ad0*/  FADD.FTZ R35, R29, 1 ;  /* 0x3f8000001d237421 */ /* 0x001fce0000010000 */
[----:B------:R-:W0:Y:S02]  /*1ae0*/  MUFU.RCP R29, R35 ;  /* 0x00000023001d7308 */ /* 0x000e240000001000 */
[----:B0-----:R-:W-:Y:S01]  /*1af0*/  FADD.FTZ R33, -R29, 1 ;  /* 0x3f8000001d217421 */ /* 0x001fe20000010100 */
[----:B------:R-:W-:-:S03]  /*1b00*/  FMUL.FTZ R29, R40, R29 ;  /* 0x0000001d281d7220 */ /* 0x000fc60000410000 */
[----:B------:R-:W-:Y:S01]  /*1b10*/  FFMA.FTZ R34, R26, R33, 1 ;  /* 0x3f8000001a227423 */ /* 0x000fe20000010021 */
[----:B------:R-:W-:Y:S01]  /*1b20*/  FADD.FTZ R33, R31, 1 ;  /* 0x3f8000001f217421 */ /* 0x000fe20000010000 */
[----:B------:R-:W-:Y:S02]  /*1b30*/  FADD.FTZ R31, -R32, 1 ;  /* 0x3f800000201f7421 */ /* 0x000fe40000010100 */
[----:B------:R-:W-:Y:S02]  /*1b40*/  FMUL.FTZ R34, R29, R34 ;  /* 0x000000221d227220 */ /* 0x000fe40000410000 */
[----:B------:R-:W-:Y:S01]  /*1b50*/  FFMA.FTZ R26, R28, R31, 1 ;  /* 0x3f8000001c1a7423 */ /* 0x000fe2000001001f */
[----:B------:R-:W0:Y:S01]  /*1b60*/  MUFU.RCP R33, R33 ;  /* 0x0000002100217308 */ /* 0x000e220000001000 */
[----:B------:R-:W-:Y:S01]  /*1b70*/  FMUL.FTZ R31, R41, R32 ;  /* 0x00000020291f7220 */ /* 0x000fe20000410000 */
[----:B------:R-:W-:-:S03]  /*1b80*/  FMUL.FTZ R28, R20, R4 ;  /* 0x00000004141c7220 */ /* 0x000fc60000410000 */
[----:B------:R-:W-:Y:S01]  /*1b90*/  FMUL.FTZ R26, R31, R26 ;  /* 0x0000001a1f1a7220 */ /* 0x000fe20000410000 */
[----:B------:R-:W-:Y:S01]  /*1ba0*/  FFMA.FTZ R29, R23, R28, RZ ;  /* 0x0000001c171d7223 */ /* 0x000fe200000100ff */
[----:B------:R-:W-:Y:S01]  /*1bb0*/  FMUL.FTZ R31, R21, R30 ;  /* 0x0000001e151f7220 */ /* 0x000fe20000410000 */
[----:B------:R-:W-:-:S03]  /*1bc0*/  FADD.FTZ R28, RZ, R28 ;  /* 0x0000001cff1c7221 */ /* 0x000fc60000010000 */
[----:B------:R-:W-:Y:S01]  /*1bd0*/  FFMA.FTZ R32, R0, R31, R29 ;  /* 0x0000001f00207223 */ /* 0x000fe2000001001d */
[----:B------:R-:W-:Y:S01]  /*1be0*/  FADD.FTZ R31, R31, R28 ;  /* 0x0000001c1f1f7221 */ /* 0x000fe20000010000 */
[----:B------:R-:W-:Y:S01]  /*1bf0*/  FFMA.FTZ R28, R23, R4, RZ ;  /* 0x00000004171c7223 */ /* 0x000fe200000100ff */
[-C--:B------:R-:W-:Y:S01]  /*1c00*/  FMUL.FTZ R23, R20, R34.reuse ;  /* 0x0000002214177220 */ /* 0x080fe20000410000 */
[----:B0-----:R-:W-:Y:S02]  /*1c10*/  FADD.FTZ R29, -R33, 1 ;  /* 0x3f800000211d7421 */ /* 0x001fe40000010100 */
[----:B------:R-:W-:Y:S02]  /*1c20*/  FFMA.FTZ R28, R27, R34, R28 ;  /* 0x000000221b1c7223 */ /* 0x000fe4000001001c */
[----:B------:R-:W-:Y:S01]  /*1c30*/  FFMA.FTZ R35, R24, R29, 1 ;  /* 0x3f80000018237423 */ /* 0x000fe2000001001d */
[----:B------:R-:W-:Y:S01]  /*1c40*/  FADD.FTZ R29, RZ, R4 ;  /* 0x00000004ff1d7221 */ /* 0x000fe20000010000 */
[----:B------:R-:W-:Y:S01]  /*1c50*/  FADD.FTZ R4, R53, -UR13 ;  /* 0x8000000d35047e21 */ /* 0x000fe20008010000 */
[----:B------:R-:W-:Y:S01]  /*1c60*/  FMUL.FTZ R24, R38, R33 ;  /* 0x0000002126187220 */ /* 0x000fe20000410000 */
[----:B------:R-:W-:Y:S01]  /*1c70*/  FFMA.FTZ R33, R27, R23, R32 ;  /* 0x000000171b217223 */ /* 0x000fe20000010020 */
[----:B------:R-:W-:Y:S01]  /*1c80*/  FADD.FTZ R29, R29, R34 ;  /* 0x000000221d1d7221 */ /* 0x000fe20000010000 */
[----:B------:R-:W-:Y:S01]  /*1c90*/  FMUL.FTZ R4, R4, UR16 ;  /* 0x0000001004047c20 */ /* 0x000fe20008410000 */
[----:B------:R-:W-:Y:S01]  /*1ca0*/  FMUL.FTZ R24, R24, R35 ;  /* 0x0000002318187220 */ /* 0x000fe20000410000 */
[----:B------:R-:W-:Y:S01]  /*1cb0*/  FADD.FTZ R34, R31, R23 ;  /* 0x000000171f227221 */ /* 0x000fe20000010000 */
[----:B------:R-:W-:Y:S01]  /*1cc0*/  FFMA.FTZ R31, R0, R30, RZ ;  /* 0x0000001e001f7223 */ /* 0x000fe200000100ff */
[C---:B------:R-:W-:Y:S01]  /*1cd0*/  FFMA.FTZ R27, R21.reuse, R4, R11 ;  /* 0x00000004151b7223 */ /* 0x040fe2000001000b */
[----:B------:R-:W-:-:S02]  /*1ce0*/  FMUL.FTZ R0, R21, R26 ;  /* 0x0000001a15007220 */ /* 0x000fc40000410000 */
[----:B------:R-:W-:Y:S01]  /*1cf0*/  FFMA.FTZ R31, R22, R26, R31 ;  /* 0x0000001a161f7223 */ /* 0x000fe2000001001f */
[----:B------:R-:W-:Y:S01]  /*1d00*/  FMUL.FTZ R35, R27, -1.4426950216293334961 ;  /* 0xbfb8aa3b1b237820 */ /* 0x000fe20000410000 */
[----:B------:R-:W-:-:S05]  /*1d10*/  FADD.FTZ R34, R0, R34 ;  /* 0x0000002200227221 */ /* 0x000fca0000010000 */
[----:B------:R-:W0:Y:S02]  /*1d20*/  MUFU.EX2 R35, R35 ;  /* 0x0000002300237308 */ /* 0x000e240000000800 */
[----:B0-----:R-:W-:-:S06]  /*1d30*/  FADD.FTZ R32, R35, 1 ;  /* 0x3f80000023207421 */ /* 0x001fcc0000010000 */
[----:B------:R-:W0:Y:S02]  /*1d40*/  MUFU.RCP R32, R32 ;  /* 0x0000002000207308 */ /* 0x000e240000001000 */
[----:B0-----:R-:W-:-:S04]  /*1d50*/  FADD.FTZ R23, -R32, 1 ;  /* 0x3f80000020177421 */ /* 0x001fc80000010100 */
[----:B------:R-:W-:Y:S01]  /*1d60*/  FFMA.FTZ R35, R27, R23, 1 ;  /* 0x3f8000001b237423 */ /* 0x000fe20000010017 */
[----:B------:R-:W-:Y:S01]  /*1d70*/  FADD.FTZ R27, RZ, R30 ;  /* 0x0000001eff1b7221 */ /* 0x000fe20000010000 */
[----:B------:R-:W-:Y:S01]  /*1d80*/  FMUL.FTZ R23, R39, R32 ;  /* 0x0000002027177220 */ /* 0x000fe20000410000 */
[----:B------:R-:W-:Y:S02]  /*1d90*/  FFMA.FTZ R30, R25, R24, R28 ;  /* 0x00000018191e7223 */ /* 0x000fe4000001001c */
[----:B------:R-:W-:Y:S01]  /*1da0*/  FADD.FTZ R32, R27, R26 ;  /* 0x0000001a1b207221 */ /* 0x000fe20000010000 */
[----:B------:R-:W-:Y:S01]  /*1db0*/  FADD.FTZ R27, R50, -UR13 ;  /* 0x8000000d321b7e21 */ /* 0x000fe20008010000 */
[----:B------:R-:W-:Y:S01]  /*1dc0*/  FFMA.FTZ R26, R22, R0, R33 ;  /* 0x00000000161a7223 */ /* 0x000fe20000010021 */
[----:B------:R-:W-:Y:S02]  /*1dd0*/  FMUL.FTZ R23, R23, R35 ;  /* 0x0000002317177220 */ /* 0x000fe40000410000 */
[----:B------:R-:W-:-:S02]  /*1de0*/  FMUL.FTZ R27, R27, UR16 ;  /* 0x000000101b1b7c20 */ /* 0x000fc40008410000 */
[----:B------:R-:W-:Y:S02]  /*1df0*/  FFMA.FTZ R31, R4, R23, R31 ;  /* 0x00000017041f7223 */ /* 0x000fe4000001001f */
[----:B------:R-:W-:-:S04]  /*1e00*/  FFMA.FTZ R22, R20, R27, R10 ;  /* 0x0000001b14167223 */ /* 0x000fc8000001000a */
[----:B------:R-:W-:-:S06]  /*1e10*/  FMUL.FTZ R35, R22, -1.4426950216293334961 ;  /* 0xbfb8aa3b16237820 */ /* 0x000fcc0000410000 */
[----:B------:R-:W0:Y:S02]  /*1e20*/  MUFU.EX2 R35, R35 ;  /* 0x0000002300237308 */ /* 0x000e240000000800 */
[----:B0-----:R-:W-:-:S06]  /*1e30*/  FADD.FTZ R33, R35, 1 ;  /* 0x3f80000023217421 */ /* 0x001fcc0000010000 */
[----:B------:R-:W0:Y:S02]  /*1e40*/  MUFU.RCP R33, R33 ;  /* 0x0000002100217308 */ /* 0x000e240000001000 */
[----:B0-----:R-:W-:-:S04]  /*1e50*/  FADD.FTZ R0, -R33, 1 ;  /* 0x3f80000021007421 */ /* 0x001fc80000010100 */
[----:B------:R-:W-:Y:S01]  /*1e60*/  FFMA.FTZ R0, R22, R0, 1 ;  /* 0x3f80000016007423 */ /* 0x000fe20000010000 */
[----:B------:R-:W-:Y:S01]  /*1e70*/  FMUL.FTZ R22, R36, R33 ;  /* 0x0000002124167220 */ /* 0x000fe20000410000 */
[----:B------:R-:W-:Y:S01]  /*1e80*/  FADD.FTZ R33, R29, R24 ;  /* 0x000000181d217221 */ /* 0x000fe20000010000 */
[----:B------:R-:W-:Y:S02]  /*1e90*/  FMUL.FTZ R29, R20, R24 ;  /* 0x00000018141d7220 */ /* 0x000fe40000410000 */
[----:B------:R-:W-:Y:S01]  /*1ea0*/  FMUL.FTZ R22, R22, R0 ;  /* 0x0000000016167220 */ /* 0x000fe20000410000 */
[----:B------:R-:W-:Y:S01]  /*1eb0*/  FADD.FTZ R0, R51, -UR13 ;  /* 0x8000000d33007e21 */ /* 0x000fe20008010000 */
[----:B------:R-:W-:Y:S01]  /*1ec0*/  FFMA.FTZ R25, R25, R29, R26 ;  /* 0x0000001d19197223 */ /* 0x000fe2000001001a */
[----:B------:R-:W-:Y:S02]  /*1ed0*/  FADD.FTZ R34, R34, R29 ;  /* 0x0000001d22227221 */ /* 0x000fe40000010000 */
[----:B------:R-:W-:-:S04]  /*1ee0*/  FMUL.FTZ R0, R0, UR16 ;  /* 0x0000001000007c20 */ /* 0x000fc80008410000 */
[----:B------:R-:W-:-:S04]  /*1ef0*/  FFMA.FTZ R24, R21, R0, R11 ;  /* 0x0000000015187223 */ /* 0x000fc8000001000b */
[----:B------:R-:W-:-:S06]  /*1f00*/  FMUL.FTZ R28, R24, -1.4426950216293334961 ;  /* 0xbfb8aa3b181c7820 */ /* 0x000fcc0000410000 */
[----:B------:R-:W0:Y:S02]  /*1f10*/  MUFU.EX2 R28, R28 ;  /* 0x0000001c001c7308 */ /* 0x000e240000000800 */
[----:B0-----:R-:W-:Y:S01]  /*1f20*/  FADD.FTZ R35, R28, 1 ;  /* 0x3f8000001c237421 */ /* 0x001fe20000010000 */
[----:B------:R-:W-:-:S05]  /*1f30*/  FMUL.FTZ R28, R21, R23 ;  /* 0x00000017151c7220 */ /* 0x000fca0000410000 */
[----:B------:R-:W0:Y:S01]  /*1f40*/  MUFU.RCP R26, R35 ;  /* 0x00000023001a7308 */ /* 0x000e220000001000 */
[----:B------:R-:W-:Y:S01]  /*1f50*/  FADD.FTZ R34, R28, R34 ;  /* 0x000000221c227221 */ /* 0x000fe20000010000 */
[----:B0-----:R-:W-:Y:S01]  /*1f60*/  FADD.FTZ R29, -R26, 1 ;  /* 0x3f8000001a1d7421 */ /* 0x001fe20000010100 */
[----:B------:R-:W-:-:S03]  /*1f70*/  FMUL.FTZ R26, R37, R26 ;  /* 0x0000001a251a7220 */ /* 0x000fc60000410000 */
[----:B------:R-:W-:Y:S01]  /*1f80*/  FFMA.FTZ R29, R24, R29, 1 ;  /* 0x3f800000181d7423 */ /* 0x000fe2000001001d */
[----:B------:R-:W-:-:S03]  /*1f90*/  FADD.FTZ R24, R48, -UR13 ;  /* 0x8000000d30187e21 */ /* 0x000fc60008010000 */
[----:B------:R-:W-:Y:S01]  /*1fa0*/  FMUL.FTZ R26, R26, R29 ;  /* 0x0000001d1a1a7220 */ /* 0x000fe20000410000 */
[----:B------:R-:W-:Y:S01]  /*1fb0*/  FADD.FTZ R29, R32, R23 ;  /* 0x00000017201d7221 */ /* 0x000fe20000010000 */
[----:B------:R-:W-:Y:S01]  /*1fc0*/  FMUL.FTZ R23, R24, UR16 ;  /* 0x0000001018177c20 */ /* 0x000fe20008410000 */
[----:B------:R-:W-:Y:S01]  /*1fd0*/  FFMA.FTZ R24, R4, R28, R25 ;  /* 0x0000001c04187223 */ /* 0x000fe20000010019 */
[----:B------:R-:W-:Y:S01]  /*1fe0*/  FADD.FTZ R28, R33, R22 ;  /* 0x00000016211c7221 */ /* 0x000fe20000010000 */
[----:B------:R-:W-:Y:S01]  /*1ff0*/  FADD.FTZ R33, R49, -UR13 ;  /* 0x8000000d31217e21 */ /* 0x000fe20008010000 */
[----:B------:R-:W-:-:S04]  /*2000*/  FFMA.FTZ R4, R20, R23, R10 ;  /* 0x0000001714047223 */ /* 0x000fc8000001000a */
[----:B------:R-:W-:-:S06]  /*2010*/  FMUL.FTZ R32, R4, -1.4426950216293334961 ;  /* 0xbfb8aa3b04207820 */ /* 0x000fcc0000410000 */
[----:B------:R-:W0:Y:S02]  /*2020*/  MUFU.EX2 R32, R32 ;  /* 0x0000002000207308 */ /* 0x000e240000000800 */
[----:B0-----:R-:W-:-:S06]  /*2030*/  FADD.FTZ R25, R32, 1 ;  /* 0x3f80000020197421 */ /* 0x001fcc0000010000 */
[----:B------:R-:W0:Y:S02]  /*2040*/  MUFU.RCP R25, R25 ;  /* 0x0000001900197308 */ /* 0x000e240000001000 */
[----:B0-----:R-:W-:-:S04]  /*2050*/  FADD.FTZ R35, -R25, 1 ;  /* 0x3f80000019237421 */ /* 0x001fc80000010100 */
[----:B------:R-:W-:Y:S01]  /*2060*/  FFMA.FTZ R35, R4, R35, 1 ;  /* 0x3f80000004237423 */ /* 0x000fe20000010023 */
[----:B------:R-:W-:-:S04]  /*2070*/  FMUL.FTZ R4, R12, R25 ;  /* 0x000000190c047220 */ /* 0x000fc80000410000 */
[----:B------:R-:W-:Y:S01]  /*2080*/  FMUL.FTZ R25, R4, R35 ;  /* 0x0000002304197220 */ /* 0x000fe20000410000 */
[-C--:B------:R-:W-:Y:S01]  /*2090*/  FFMA.FTZ R4, R27, R22.reuse, R30 ;  /* 0x000000161b047223 */ /* 0x080fe2000001001e */
[----:B------:R-:W-:Y:S01]  /*20a0*/  FMUL.FTZ R35, R20, R22 ;  /* 0x0000001614237220 */ /* 0x000fe20000410000 */
[----:B------:R-:W-:Y:S02]  /*20b0*/  FMUL.FTZ R22, R33, UR16 ;  /* 0x0000001021167c20 */ /* 0x000fe40008410000 */
[----:B------:R-:W-:Y:S01]  /*20c0*/  FFMA.FTZ R4, R23, R25, R4 ;  /* 0x0000001917047223 */ /* 0x000fe20000010004 */
[----:B------:R-:W-:Y:S01]  /*20d0*/  FFMA.FTZ R33, R27, R35, R24 ;  /* 0x000000231b217223 */ /* 0x000fe20000010018 */
[----:B------:R-:W-:Y:S01]  /*20e0*/  FFMA.FTZ R24, R21, R22, R11 ;  /* 0x0000001615187223 */ /* 0x000fe2000001000b */
[----:B------:R-:W-:Y:S01]  /*20f0*/  FADD.FTZ R34, R34, R35 ;  /* 0x0000002322227221 */ /* 0x000fe20000010000 */
[----:B------:R-:W-:Y:S02]  /*2100*/  FADD.FTZ R35, R46, -UR13 ;  /* 0x8000000d2e237e21 */ /* 0x000fe40008010000 */
        /* <DEDUP_REMOVED lines=8> */
[----:B------:R-:W-:Y:S01]  /*2190*/  FADD.FTZ R27, R29, R26 ;  /* 0x0000001a1d1b7221 */ /* 0x000fe20000010000 */
[-C--:B------:R-:W-:Y:S01]  /*21a0*/  FFMA.FTZ R29, R0, R26.reuse, R31 ;  /* 0x0000001a001d7223 */ /* 0x080fe2000001001f */
[----:B------:R-:W-:Y:S01]  /*21b0*/  FMUL.FTZ R26, R21, R26 ;  /* 0x0000001a151a7220 */ /* 0x000fe20000410000 */
[----:B------:R-:W-:Y:S02]  /*21c0*/  FMUL.FTZ R31, R35, UR16 ;  /* 0x00000010231f7c20 */ /* 0x000fe40008410000 */
[----:B------:R-:W-:Y:S01]  /*21d0*/  FFMA.FTZ R29, R22, R24, R29 ;  /* 0x00000018161d7223 */ /* 0x000fe2000001001d */
[----:B------:R-:W-:Y:S01]  /*21e0*/  FFMA.FTZ R30, R0, R26, R33 ;  /* 0x0000001a001e7223 */ /* 0x000fe20000010021 */
[----:B------:R-:W-:Y:S01]  /*21f0*/  FFMA.FTZ R0, R20, R31, R10 ;  /* 0x0000001f14007223 */ /* 0x000fe2000001000a */
[----:B------:R-:W-:-:S03]  /*2200*/  FADD.FTZ R34, R26, R34 ;  /* 0x000000221a227221 */ /* 0x000fc60000010000 */
        /* <DEDUP_REMOVED lines=12> */
[----:B------:R-:W-:Y:S01]  /*22d0*/  FADD.FTZ R34, R34, R25 ;  /* 0x0000001922227221 */ /* 0x000fe20000010000 */
[----:B------:R-:W-:Y:S01]  /*22e0*/  FADD.FTZ R33, R33, R0 ;  /* 0x0000000021217221 */ /* 0x000fe20000010000 */
[----:B------:R-:W-:Y:S01]  /*22f0*/  FMUL.FTZ R26, R26, UR16 ;  /* 0x000000101a1a7c20 */ /* 0x000fe20008410000 */
[----:B------:R-:W-:-:S03]  /*2300*/  FFMA.FTZ R4, R31, R0, R4 ;  /* 0x000000001f047223 */ /* 0x000fc60000010004 */
[----:B------:R-:W-:-:S04]  /*2310*/  FFMA.FTZ R23, R21, R26, R11 ;  /* 0x0000001a15177223 */ /* 0x000fc8000001000b */
[----:B------:R-:W-:-:S06]  /*2320*/  FMUL.FTZ R30, R23, -1.4426950216293334961 ;  /* 0xbfb8aa3b171e7820 */ /* 0x000fcc0000410000 */
[----:B------:R-:W0:Y:S02]  /*2330*/  MUFU.EX2 R30, R30 ;  /* 0x0000001e001e7308 */ /* 0x000e240000000800 */
[----:B0-----:R-:W-:Y:S01]  /*2340*/  FADD.FTZ R32, R30, 1 ;  /* 0x3f8000001e207421 */ /* 0x001fe20000010000 */
[----:B------:R-:W-:-:S05]  /*2350*/  FMUL.FTZ R30, R21, R24 ;  /* 0x00000018151e7220 */ /* 0x000fca0000410000 */
[----:B------:R-:W0:Y:S01]  /*2360*/  MUFU.RCP R28, R32 ;  /* 0x00000020001c7308 */ /* 0x000e220000001000 */
[----:B------:R-:W-:Y:S01]  /*2370*/  FADD.FTZ R34, R30, R34 ;  /* 0x000000221e227221 */ /* 0x000fe20000010000 */
[----:B0-----:R-:W-:-:S04]  /*2380*/  FADD.FTZ R25, -R28, 1 ;  /* 0x3f8000001c197421 */ /* 0x001fc80000010100 */
[----:B------:R-:W-:Y:S01]  /*2390*/  FFMA.FTZ R25, R23, R25, 1 ;  /* 0x3f80000017197423 */ /* 0x000fe20000010019 */
[----:B------:R-:W-:Y:S01]  /*23a0*/  FMUL.FTZ R23, R15, R28 ;  /* 0x0000001c0f177220 */ /* 0x000fe20000410000 */
[----:B------:R-:W-:Y:S01]  /*23b0*/  FADD.FTZ R28, R27, R24 ;  /* 0x000000181b1c7221 */ /* 0x000fe20000010000 */
[----:B------:R-:W-:Y:S02]  /*23c0*/  FFMA.FTZ R24, R22, R30, R35 ;  /* 0x0000001e16187223 */ /* 0x000fe40000010023 */
[----:B------:R-:W-:Y:S01]  /*23d0*/  FMUL.FTZ R23, R23, R25 ;  /* 0x0000001917177220 */ /* 0x000fe20000410000 */
[----:B------:R-:W-:-:S03]  /*23e0*/  FADD.FTZ R25, R44, -UR13 ;  /* 0x8000000d2c197e21 */ /* 0x000fc60008010000 */
[----:B------:R-:W-:Y:S01]  /*23f0*/  FFMA.FTZ R29, R26, R23, R29 ;  /* 0x000000171a1d7223 */ /* 0x000fe2000001001d */
[----:B------:R-:W-:-:S04]  /*2400*/  FMUL.FTZ R25, R25, UR16 ;  /* 0x0000001019197c20 */ /* 0x000fc80008410000 */
[----:B------:R-:W-:-:S04]  /*2410*/  FFMA.FTZ R22, R20, R25, R10 ;  /* 0x0000001914167223 */ /* 0x000fc8000001000a */
[----:B------:R-:W-:-:S06]  /*2420*/  FMUL.FTZ R32, R22, -1.4426950216293334961 ;  /* 0xbfb8aa3b16207820 */ /* 0x000fcc0000410000 */
[----:B------:R-:W0:Y:S02]  /*2430*/  MUFU.EX2 R32, R32 ;  /* 0x0000002000207308 */ /* 0x000e240000000800 */
[----:B0-----:R-:W-:-:S06]  /*2440*/  FADD.FTZ R35, R32, 1 ;  /* 0x3f80000020237421 */ /* 0x001fcc0000010000 */
[----:B------:R0:W1:Y:S02]  /*2450*/  MUFU.RCP R27, R35 ;  /* 0x00000023001b7308 */ /* 0x0000640000001000 */
[----:B0-----:R-:W-:Y:S01]  /*2460*/  FADD.FTZ R35, R42, -UR13 ;  /* 0x8000000d2a237e21 */ /* 0x001fe20008010000 */
[----:B-1----:R-:W-:-:S04]  /*2470*/  FADD.FTZ R30, -R27, 1 ;  /* 0x3f8000001b1e7421 */ /* 0x002fc80000010100 */
[----:B------:R-:W-:Y:S01]  /*2480*/  FFMA.FTZ R30, R22, R30, 1 ;  /* 0x3f800000161e7423 */ /* 0x000fe2000001001e */
[----:B------:R-:W-:Y:S01]  /*2490*/  FMUL.FTZ R22, R16, R27 ;  /* 0x0000001b10167220 */ /* 0x000fe20000410000 */
[----:B------:R-:W-:-:S03]  /*24a0*/  FMUL.FTZ R27, R20, R0 ;  /* 0x00000000141b7220 */ /* 0x000fc60000410000 */
[----:B------:R-:W-:Y:S01]  /*24b0*/  FMUL.FTZ R22, R22, R30 ;  /* 0x0000001e16167220 */ /* 0x000fe20000410000 */
[----:B------:R-:W-:Y:S01]  /*24c0*/  FADD.FTZ R30, R45, -UR13 ;  /* 0x8000000d2d1e7e21 */ /* 0x000fe20008010000 */
[----:B------:R-:W-:Y:S01]  /*24d0*/  FFMA.FTZ R31, R31, R27, R24 ;  /* 0x0000001b1f1f7223 */ /* 0x000fe20000010018 */
[----:B------:R-:W-:Y:S01]  /*24e0*/  FADD.FTZ R34, R34, R27 ;  /* 0x0000001b22227221 */ /* 0x000fe20000010000 */
[----:B------:R-:W-:Y:S01]  /*24f0*/  FADD.FTZ R33, R33, R22 ;  /* 0x0000001621217221 */ /* 0x000fe20000010000 */
[----:B------:R-:W-:-:S04]  /*2500*/  FMUL.FTZ R0, R30, UR16 ;  /* 0x000000101e007c20 */ /* 0x000fc80008410000 */
        /* <DEDUP_REMOVED lines=10> */
[----:B------:R-:W-:Y:S01]  /*25b0*/  FMUL.FTZ R28, R21, R23 ;  /* 0x00000017151c7220 */ /* 0x000fe20000410000 */
[----:B------:R-:W-:Y:S01]  /*25c0*/  FMUL.FTZ R23, R35, UR16 ;  /* 0x0000001023177c20 */ /* 0x000fe20008410000 */
[----:B------:R-:W-:Y:S01]  /*25d0*/  FFMA.FTZ R29, R0, R24, R29 ;  /* 0x00000018001d7223 */ /* 0x000fe2000001001d */
[----:B------:R-:W-:Y:S01]  /*25e0*/  FADD.FTZ R27, R27, R24 ;  /* 0x000000181b1b7221 */ /* 0x000fe20000010000 */
[----:B------:R-:W-:Y:S01]  /*25f0*/  FFMA.FTZ R30, R26, R28, R31 ;  /* 0x0000001c1a1e7223 */ /* 0x000fe2000001001f */
[----:B------:R-:W-:Y:S01]  /*2600*/  FFMA.FTZ R26, R20, R23, R10 ;  /* 0x00000017141a7223 */ /* 0x000fe2000001000a */
[----:B------:R-:W-:Y:S01]  /*2610*/  FADD.FTZ R34, R28, R34 ;  /* 0x000000221c227221 */ /* 0x000fe20000010000 */
[----:B------:R-:W-:Y:S02]  /*2620*/  FMUL.FTZ R24, R21, R24 ;  /* 0x0000001815187220 */ /* 0x000fe40000410000 */
[----:B------:R-:W-:-:S06]  /*2630*/  FMUL.FTZ R32, R26, -1.4426950216293334961 ;  /* 0xbfb8aa3b1a207820 */ /* 0x000fcc0000410000 */
[----:B------:R-:W0:Y:S02]  /*2640*/  MUFU.EX2 R32, R32 ;  /* 0x0000002000207308 */ /* 0x000e240000000800 */
[----:B0-----:R-:W-:Y:S01]  /*2650*/  FADD.FTZ R35, R32, 1 ;  /* 0x3f80000020237421 */ /* 0x001fe20000010000 */
[----:B------:R-:W-:-:S05]  /*2660*/  FADD.FTZ R32, R43, -UR13 ;  /* 0x8000000d2b207e21 */ /* 0x000fca0008010000 */
[----:B------:R-:W0:Y:S02]  /*2670*/  MUFU.RCP R31, R35 ;  /* 0x00000023001f7308 */ /* 0x000e240000001000 */
[----:B0-----:R-:W-:-:S04]  /*2680*/  FADD.FTZ R28, -R31, 1 ;  /* 0x3f8000001f1c7421 */ /* 0x001fc80000010100 */
[----:B------:R-:W-:Y:S01]  /*2690*/  FFMA.FTZ R28, R26, R28, 1 ;  /* 0x3f8000001a1c7423 */ /* 0x000fe2000001001c */
[----:B------:R-:W-:Y:S01]  /*26a0*/  FMUL.FTZ R26, R18, R31 ;  /* 0x0000001f121a7220 */ /* 0x000fe20000410000 */
[----:B------:R-:W-:-:S03]  /*26b0*/  FMUL.FTZ R31, R20, R22 ;  /* 0x00000016141f7220 */ /* 0x000fc60000410000 */
[----:B------:R-:W-:Y:S01]  /*26c0*/  FMUL.FTZ R26, R26, R28 ;  /* 0x0000001c1a1a7220 */ /* 0x000fe20000410000 */
[C---:B------:R-:W-:Y:S01]  /*26d0*/  FFMA.FTZ R28, R25.reuse, R22, R4 ;  /* 0x00000016191c7223 */ /* 0x040fe20000010004 */
[----:B------:R-:W-:Y:S01]  /*26e0*/  FMUL.FTZ R4, R32, UR16 ;  /* 0x0000001020047c20 */ /* 0x000fe20008410000 */
[----:B------:R-:W-:Y:S01]  /*26f0*/  FFMA.FTZ R25, R25, R31, R30 ;  /* 0x0000001f19197223 */ /* 0x000fe2000001001e */
[----:B------:R-:W-:Y:S02]  /*2700*/  FADD.FTZ R34, R34, R31 ;  /* 0x0000001f22227221 */ /* 0x000fe40000010000 */
[----:B------:R-:W-:Y:S01]  /*2710*/  FFMA.FTZ R22, R21, R4, R11 ;  /* 0x0000000415167223 */ /* 0x000fe2000001000b */
[----:B------:R-:W-:Y:S01]  /*2720*/  FFMA.FTZ R0, R0, R24, R25 ;  /* 0x0000001800007223 */ /* 0x000fe20000010019 */
[----:B------:R-:W-:Y:S01]  /*2730*/  FADD.FTZ R34, R24, R34 ;  /* 0x0000002218227221 */ /* 0x000fe20000010000 */
[-C--:B------:R-:W-:Y:S01]  /*2740*/  FMUL.FTZ R25, R20, R26.reuse ;  /* 0x0000001a14197220 */ /* 0x080fe20000410000 */
[----:B------:R-:W-:Y:S01]  /*2750*/  FMUL.FTZ R35, R22, -1.4426950216293334961 ;  /* 0xbfb8aa3b16237820 */ /* 0x000fe20000410000 */
[----:B------:R-:W-:Y:S01]  /*2760*/  FFMA.FTZ R24, R23, R26, R28 ;  /* 0x0000001a17187223 */ /* 0x000fe2000001001c */
[----:B------:R-:W-:Y:S01]  /*2770*/  FADD.FTZ R26, R33, R26 ;  /* 0x0000001a211a7221 */ /* 0x000fe20000010000 */
[----:B------:R-:W-:-:S03]  /*2780*/  FADD.FTZ R34, R34, R25 ;  /* 0x0000001922227221 */ /* 0x000fc60000010000 */
[----:B------:R-:W0:Y:S02]  /*2790*/  MUFU.EX2 R35, R35 ;  /* 0x0000002300237308 */ /* 0x000e240000000800 */
[----:B0-----:R-:W-:-:S06]  /*27a0*/  FADD.FTZ R32, R35, 1 ;  /* 0x3f80000023207421 */ /* 0x001fcc0000010000 */
[----:B------:R-:W0:Y:S02]  /*27b0*/  MUFU.RCP R32, R32 ;  /* 0x0000002000207308 */ /* 0x000e240000001000 */
[----:B0-----:R-:W-:-:S04]  /*27c0*/  FADD.FTZ R31, -R32, 1 ;  /* 0x3f800000201f7421 */ /* 0x001fc80000010100 */
[----:B------:R-:W-:Y:S01]  /*27d0*/  FFMA.FTZ R30, R22, R31, 1 ;  /* 0x3f800000161e7423 */ /* 0x000fe2000001001f */
[----:B------:R-:W-:-:S04]  /*27e0*/  FMUL.FTZ R31, R19, R32 ;  /* 0x00000020131f7220 */ /* 0x000fc80000410000 */
[----:B------:R-:W-:Y:S01]  /*27f0*/  FMUL.FTZ R30, R31, R30 ;  /* 0x0000001e1f1e7220 */ /* 0x000fe20000410000 */
[----:B------:R-:W-:-:S03]  /*2800*/  FFMA.FTZ R31, R23, R25, R0 ;  /* 0x00000019171f7223 */ /* 0x000fc60000010000 */
[----:B------:R-:W-:Y:S01]  /*2810*/  FMUL.FTZ R25, R21, R30 ;  /* 0x0000001e15197220 */ /* 0x000fe20000410000 */
[----:B------:R-:W-:-:S03]  /*2820*/  FADD.FTZ R27, R27, R30 ;  /* 0x0000001e1b1b7221 */ /* 0x000fc60000010000 */
[C---:B------:R-:W-:Y:S01]  /*2830*/  FFMA.FTZ R22, R4.reuse, R25, R31 ;  /* 0x0000001904167223 */ /* 0x040fe2000001001f */
[----:B------:R-:W-:Y:S01]  /*2840*/  FADD.FTZ R0, R25, R34 ;  /* 0x0000002219007221 */ /* 0x000fe20000010000 */
[----:B------:R-:W-:-:S07]  /*2850*/  FFMA.FTZ R25, R4, R30, R29 ;  /* 0x0000001e04197223 */ /* 0x000fce000001001d */
.L_x_1318:
        /* <DEDUP_REMOVED lines=9> */
[----:B------:R-:W-:Y:S01]  /*28f0*/  ISETP.GT.AND P1, PT, R61, 0x17, PT ;  /* 0x000000173d00780c */ /* 0x000fe20003f24270 */
[----:B------:R-:W-:Y:S05]  /*2900*/  BSSY.RECONVERGENT B0, `(.L_x_1319) ;  /* 0x0000024000007945 */ /* 0x000fea0003800200 */
[----:B0-----:R-:W-:Y:S01]  /*2910*/  @!P0 FADD.FTZ R22, R29, R22 ;  /* 0x000000161d168221 */ /* 0x001fe20000010000 */
[----:B-1----:R-:W-:Y:S01]  /*2920*/  ULEA UR6, UR8, UR6, 0x18 ;  /* 0x0000000608067291 */ /* 0x002fe2000f8ec0ff */
[----:B--2---:R-:W-:Y:S01]  /*2930*/  @!P0 FADD.FTZ R23, R0, R23 ;  /* 0x0000001700178221 */ /* 0x004fe20000010000 */
[----:B------:R-:W-:-:S02]  /*2940*/  ISETP.GT.AND P0, PT, R61, 0x1d, PT ;  /* 0x0000001d3d00780c */ /* 0x000fc40003f04270 */
[----:B------:R-:W0:Y:S04]  /*2950*/  SHFL.DOWN PT, R29, R22, 0x2, 0x1f ;  /* 0x08401f00161d7f89 */ /* 0x000e2800000e0000 */
[----:B------:R-:W1:Y:S07]  /*2960*/  SHFL.DOWN PT, R0, R23, 0x2, 0x1f ;  /* 0x08401f0017007f89 */ /* 0x000e6e00000e0000 */
[----:B0-----:R-:W-:Y:S01]  /*2970*/  @!P0 FADD.FTZ R22, R22, R29 ;  /* 0x0000001d16168221 */ /* 0x001fe20000010000 */
[----:B-1----:R-:W-:Y:S01]  /*2980*/  @!P0 FADD.FTZ R23, R23, R0 ;  /* 0x0000000017178221 */ /* 0x002fe20000010000 */
[----:B------:R-:W-:-:S03]  /*2990*/  ISETP.GT.AND P0, PT, R61, 0x1b, PT ;  /* 0x0000001b3d00780c */ /* 0x000fc60003f04270 */
[----:B------:R-:W0:Y:S04]  /*29a0*/  SHFL.DOWN PT, R29, R22, 0x4, 0x1f ;  /* 0x08801f00161d7f89 */ /* 0x000e2800000e0000 */
[----:B------:R-:W1:Y:S01]  /*29b0*/  SHFL.DOWN PT, R4, R23, 0x4, 0x1f ;  /* 0x08801f0017047f89 */ /* 0x000e6200000e0000 */
[----:B------:R-:W2:Y:S05]  /*29c0*/  S2R R0, SR_TID.X ;  /* 0x0000000000007919 */ /* 0x000eaa0000002100 */
[----:B0-----:R-:W-:Y:S01]  /*29d0*/  @!P0 FADD.FTZ R22, R22, R29 ;  /* 0x0000001d16168221 */ /* 0x001fe20000010000 */
[----:B-1----:R-:W-:-:S04]  /*29e0*/  @!P0 FADD.FTZ R23, R23, R4 ;  /* 0x0000000417178221 */ /* 0x002fc80000010000 */
[----:B------:R-:W0:Y:S04]  /*29f0*/  SHFL.DOWN PT, R29, R22, 0x8, 0x1f ;  /* 0x09001f00161d7f89 */ /* 0x000e2800000e0000 */
[----:B------:R-:W1:Y:S01]  /*2a00*/  SHFL.DOWN PT, R4, R23, 0x8, 0x1f ;  /* 0x09001f0017047f89 */ /* 0x000e6200000e0000 */
[C---:B--2---:R-:W-:Y:S02]  /*2a10*/  ISETP.NE.AND P0, PT, R0.reuse, RZ, PT ;  /* 0x000000ff0000720c */ /* 0x044fe40003f05270 */
[----:B------:R-:W-:Y:S01]  /*2a20*/  ISETP.GT.U32.AND P3, PT, R0, 0xe, PT ;  /* 0x0000000e0000780c */ /* 0x000fe20003f64070 */
[----:B0-----:R-:W-:Y:S01]  /*2a30*/  FADD.FTZ R29, R22, R29 ;  /* 0x0000001d161d7221 */ /* 0x001fe20000010000 */
[----:B-1----:R-:W-:Y:S01]  /*2a40*/  FADD.FTZ R30, R23, R4 ;  /* 0x00000004171e7221 */ /* 0x002fe20000010000 */
[----:B------:R-:W-:-:S03]  /*2a50*/  LEA R4, R0, UR6, 0x4 ;  /* 0x0000000600047c11 */ /* 0x000fc6000f8e20ff */
[----:B------:R-:W-:Y:S02]  /*2a60*/  FSEL R22, R22, R29, P1 ;  /* 0x0000001d16167208 */ /* 0x000fe40000800000 */
[----:B------:R-:W-:Y:S01]  /*2a70*/  FSEL R23, R23, R30, P1 ;  /* 0x0000001e17177208 */ /* 0x000fe20000800000 */
[----:B------:R0:W-:Y:S04]  /*2a80*/  STS.128 [R4], R24 ;  /* 0x0000001804007388 */ /* 0x0001e80000000c00 */
        /* <DEDUP_REMOVED lines=11> */
.L_x_1320:
[----:B------:R-:W-:Y:S05]  /*2b40*/  BSYNC.RECONVERGENT B0 ;  /* 0x0000000000007941 */ /* 0x000fea0003800200 */
.L_x_1319:
[----:B------:R-:W-:Y:S06]  /*2b50*/  BAR.SYNC.DEFER_BLOCKING 0x0 ;  /* 0x0000000000007b1d */ /* 0x000fec0000010000 */
[----:B------:R-:W-:Y:S04]  /*2b60*/  BSSY.RECONVERGENT B0, `(.L_x_1321) ;  /* 0x0000027000007945 */ /* 0x000fe80003800200 */
[----:B------:R-:W-:Y:S05]  /*2b70*/  @P0 BRA `(.L_x_1322) ;  /* 0x0000000000940947 */ /* 0x000fea0003800000 */
[----:B------:R-:W-:-:S09]  /*2b80*/  ULEA UR6, UR8, UR7, 0x18 ;  /* 0x0000000708067291 */ /* 0x000fd2000f8ec0ff */
[----:B-1----:R-:W1:Y:S04]  /*2b90*/  LDS.64 R32, [UR6+0x18] ;  /* 0x00001806ff207984 */ /* 0x002e680008000a00 */
[----:B--23--:R-:W2:Y:S01]  /*2ba0*/  LDS.128 R28, [UR6+0x20] ;  /* 0x00002006ff1c7984 */ /* 0x00cea20008000c00 */
        /* <DEDUP_REMOVED lines=34> */
.L_x_1322:
[----:B------:R-:W-:Y:S05]  /*2dd0*/  BSYNC.RECONVERGENT B0 ;  /* 0x0000000000007941 */ /* 0x000fea0003800200 */
.L_x_1321:
[----:B------:R-:W-:Y:S06]  /*2de0*/  BAR.SYNC.DEFER_BLOCKING 0x0 ;  /* 0x0000000000007b1d */ /* 0x000fec0000010000 */
[----:B------:R-:W-:Y:S04]  /*2df0*/  BSSY.RECONVERGENT B0, `(.L_x_1323) ;  /* 0x000009d000007945 */ /* 0x000fe80003800200 */
[----:B------:R-:W-:Y:S05]  /*2e00*/  @P3 BRA `(.L_x_1324) ;  /* 0x00000008006c3947 */ /* 0x000fea0003800000 */
[----:B--23--:R-:W2:Y:S04]  /*2e10*/  LDS.128 R28, [R4+0xf0] ;  /* 0x0000f000041c7984 */ /* 0x00cea80000000c00 */
[----:B-1----:R-:W1:Y:S01]  /*2e20*/  LDS.128 R32, [R4+0x1e0] ;  /* 0x0001e00004207984 */ /* 0x002e620000000c00 */
[----:B--2---:R-:W-:Y:S01]  /*2e30*/  FADD.FTZ R28, R24, R28 ;  /* 0x0000001c181c7221 */ /* 0x004fe20000010000 */
[----:B------:R-:W-:Y:S01]  /*2e40*/  FADD.FTZ R29, R25, R29 ;  /* 0x0000001d191d7221 */ /* 0x000fe20000010000 */
[----:B------:R-:W-:Y:S01]  /*2e50*/  FADD.FTZ R30, R26, R30 ;  /* 0x0000001e1a1e7221 */ /* 0x000fe20000010000 */
[----:B------:R-:W-:Y:S01]  /*2e60*/  FADD.FTZ R31, R27, R31 ;  /* 0x0000001f1b1f7221 */ /* 0x000fe20000010000 */
[----:B-1----:R-:W-:Y:S01]  /*2e70*/  FADD.FTZ R28, R28, R32 ;  /* 0x000000201c1c7221 */ /* 0x002fe20000010000 */
[----:B0-----:R-:W0:Y:S01]  /*2e80*/  LDS.128 R24, [R4+0x2d0] ;  /* 0x0002d00004187984 */ /* 0x001e220000000c00 */
[----:B------:R-:W-:Y:S01]  /*2e90*/  FADD.FTZ R29, R29, R33 ;  /* 0x000000211d1d7221 */ /* 0x000fe20000010000 */
[----:B------:R-:W-:Y:S01]  /*2ea0*/  FADD.FTZ R34, R30, R34 ;  /* 0x000000221e227221 */ /* 0x000fe20000010000 */
[----:B------:R-:W-:Y:S01]  /*2eb0*/  FADD.FTZ R35, R31, R35 ;  /* 0x000000231f237221 */ /* 0x000fe20000010000 */
[----:B0-----:R-:W-:Y:S01]  /*2ec0*/  FADD.FTZ R24, R28, R24 ;  /* 0x000000181c187221 */ /* 0x001fe20000010000 */
[----:B------:R-:W-:Y:S01]  /*2ed0*/  FADD.FTZ R25, R29, R25 ;  /* 0x000000191d197221 */ /* 0x000fe20000010000 */
[----:B------:R-:W-:Y:S01]  /*2ee0*/  FADD.FTZ R34, R34, R26 ;  /* 0x0000001a22227221 */ /* 0x000fe20000010000 */
[----:B------:R-:W0:Y:S01]  /*2ef0*/  LDS.128 R28, [R4+0x3c0] ;  /* 0x0003c000041c7984 */ /* 0x000e220000000c00 */
        /* <DEDUP_REMOVED lines=133> */
[----:B------:R-:W0:Y:S01]  /*3750*/  LDS.128 R24, [R4+0x1d10] ;  /* 0x001d100004187984 */ /* 0x000e220000000c00 */
[----:B------:R-:W-:Y:S01]  /*3760*/  FADD.FTZ R29, R34, R30 ;  /* 0x0000001e221d7221 */ /* 0x000fe20000010000 */
[----:B------:R-:W-:Y:S01]  /*3770*/  FADD.FTZ R28, R35, R31 ;  /* 0x0000001f231c7221 */ /* 0x000fe20000010000 */
[----:B0-----:R-:W-:Y:S01]  /*3780*/  FADD.FTZ R24, R33, R24 ;  /* 0x0000001821187221 */ /* 0x001fe20000010000 */
[----:B------:R-:W-:Y:S01]  /*3790*/  FADD.FTZ R25, R32, R25 ;  /* 0x0000001920197221 */ /* 0x000fe20000010000 */
[----:B------:R-:W-:Y:S01]  /*37a0*/  FADD.FTZ R26, R29, R26 ;  /* 0x0000001a1d1a7221 */ /* 0x000fe20000010000 */
[----:B------:R-:W-:-:S07]  /*37b0*/  FADD.FTZ R27, R28, R27 ;  /* 0x0000001b1c1b7221 */ /* 0x000fce0000010000 */
.L_x_1324:
[----:B------:R-:W-:Y:S05]  /*37c0*/  BSYNC.RECONVERGENT B0 ;  /* 0x0000000000007941 */ /* 0x000fea0003800200 */
.L_x_1323:
[----:B------:R-:W-:Y:S04]  /*37d0*/  BSSY.RECONVERGENT B0, `(.L_x_1325) ;  /* 0x000001d000007945 */ /* 0x000fe80003800200 */
[----:B------:R-:W-:Y:S05]  /*37e0*/  @P3 BRA `(.L_x_1326) ;  /* 0x00000000006c3947 */ /* 0x000fea0003800000 */
[----:B---3--:R-:W3:Y:S01]  /*37f0*/  LDC.64 R28, c[0x0][0x3d8] ;  /* 0x0000f600ff1c7b82 */ /* 0x008ee20000000a00 */
[----:B------:R-:W-:-:S07]  /*3800*/  IMAD R5, R5, 0xf, R0 ;  /* 0x0000000f05057824 */ /* 0x000fce00078e0200 */
[----:B--2---:R-:W0:Y:S01]  /*3810*/  LDC.64 R30, c[0x0][0x3f8] ;  /* 0x0000fe00ff1e7b82 */ /* 0x004e220000000a00 */
[----:B---3--:R-:W-:-:S05]  /*3820*/  IMAD.WIDE R28, R5, 0x4, R28 ;  /* 0x00000004051c7825 */ /* 0x008fca00078e021c */
[----:B------:R2:W-:Y:S01]  /*3830*/  REDG.E.ADD.F32.FTZ.RN.STRONG.GPU desc[UR14][R28.64], R24 ;  /* 0x000000181c0079a6 */ /* 0x0005e2000c12f30e */
[----:B0-----:R-:W-:Y:S01]  /*3840*/  IMAD.WIDE.U32 R4, R30, 0x3, RZ ;  /* 0x000000031e047825 */ /* 0x001fe200078e00ff */
[----:B------:R-:W-:-:S04]  /*3850*/  LEA R33, R31, R31, 0x1 ;  /* 0x0000001f1f217211 */ /* 0x000fc800078e08ff */
[----:B------:R-:W-:Y:S02]  /*3860*/  IADD3 R33, PT, PT, R5, R33, RZ ;  /* 0x0000002105217210 */ /* 0x000fe40007ffe0ff */
[----:B------:R-:W-:Y:S02]  /*3870*/  LEA.HI R34, P1, R31, R30, RZ, 0x1 ;  /* 0x0000001e1f227211 */ /* 0x000fe400078308ff */
[----:B-1----:R-:W-:Y:S02]  /*3880*/  LEA.HI R32, P3, R33, R4, RZ, 0x1 ;  /* 0x0000000421207211 */ /* 0x002fe400078708ff */
[----:B------:R-:W-:-:S04]  /*3890*/  LEA R4, P2, R30, R28, 0x2 ;  /* 0x0000001c1e047211 */ /* 0x000fc800078410ff */
[----:B------:R-:W-:Y:S02]  /*38a0*/  LEA.HI.X R5, R30, R29, R31, 0x2, P2 ;  /* 0x0000001d1e057211 */ /* 0x000fe400010f141f */
[----:B------:R-:W-:Y:S02]  /*38b0*/  SHF.L.U32 R30, R34, 0x1, RZ ;  /* 0x00000001221e7819 */ /* 0x000fe400000006ff */
[----:B------:R-:W-:Y:S02]  /*38c0*/  IADD3.X R31, PT, PT, RZ, R31, RZ, P1, !PT ;  /* 0x0000001fff1f7210 */ /* 0x000fe40000ffe4ff */
[----:B------:R-:W-:Y:S02]  /*38d0*/  LOP3.LUT R30, R30, 0xfffffffc, RZ, 0xc0, !PT ;  /* 0xfffffffc1e1e7812 */ /* 0x000fe400078ec0ff */
[----:B------:R-:W-:Y:S02]  /*38e0*/  SHF.L.U32 R35, R32, 0x1, RZ ;  /* 0x0000000120237819 */ /* 0x000fe400000006ff */
[----:B------:R-:W-:-:S02]  /*38f0*/  SHF.L.U64.HI R31, R34, 0x1, R31 ;  /* 0x00000001221f7819 */ /* 0x000fc4000001021f */
[----:B------:R-:W-:Y:S02]  /*3900*/  IADD3 R30, P1, PT, R28, R30, RZ ;  /* 0x0000001e1c1e7210 */ /* 0x000fe40007f3e0ff */
[----:B------:R-:W-:Y:S02]  /*3910*/  IADD3.X R33, PT, PT, RZ, R33, RZ, P3, !PT ;  /* 0x00000021ff217210 */ /* 0x000fe40001ffe4ff */
[----:B------:R-:W-:Y:S02]  /*3920*/  LOP3.LUT R35, R35, 0xfffffffc, RZ, 0xc0, !PT ;  /* 0xfffffffc23237812 */ /* 0x000fe400078ec0ff */
[C---:B------:R-:W-:Y:S02]  /*3930*/  IADD3.X R31, PT, PT, R29.reuse, R31, RZ, P1, !PT ;  /* 0x0000001f1d1f7210 */ /* 0x040fe40000ffe4ff */
[----:B------:R-:W-:Y:S02]  /*3940*/  SHF.L.U64.HI R33, R32, 0x1, R33 ;  /* 0x0000000120217819 */ /* 0x000fe40000010221 */
[----:B--2---:R-:W-:Y:S01]  /*3950*/  IADD3 R28, P1, PT, R28, R35, RZ ;  /* 0x000000231c1c7210 */ /* 0x004fe20007f3e0ff */
[----:B------:R4:W-:Y:S03]  /*3960*/  REDG.E.ADD.F32.FTZ.RN.STRONG.GPU desc[UR14][R30.64], R25 ;  /* 0x000000191e0079a6 */ /* 0x0009e6000c12f30e */
[----:B------:R-:W-:Y:S01]  /*3970*/  IADD3.X R29, PT, PT, R29, R33, RZ, P1, !PT ;  /* 0x000000211d1d7210 */ /* 0x000fe20000ffe4ff */
[----:B------:R4:W-:Y:S04]  /*3980*/  REDG.E.ADD.F32.FTZ.RN.STRONG.GPU desc[UR14][R4.64], R26 ;  /* 0x0000001a040079a6 */ /* 0x0009e8000c12f30e */
[----:B------:R4:W-:Y:S04]  /*3990*/  REDG.E.ADD.F32.FTZ.RN.STRONG.GPU desc[UR14][R28.64], R27 ;  /* 0x0000001b1c0079a6 */ /* 0x0009e8000c12f30e */
.L_x_1326:
[----:B------:R-:W-:Y:S05]  /*39a0*/  BSYNC.RECONVERGENT B0 ;  /* 0x0000000000007941 */ /* 0x000fea0003800200 */
.L_x_1325:
[----:B------:R-:W-:-:S09]  /*39b0*/  UISETP.GE.U32.AND UP0, UPT, UR18, 0x2, UPT ;  /* 0x000000021200788c */ /* 0x000fd2000bf06070 */
[----:B------:R-:W-:Y:S05]  /*39c0*/  BRA.U !UP0, `(.L_x_1327) ;  /* 0x0000001108887547 */ /* 0x000fea000b800000 */
[----:B------:R-:W0:Y:S01]  /*39d0*/  LDCU UR12, c[0x0][0x374] ;  /* 0x00006e80ff0c77ac */ /* 0x000e220008000800 */
[----:B------:R-:W-:Y:S01]  /*39e0*/  ULOP3.LUT UR19, UR4, 0x1, URZ, 0xc0, !UPT ;  /* 0x0000000104137892 */ /* 0x000fe2000f8ec0ff */
[----:B------:R-:W-:Y:S11]  /*39f0*/  @P0 BRA `(.L_x_1328) ;  /* 0x0000000000940947 */ /* 0x000ff60003800000 */
[----:B------:R-:W5:Y:S01]  /*3a00*/  S2UR UR9, SR_CTAID.Y ;  /* 0x00000000000979c3 */ /* 0x000f620000002600 */
[----:B------:R-:W1:Y:S01]  /*3a10*/  LDCU.64 UR6, c[0x0][0x3d0] ;  /* 0x00007a00ff0677ac */ /* 0x000e620008000a00 */
[----:B0-----:R-:W-:Y:S02]  /*3a20*/  UIMAD UR8, UR19, UR12, URZ ;  /* 0x0000000c130872a4 */ /* 0x001fe4000f8e02ff */
[----:B------:R-:W-:-:S04]  /*3a30*/  ULOP3.LUT UP0, UR10, UR4, 0x2, URZ, 0xc0, !UPT ;  /* 0x00000002040a7892 */ /* 0x000fc8000f80c0ff */
[----:B----4-:R-:W0:Y:S01]  /*3a40*/  LDC.64 R4, c[0x0][0x3c8] ;  /* 0x0000f200ff047b82 */ /* 0x010e220000000a00 */
[----:B------:R-:W-:Y:S02]  /*3a50*/  UIMAD UR8, UR8, UR18, URZ ;  /* 0x00000012080872a4 */ /* 0x000fe4000f8e02ff */
[----:B------:R-:W-:Y:S02]  /*3a60*/  UIADD3 UR10, UPT, UPT, -UR10, 0x1, URZ ;  /* 0x000000010a0a7890 */ /* 0x000fe4000fffe1ff */
[----:B------:R-:W-:-:S03]  /*3a70*/  USHF.L.U32 UR8, UR8, 0x1, URZ ;  /* 0x0000000108087899 */ /* 0x000fc600080006ff */
[----:B------:R-:W4:Y:S01]  /*3a80*/  LDC R26, c[0x0][0x370] ;  /* 0x0000dc00ff1a7b82 */ /* 0x000f220000000800 */
[----:B-----5:R-:W-:Y:S01]  /*3a90*/  UIMAD UR17, UR19, UR12, UR9 ;  /* 0x0000000c131172a4 */ /* 0x020fe2000f8e0209 */
[----:B------:R-:W-:Y:S01]  /*3aa0*/  PLOP3.LUT P0, PT, PT, PT, UP0, 0x80, 0x8 ;  /* 0x000000000008781c */ /* 0x000fe20003f0f008 */
[----:B------:R-:W-:Y:S01]  /*3ab0*/  UIMAD UR9, UR11, UR12, UR9 ;  /* 0x0000000c0b0972a4 */ /* 0x000fe2000f8e0209 */
[----:B------:R-:W-:Y:S01]  /*3ac0*/  MOV R29, UR10 ;  /* 0x0000000a001d7c02 */ /* 0x000fe20008000f00 */
[----:B-1----:R-:W-:Y:S02]  /*3ad0*/  UIMAD.WIDE UR6, UR8, 0x4, UR6 ;  /* 0x00000004080678a5 */ /* 0x002fe4000f8e0206 */
[----:B------:R-:W-:Y:S02]  /*3ae0*/  MOV R27, UR17 ;  /* 0x00000011001b7c02 */ /* 0x000fe40008000f00 */
[----:B------:R-:W-:-:S03]  /*3af0*/  UIMAD.WIDE.U32 UR6, UR9, 0x8, UR6 ;  /* 0x00000008090678a5 */ /* 0x000fc6000f8e0006 */
[----:B0-----:R-:W-:-:S03]  /*3b00*/  IMAD.WIDE.U32 R4, R27, 0x4, R4 ;  /* 0x000000041b047825 */ /* 0x001fc600078e0004 */
[----:B------:R-:W-:Y:S02]  /*3b10*/  MOV R24, UR6 ;  /* 0x0000000600187c02 */ /* 0x000fe40008000f00 */
[----:B----4-:R-:W-:Y:S02]  /*3b20*/  SEL R27, R26, RZ, !P0 ;  /* 0x000000ff1a1b7207 */ /* 0x010fe40004000000 */
[----:B------:R-:W-:Y:S02]  /*3b30*/  MOV R25, UR7 ;  /* 0x0000000700197c02 */ /* 0x000fe40008000f00 */
[----:B------:R-:W-:-:S03]  /*3b40*/  ISETP.NE.AND P0, PT, R27, -0x1, PT ;  /* 0xffffffff1b00780c */ /* 0x000fc60003f05270 */
[----:B------:R0:W-:Y:S01]  /*3b50*/  STG.E.64 desc[UR14][R24.64], R22 ;  /* 0x0000001618007986 */ /* 0x0001e2000c101b0e */
[----:B------:R-:W-:Y:S06]  /*3b60*/  MEMBAR.ALL.GPU ;  /* 0x0000000000007992 */ /* 0x000fec000000a000 */
[----:B------:R-:W-:-:S00]  /*3b70*/  ERRBAR ;  /* 0x00000000000079ab */ /* 0x000fc00000000000 */
[----:B------:R-:W-:Y:S06]  /*3b80*/  CGAERRBAR ;  /* 0x00000000000075ab */ /* 0x000fec0000000000 */
[----:B------:R0:W-:Y:S01]  /*3b90*/  REDG.E.ADD.S32.STRONG.GPU desc[UR14][R4.64], R29 ;  /* 0x0000001d0400798e */ /* 0x0001e2000c12e30e */
[----:B------:R-:W-:Y:S05]  /*3ba0*/  @!P0 BRA `(.L_x_1328) ;  /* 0x0000000000288947 */ /* 0x000fea0003800000 */
[----:B---3--:R-:W1:Y:S01]  /*3bb0*/  LDC R28, c[0x0][0x2f8] ;  /* 0x0000be00ff1c7b82 */ /* 0x008e620000000800 */
[----:B0-----:R-:W-:-:S07]  /*3bc0*/  MOV R24, 0xffffffff ;  /* 0xffffffff00187802 */ /* 0x001fce0000000f00 */
.L_x_1329:
[----:B------:R-:W3:Y:S04]  /*3bd0*/  LDG.E.STRONG.GPU R26, desc[UR14][R4.64] ;  /* 0x0000000e041a7981 */ /* 0x000ee8000c1ef900 */
[----:B---3--:R-:W-:Y:S01]  /*3be0*/  CCTL.IVALL ;  /* 0x00000000ff00798f */ /* 0x008fe20002000000 */
[----:B-1----:R-:W-:Y:S01]  /*3bf0*/  IADD3 R25, PT, PT, R28, -R28, RZ ;  /* 0x8000001c1c197210 */ /* 0x002fe20007ffe0ff */
[----:B------:R-:W-:Y:S05]  /*3c00*/  YIELD ;  /* 0x0000000000007946 */ /* 0x000fea0003800000 */
[----:B------:R-:W-:-:S13]  /*3c10*/  ISETP.EQ.AND P0, PT, R25, RZ, PT ;  /* 0x000000ff1900720c */ /* 0x000fda0003f02270 */
[----:B------:R-:W-:-:S04]  /*3c20*/  @P0 MOV R24, R26 ;  /* 0x0000001a00180202 */ /* 0x000fc80000000f00 */
[----:B------:R-:W-:-:S13]  /*3c30*/  ISETP.NE.AND P0, PT, R24, R27, PT ;  /* 0x0000001b1800720c */ /* 0x000fda0003f05270 */
[----:B------:R-:W-:Y:S05]  /*3c40*/  @P0 BRA `(.L_x_1329) ;  /* 0xfffffffc00e00947 */ /* 0x000fea000383ffff */
.L_x_1328:
[----:B0---4-:R-:W-:Y:S01]  /*3c50*/  MOV R4, UR18 ;  /* 0x0000001200047c02 */ /* 0x011fe20008000f00 */
[----:B------:R-:W-:Y:S05]  /*3c60*/  WARPSYNC.ALL ;  /* 0x0000000000007948 */ /* 0x000fea0003800000 */
[----:B------:R-:W-:Y:S01]  /*3c70*/  ISETP.GE.U32.AND P0, PT, R4, 0x8, PT ;  /* 0x000000080400780c */ /* 0x000fe20003f06070 */
[----:B------:R-:W-:Y:S01]  /*3c80*/  BAR.SYNC.DEFER_BLOCKING 0x0 ;  /* 0x0000000000007b1d */ /* 0x000fe20000010000 */
[----:B------:R-:W-:-:S11]  /*3c90*/  HFMA2 R34, -RZ, RZ, 0, 0 ;  /* 0x00000000ff227431 */ /* 0x000fd600000001ff */
[----:B------:R-:W-:Y:S05]  /*3ca0*/  @!P0 BRA `(.L_x_1330) ;  /* 0x0000000800948947 */ /* 0x000fea0003800000 */
[----:B------:R-:W0:Y:S01]  /*3cb0*/  S2UR UR6, SR_CTAID.Y ;  /* 0x00000000000679c3 */ /* 0x000e220000002600 */
[----:B------:R-:W4:Y:S01]  /*3cc0*/  S2R R34, SR_TID.X ;  /* 0x0000000000227919 */ /* 0x000f220000002100 */
[----:B------:R-:W-:Y:S01]  /*3cd0*/  MOV R4, RZ ;  /* 0x000000ff00047202 */ /* 0x000fe20000000f00 */
[----:B------:R-:W-:-:S05]  /*3ce0*/  UIADD3 UR22, UPT, UPT, -UR11, URZ, URZ ;  /* 0x000000ff0b167290 */ /* 0x000fca000fffe1ff */
[----:B------:R-:W1:Y:S01]  /*3cf0*/  S2UR UR9, SR_CTAID.X ;  /* 0x00000000000979c3 */ /* 0x000e620000002500 */
[----:B0-----:R-:W-:Y:S02]  /*3d00*/  ULEA UR10, UR12, UR6, 0x2 ;  /* 0x000000060c0a7291 */ /* 0x001fe4000f8e10ff */
[----:B------:R-:W-:Y:S02]  /*3d10*/  UIMAD UR17, UR12, 0x3, UR6 ;  /* 0x000000030c1178a4 */ /* 0x000fe4000f8e0206 */
[----:B------:R-:W-:Y:S02]  /*3d20*/  ULEA UR18, UR12, UR6, 0x1 ;  /* 0x000000060c127291 */ /* 0x000fe4000f8e08ff */
[----:B------:R-:W-:Y:S02]  /*3d30*/  UIMAD UR19, UR12, 0x6, UR6 ;  /* 0x000000060c1378a4 */ /* 0x000fe4000f8e0206 */
[----:B------:R-:W-:Y:S02]  /*3d40*/  UIMAD UR20, UR12, 0x7, UR6 ;  /* 0x000000070c1478a4 */ /* 0x000fe4000f8e0206 */
[----:B------:R-:W-:-:S02]  /*3d50*/  UIMAD UR21, UR12, 0x5, UR6 ;  /* 0x000000050c1578a4 */ /* 0x000fc4000f8e0206 */
[----:B-1--4-:R-:W-:-:S12]  /*3d60*/  UIADD3 UR7, UPT, UPT, UR6, UR12, URZ ;  /* 0x0000000c06077290 */ /* 0x012fd8000fffe0ff */
.L_x_1331:
[----:B------:R-:W-:Y:S01]  /*3d70*/  ISETP.NE.AND P5, PT, RZ, UR22, PT ;  /* 0x00000016ff007c0c */ /* 0x000fe2000bfa5270 */
[----:B------:R-:W-:Y:S01]  /*3d80*/  UMOV UR11, UR9 ;  /* 0x00000009000b7c82 */ /* 0x000fe20008000000 */
[----:B------:R-:W-:Y:S02]  /*3d90*/  MOV R27, UR4 ;  /* 0x00000004001b7c02 */ /* 0x000fe40008000f00 */
[----:B------:R-:W-:Y:S02]  /*3da0*/  ISETP.NE.OR P5, PT, R0, RZ, !P5 ;  /* 0x000000ff0000720c */ /* 0x000fe40006fa5670 */
[----:B------:R-:W-:Y:S02]  /*3db0*/  IADD3 R26, PT, PT, R4, 0x1, RZ ;  /* 0x00000001041a7810 */ /* 0x000fe40007ffe0ff */
[----:B------:R-:W-:Y:S02]  /*3dc0*/  MOV R29, UR6 ;  /* 0x00000006001d7c02 */ /* 0x000fe40008000f00 */
[----:B------:R-:W-:-:S07]  /*3dd0*/  ISETP.NE.AND P4, PT, R26, UR11, PT ;  /* 0x0000000b1a007c0c */ /* 0x000fce000bf85270 */
[----:B------:R-:W0:Y:S01]  /*3de0*/  @!P5 LDC R0, c[0x0][0x374] ;  /* 0x0000dd00ff00db82 */ /* 0x000e220000000800 */
[----:B------:R-:W-:-:S07]  /*3df0*/  @!P5 LOP3.LUT R27, R27, 0x1, RZ, 0xc0, !PT ;  /* 0x000000011b1bd812 */ /* 0x000fce00078ec0ff */
[----:B------:R-:W1:Y:S08]  /*3e00*/  @!P5 LDC R5, c[0x0][0x370] ;  /* 0x0000dc00ff05db82 */ /* 0x000e700000000800 */
[----:B------:R-:W4:Y:S01]  /*3e10*/  @!P5 LDC.64 R24, c[0x0][0x3d0] ;  /* 0x0000f400ff18db82 */ /* 0x000f220000000a00 */
[----:B0-----:R-:W-:-:S04]  /*3e20*/  @!P5 IMAD R0, R0, R27, RZ ;  /* 0x0000001b0000d224 */ /* 0x001fc800078e02ff */
[----:B-1----:R-:W-:Y:S01]  /*3e30*/  @!P5 IMAD R5, R0, R5, RZ ;  /* 0x000000050005d224 */ /* 0x002fe200078e02ff */
[----:B------:R-:W-:-:S04]  /*3e40*/  MOV R0, R34 ;  /* 0x0000002200007202 */ /* 0x000fc80000000f00 */
[----:B------:R-:W-:Y:S02]  /*3e50*/  ISETP.NE.OR P4, PT, R0, RZ, !P4 ;  /* 0x000000ff0000720c */ /* 0x000fe40006785670 */
[----:B------:R-:W-:-:S05]  /*3e60*/  @!P5 SHF.L.U32 R5, R5, 0x1, RZ ;  /* 0x000000010505d819 */ /* 0x000fca00000006ff */
[----:B----4-:R-:W-:Y:S01]  /*3e70*/  @!P5 IMAD.WIDE R24, R5, 0x4, R24 ;  /* 0x000000040518d825 */ /* 0x010fe200078e0218 */
[----:B------:R-:W-:-:S04]  /*3e80*/  IADD3 R5, PT, PT, R4, 0x2, RZ ;  /* 0x0000000204057810 */ /* 0x000fc80007ffe0ff */
[----:B------:R-:W-:Y:S01]  /*3e90*/  ISETP.NE.AND P3, PT, R5, UR11, PT ;  /* 0x0000000b05007c0c */ /* 0x000fe2000bf65270 */
[----:B---3--:R-:W-:Y:S02]  /*3ea0*/  @!P5 IMAD.WIDE.U32 R28, R29, 0x8, R24 ;  /* 0x000000081d1cd825 */ /* 0x008fe400078e0018 */
[----:B------:R-:W0:Y:S01]  /*3eb0*/  @!P4 LDC R25, c[0x0][0x374] ;  /* 0x0000dd00ff19cb82 */ /* 0x000e220000000800 */
[----:B------:R-:W-:-:S03]  /*3ec0*/  ISETP.NE.OR P3, PT, R0, RZ, !P3 ;  /* 0x000000ff0000720c */ /* 0x000fc60005f65670 */
[----:B------:R-:W3:Y:S01]  /*3ed0*/  @!P5 LDG.E.64 R28, desc[UR14][R28.64] ;  /* 0x0000000e1c1cd981 */ /* 0x000ee2000c1e1b00 */
[----:B------:R-:W-:Y:S02]  /*3ee0*/  MOV R26, UR4 ;  /* 0x00000004001a7c02 */ /* 0x000fe40008000f00 */
[----:B------:R-:W-:Y:S01]  /*3ef0*/  MOV R32, UR4 ;  /* 0x0000000400207c02 */ /* 0x000fe20008000f00 */
[----:B------:R-:W1:Y:S01]  /*3f00*/  @!P4 LDC R24, c[0x0][0x370] ;  /* 0x0000dc00ff18cb82 */ /* 0x000e620000000800 */
[----:B------:R-:W-:-:S05]  /*3f10*/  @!P4 LOP3.LUT R26, R26, 0x1, RZ, 0xc0, !PT ;  /* 0x000000011a1ac812 */ /* 0x000fca00078ec0ff */
[----:B------:R-:W-:Y:S02]  /*3f20*/  @!P3 LOP3.LUT R32, R32, 0x1, RZ, 0xc0, !PT ;  /* 0x000000012020b812 */ /* 0x000fe400078ec0ff */
[----:B------:R-:W4:Y:S08]  /*3f30*/  @!P3 LDC R5, c[0x0][0x374] ;  /* 0x0000dd00ff05bb82 */ /* 0x000f300000000800 */
[----:B------:R-:W5:Y:S01]  /*3f40*/  @!P3 LDC R30, c[0x0][0x370] ;  /* 0x0000dc00ff1ebb82 */ /* 0x000f620000000800 */
[----:B0-----:R-:W-:Y:S01]  /*3f50*/  @!P4 IMAD R25, R25, R26, RZ ;  /* 0x0000001a1919c224 */ /* 0x001fe200078e02ff */
[----:B------:R-:W-:-:S04]  /*3f60*/  IADD3 R26, PT, PT, R4, 0x3, RZ ;  /* 0x00000003041a7810 */ /* 0x000fc80007ffe0ff */
[----:B------:R-:W-:Y:S02]  /*3f70*/  ISETP.NE.AND P2, PT, R26, UR11, PT ;  /* 0x0000000b1a007c0c */ /* 0x000fe4000bf45270 */
[----:B------:R-:W0:Y:S01]  /*3f80*/  @!P4 LDC.64 R26, c[0x0][0x3d0] ;  /* 0x0000f400ff1acb82 */ /* 0x000e220000000a00 */
[----:B-1----:R-:W-:Y:S01]  /*3f90*/  @!P4 IMAD R24, R25, R24, RZ ;  /* 0x000000181918c224 */ /* 0x002fe200078e02ff */
[----:B------:R-:W-:-:S04]  /*3fa0*/  ISETP.NE.OR P2, PT, R0, RZ, !P2 ;  /* 0x000000ff0000720c */ /* 0x000fc80005745670 */
[----:B--2---:R-:W-:Y:S01]  /*3fb0*/  @!P4 SHF.L.U32 R31, R24, 0x1, RZ ;  /* 0x00000001181fc819 */ /* 0x004fe200000006ff */
[----:B----4-:R-:W-:Y:S01]  /*3fc0*/  @!P3 IMAD R5, R5, R32, RZ ;  /* 0x000000200505b224 */ /* 0x010fe200078e02ff */
[----:B------:R-:W1:Y:S01]  /*3fd0*/  @!P3 LDC.64 R24, c[0x0][0x3d0] ;  /* 0x0000f400ff18bb82 */ /* 0x000e620000000a00 */
[----:B------:R-:W-:-:S06]  /*3fe0*/  MOV R32, UR4 ;  /* 0x0000000400207c02 */ /* 0x000fcc0008000f00 */
[----:B------:R-:W-:Y:S01]  /*3ff0*/  @!P2 LOP3.LUT R32, R32, 0x1, RZ, 0xc0, !PT ;  /* 0x000000012020a812 */ /* 0x000fe200078ec0ff */
[----:B-----5:R-:W-:Y:S02]  /*4000*/  @!P3 IMAD R30, R5, R30, RZ ;  /* 0x0000001e051eb224 */ /* 0x020fe400078e02ff */
[----:B------:R-:W2:Y:S03]  /*4010*/  @!P2 LDC R5, c[0x0][0x374] ;  /* 0x0000dd00ff05ab82 */ /* 0x000ea60000000800 */
[----:B------:R-:W-:Y:S01]  /*4020*/  @!P3 SHF.L.U32 R33, R30, 0x1, RZ ;  /* 0x000000011e21b819 */ /* 0x000fe200000006ff */
[----:B0-----:R-:W-:Y:S01]  /*4030*/  @!P4 IMAD.WIDE R26, R31, 0x4, R26 ;  /* 0x000000041f1ac825 */ /* 0x001fe200078e021a */
[----:B------:R-:W-:-:S05]  /*4040*/  MOV R31, UR7 ;  /* 0x00000007001f7c02 */ /* 0x000fca0008000f00 */
[----:B------:R-:W-:-:S04]  /*4050*/  @!P4 IMAD.WIDE.U32 R26, R31, 0x8, R26 ;  /* 0x000000081f1ac825 */ /* 0x000fc800078e001a */
[----:B-1----:R-:W-:Y:S01]  /*4060*/  @!P3 IMAD.WIDE R24, R33, 0x4, R24 ;  /* 0x000000042118b825 */ /* 0x002fe200078e0218 */
[----:B------:R-:W-:Y:S01]  /*4070*/  MOV R33, UR18 ;  /* 0x0000001200217c02 */ /* 0x000fe20008000f00 */
[----:B------:R0:W4:Y:S02]  /*4080*/  @!P4 LDG.E.64 R30, desc[UR14][R26.64] ;  /* 0x0000000e1a1ec981 */ /* 0x000124000c1e1b00 */
[----:B--2---:R-:W-:Y:S02]  /*4090*/  @!P2 IMAD R5, R5, R32, RZ ;  /* 0x000000200505a224 */ /* 0x004fe400078e02ff */
[----:B------:R-:W1:Y:S01]  /*40a0*/  @!P2 LDC R32, c[0x0][0x370] ;  /* 0x0000dc00ff20ab82 */ /* 0x000e620000000800 */
[----:B0-----:R-:W-:-:S07]  /*40b0*/  @!P3 IMAD.WIDE.U32 R26, R33, 0x8, R24 ;  /* 0x00000008211ab825 */ /* 0x001fce00078e0018 */
[----:B------:R-:W0:Y:S01]  /*40c0*/  @!P2 LDC.64 R24, c[0x0][0x3d0] ;  /* 0x0000f400ff18ab82 */ /* 0x000e220000000a00 */
[----:B------:R-:W2:Y:S01]  /*40d0*/  @!P3 LDG.E.64 R26, desc[UR14][R26.64] ;  /* 0x0000000e1a1ab981 */ /* 0x000ea2000c1e1b00 */
[----:B-1----:R-:W-:-:S05]  /*40e0*/  @!P2 IMAD R5, R5, R32, RZ ;  /* 0x000000200505a224 */ /* 0x002fca00078e02ff */
[----:B------:R-:W-:-:S05]  /*40f0*/  @!P2 SHF.L.U32 R5, R5, 0x1, RZ ;  /* 0x000000010505a819 */ /* 0x000fca00000006ff */
[----:B0-----:R-:W-:Y:S01]  /*4100*/  @!P2 IMAD.WIDE R24, R5, 0x4, R24 ;  /* 0x000000040518a825 */ /* 0x001fe200078e0218 */
[----:B------:R-:W-:-:S05]  /*4110*/  MOV R5, UR17 ;  /* 0x0000001100057c02 */ /* 0x000fca0008000f00 */
[----:B------:R-:W-:-:S06]  /*4120*/  @!P2 IMAD.WIDE.U32 R24, R5, 0x8, R24 ;  /* 0x000000080518a825 */ /* 0x000fcc00078e0018 */
[----:B------:R-:W5:Y:S01]  /*4130*/  @!P2 LDG.E.64 R24, desc[UR14][R24.64] ;  /* 0x0000000e1818a981 */ /* 0x000f62000c1e1b00 */
[----:B------:R-:W-:-:S04]  /*4140*/  IADD3 R5, PT, PT, R4, 0x4, RZ ;  /* 0x0000000404057810 */ /* 0x000fc80007ffe0ff */
[----:B------:R-:W-:-:S04]  /*4150*/  ISETP.NE.AND P1, PT, R5, UR11, PT ;  /* 0x0000000b05007c0c */ /* 0x000fc8000bf25270 */
[----:B------:R-:W-:-:S13]  /*4160*/  ISETP.NE.OR P1, PT, R0, RZ, !P1 ;  /* 0x000000ff0000720c */ /* 0x000fda0004f25670 */
[----:B------:R-:W0:Y:S01]  /*4170*/  @!P1 LDC R5, c[0x0][0x374] ;  /* 0x0000dd00ff059b82 */ /* 0x000e220000000800 */
[----:B------:R-:W-:-:S04]  /*4180*/  MOV R32, UR4 ;  /* 0x0000000400207c02 */ /* 0x000fc80008000f00 */
[----:B------:R-:W-:-:S05]  /*4190*/  @!P1 LOP3.LUT R32, R32, 0x1, RZ, 0xc0, !PT ;  /* 0x0000000120209812 */ /* 0x000fca00078ec0ff */
[----:B0-----:R-:W-:Y:S02]  /*41a0*/  @!P1 IMAD R5, R5, R32, RZ ;  /* 0x0000002005059224 */ /* 0x001fe400078e02ff */
[----:B------:R-:W0:Y:S02]  /*41b0*/  @!P1 LDC R32, c[0x0][0x370] ;  /* 0x0000dc00ff209b82 */ /* 0x000e240000000800 */
[----:B0-----:R-:W-:Y:S01]  /*41c0*/  @!P1 IMAD R5, R5, R32, RZ ;  /* 0x0000002005059224 */ /* 0x001fe200078e02ff */
[----:B------:R-:W-:-:S04]  /*41d0*/  IADD3 R32, PT, PT, R4, 0x6, RZ ;  /* 0x0000000604207810 */ /* 0x000fc80007ffe0ff */
[----:B------:R-:W-:Y:S02]  /*41e0*/  ISETP.NE.AND P6, PT, R32, UR11, PT ;  /* 0x0000000b20007c0c */ /* 0x000fe4000bfc5270 */
[----:B------:R-:W-:Y:S01]  /*41f0*/  MOV R33, UR4 ;  /* 0x0000000400217c02 */ /* 0x000fe20008000f00 */
[----:B---3--:R-:W-:Y:S01]  /*4200*/  @!P5 FADD.FTZ R22, R22, R28 ;  /* 0x0000001c1616d221 */ /* 0x008fe20000010000 */
[----:B------:R-:W-:-:S04]  /*4210*/  IADD3 R28, PT, PT, R4, 0x5, RZ ;  /* 0x00000005041c7810 */ /* 0x000fc80007ffe0ff */
[----:B------:R-:W-:-:S04]  /*4220*/  ISETP.NE.AND P0, PT, R28, UR11, PT ;  /* 0x0000000b1c007c0c */ /* 0x000fc8000bf05270 */
[----:B------:R-:W-:Y:S01]  /*4230*/  ISETP.NE.OR P0, PT, R0, RZ, !P0 ;  /* 0x000000ff0000720c */ /* 0x000fe20004705670 */
[----:B------:R-:W-:-:S12]  /*4240*/  @!P5 FADD.FTZ R23, R23, R29 ;  /* 0x0000001d1717d221 */ /* 0x000fd80000010000 */
[----:B------:R-:W0:Y:S01]  /*4250*/  @!P0 LDC R28, c[0x0][0x374] ;  /* 0x0000dd00ff1c8b82 */ /* 0x000e220000000800 */
[----:B------:R-:W-:Y:S02]  /*4260*/  ISETP.NE.OR P5, PT, R0, RZ, !P6 ;  /* 0x000000ff0000720c */ /* 0x000fe400077a5670 */
[----:B------:R-:W-:-:S04]  /*4270*/  MOV R29, UR4 ;  /* 0x00000004001d7c02 */ /* 0x000fc80008000f00 */
[----:B------:R-:W-:-:S05]  /*4280*/  @!P0 LOP3.LUT R29, R29, 0x1, RZ, 0xc0, !PT ;  /* 0x000000011d1d8812 */ /* 0x000fca00078ec0ff */
[----:B0-----:R-:W-:Y:S02]  /*4290*/  @!P0 IMAD R28, R28, R29, RZ ;  /* 0x0000001d1c1c8224 */ /* 0x001fe400078e02ff */
[----:B------:R-:W0:Y:S08]  /*42a0*/  @!P0 LDC R29, c[0x0][0x370] ;  /* 0x0000dc00ff1d8b82 */ /* 0x000e300000000800 */
[----:B------:R-:W1:Y:S01]  /*42b0*/  @!P5 LDC R32, c[0x0][0x374] ;  /* 0x0000dd00ff20db82 */ /* 0x000e620000000800 */
[----:B------:R-:W-:Y:S01]  /*42c0*/  @!P5 LOP3.LUT R33, R33, 0x1, RZ, 0xc0, !PT ;  /* 0x000000012121d812 */ /* 0x000fe200078ec0ff */
[----:B----4-:R-:W-:Y:S01]  /*42d0*/  @!P4 FADD.FTZ R22, R22, R30 ;  /* 0x0000001e1616c221 */ /* 0x010fe20000010000 */
[----:B------:R-:W-:-:S03]  /*42e0*/  @!P4 FADD.FTZ R23, R23, R31 ;  /* 0x0000001f1717c221 */ /* 0x000fc60000010000 */
[----:B-1----:R-:W-:Y:S01]  /*42f0*/  @!P5 IMAD R30, R32, R33, RZ ;  /* 0x00000021201ed224 */ /* 0x002fe200078e02ff */
[----:B------:R-:W-:-:S04]  /*4300*/  IADD3 R32, PT, PT, R4, 0x7, RZ ;  /* 0x0000000704207810 */ /* 0x000fc80007ffe0ff */
[----:B------:R-:W-:Y:S01]  /*4310*/  ISETP.NE.AND P4, PT, R32, UR11, PT ;  /* 0x0000000b20007c0c */ /* 0x000fe2000bf85270 */
[----:B------:R-:W1:Y:S03]  /*4320*/  @!P5 LDC R31, c[0x0][0x370] ;  /* 0x0000dc00ff1fdb82 */ /* 0x000e660000000800 */
[----:B------:R-:W-:Y:S01]  /*4330*/  ISETP.NE.OR P4, PT, R0, RZ, !P4 ;  /* 0x000000ff0000720c */ /* 0x000fe20006785670 */
[----:B0-----:R-:W-:-:S04]  /*4340*/  @!P0 IMAD R28, R28, R29, RZ ;  /* 0x0000001d1c1c8224 */ /* 0x001fc800078e02ff */
[----:B------:R-:W0:Y:S08]  /*4350*/  @!P1 LDC.64 R32, c[0x0][0x3d0] ;  /* 0x0000f400ff209b82 */ /* 0x000e300000000a00 */
[----:B------:R-:W3:Y:S01]  /*4360*/  @!P4 LDC R29, c[0x0][0x374] ;  /* 0x0000dd00ff1dcb82 */ /* 0x000ee20000000800 */
[----:B--2---:R-:W-:Y:S01]  /*4370*/  @!P3 FADD.FTZ R22, R22, R26 ;  /* 0x0000001a1616b221 */ /* 0x004fe20000010000 */
[----:B------:R-:W-:Y:S01]  /*4380*/  @!P3 FADD.FTZ R23, R23, R27 ;  /* 0x0000001b1717b221 */ /* 0x000fe20000010000 */
[----:B------:R-:W-:-:S05]  /*4390*/  @!P1 SHF.L.U32 R35, R5, 0x1, RZ ;  /* 0x0000000105239819 */ /* 0x000fca00000006ff */
[----:B------:R-:W2:Y:S01]  /*43a0*/  @!P0 LDC.64 R26, c[0x0][0x3d0] ;  /* 0x0000f400ff1a8b82 */ /* 0x000ea20000000a00 */
[----:B-----5:R-:W-:Y:S01]  /*43b0*/  @!P2 FADD.FTZ R22, R22, R24 ;  /* 0x000000181616a221 */ /* 0x020fe20000010000 */
[----:B------:R-:W-:-:S04]  /*43c0*/  MOV R24, UR4 ;  /* 0x0000000400187c02 */ /* 0x000fc80008000f00 */
[----:B------:R-:W-:Y:S01]  /*43d0*/  @!P4 LOP3.LUT R24, R24, 0x1, RZ, 0xc0, !PT ;  /* 0x000000011818c812 */ /* 0x000fe200078ec0ff */
[----:B0-----:R-:W-:-:S04]  /*43e0*/  @!P1 IMAD.WIDE R32, R35, 0x4, R32 ;  /* 0x0000000423209825 */ /* 0x001fc800078e0220 */
[----:B---3--:R-:W-:Y:S01]  /*43f0*/  @!P4 IMAD R5, R29, R24, RZ ;  /* 0x000000181d05c224 */ /* 0x008fe200078e02ff */
[----:B------:R-:W-:Y:S01]  /*4400*/  MOV R29, UR10 ;  /* 0x0000000a001d7c02 */ /* 0x000fe20008000f00 */
[----:B-1----:R-:W-:Y:S01]  /*4410*/  @!P5 IMAD R30, R30, R31, RZ ;  /* 0x0000001f1e1ed224 */ /* 0x002fe200078e02ff */
[----:B------:R-:W-:-:S03]  /*4420*/  @!P0 SHF.L.U32 R31, R28, 0x1, RZ ;  /* 0x000000011c1f8819 */ /* 0x000fc600000006ff */
[----:B------:R-:W-:Y:S02]  /*4430*/  @!P1 IMAD.WIDE.U32 R32, R29, 0x8, R32 ;  /* 0x000000081d209825 */ /* 0x000fe400078e0020 */
[----:B------:R-:W0:Y:S02]  /*4440*/  @!P5 LDC.64 R28, c[0x0][0x3d0] ;  /* 0x0000f400ff1cdb82 */ /* 0x000e240000000a00 */
[----:B--2---:R-:W-:Y:S01]  /*4450*/  @!P0 IMAD.WIDE R26, R31, 0x4, R26 ;  /* 0x000000041f1a8825 */ /* 0x004fe200078e021a */
[----:B------:R-:W-:Y:S01]  /*4460*/  MOV R31, UR21 ;  /* 0x00000015001f7c02 */ /* 0x000fe20008000f00 */
[----:B------:R-:W2:Y:S04]  /*4470*/  @!P1 LDG.E.64 R32, desc[UR14][R32.64] ;  /* 0x0000000e20209981 */ /* 0x000ea8000c1e1b00 */
[----:B------:R-:W-:Y:S01]  /*4480*/  @!P0 IMAD.WIDE.U32 R26, R31, 0x8, R26 ;  /* 0x000000081f1a8825 */ /* 0x000fe200078e001a */
[----:B------:R-:W-:Y:S01]  /*4490*/  @!P5 SHF.L.U32 R31, R30, 0x1, RZ ;  /* 0x000000011e1fd819 */ /* 0x000fe200000006ff */
[----:B------:R-:W1:Y:S04]  /*44a0*/  @!P4 LDC R24, c[0x0][0x370] ;  /* 0x0000dc00ff18cb82 */ /* 0x000e680000000800 */
[----:B------:R-:W3:Y:S01]  /*44b0*/  @!P0 LDG.E.64 R26, desc[UR14][R26.64] ;  /* 0x0000000e1a1a8981 */ /* 0x000ee2000c1e1b00 */
[----:B0-----:R-:W-:Y:S01]  /*44c0*/  @!P5 IMAD.WIDE R28, R31, 0x4, R28 ;  /* 0x000000041f1cd825 */ /* 0x001fe200078e021c */
[----:B------:R-:W-:-:S05]  /*44d0*/  MOV R31, UR19 ;  /* 0x00000013001f7c02 */ /* 0x000fca0008000f00 */
[----:B------:R-:W-:Y:S02]  /*44e0*/  @!P5 IMAD.WIDE.U32 R28, R31, 0x8, R28 ;  /* 0x000000081f1cd825 */ /* 0x000fe400078e001c */
[----:B------:R-:W0:Y:S02]  /*44f0*/  @!P4 LDC.64 R30, c[0x0][0x3d0] ;  /* 0x0000f400ff1ecb82 */ /* 0x000e240000000a00 */
[----:B-1----:R-:W-:Y:S02]  /*4500*/  @!P4 IMAD R5, R5, R24, RZ ;  /* 0x000000180505c224 */ /* 0x002fe400078e02ff */
[----:B------:R-:W4:Y:S03]  /*4510*/  @!P5 LDG.E.64 R28, desc[UR14][R28.64] ;  /* 0x0000000e1c1cd981 */ /* 0x000f26000c1e1b00 */
[----:B------:R-:W-:-:S05]  /*4520*/  @!P4 SHF.L.U32 R5, R5, 0x1, RZ ;  /* 0x000000010505c819 */ /* 0x000fca00000006ff */
[----:B0-----:R-:W-:Y:S01]  /*4530*/  @!P4 IMAD.WIDE R30, R5, 0x4, R30 ;  /* 0x00000004051ec825 */ /* 0x001fe200078e021e */
[----:B------:R-:W-:-:S05]  /*4540*/  MOV R5, UR20 ;  /* 0x0000001400057c02 */ /* 0x000fca0008000f00 */
[----:B------:R-:W-:-:S06]  /*4550*/  @!P4 IMAD.WIDE.U32 R30, R5, 0x8, R30 ;  /* 0x00000008051ec825 */ /* 0x000fcc00078e001e */
[----:B------:R-:W5:Y:S01]  /*4560*/  @!P4 LDG.E.64 R30, desc[UR14][R30.64] ;  /* 0x0000000e1e1ec981 */ /* 0x000f62000c1e1b00 */
[----:B------:R-:W0:Y:S01]  /*4570*/  LDCU UR8, c[0x0][0x374] ;  /* 0x00006e80ff0877ac */ /* 0x000e220008000800 */
[----:B------:R-:W1:Y:S01]  /*4580*/  LDC R5, c[0x0][0x370] ;  /* 0x0000dc00ff057b82 */ /* 0x000e620000000800 */
[----:B------:R-:W-:Y:S01]  /*4590*/  @!P2 FADD.FTZ R23, R23, R25 ;  /* 0x000000191717a221 */ /* 0x000fe20000010000 */
[----:B------:R-:W-:Y:S01]  /*45a0*/  IADD3 R4, PT, PT, R4, 0x8, RZ ;  /* 0x0000000804047810 */ /* 0x000fe20007ffe0ff */
[----:B------:R-:W-:Y:S01]  /*45b0*/  UIADD3 UR22, UPT, UPT, UR22, 0x8, URZ ;  /* 0x0000000816167890 */ /* 0x000fe2000fffe0ff */
[----:B-1----:R-:W-:Y:S01]  /*45c0*/  LOP3.LUT R5, R5, 0x7ffffff8, RZ, 0xc0, !PT ;  /* 0x7ffffff805057812 */ /* 0x002fe200078ec0ff */
[----:B0-----:R-:W-:Y:S02]  /*45d0*/  ULEA UR20, UR8, UR20, 0x3 ;  /* 0x0000001408147291 */ /* 0x001fe4000f8e18ff */
[----:B------:R-:W-:Y:S02]  /*45e0*/  ULEA UR19, UR8, UR19, 0x3 ;  /* 0x0000001308137291 */ /* 0x000fe4000f8e18ff */
[----:B------:R-:W-:-:S02]  /*45f0*/  ULEA UR21, UR8, UR21, 0x3 ;  /* 0x0000001508157291 */ /* 0x000fc4000f8e18ff */
[----:B------:R-:W-:Y:S02]  /*4600*/  ULEA UR10, UR8, UR10, 0x3 ;  /* 0x0000000a080a7291 */ /* 0x000fe4000f8e18ff */
[----:B------:R-:W-:Y:S02]  /*4610*/  ULEA UR17, UR8, UR17, 0x3 ;  /* 0x0000001108117291 */ /* 0x000fe4000f8e18ff */
[----:B------:R-:W-:Y:S02]  /*4620*/  ULEA UR18, UR8, UR18, 0x3 ;  /* 0x0000001208127291 */ /* 0x000fe4000f8e18ff */
[----:B------:R-:W-:Y:S02]  /*4630*/  ULEA UR7, UR8, UR7, 0x3 ;  /* 0x0000000708077291 */ /* 0x000fe4000f8e18ff */
[----:B------:R-:W-:Y:S01]  /*4640*/  ULEA UR6, UR8, UR6, 0x3 ;  /* 0x0000000608067291 */ /* 0x000fe2000f8e18ff */
[----:B--2---:R-:W-:Y:S01]  /*4650*/  @!P1 FADD.FTZ R22, R22, R32 ;  /* 0x0000002016169221 */ /* 0x004fe20000010000 */
[----:B------:R-:W-:-:S03]  /*4660*/  @!P1 FADD.FTZ R23, R23, R33 ;  /* 0x0000002117179221 */ /* 0x000fc60000010000 */
[----:B---3--:R-:W-:Y:S01]  /*4670*/  @!P0 FADD.FTZ R22, R22, R26 ;  /* 0x0000001a16168221 */ /* 0x008fe20000010000 */
[----:B------:R-:W-:Y:S01]  /*4680*/  @!P0 FADD.FTZ R23, R23, R27 ;  /* 0x0000001b17178221 */ /* 0x000fe20000010000 */
[----:B------:R-:W-:Y:S02]  /*4690*/  ISETP.NE.AND P0, PT, R4, R5, PT ;  /* 0x000000050400720c */ /* 0x000fe40003f05270 */
[----:B----4-:R-:W-:Y:S01]  /*46a0*/  @!P5 FADD.FTZ R22, R22, R28 ;  /* 0x0000001c1616d221 */ /* 0x010fe20000010000 */
[----:B------:R-:W-:-:S03]  /*46b0*/  @!P5 FADD.FTZ R23, R23, R29 ;  /* 0x0000001d1717d221 */ /* 0x000fc60000010000 */
[----:B-----5:R-:W-:Y:S01]  /*46c0*/  @!P4 FADD.FTZ R22, R22, R30 ;  /* 0x0000001e1616c221 */ /* 0x020fe20000010000 */
[----:B------:R-:W-:-:S06]  /*46d0*/  @!P4 FADD.FTZ R23, R23, R31 ;  /* 0x0000001f1717c221 */ /* 0x000fcc0000010000 */
[----:B------:R-:W-:Y:S05]  /*46e0*/  @P0 BRA `(.L_x_1331) ;  /* 0xfffffff400a00947 */ /* 0x000fea000383ffff */
[----:B------:R-:W-:-:S07]  /*46f0*/  MOV R34, R5 ;  /* 0x0000000500227202 */ /* 0x000fce0000000f00 */
.L_x_1330:
[----:B------:R-:W0:Y:S02]  /*4700*/  LDC R4, c[0x0][0x370] ;  /* 0x0000dc00ff047b82 */ /* 0x000e240000000800 */
[----:B0-----:R-:W-:-:S13]  /*4710*/  LOP3.LUT P0, R24, R4, 0x7, RZ, 0xc0, !PT ;  /* 0x0000000704187812 */ /* 0x001fda000780c0ff */
[----:B------:R-:W-:Y:S05]  /*4720*/  @!P0 BRA `(.L_x_1327) ;  /* 0x0000000400308947 */ /* 0x000fea0003800000 */
[----:B------:R-:W0:Y:S01]  /*4730*/  LDC R5, c[0x0][0x374] ;  /* 0x0000dd00ff057b82 */ /* 0x000e220000000800 */
[----:B------:R-:W-:Y:S01]  /*4740*/  ULOP3.LUT UR6, UR4, 0x1, URZ, 0xc0, !UPT ;  /* 0x0000000104067892 */ /* 0x000fe2000f8ec0ff */
[----:B------:R-:W-:-:S04]  /*4750*/  IADD3 R24, PT, PT, R24, -0x1, RZ ;  /* 0xffffffff18187810 */ /* 0x000fc80007ffe0ff */
[----:B------:R-:W-:Y:S02]  /*4760*/  ISETP.GE.U32.AND P0, PT, R24, 0x3, PT ;  /* 0x000000031800780c */ /* 0x000fe40003f06070 */
[----:B------:R-:W4:Y:S01]  /*4770*/  LDC.64 R26, c[0x0][0x3d0] ;  /* 0x0000f400ff1a7b82 */ /* 0x000f220000000a00 */
[----:B0-----:R-:W-:-:S04]  /*4780*/  IMAD R25, R5, UR6, RZ ;  /* 0x0000000605197c24 */ /* 0x001fc8000f8e02ff */
[----:B------:R-:W-:-:S05]  /*4790*/  IMAD R25, R25, R4, RZ ;  /* 0x0000000419197224 */ /* 0x000fca00078e02ff */
[----:B------:R-:W-:-:S05]  /*47a0*/  SHF.L.U32 R25, R25, 0x1, RZ ;  /* 0x0000000119197819 */ /* 0x000fca00000006ff */
[----:B----4-:R-:W-:Y:S01]  /*47b0*/  IMAD.WIDE R26, R25, 0x4, R26 ;  /* 0x00000004191a7825 */ /* 0x010fe200078e021a */
[----:B------:R-:W-:Y:S06]  /*47c0*/  @!P0 BRA `(.L_x_1332) ;  /* 0x00000000007c8947 */ /* 0x000fec0003800000 */
[----:B------:R-:W0:Y:S01]  /*47d0*/  S2UR UR6, SR_CTAID.Y ;  /* 0x00000000000679c3 */ /* 0x000e220000002600 */
[----:B------:R-:W-:Y:S02]  /*47e0*/  ISETP.NE.AND P0, PT, R0, RZ, PT ;  /* 0x000000ff0000720c */ /* 0x000fe40003f05270 */
[C---:B---3--:R-:W-:Y:S02]  /*47f0*/  IADD3 R28, PT, PT, R34.reuse, 0x1, RZ ;  /* 0x00000001221c7810 */ /* 0x048fe40007ffe0ff */
[----:B------:R-:W-:Y:S02]  /*4800*/  ISETP.EQ.OR P1, PT, R34, UR11, P0 ;  /* 0x0000000b22007c0c */ /* 0x000fe40008722670 */
[----:B------:R-:W-:Y:S02]  /*4810*/  ISETP.EQ.OR P2, PT, R28, UR11, P0 ;  /* 0x0000000b1c007c0c */ /* 0x000fe40008742670 */
[C---:B------:R-:W-:Y:S02]  /*4820*/  IADD3 R30, PT, PT, R34.reuse, 0x2, RZ ;  /* 0x00000002221e7810 */ /* 0x040fe40007ffe0ff */
[----:B-1----:R-:W-:-:S02]  /*4830*/  IADD3 R32, PT, PT, R34, 0x3, RZ ;  /* 0x0000000322207810 */ /* 0x002fc40007ffe0ff */
[----:B------:R-:W-:Y:S02]  /*4840*/  ISETP.EQ.OR P3, PT, R30, UR11, P0 ;  /* 0x0000000b1e007c0c */ /* 0x000fe40008762670 */
[----:B------:R-:W-:-:S05]  /*4850*/  ISETP.EQ.OR P0, PT, R32, UR11, P0 ;  /* 0x0000000b20007c0c */ /* 0x000fca0008702670 */
[CC--:B------:R-:W-:Y:S02]  /*4860*/  @!P2 IMAD R28, R34.reuse, R5.reuse, R5 ;  /* 0x00000005221ca224 */ /* 0x0c0fe400078e0205 */
[----:B0-----:R-:W-:-:S03]  /*4870*/  @!P1 IMAD R25, R34, R5, UR6 ;  /* 0x0000000622199e24 */ /* 0x001fc6000f8e0205 */
[----:B--2---:R-:W-:Y:S01]  /*4880*/  @!P2 IADD3 R31, PT, PT, R28, UR6, RZ ;  /* 0x000000061c1fac10 */ /* 0x004fe2000fffe0ff */
[----:B------:R-:W-:-:S04]  /*4890*/  @!P1 IMAD.WIDE.U32 R24, R25, 0x8, R26 ;  /* 0x0000000819189825 */ /* 0x000fc800078e001a */
[-C--:B------:R-:W-:Y:S02]  /*48a0*/  @!P3 IMAD R29, R30, R5.reuse, UR6 ;  /* 0x000000061e1dbe24 */ /* 0x080fe4000f8e0205 */
[--C-:B------:R-:W-:Y:S01]  /*48b0*/  @!P2 IMAD.WIDE.U32 R30, R31, 0x8, R26.reuse ;  /* 0x000000081f1ea825 */ /* 0x100fe200078e001a */
[----:B------:R-:W2:Y:S03]  /*48c0*/  @!P1 LDG.E.64 R24, desc[UR14][R24.64] ;  /* 0x0000000e18189981 */ /* 0x000ea6000c1e1b00 */
[----:B------:R-:W-:Y:S02]  /*48d0*/  @!P3 IMAD.WIDE.U32 R28, R29, 0x8, R26 ;  /* 0x000000081d1cb825 */ /* 0x000fe400078e001a */
[----:B------:R-:W3:Y:S02]  /*48e0*/  @!P2 LDG.E.64 R30, desc[UR14][R30.64] ;  /* 0x0000000e1e1ea981 */ /* 0x000ee4000c1e1b00 */
[----:B------:R-:W-:-:S02]  /*48f0*/  @!P0 IMAD R32, R32, R5, UR6 ;  /* 0x0000000620208e24 */ /* 0x000fc4000f8e0205 */
        /* <DEDUP_REMOVED lines=12> */
.L_x_1332:
[----:B------:R-:W-:-:S13]  /*49c0*/  LOP3.LUT P0, R24, R4, 0x3, RZ, 0xc0, !PT ;  /* 0x0000000304187812 */ /* 0x000fda000780c0ff */
[----:B------:R-:W-:Y:S05]  /*49d0*/  @!P0 BRA `(.L_x_1327) ;  /* 0x0000000000848947 */ /* 0x000fea0003800000 */
[----:B------:R-:W-:-:S13]  /*49e0*/  ISETP.NE.AND P0, PT, R24, 0x1, PT ;  /* 0x000000011800780c */ /* 0x000fda0003f05270 */
[----:B------:R-:W-:Y:S05]  /*49f0*/  @!P0 BRA `(.L_x_1333) ;  /* 0x0000000000488947 */ /* 0x000fea0003800000 */
[----:B------:R-:W-:Y:S02]  /*4a00*/  ISETP.NE.AND P0, PT, R0, RZ, PT ;  /* 0x000000ff0000720c */ /* 0x000fe40003f05270 */
[C---:B------:R-:W-:Y:S02]  /*4a10*/  IADD3 R24, PT, PT, R34.reuse, 0x1, RZ ;  /* 0x0000000122187810 */ /* 0x040fe40007ffe0ff */
[----:B------:R-:W-:Y:S02]  /*4a20*/  ISETP.EQ.OR P1, PT, R34, UR11, P0 ;  /* 0x0000000b22007c0c */ /* 0x000fe40008722670 */
[----:B------:R-:W-:-:S11]  /*4a30*/  ISETP.EQ.OR P0, PT, R24, UR11, P0 ;  /* 0x0000000b18007c0c */ /* 0x000fd60008702670 */
[----:B------:R-:W0:Y:S02]  /*4a40*/  @!P1 S2R R24, SR_CTAID.Y ;  /* 0x0000000000189919 */ /* 0x000e240000002600 */
[CC--:B------:R-:W-:Y:S01]  /*4a50*/  @!P0 IMAD R25, R34.reuse, R5.reuse, R5 ;  /* 0x0000000522198224 */ /* 0x0c0fe200078e0205 */
[----:B---3--:R-:W3:Y:S01]  /*4a60*/  @!P0 S2R R28, SR_CTAID.Y ;  /* 0x00000000001c8919 */ /* 0x008ee20000002600 */
[----:B0-----:R-:W-:-:S03]  /*4a70*/  @!P1 IMAD R29, R34, R5, R24 ;  /* 0x00000005221d9224 */ /* 0x001fc600078e0218 */
[----:B---3--:R-:W-:Y:S01]  /*4a80*/  @!P0 IADD3 R25, PT, PT, R25, R28, RZ ;  /* 0x0000001c19198210 */ /* 0x008fe20007ffe0ff */
        /* <DEDUP_REMOVED lines=9> */
.L_x_1333:
[----:B------:R-:W-:Y:S01]  /*4b20*/  ISETP.NE.AND P0, PT, R34, UR11, PT ;  /* 0x0000000b22007c0c */ /* 0x000fe2000bf05270 */
[----:B------:R-:W-:Y:S01]  /*4b30*/  BSSY.RECONVERGENT B0, `(.L_x_1327) ;  /* 0x000000b000007945 */ /* 0x000fe20003800200 */
[----:B------:R-:W-:Y:S02]  /*4b40*/  LOP3.LUT R4, R4, 0x1, RZ, 0xc0, !PT ;  /* 0x0000000104047812 */ /* 0x000fe400078ec0ff */
[----:B------:R-:W-:-:S04]  /*4b50*/  ISETP.NE.OR P0, PT, R0, RZ, !P0 ;  /* 0x000000ff0000720c */ /* 0x000fc80004705670 */
[----:B------:R-:W-:-:S13]  /*4b60*/  ISETP.NE.U32.OR P0, PT, R4, 0x1, P0 ;  /* 0x000000010400780c */ /* 0x000fda0000705470 */
[----:B------:R-:W-:Y:S05]  /*4b70*/  @P0 BRA `(.L_x_1334) ;  /* 0x0000000000180947 */ /* 0x000fea0003800000 */
[----:B------:R-:W0:Y:S02]  /*4b80*/  S2UR UR6, SR_CTAID.Y ;  /* 0x00000000000679c3 */ /* 0x000e240000002600 */
[----:B0-----:R-:W-:-:S04]  /*4b90*/  IMAD R5, R5, R34, UR6 ;  /* 0x0000000605057e24 */ /* 0x001fc8000f8e0222 */
[----:B------:R-:W-:-:S06]  /*4ba0*/  IMAD.WIDE.U32 R26, R5, 0x8, R26 ;  /* 0x00000008051a7825 */ /* 0x000fcc00078e001a */
[----:B------:R-:W3:Y:S02]  /*4bb0*/  LDG.E.64 R26, desc[UR14][R26.64] ;  /* 0x0000000e1a1a7981 */ /* 0x000ee4000c1e1b00 */
[----:B---3--:R-:W-:Y:S01]  /*4bc0*/  FADD.FTZ R22, R22, R26 ;  /* 0x0000001a16167221 */ /* 0x008fe20000010000 */
[----:B------:R-:W-:-:S07]  /*4bd0*/  FADD.FTZ R23, R23, R27 ;  /* 0x0000001b17177221 */ /* 0x000fce0000010000 */
.L_x_1334:
[----:B------:R-:W-:Y:S05]  /*4be0*/  BSYNC.RECONVERGENT B0 ;  /* 0x0000000000007941 */ /* 0x000fea0003800200 */
.L_x_1327:
[----:B------:R-:W5:Y:S01]  /*4bf0*/  S2UR UR7, SR_CgaCtaId ;  /* 0x00000000000779c3 */ /* 0x000f620000008800 */
[----:B------:R-:W-:Y:S01]  /*4c00*/  ISETP.NE.AND P0, PT, R0, RZ, PT ;  /* 0x000000ff0000720c */ /* 0x000fe20003f05270 */
[----:B------:R-:W-:Y:S01]  /*4c10*/  UMOV UR6, 0x400 ;  /* 0x0000040000067882 */ /* 0x000fe20000000000 */
[----:B------:R-:W1:Y:S01]  /*4c20*/  LDCU.64 UR8, c[0x0][0x400] ;  /* 0x00008000ff0877ac */ /* 0x000e620008000a00 */
[----:B------:R-:W-:Y:S01]  /*4c30*/  FADD.FTZ R56, R56, -UR13 ;  /* 0x8000000d38387e21 */ /* 0x000fe20008010000 */
[----:B------:R-:W-:-:S03]  /*4c40*/  FADD.FTZ R57, R57, -UR13 ;  /* 0x8000000d39397e21 */ /* 0x000fc60008010000 */
[----:B0---4-:R-:W0:Y:S01]  /*4c50*/  LDC R4, c[0x0][0x41c] ;  /* 0x00010700ff047b82 */ /* 0x011e220000000800 */
[----:B------:R-:W-:Y:S01]  /*4c60*/  FMUL.FTZ R27, R56, UR16 ;  /* 0x00000010381b7c20 */ /* 0x000fe20008410000 */
[----:B-----5:R-:W-:Y:S01]  /*4c70*/  ULEA UR6, UR7, UR6, 0x18 ;  /* 0x0000000607067291 */ /* 0x020fe2000f8ec0ff */
[----:B------:R-:W4:Y:S01]  /*4c80*/  LDCU.U8 UR7, c[0x0][0x414] ;  /* 0x00008280ff0777ac */ /* 0x000f220008000000 */
[----:B0-----:R-:W-:-:S07]  /*4c90*/  IMAD R4, R4, UR11, R59 ;  /* 0x0000000b04047c24 */ /* 0x001fce000f8e023b */
[----:B------:R0:W-:Y:S01]  /*4ca0*/  @!P0 STS.64 [UR6+0x90], R22 ;  /* 0x00009016ff008988 */ /* 0x0001e20008000a06 */
[----:B------:R-:W-:Y:S01]  /*4cb0*/  BAR.SYNC.DEFER_BLOCKING 0x0 ;  /* 0x0000000000007b1d */ /* 0x000fe20000010000 */
[C---:B------:R-:W-:Y:S02]  /*4cc0*/  IADD3 R29, PT, PT, R4.reuse, 0x20, RZ ;  /* 0x00000020041d7810 */ /* 0x040fe40007ffe0ff */
[C---:B---3--:R-:W-:Y:S02]  /*4cd0*/  IADD3 R28, PT, PT, R4.reuse, 0x40, RZ ;  /* 0x00000040041c7810 */ /* 0x048fe40007ffe0ff */
[----:B-1----:R-:W-:Y:S01]  /*4ce0*/  ISETP.GE.U32.AND P0, PT, R4, UR8, PT ;  /* 0x0000000804007c0c */ /* 0x002fe2000bf06070 */
[----:B----4-:R-:W-:Y:S01]  /*4cf0*/  UISETP.NE.AND UP0, UPT, UR7, URZ, UPT ;  /* 0x000000ff0700728c */ /* 0x010fe2000bf05270 */
[----:B------:R-:W-:Y:S02]  /*4d00*/  SHF.R.S32.HI R26, RZ, 0x1f, R4 ;  /* 0x0000001fff1a7819 */ /* 0x000fe40000011404 */
[----:B------:R-:W-:-:S02]  /*4d10*/  ISETP.GE.U32.AND P1, PT, R29, UR8, PT ;  /* 0x000000081d007c0c */ /* 0x000fc4000bf26070 */
[----:B------:R-:W-:Y:S02]  /*4d20*/  ISETP.GE.U32.AND P2, PT, R28, UR8, PT ;  /* 0x000000081c007c0c */ /* 0x000fe4000bf46070 */
[----:B0-----:R-:W-:Y:S02]  /*4d30*/  SHF.R.S32.HI R23, RZ, 0x1f, R29 ;  /* 0x0000001fff177819 */ /* 0x001fe4000001141d */
[----:B------:R-:W-:Y:S02]  /*4d40*/  SHF.R.S32.HI R30, RZ, 0x1f, R28 ;  /* 0x0000001fff1e7819 */ /* 0x000fe4000001141c */
[----:B------:R-:W-:Y:S02]  /*4d50*/  ISETP.GE.AND.EX P0, PT, R26, UR9, PT, P0 ;  /* 0x000000091a007c0c */ /* 0x000fe4000bf06300 */
[----:B------:R-:W-:Y:S02]  /*4d60*/  ISETP.GE.AND.EX P1, PT, R23, UR9, PT, P1 ;  /* 0x0000000917007c0c */ /* 0x000fe4000bf26310 */
[----:B------:R-:W-:Y:S01]  /*4d70*/  ISETP.GE.AND.EX P2, PT, R30, UR9, PT, P2 ;  /* 0x000000091e007c0c */ /* 0x000fe2000bf46320 */
[----:B------:R-:W0:Y:S01]  /*4d80*/  LDS.64 R24, [UR6+0x90] ;  /* 0x00009006ff187984 */ /* 0x000e220008000a00 */
[----:B------:R-:W0:Y:S02]  /*4d90*/  LDCU UR6, c[0x0][0x42c] ;  /* 0x00008580ff0677ac */ /* 0x000e240008000800 */
[----:B0-----:R-:W-:Y:S01]  /*4da0*/  FMUL.FTZ R5, R24, UR6 ;  /* 0x0000000618057c20 */ /* 0x001fe20008410000 */
[----:B------:R-:W-:Y:S01]  /*4db0*/  FMUL.FTZ R22, R25, UR6 ;  /* 0x0000000619167c20 */ /* 0x000fe20008410000 */
[----:B------:R-:W-:-:S03]  /*4dc0*/  FMUL.FTZ R24, R57, UR16 ;  /* 0x0000001039187c20 */ /* 0x000fc60008410000 */
[----:B------:R-:W-:Y:S01]  /*4dd0*/  FFMA.FTZ R25, R5, R27, R22 ;  /* 0x0000001b05197223 */ /* 0x000fe20000010016 */
[----:B------:R-:W-:Y:S06]  /*4de0*/  BRA.U !UP0, `(.L_x_1335) ;  /* 0x0000000108487547 */ /* 0x000fec000b800000 */
[----:B------:R-:W-:Y:S01]  /*4df0*/  FFMA.FTZ R27, R20, R27, R10 ;  /* 0x0000001b141b7223 */ /* 0x000fe2000001000a */
[----:B--2---:R-:W-:-:S03]  /*4e00*/  FFMA.FTZ R31, R21, R24, R11 ;  /* 0x00000018151f7223 */ /* 0x004fc6000001000b */
        /* <DEDUP_REMOVED lines=11> */
[----:B-1----:R-:W-:Y:S01]  /*4ec0*/  FMUL.FTZ R3, R3, R56 ;  /* 0x0000003803037220 */ /* 0x002fe20000410000 */
[----:B------:R-:W-:Y:S02]  /*4ed0*/  FADD.FTZ R56, -R56, 1 ;  /* 0x3f80000038387421 */ /* 0x000fe40000010100 */
[----:B------:R-:W-:Y:S02]  /*4ee0*/  FMUL.FTZ R2, R2, R57 ;  /* 0x0000003902027220 */ /* 0x000fe40000410000 */
[----:B------:R-:W-:-:S04]  /*4ef0*/  FFMA.FTZ R56, R31, R56, 1 ;  /* 0x3f8000001f387423 */ /* 0x000fc80000010038 */
[----:B------:R-:W-:-:S07]  /*4f00*/  FMUL.FTZ R3, R3, R56 ;  /* 0x0000003803037220 */ /* 0x000fce0000410000 */
.L_x_1335:
[----:B--2---:R-:W-:Y:S01]  /*4f10*/  FADD.FTZ R31, R54, -UR13 ;  /* 0x8000000d361f7e21 */ /* 0x004fe20008010000 */
[----:B------:R-:W-:Y:S01]  /*4f20*/  FFMA.FTZ R24, R5, R24, R22 ;  /* 0x0000001805187223 */ /* 0x000fe20000010016 */
[----:B------:R-:W-:Y:S01]  /*4f30*/  BSSY.RECONVERGENT B0, `(.L_x_1336) ;  /* 0x0000013000007945 */ /* 0x000fe20003800200 */
[----:B------:R-:W-:Y:S01]  /*4f40*/  FFMA.FTZ R25, R20, R2, -R25 ;  /* 0x0000000214197223 */ /* 0x000fe20000010819 */
[----:B------:R-:W-:Y:S01]  /*4f50*/  FADD.FTZ R55, R55, -UR13 ;  /* 0x8000000d37377e21 */ /* 0x000fe20008010000 */
[----:B------:R-:W-:Y:S01]  /*4f60*/  FMUL.FTZ R31, R31, UR16 ;  /* 0x000000101f1f7c20 */ /* 0x000fe20008410000 */
        /* <DEDUP_REMOVED lines=12> */
[----:B------:R-:W-:-:S04]  /*5030*/  IADD3 R33, PT, PT, R3, R33, RZ ;  /* 0x0000002103217210 */ /* 0x000fc80007ffe0ff */
[----:B------:R-:W-:-:S05]  /*5040*/  LEA.HI.X R25, R2, UR7, R33, 0x2, P0 ;  /* 0x0000000702197c11 */ /* 0x000fca00080f1421 */
[----:B------:R0:W-:Y:S02]  /*5050*/  STG.E.64 desc[UR14][R24.64], R26 ;  /* 0x0000001a18007986 */ /* 0x0001e4000c101b0e */
.L_x_1337:
[----:B------:R-:W-:Y:S05]  /*5060*/  BSYNC.RECONVERGENT B0 ;  /* 0x0000000000007941 */ /* 0x000fea0003800200 */
.L_x_1336:
[----:B------:R-:W-:Y:S01]  /*5070*/  FFMA.FTZ R3, R5, R31, R22 ;  /* 0x0000001f05037223 */ /* 0x000fe20000010016 */
        /* <DEDUP_REMOVED lines=20> */
.L_x_1338:
[----:B------:R-:W-:Y:S01]  /*51c0*/  FADD.FTZ R52, R52, -UR13 ;  /* 0x8000000d34347e21 */ /* 0x000fe20008010000 */
[----:B------:R-:W-:Y:S01]  /*51d0*/  FFMA.FTZ R2, R5, R2, R22 ;  /* 0x0000000205027223 */ /* 0x000fe20000010016 */
[----:B------:R-:W-:Y:S01]  /*51e0*/  BSSY.RECONVERGENT B0, `(.L_x_1339) ;  /* 0x0000013000007945 */ /* 0x000fe20003800200 */
[----:B0-----:R-:W-:Y:S01]  /*51f0*/  FFMA.FTZ R26, R20, R40, -R3 ;  /* 0x00000028141a7223 */ /* 0x001fe20000010803 */
        /* <DEDUP_REMOVED lines=14> */
[----:B------:R-:W-:-:S04]  /*52e0*/  IADD3 R29, PT, PT, R3, R29, RZ ;  /* 0x0000001d031d7210 */ /* 0x000fc80007ffe0ff */
[----:B------:R-:W-:-:S05]  /*52f0*/  LEA.HI.X R25, R2, UR11, R29, 0x2, P0 ;  /* 0x0000000b02197c11 */ /* 0x000fca00080f141d */
[----:B------:R0:W-:Y:S02]  /*5300*/  STG.E.64 desc[UR14][R24.64], R26 ;  /* 0x0000001a18007986 */ /* 0x0001e4000c101b0e */
.L_x_1340:
[----:B------:R-:W-:Y:S05]  /*5310*/  BSYNC.RECONVERGENT B0 ;  /* 0x0000000000007941 */ /* 0x000fea0003800200 */
.L_x_1339:
[----:B------:R-:W-:Y:S01]  /*5320*/  FFMA.FTZ R31, R5, R33, R22 ;  /* 0x00000021051f7223 */ /* 0x000fe20000010016 */
[----:B------:R-:W-:Y:S01]  /*5330*/  FMUL.FTZ R40, R53, UR16 ;  /* 0x0000001035287c20 */ /* 0x000fe20008410000 */
        /* <DEDUP_REMOVED lines=19> */
.L_x_1341:
[----:B------:R-:W-:Y:S01]  /*5470*/  FFMA.FTZ R2, R5, R40, R22 ;  /* 0x0000002805027223 */ /* 0x000fe20000010016 */
[----:B------:R-:W-:Y:S01]  /*5480*/  BSSY.RECONVERGENT B0, `(.L_x_1342) ;  /* 0x0000013000007945 */ /* 0x000fe20003800200 */
[----:B------:R-:W-:Y:S01]  /*5490*/  FFMA.FTZ R31, R20, R38, -R31 ;  /* 0x00000026141f7223 */ /* 0x000fe2000001081f */
[----:B------:R-:W-:Y:S01]  /*54a0*/  FADD.FTZ R50, R50, -UR13 ;  /* 0x8000000d32327e21 */ /* 0x000fe20008010000 */
[----:B------:R-:W-:Y:S01]  /*54b0*/  FADD.FTZ R23, R51, -UR13 ;  /* 0x8000000d33177e21 */ /* 0x000fe20008010000 */
[----:B0-----:R-:W-:Y:S01]  /*54c0*/  FFMA.FTZ R27, R21, R39, -R2 ;  /* 0x00000027151b7223 */ /* 0x001fe20000010802 */
        /* <DEDUP_REMOVED lines=14> */
.L_x_1343:
[----:B------:R-:W-:Y:S05]  /*55b0*/  BSYNC.RECONVERGENT B0 ;  /* 0x0000000000007941 */ /* 0x000fea0003800200 */
.L_x_1342:
[----:B------:R-:W-:Y:S01]  /*55c0*/  FADD.FTZ R2, R49, -UR13 ;  /* 0x8000000d31027e21 */ /* 0x000fe20008010000 */
[----:B------:R-:W-:Y:S01]  /*55d0*/  FADD.FTZ R28, R43, -UR13 ;  /* 0x8000000d2b1c7e21 */ /* 0x000fe20008010000 */
[----:B------:R-:W-:Y:S01]  /*55e0*/  FMUL.FTZ R49, R23, UR16 ;  /* 0x0000001017317c20 */ /* 0x000fe20008410000 */
[----:B------:R-:W-:Y:S01]  /*55f0*/  FADD.FTZ R48, R48, -UR13 ;  /* 0x8000000d30307e21 */ /* 0x000fe20008010000 */
[----:B0-----:R-:W-:Y:S01]  /*5600*/  FADD.FTZ R25, R46, -UR13 ;  /* 0x8000000d2e197e21 */ /* 0x001fe20008010000 */
[----:B------:R-:W-:Y:S01]  /*5610*/  FADD.FTZ R24, R47, -UR13 ;  /* 0x8000000d2f187e21 */ /* 0x000fe20008010000 */
[----:B------:R-:W-:Y:S01]  /*5620*/  FADD.FTZ R27, R44, -UR13 ;  /* 0x8000000d2c1b7e21 */ /* 0x000fe20008010000 */
[----:B------:R-:W-:Y:S01]  /*5630*/  FADD.FTZ R26, R45, -UR13 ;  /* 0x8000000d2d1a7e21 */ /* 0x000fe20008010000 */
[----:B------:R-:W-:Y:S01]  /*5640*/  FADD.FTZ R29, R42, -UR13 ;  /* 0x8000000d2a1d7e21 */ /* 0x000fe20008010000 */
[----:B------:R-:W-:Y:S01]  /*5650*/  IADD3 R23, PT, PT, R4, 0x60, RZ ;  /* 0x0000006004177810 */ /* 0x000fe20007ffe0ff */
[----:B------:R-:W-:Y:S01]  /*5660*/  FMUL.FTZ R44, R2, UR16 ;  /* 0x00000010022c7c20 */ /* 0x000fe20008410000 */
[----:B------:R-:W-:Y:S01]  /*5670*/  IADD3 R43, PT, PT, R4, 0x80, RZ ;  /* 0x00000080042b7810 */ /* 0x000fe20007ffe0ff */
[----:B------:R-:W-:Y:S01]  /*5680*/  FMUL.FTZ R51, R50, UR16 ;  /* 0x0000001032337c20 */ /* 0x000fe20008410000 */
[----:B------:R-:W-:Y:S01]  /*5690*/  IADD3 R30, PT, PT, R4, 0xa0, RZ ;  /* 0x000000a0041e7810 */ /* 0x000fe20007ffe0ff */
[----:B------:R-:W-:Y:S01]  /*56a0*/  FMUL.FTZ R45, R48, UR16 ;  /* 0x00000010302d7c20 */ /* 0x000fe20008410000 */
[----:B------:R-:W-:Y:S01]  /*56b0*/  IADD3 R31, PT, PT, R4, 0xc0, RZ ;  /* 0x000000c0041f7810 */ /* 0x000fe20007ffe0ff */
[----:B------:R-:W-:Y:S01]  /*56c0*/  FMUL.FTZ R25, R25, UR16 ;  /* 0x0000001019197c20 */ /* 0x000fe20008410000 */
[----:B------:R-:W-:Y:S01]  /*56d0*/  FMUL.FTZ R24, R24, UR16 ;  /* 0x0000001018187c20 */ /* 0x000fe20008410000 */
[----:B------:R-:W-:Y:S01]  /*56e0*/  FMUL.FTZ R27, R27, UR16 ;  /* 0x000000101b1b7c20 */ /* 0x000fe20008410000 */
[----:B------:R-:W-:Y:S01]  /*56f0*/  FMUL.FTZ R26, R26, UR16 ;  /* 0x000000101a1a7c20 */ /* 0x000fe20008410000 */
[----:B------:R-:W-:Y:S01]  /*5700*/  FMUL.FTZ R29, R29, UR16 ;  /* 0x000000101d1d7c20 */ /* 0x000fe20008410000 */
[----:B------:R-:W-:Y:S01]  /*5710*/  FMUL.FTZ R28, R28, UR16 ;  /* 0x000000101c1c7c20 */ /* 0x000fe20008410000 */
[----:B------:R-:W-:Y:S01]  /*5720*/  IADD3 R32, PT, PT, R4, 0xe0, RZ ;  /* 0x000000e004207810 */ /* 0x000fe20007ffe0ff */
[--C-:B------:R-:W-:Y:S01]  /*5730*/  FFMA.FTZ R3, R5, R51, R22.reuse ;  /* 0x0000003305037223 */ /* 0x100fe20000010016 */
[----:B------:R-:W-:Y:S01]  /*5740*/  ISETP.GE.U32.AND P1, PT, R23, UR8, PT ;  /* 0x0000000817007c0c */ /* 0x000fe2000bf26070 */
[--C-:B------:R-:W-:Y:S01]  /*5750*/  FFMA.FTZ R4, R5, R49, R22.reuse ;  /* 0x0000003105047223 */ /* 0x100fe20000010016 */
[----:B------:R-:W-:Y:S01]  /*5760*/  ISETP.GE.U32.AND P3, PT, R43, UR8, PT ;  /* 0x000000082b007c0c */ /* 0x000fe2000bf66070 */
[C-C-:B------:R-:W-:Y:S01]  /*5770*/  FFMA.FTZ R47, R5.reuse, R45, R22.reuse ;  /* 0x0000002d052f7223 */ /* 0x140fe20000010016 */
[----:B------:R-:W-:Y:S01]  /*5780*/  ISETP.GE.U32.AND P4, PT, R30, UR8, PT ;  /* 0x000000081e007c0c */ /* 0x000fe2000bf86070 */
[--C-:B------:R-:W-:Y:S01]  /*5790*/  FFMA.FTZ R48, R5, R44, R22.reuse ;  /* 0x0000002c05307223 */ /* 0x100fe20000010016 */
[----:B------:R-:W-:Y:S01]  /*57a0*/  ISETP.GE.U32.AND P2, PT, R31, UR8, PT ;  /* 0x000000081f007c0c */ /* 0x000fe2000bf46070 */
[C-C-:B------:R-:W-:Y:S01]  /*57b0*/  FFMA.FTZ R35, R5.reuse, R25, R22.reuse ;  /* 0x0000001905237223 */ /* 0x140fe20000010016 */
[----:B------:R-:W-:Y:S01]  /*57c0*/  SHF.R.S32.HI R2, RZ, 0x1f, R23 ;  /* 0x0000001fff027819 */ /* 0x000fe20000011417 */
[C-C-:B------:R-:W-:Y:S01]  /*57d0*/  FFMA.FTZ R38, R5.reuse, R24, R22.reuse ;  /* 0x0000001805267223 */ /* 0x140fe20000010016 */
[----:B------:R-:W-:Y:S01]  /*57e0*/  SHF.R.S32.HI R46, RZ, 0x1f, R43 ;  /* 0x0000001fff2e7819 */ /* 0x000fe2000001142b */
[C---:B------:R-:W-:Y:S01]  /*57f0*/  FFMA.FTZ R39, R5.reuse, R27, R22 ;  /* 0x0000001b05277223 */ /* 0x040fe20000010016 */
[----:B------:R-:W-:Y:S01]  /*5800*/  SHF.R.S32.HI R33, RZ, 0x1f, R30 ;  /* 0x0000001fff217819 */ /* 0x000fe2000001141e */
[C-C-:B------:R-:W-:Y:S01]  /*5810*/  FFMA.FTZ R40, R5.reuse, R26, R22.reuse ;  /* 0x0000001a05287223 */ /* 0x140fe20000010016 */
[----:B------:R-:W-:Y:S01]  /*5820*/  SHF.R.S32.HI R34, RZ, 0x1f, R31 ;  /* 0x0000001fff227819 */ /* 0x000fe2000001141f */
[C-C-:B------:R-:W-:Y:S01]  /*5830*/  FFMA.FTZ R41, R5.reuse, R29, R22.reuse ;  /* 0x0000001d05297223 */ /* 0x140fe20000010016 */
[----:B------:R-:W-:Y:S01]  /*5840*/  ISETP.GE.U32.AND P0, PT, R32, UR8, PT ;  /* 0x0000000820007c0c */ /* 0x000fe2000bf06070 */
[----:B------:R-:W-:Y:S01]  /*5850*/  FFMA.FTZ R42, R5, R28, R22 ;  /* 0x0000001c052a7223 */ /* 0x000fe20000010016 */
        /* <DEDUP_REMOVED lines=23> */
.L_x_1344:
[----:B------:R-:W-:Y:S01]  /*59d0*/  BSSY.RECONVERGENT B0, `(.L_x_1345) ;  /* 0x0000011000007945 */ /* 0x000fe20003800200 */
[----:B------:R-:W-:Y:S01]  /*59e0*/  FFMA.FTZ R22, R20, R36, -R3 ;  /* 0x0000002414167223 */ /* 0x000fe20000010803 */
[----:B------:R-:W-:Y:S02]  /*59f0*/  FFMA.FTZ R37, R21, R37, -R4 ;  /* 0x0000002515257223 */ /* 0x000fe40000010804 */
[----:B------:R-:W-:Y:S05]  /*5a00*/  @P1 BRA `(.L_x_1346) ;  /* 0x0000000000341947 */ /* 0x000fea0003800000 */
[----:B------:R-:W0:Y:S01]  /*5a10*/  LDCU.64 UR6, c[0x0][0x3f8] ;  /* 0x00007f00ff0677ac */ /* 0x000e220008000a00 */
[----:B------:R-:W-:Y:S01]  /*5a20*/  MOV R3, R9 ;  /* 0x0000000900037202 */ /* 0x000fe20000000f00 */
[----:B------:R-:W-:Y:S01]  /*5a30*/  FMUL.FTZ R22, R22, UR16 ;  /* 0x0000001016167c20 */ /* 0x000fe20008410000 */
[----:B------:R-:W1:Y:S01]  /*5a40*/  LDCU.64 UR10, c[0x0][0x380] ;  /* 0x00007000ff0a77ac */ /* 0x000e620008000a00 */
[----:B0-----:R-:W-:Y:S01]  /*5a50*/  IMAD R4, R2, UR6, RZ ;  /* 0x0000000602047c24 */ /* 0x001fe2000f8e02ff */
[----:B------:R-:W-:-:S05]  /*5a60*/  MOV R2, R6 ;  /* 0x0000000600027202 */ /* 0x000fca0000000f00 */
[----:B------:R-:W-:-:S04]  /*5a70*/  IMAD.WIDE.U32 R2, R23, UR6, R2 ;  /* 0x0000000617027c25 */ /* 0x000fc8000f8e0002 */
[----:B------:R-:W-:Y:S01]  /*5a80*/  IMAD R23, R23, UR7, R4 ;  /* 0x0000000717177c24 */ /* 0x000fe2000f8e0204 */
[----:B-1----:R-:W-:-:S04]  /*5a90*/  LEA R4, P1, R2, UR10, 0x2 ;  /* 0x0000000a02047c11 */ /* 0x002fc8000f8210ff */
[----:B------:R-:W-:-:S04]  /*5aa0*/  IADD3 R23, PT, PT, R3, R23, RZ ;  /* 0x0000001703177210 */ /* 0x000fc80007ffe0ff */
[----:B------:R-:W-:Y:S01]  /*5ab0*/  LEA.HI.X R5, R2, UR11, R23, 0x2, P1 ;  /* 0x0000000b02057c11 */ /* 0x000fe200088f1417 */
[----:B------:R-:W-:-:S05]  /*5ac0*/  FMUL.FTZ R23, R37, UR16 ;  /* 0x0000001025177c20 */ /* 0x000fca0008410000 */
[----:B------:R0:W-:Y:S02]  /*5ad0*/  STG.E.64 desc[UR14][R4.64], R22 ;  /* 0x0000001604007986 */ /* 0x0001e4000c101b0e */
.L_x_1346:
[----:B------:R-:W-:Y:S05]  /*5ae0*/  BSYNC.RECONVERGENT B0 ;  /* 0x0000000000007941 */ /* 0x000fea0003800200 */
.L_x_1345:
[----:B------:R-:W-:Y:S05]  /*5af0*/  BRA.U !UP0, `(.L_x_1347) ;  /* 0x0000000108487547 */ /* 0x000fea000b800000 */
        /* <DEDUP_REMOVED lines=18> */
.L_x_1347:
[----:B------:R-:W-:Y:S01]  /*5c20*/  BSSY.RECONVERGENT B0, `(.L_x_1348) ;  /* 0x0000011000007945 */ /* 0x000fe20003800200 */
[----:B------:R-:W-:Y:S01]  /*5c30*/  FFMA.FTZ R12, R20, R12, -R47 ;  /* 0x0000000c140c7223 */ /* 0x000fe2000001082f */
[----:B------:R-:W-:Y:S02]  /*5c40*/  FFMA.FTZ R13, R21, R13, -R48 ;  /* 0x0000000d150d7223 */ /* 0x000fe40000010830 */
[----:B------:R-:W-:Y:S05]  /*5c50*/  @P3 BRA `(.L_x_1349) ;  /* 0x0000000000343947 */ /* 0x000fea0003800000 */
[----:B------:R-:W1:Y:S01]  /*5c60*/  LDCU.64 UR6, c[0x0][0x3f8] ;  /* 0x00007f00ff0677ac */ /* 0x000e620008000a00 */
[----:B------:R-:W-:Y:S01]  /*5c70*/  MOV R2, R6 ;  /* 0x0000000600027202 */ /* 0x000fe20000000f00 */
[----:B------:R-:W-:Y:S01]  /*5c80*/  FMUL.FTZ R12, R12, UR16 ;  /* 0x000000100c0c7c20 */ /* 0x000fe20008410000 */
[----:B------:R-:W-:Y:S01]  /*5c90*/  MOV R3, R9 ;  /* 0x0000000900037202 */ /* 0x000fe20000000f00 */
[----:B------:R-:W0:Y:S01]  /*5ca0*/  LDCU.64 UR10, c[0x0][0x380] ;  /* 0x00007000ff0a77ac */ /* 0x000e220008000a00 */
        /* <DEDUP_REMOVED lines=8> */
.L_x_1349:
[----:B------:R-:W-:Y:S05]  /*5d30*/  BSYNC.RECONVERGENT B0 ;  /* 0x0000000000007941 */ /* 0x000fea0003800200 */
.L_x_1348:
[----:B------:R-:W-:Y:S05]  /*5d40*/  BRA.U !UP0, `(.L_x_1350) ;  /* 0x0000000108487547 */ /* 0x000fea000b800000 */
        /* <DEDUP_REMOVED lines=18> */
.L_x_1350:
[----:B------:R-:W-:Y:S01]  /*5e70*/  BSSY.RECONVERGENT B0, `(.L_x_1351) ;  /* 0x0000011000007945 */ /* 0x000fe20003800200 */
[----:B------:R-:W-:Y:S01]  /*5e80*/  FFMA.FTZ R35, R20, R14, -R35 ;  /* 0x0000000e14237223 */ /* 0x000fe20000010823 */
[----:B-1----:R-:W-:Y:S02]  /*5e90*/  FFMA.FTZ R13, R21, R15, -R38 ;  /* 0x0000000f150d7223 */ /* 0x002fe40000010826 */
        /* <DEDUP_REMOVED lines=14> */
.L_x_1352:
[----:B------:R-:W-:Y:S05]  /*5f80*/  BSYNC.RECONVERGENT B0 ;  /* 0x0000000000007941 */ /* 0x000fea0003800200 */
.L_x_1351:
        /* <DEDUP_REMOVED lines=19> */
.L_x_1353:
[----:B------:R-:W-:Y:S01]  /*60c0*/  BSSY.RECONVERGENT B0, `(.L_x_1354) ;  /* 0x0000012000007945 */ /* 0x000fe20003800200 */
[----:B------:R-:W-:Y:S01]  /*60d0*/  FFMA.FTZ R39, R20, R16, -R39 ;  /* 0x0000001014277223 */ /* 0x000fe20000010827 */
[----:B------:R-:W-:Y:S01]  /*60e0*/  SHF.R.S32.HI R15, RZ, 0x1f, R32 ;  /* 0x0000001fff0f7819 */ /* 0x000fe20000011420 */
[----:B-1----:R-:W-:Y:S01]  /*60f0*/  FFMA.FTZ R13, R21, R17, -R40 ;  /* 0x00000011150d7223 */ /* 0x002fe20000010828 */
[----:B------:R-:W-:Y:S06]  /*6100*/  @P2 BRA `(.L_x_1355) ;  /* 0x0000000000342947 */ /* 0x000fec0003800000 */
[----:B------:R-:W1:Y:S01]  /*6110*/  LDCU.64 UR6, c[0x0][0x3f8] ;  /* 0x00007f00ff0677ac */ /* 0x000e620008000a00 */
[----:B------:R-:W-:Y:S01]  /*6120*/  MOV R2, R6 ;  /* 0x0000000600027202 */ /* 0x000fe20000000f00 */
[----:B------:R-:W-:Y:S01]  /*6130*/  FMUL.FTZ R12, R39, UR16 ;  /* 0x00000010270c7c20 */ /* 0x000fe20008410000 */
[----:B------:R-:W-:Y:S01]  /*6140*/  MOV R3, R9 ;  /* 0x0000000900037202 */ /* 0x000fe20000000f00 */
[----:B------:R-:W2:Y:S01]  /*6150*/  LDCU.64 UR10, c[0x0][0x380] ;  /* 0x00007000ff0a77ac */ /* 0x000ea20008000a00 */
[----:B------:R-:W-:Y:S01]  /*6160*/  FMUL.FTZ R13, R13, UR16 ;  /* 0x000000100d0d7c20 */ /* 0x000fe20008410000 */
[----:B-1----:R-:W-:Y:S02]  /*6170*/  IMAD R34, R34, UR6, RZ ;  /* 0x0000000622227c24 */ /* 0x002fe4000f8e02ff */
[----:B0-----:R-:W-:-:S04]  /*6180*/  IMAD.WIDE.U32 R4, R31, UR6, R2 ;  /* 0x000000061f047c25 */ /* 0x001fc8000f8e0002 */
[----:B------:R-:W-:Y:S01]  /*6190*/  IMAD R31, R31, UR7, R34 ;  /* 0x000000071f1f7c24 */ /* 0x000fe2000f8e0222 */
[----:B--2---:R-:W-:-:S04]  /*61a0*/  LEA R2, P1, R4, UR10, 0x2 ;  /* 0x0000000a04027c11 */ /* 0x004fc8000f8210ff */
[----:B------:R-:W-:-:S04]  /*61b0*/  IADD3 R31, PT, PT, R5, R31, RZ ;  /* 0x0000001f051f7210 */ /* 0x000fc80007ffe0ff */
[----:B------:R-:W-:-:S05]  /*61c0*/  LEA.HI.X R3, R4, UR11, R31, 0x2, P1 ;  /* 0x0000000b04037c11 */ /* 0x000fca00088f141f */
[----:B------:R1:W-:Y:S02]  /*61d0*/  STG.E.64 desc[UR14][R2.64], R12 ;  /* 0x0000000c02007986 */ /* 0x0003e4000c101b0e */
.L_x_1355:
[----:B------:R-:W-:Y:S05]  /*61e0*/  BSYNC.RECONVERGENT B0 ;  /* 0x0000000000007941 */ /* 0x000fea0003800200 */
.L_x_1354:
[----:B------:R-:W-:Y:S05]  /*61f0*/  BRA.U !UP0, `(.L_x_1356) ;  /* 0x0000000108487547 */ /* 0x000fea000b800000 */
        /* <DEDUP_REMOVED lines=18> */
.L_x_1356:
[----:B------:R-:W-:Y:S01]  /*6320*/  ISETP.GE.AND.EX P0, PT, R15, UR9, PT, P0 ;  /* 0x000000090f007c0c */ /* 0x000fe2000bf06300 */
[----:B------:R-:W-:Y:S01]  /*6330*/  FFMA.FTZ R41, R20, R18, -R41 ;  /* 0x0000001214297223 */ /* 0x000fe20000010829 */
[----:B------:R-:W-:Y:S01]  /*6340*/  FFMA.FTZ R42, R21, R19, -R42 ;  /* 0x00000013152a7223 */ /* 0x000fe2000001082a */
[----:B------:R-:W-:Y:S02]  /*6350*/  BSSY.RECONVERGENT B0, `(.L_x_1357) ;  /* 0x000000e000007945 */ /* 0x000fe40003800200 */
[----:B0-----:R-:W-:Y:S01]  /*6360*/  FMUL.FTZ R4, R41, UR16 ;  /* 0x0000001029047c20 */ /* 0x001fe20008410000 */
[----:B------:R-:W-:-:S07]  /*6370*/  FMUL.FTZ R5, R42, UR16 ;  /* 0x000000102a057c20 */ /* 0x000fce0008410000 */
        /* <DEDUP_REMOVED lines=11> */
.L_x_1358:
[----:B------:R-:W-:Y:S05]  /*6430*/  BSYNC.RECONVERGENT B0 ;  /* 0x0000000000007941 */ /* 0x000fea0003800200 */
.L_x_1357:
[----:B------:R-:W2:Y:S01]  /*6440*/  LDCU UR6, c[0x0][0x374] ;  /* 0x00006e80ff0677ac */ /* 0x000ea20008000800 */
[----:B------:R-:W3:Y:S01]  /*6450*/  LDCU UR7, c[0x0][0x410] ;  /* 0x00008200ff0777ac */ /* 0x000ee20008000800 */
[----:B------:R-:W3:Y:S01]  /*6460*/  LDCU UR8, c[0x0][0x3e0] ;  /* 0x00007c00ff0877ac */ /* 0x000ee20008000800 */
[----:B------:R-:W-:Y:S02]  /*6470*/  UIADD3 UR4, UPT, UPT, UR4, 0x1, URZ ;  /* 0x0000000104047890 */ /* 0x000fe4000fffe0ff */
[----:B--2---:R-:W-:Y:S02]  /*6480*/  UIADD3 UR5, UPT, UPT, UR6, UR5, URZ ;  /* 0x0000000506057290 */ /* 0x004fe4000fffe0ff */
[----:B---3--:R-:W-:-:S04]  /*6490*/  UIMAD UR7, UR7, UR8, URZ ;  /* 0x00000008070772a4 */ /* 0x008fc8000f8e02ff */
[----:B------:R-:W-:-:S09]  /*64a0*/  UISETP.GE.AND UP0, UPT, UR5, UR7, UPT ;  /* 0x000000070500728c */ /* 0x000fd2000bf06270 */
[----:B------:R-:W-:Y:S05]  /*64b0*/  BRA.U !UP0, `(.L_x_1359) ;  /* 0xffffff9d08247547 */ /* 0x000fea000b83ffff */
.L_x_1316:
[----:B------:R-:W2:Y:S01]  /*64c0*/  LDC R6, c[0x0][0x370] ;  /* 0x0000dc00ff067b82 */ /* 0x000ea20000000800 */
[----:B------:R-:W-:Y:S01]  /*64d0*/  ISETP.NE.AND P1, PT, R0, RZ, PT ;  /* 0x000000ff0000720c */ /* 0x000fe20003f25270 */
[----:B------:R-:W-:Y:S06]  /*64e0*/  BSSY.RECONVERGENT B0, `(.L_x_1360) ;  /* 0x000000d000007945 */ /* 0x000fec0003800200 */
[----:B------:R-:W3:Y:S08]  /*64f0*/  LDC R7, c[0x0][0x374] ;  /* 0x0000dd00ff077b82 */ /* 0x000ef00000000800 */
[----:B01----:R-:W0:Y:S01]  /*6500*/  LDC.64 R2, c[0x0][0x3c8] ;  /* 0x0000f200ff027b82 */ /* 0x003e220000000a00 */
[----:B--2---:R-:W-:-:S02]  /*6510*/  ISETP.NE.AND P0, PT, R6, 0x1, PT ;  /* 0x000000010600780c */ /* 0x004fc40003f05270 */
[----:B---3--:R-:W-:-:S04]  /*6520*/  SHF.L.U32 R4, R7, 0x1, RZ ;  /* 0x0000000107047819 */ /* 0x008fc800000006ff */
        /* <DEDUP_REMOVED lines=8> */
.L_x_1361:
[----:B------:R-:W-:Y:S05]  /*65b0*/  BSYNC.RECONVERGENT B0 ;  /* 0x0000000000007941 */ /* 0x000fea0003800200 */
.L_x_1360:
        /* <DEDUP_REMOVED lines=11> */
.L_x_1363:
[----:B------:R-:W2:Y:S04]  /*6670*/  LDG.E.STRONG.GPU R5, desc[UR14][R2.64] ;  /* 0x0000000e02057981 */ /* 0x000ea8000c1ef900 */
[----:B--2---:R-:W-:Y:S01]  /*6680*/  CCTL.IVALL ;  /* 0x00000000ff00798f */ /* 0x004fe20002000000 */
[----:B------:R-:W-:Y:S05]  /*6690*/  YIELD ;  /* 0x0000000000007946 */ /* 0x000fea0003800000 */
[----:B------:R-:W-:-:S13]  /*66a0*/  ISETP.NE.AND P0, PT, R5, R4, PT ;  /* 0x000000040500720c */ /* 0x000fda0003f05270 */
[----:B------:R-:W-:Y:S05]  /*66b0*/  @P0 BRA `(.L_x_1363) ;  /* 0xfffffffc00ec0947 */ /* 0x000fea000383ffff */
.L_x_1362:
        /* <DEDUP_REMOVED lines=73> */
.L_x_1366:
        /* <DEDUP_REMOVED lines=29> */
.L_x_1365:
[----:B------:R-:W-:Y:S05]  /*6d20*/  BSYNC.RECONVERGENT B0 ;  /* 0x0000000000007941 */ /* 0x000fea0003800200 */
.L_x_1364:
        /* <DEDUP_REMOVED lines=10> */
.L_x_1367:
        /* <DEDUP_REMOVED lines=82> */
.L_x_1368:
        /* <DEDUP_REMOVED lines=9> */
.L_x_3433:


//--------------------- .text._Z35group_norm_nhwc_bwd_one_pass_kernelI11Fp32IOFp32WLi512ELi30ELi480EEv26Group_norm_nhwc_bwd_params --------------------------
	.section	.text._Z35group_norm_nhwc_bwd_one_pass_kernelI11Fp32IOFp32WLi512ELi30ELi480EEv26Group_norm_nhwc_bwd_params,"ax",@progbits
	.align	128
        .global         _Z35group_norm_nhwc_bwd_one_pass_kernelI11Fp32IOFp32WLi512ELi30ELi480EEv26Group_norm_nhwc_bwd_params
        .type           _Z35group_norm_nhwc_bwd_one_pass_kernelI11Fp32IOFp32WLi512ELi30ELi480EEv26Group_norm_nhwc_bwd_params,@function
        .size           _Z35group_norm_nhwc_bwd_one_pass_kernelI11Fp32IOFp32WLi512ELi30ELi480EEv26Group_norm_nhwc_bwd_params,(.L_x_3434 - _Z35group_norm_nhwc_bwd_one_pass_kernelI11Fp32IOFp32WLi512ELi30ELi480EEv26Group_norm_nhwc_bwd_params)
        .other          _Z35group_norm_nhwc_bwd_one_pass_kernelI11Fp32IOFp32WLi512ELi30ELi480EEv26Group_norm_nhwc_bwd_params,@"STO_CUDA_ENTRY STV_DEFAULT"
_Z35group_norm_nhwc_bwd_one_pass_kernelI11Fp32IOFp32WLi512ELi30ELi480EEv26Group_norm_nhwc_bwd_params:
.text._Z35group_norm_nhwc_bwd_one_pass_kernelI11Fp32IOFp32WLi512ELi30ELi480EEv26Group_norm_nhwc_bwd_params:
        /* <DEDUP_REMOVED lines=20> */
[----:B0-----:R-:W-:Y:S01]  /*0140*/  IMAD R116, R3, UR7, R0 ;  /* 0x0000000703747c24 */ /* 0x001fe2000f8e0200 */
[----:B------:R-:W-:-:S04]  /*0150*/  PRMT R0, R0, 0x9910, RZ ;  /* 0x0000991000007816 */ /* 0x000fc800000000ff */
[----:B------:R-:W-:Y:S02]  /*0160*/  LEA R0, R0, -R0, 0x4 ;  /* 0x8000000000007211 */ /* 0x000fe400078e20ff */
[C---:B------:R-:W-:Y:S02]  /*0170*/  IADD3 R114, PT, PT, R116.reuse, 0xc0, RZ ;  /* 0x000000c074727810 */ /* 0x040fe40007ffe0ff */
[----:B------:R-:W-:Y:S02]  /*0180*/  IADD3 R0, PT, PT, RZ, -R0, RZ ;  /* 0x80000000ff007210 */ /* 0x000fe40007ffe0ff */
[----:B------:R-:W-:Y:S02]  /*0190*/  IADD3 R113, PT, PT, R116, 0xe0, RZ ;  /* 0x000000e074717810 */ /* 0x000fe40007ffe0ff */
[----:B------:R-:W-:Y:S02]  /*01a0*/  PRMT R104, R0, 0x7710, RZ ;  /* 0x0000771000687816 */ /* 0x000fe400000000ff */
[----:B------:R-:W-:-:S02]  /*01b0*/  IADD3 R112, PT, PT, R116, 0x100, RZ ;  /* 0x0000010074707810 */ /* 0x000fc40007ffe0ff */
[C---:B------:R-:W-:Y:S02]  /*01c0*/  IADD3 R111, PT, PT, R116.reuse, 0x120, RZ ;  /* 0x00000120746f7810 */ /* 0x040fe40007ffe0ff */
[C---:B------:R-:W-:Y:S02]  /*01d0*/  IADD3 R110, PT, PT, R116.reuse, 0x140, RZ ;  /* 0x00000140746e7810 */ /* 0x040fe40007ffe0ff */
[C---:B------:R-:W-:Y:S02]  /*01e0*/  IADD3 R109, PT, PT, R116.reuse, 0x160, RZ ;  /* 0x00000160746d7810 */ /* 0x040fe40007ffe0ff */
[C---:B------:R-:W-:Y:S02]  /*01f0*/  IADD3 R108, PT, PT, R116.reuse, 0x180, RZ ;  /* 0x00000180746c7810 */ /* 0x040fe40007ffe0ff */
[C---:B------:R-:W-:Y:S02]  /*0200*/  IADD3 R107, PT, PT, R116.reuse, 0x1a0, RZ ;  /* 0x000001a0746b7810 */ /* 0x040fe40007ffe0ff */
[----:B------:R-:W-:-:S02]  /*0210*/  IADD3 R106, PT, PT, R116, 0x1c0, RZ ;  /* 0x000001c0746a7810 */ /* 0x000fc40007ffe0ff */
[----:B------:R-:W-:Y:S02]  /*0220*/  IADD3 R105, PT, PT, R116, 0x1e0, RZ ;  /* 0x000001e074697810 */ /* 0x000fe40007ffe0ff */
[----:B------:R-:W-:Y:S02]  /*0230*/  IADD3 R104, PT, PT, R104, R101, RZ ;  /* 0x0000006568687210 */ /* 0x000fe40007ffe0ff */
[----:B------:R-:W-:Y:S02]  /*0240*/  IADD3 R115, PT, PT, R116, 0xa0, RZ ;  /* 0x000000a074737810 */ /* 0x000fe40007ffe0ff */
[----:B------:R-:W-:Y:S02]  /*0250*/  SHF.R.S32.HI R96, RZ, 0x1f, R114 ;  /* 0x0000001fff607819 */ /* 0x000fe40000011472 */
[----:B------:R-:W-:Y:S02]  /*0260*/  SHF.R.S32.HI R95, RZ, 0x1f, R113 ;  /* 0x0000001fff5f7819 */ /* 0x000fe40000011471 */
[----:B------:R-:W-:-:S02]  /*0270*/  SHF.R.S32.HI R94, RZ, 0x1f, R112 ;  /* 0x0000001fff5e7819 */ /* 0x000fc40000011470 */
[----:B------:R-:W-:Y:S02]  /*0280*/  SHF.R.S32.HI R93, RZ, 0x1f, R111 ;  /* 0x0000001fff5d7819 */ /* 0x000fe4000001146f */
[----:B------:R-:W-:Y:S02]  /*0290*/  SHF.R.S32.HI R92, RZ, 0x1f, R110 ;  /* 0x0000001fff5c7819 */ /* 0x000fe4000001146e */
[----:B------:R-:W-:Y:S02]  /*02a0*/  SHF.R.S32.HI R91, RZ, 0x1f, R109 ;  /* 0x0000001fff5b7819 */ /* 0x000fe4000001146d */
[----:B------:R-:W-:Y:S02]  /*02b0*/  SHF.R.S32.HI R90, RZ, 0x1f, R108 ;  /* 0x0000001fff5a7819 */ /* 0x000fe4000001146c */
[----:B------:R-:W-:Y:S02]  /*02c0*/  SHF.R.S32.HI R89, RZ, 0x1f, R107 ;  /* 0x0000001fff597819 */ /* 0x000fe4000001146b */
[----:B------:R-:W-:-:S02]  /*02d0*/  SHF.R.S32.HI R88, RZ, 0x1f, R106 ;  /* 0x0000001fff587819 */ /* 0x000fc4000001146a */
[----:B------:R-:W-:Y:S02]  /*02e0*/  SHF.R.S32.HI R0, RZ, 0x1f, R105 ;  /* 0x0000001fff007819 */ /* 0x000fe40000011469 */
[----:B-1234-:R-:W-:-:S07]  /*02f0*/  SHF.L.U32 R104, R104, 0x1, RZ ;  /* 0x0000000168687819 */ /* 0x01efce00000006ff */
.L_x_1436:
[----:B0-----:R-:W0:Y:S01]  /*0300*/  LDC R9, c[0x0][0x410] ;  /* 0x00010400ff097b82 */ /* 0x001e220000000800 */
[----:B-1----:R-:W1:Y:S01]  /*0310*/  LDCU.128 UR12, c[0x0][0x400] ;  /* 0x00008000ff0c77ac */ /* 0x002e620008000c00 */
[----:B------:R-:W-:Y:S02]  /*0320*/  ISETP.GE.AND P0, PT, R102, RZ, PT ;  /* 0x000000ff6600720c */ /* 0x000fe40003f06270 */
[----:B------:R-:W-:Y:S02]  /*0330*/  CS2R R86, SRZ ;  /* 0x0000000000567805 */ /* 0x000fe4000001ff00 */
[----:B------:R-:W-:Y:S02]  /*0340*/  SHF.R.S32.HI R13, RZ, 0x1f, R116 ;  /* 0x0000001fff0d7819 */ /* 0x000fe40000011474 */
[----:B------:R-:W-:Y:S02]  /*0350*/  CS2R R84, SRZ ;  /* 0x0000000000547805 */ /* 0x000fe4000001ff00 */
[----:B------:R-:W-:-:S02]  /*0360*/  SHF.R.S32.HI R25, RZ, 0x1f, R115 ;  /* 0x0000001fff197819 */ /* 0x000fc40000011473 */
[----:B------:R-:W-:Y:S02]  /*0370*/  LOP3.LUT R57, R104, 0xffff, RZ, 0xc0, !PT ;  /* 0x0000ffff68397812 */ /* 0x000fe400078ec0ff */
[C---:B------:R-:W-:Y:S02]  /*0380*/  IADD3 R19, PT, PT, R116.reuse, 0x40, RZ ;  /* 0x0000004074137810 */ /* 0x040fe40007ffe0ff */
[C---:B------:R-:W-:Y:S02]  /*0390*/  IADD3 R29, PT, PT, R116.reuse, 0x20, RZ ;  /* 0x00000020741d7810 */ /* 0x040fe40007ffe0ff */
[C---:B------:R-:W-:Y:S02]  /*03a0*/  IADD3 R31, PT, PT, R116.reuse, 0x60, RZ ;  /* 0x00000060741f7810 */ /* 0x040fe40007ffe0ff */
[----:B--2---:R-:W-:Y:S02]  /*03b0*/  IADD3 R35, PT, PT, R116, 0x80, RZ ;  /* 0x0000008074237810 */ /* 0x004fe40007ffe0ff */
[----:B------:R-:W-:-:S02]  /*03c0*/  CS2R R78, SRZ ;  /* 0x00000000004e7805 */ /* 0x000fc4000001ff00 */
[----:B------:R-:W-:Y:S02]  /*03d0*/  SHF.R.S32.HI R23, RZ, 0x1f, R19 ;  /* 0x0000001fff177819 */ /* 0x000fe40000011413 */
[----:B------:R-:W-:Y:S02]  /*03e0*/  CS2R R76, SRZ ;  /* 0x00000000004c7805 */ /* 0x000fe4000001ff00 */
[----:B-1----:R-:W-:Y:S02]  /*03f0*/  ISETP.GE.U32.AND P5, PT, R115, UR12, PT ;  /* 0x0000000c73007c0c */ /* 0x002fe4000bfa6070 */
[----:B------:R-:W-:Y:S02]  /*0400*/  CS2R R82, SRZ ;  /* 0x0000000000527805 */ /* 0x000fe4000001ff00 */
[----:B------:R-:W-:Y:S02]  /*0410*/  SHF.R.S32.HI R27, RZ, 0x1f, R29 ;  /* 0x0000001fff1b7819 */ /* 0x000fe4000001141d */
[----:B------:R-:W-:-:S02]  /*0420*/  CS2R R80, SRZ ;  /* 0x0000000000507805 */ /* 0x000fc4000001ff00 */
[----:B0-----:R-:W-:Y:S02]  /*0430*/  IABS R5, R9 ;  /* 0x0000000900057213 */ /* 0x001fe40000000000 */
[----:B------:R-:W-:Y:S02]  /*0440*/  CS2R R74, SRZ ;  /* 0x00000000004a7805 */ /* 0x000fe4000001ff00 */
[----:B------:R-:W-:Y:S02]  /*0450*/  ISETP.GE.AND.EX P5, PT, R25, UR13, PT, P5 ;  /* 0x0000000d19007c0c */ /* 0x000fe4000bfa6350 */
[----:B------:R-:W-:Y:S01]  /*0460*/  CS2R R72, SRZ ;  /* 0x0000000000487805 */ /* 0x000fe2000001ff00 */
[----:B------:R-:W0:Y:S01]  /*0470*/  I2F.RP R4, R5 ;  /* 0x0000000500047306 */ /* 0x000e220000209400 */
[----:B------:R-:W-:Y:S01]  /*0480*/  SHF.R.S32.HI R33, RZ, 0x1f, R31 ;  /* 0x0000001fff217819 */ /* 0x000fe2000001141f */
[----:B------:R-:W1:Y:S01]  /*0490*/  LDC.64 R50, c[0x0][0x3b8] ;  /* 0x0000ee00ff327b82 */ /* 0x000e620000000a00 */
[----:B------:R-:W-:-:S07]  /*04a0*/  SHF.R.S32.HI R37, RZ, 0x1f, R35 ;  /* 0x0000001fff257819 */ /* 0x000fce0000011423 */
[----:B------:R-:W2:Y:S01]  /*04b0*/  LDC.64 R60, c[0x0][0x3a8] ;  /* 0x0000ea00ff3c7b82 */ /* 0x000ea20000000a00 */
[----:B0-----:R-:W0:Y:S07]  /*04c0*/  MUFU.RCP R4, R4 ;  /* 0x0000000400047308 */ /* 0x001e2e0000001000 */
[----:B---3--:R-:W3:Y:S08]  /*04d0*/  @!P5 LDC.64 R14, c[0x0][0x3f8] ;  /* 0x0000fe00ff0edb82 */ /* 0x008ef00000000a00 */
[----:B----4-:R-:W4:Y:S01]  /*04e0*/  @!P5 LDC.64 R16, c[0x0][0x3a0] ;  /* 0x0000e800ff10db82 */ /* 0x010f220000000a00 */
[----:B0-----:R-:W-:-:S07]  /*04f0*/  IADD3 R2, PT, PT, R4, 0xffffffe, RZ ;  /* 0x0ffffffe04027810 */ /* 0x001fce0007ffe0ff */
[----:B------:R-:W0:Y:S01]  /*0500*/  @!P5 LDC.64 R20, c[0x0][0x398] ;  /* 0x0000e600ff14db82 */ /* 0x000e220000000a00 */
[----:B------:R1:W2:Y:S02]  /*0510*/  F2I.FTZ.U32.TRUNC.NTZ R3, R2 ;  /* 0x0000000200037305 */ /* 0x0002a4000021f000 */
[----:B-1----:R-:W-:Y:S02]  /*0520*/  MOV R2, RZ ;  /* 0x000000ff00027202 */ /* 0x002fe40000000f00 */
[----:B--2---:R-:W-:-:S05]  /*0530*/  IADD3 R6, PT, PT, RZ, -R3, RZ ;  /* 0x80000003ff067210 */ /* 0x004fca0007ffe0ff */
[----:B------:R-:W-:Y:S01]  /*0540*/  IMAD R7, R6, R5, RZ ;  /* 0x0000000506077224 */ /* 0x000fe200078e02ff */
[----:B------:R-:W-:-:S03]  /*0550*/  IABS R6, R102 ;  /* 0x0000006600067213 */ /* 0x000fc60000000000 */
[----:B------:R-:W-:Y:S01]  /*0560*/  IMAD.HI.U32 R3, R3, R7, R2 ;  /* 0x0000000703037227 */ /* 0x000fe200078e0002 */
[----:B------:R-:W-:-:S04]  /*0570*/  LOP3.LUT R2, R102, R9, RZ, 0x3c, !PT ;  /* 0x0000000966027212 */ /* 0x000fc800078e3cff */
        /* <DEDUP_REMOVED lines=8> */
[----:B------:R-:W-:Y:S02]  /*0600*/  ISETP.GE.U32.AND P3, PT, R116, UR12, PT ;  /* 0x0000000c74007c0c */ /* 0x000fe4000bf66070 */
[----:B------:R-:W-:Y:S02]  /*0610*/  ISETP.GT.U32.AND P4, PT, R5, R4, PT ;  /* 0x000000040500720c */ /* 0x000fe40003f84070 */
[----:B------:R-:W-:-:S02]  /*0620*/  IADD3 R5, PT, PT, R4, -R5, RZ ;  /* 0x8000000504057210 */ /* 0x000fc40007ffe0ff */
[----:B------:R-:W-:Y:S02]  /*0630*/  ISETP.GE.AND.EX P3, PT, R13, UR13, PT, P3 ;  /* 0x0000000d0d007c0c */ /* 0x000fe4000bf66330 */
[----:B------:R-:W-:Y:S02]  /*0640*/  SEL R4, R5, R4, !P4 ;  /* 0x0000000405047207 */ /* 0x000fe40006000000 */
[----:B------:R-:W-:Y:S02]  /*0650*/  ISETP.GE.U32.AND P4, PT, R19, UR12, PT ;  /* 0x0000000c13007c0c */ /* 0x000fe4000bf86070 */
[----:B------:R-:W-:Y:S02]  /*0660*/  @P2 IADD3 R3, PT, PT, R3, 0x1, RZ ;  /* 0x0000000103032810 */ /* 0x000fe40007ffe0ff */
[----:B------:R-:W-:Y:S02]  /*0670*/  ISETP.NE.AND P2, PT, R9, RZ, PT ;  /* 0x000000ff0900720c */ /* 0x000fe40003f45270 */
[----:B------:R-:W-:-:S02]  /*0680*/  MOV R2, R3 ;  /* 0x0000000300027202 */ /* 0x000fc40000000f00 */
[----:B------:R-:W-:Y:S01]  /*0690*/  LOP3.LUT R3, RZ, R9, RZ, 0x33, !PT ;  /* 0x00000009ff037212 */ /* 0x000fe200078e33ff */
[----:B------:R-:W1:Y:S01]  /*06a0*/  @!P3 LDC.64 R10, c[0x0][0x3f8] ;  /* 0x0000fe00ff0abb82 */ /* 0x000e620000000a00 */
[----:B------:R-:W-:Y:S02]  /*06b0*/  @!P0 IADD3 R4, PT, PT, -R4, RZ, RZ ;  /* 0x000000ff04048210 */ /* 0x000fe40007ffe1ff */
[----:B------:R-:W-:Y:S02]  /*06c0*/  @!P1 IADD3 R2, PT, PT, -R2, RZ, RZ ;  /* 0x000000ff02029210 */ /* 0x000fe40007ffe1ff */
[C---:B------:R-:W-:Y:S02]  /*06d0*/  SEL R117, R3.reuse, R4, !P2 ;  /* 0x0000000403757207 */ /* 0x040fe40005000000 */
[----:B------:R-:W-:Y:S01]  /*06e0*/  SEL R3, R3, R2, !P2 ;  /* 0x0000000203037207 */ /* 0x000fe20005000000 */
[----:B------:R-:W2:Y:S01]  /*06f0*/  @!P3 LDC.64 R6, c[0x0][0x3a0] ;  /* 0x0000e800ff06bb82 */ /* 0x000ea20000000a00 */
[----:B------:R-:W-:Y:S01]  /*0700*/  ISETP.GE.AND.EX P4, PT, R23, UR13, PT, P4 ;  /* 0x0000000d17007c0c */ /* 0x000fe2000bf86340 */
[----:B------:R-:W-:Y:S01]  /*0710*/  IMAD R58, R117, 0x1e, RZ ;  /* 0x0000001e753a7824 */ /* 0x000fe200078e02ff */
[----:B------:R-:W-:-:S02]  /*0720*/  SHF.R.S32.HI R2, RZ, 0x1f, R3 ;  /* 0x0000001fff027819 */ /* 0x000fc40000011403 */
[----:B------:R-:W-:Y:S02]  /*0730*/  ISETP.GE.U32.AND P2, PT, R29, UR12, PT ;  /* 0x0000000c1d007c0c */ /* 0x000fe4000bf46070 */
[----:B------:R-:W-:Y:S01]  /*0740*/  IADD3 R120, P0, PT, R58, R57, RZ ;  /* 0x000000393a787210 */ /* 0x000fe20007f1e0ff */
[----:B------:R-:W-:Y:S01]  /*0750*/  IMAD R2, R2, UR14, RZ ;  /* 0x0000000e02027c24 */ /* 0x000fe2000f8e02ff */
[----:B------:R-:W-:Y:S02]  /*0760*/  ISETP.GE.AND.EX P2, PT, R27, UR13, PT, P2 ;  /* 0x0000000d1b007c0c */ /* 0x000fe4000bf46320 */
[----:B------:R-:W-:Y:S01]  /*0770*/  LEA.HI.X.SX32 R121, R58, RZ, 0x1, P0 ;  /* 0x000000ff3a797211 */ /* 0x000fe200000f0eff */
[C---:B------:R-:W-:Y:S02]  /*0780*/  IMAD R123, R3.reuse, UR15, R2 ;  /* 0x0000000f037b7c24 */ /* 0x040fe4000f8e0202 */
[----:B------:R-:W4:Y:S01]  /*0790*/  @!P4 LDC.64 R8, c[0x0][0x3f8] ;  /* 0x0000fe00ff08cb82 */ /* 0x000f220000000a00 */
[----:B------:R-:W-:-:S04]  /*07a0*/  IMAD.WIDE.U32 R120, R3, UR14, R120 ;  /* 0x0000000e03787c25 */ /* 0x000fc8000f8e0078 */
[----:B-1----:R-:W-:Y:S01]  /*07b0*/  @!P3 IMAD R4, R13, R10, RZ ;  /* 0x0000000a0d04b224 */ /* 0x002fe200078e02ff */
[----:B------:R-:W-:Y:S02]  /*07c0*/  IADD3 R123, PT, PT, R121, R123, RZ ;  /* 0x0000007b797b7210 */ /* 0x000fe40007ffe0ff */
[----:B------:R-:W1:Y:S01]  /*07d0*/  @!P3 LDC.64 R2, c[0x0][0x398] ;  /* 0x0000e600ff02bb82 */ /* 0x000e620000000a00 */
[-C--:B------:R-:W-:Y:S01]  /*07e0*/  @!P3 MOV R122, R120.reuse ;  /* 0x00000078007ab202 */ /* 0x080fe20000000f00 */
[----:B------:R-:W-:Y:S01]  /*07f0*/  @!P3 IMAD R11, R116, R11, R4 ;  /* 0x0000000b740bb224 */ /* 0x000fe200078e0204 */
[----:B------:R-:W-:-:S03]  /*0800*/  @!P2 MOV R26, R120 ;  /* 0x00000078001aa202 */ /* 0x000fc60000000f00 */
[----:B------:R-:W-:-:S04]  /*0810*/  @!P3 IMAD.WIDE.U32 R4, R116, R10, R122 ;  /* 0x0000000a7404b225 */ /* 0x000fc800078e007a */
[----:B---3--:R-:W-:Y:S01]  /*0820*/  @!P5 IMAD R10, R25, R14, RZ ;  /* 0x0000000e190ad224 */ /* 0x008fe200078e02ff */
[----:B------:R-:W-:Y:S01]  /*0830*/  @!P3 IADD3 R11, PT, PT, R5, R11, RZ ;  /* 0x0000000b050bb210 */ /* 0x000fe20007ffe0ff */
[----:B------:R-:W3:Y:S01]  /*0840*/  @!P4 LDC.64 R24, c[0x0][0x3a0] ;  /* 0x0000e800ff18cb82 */ /* 0x000ee20000000a00 */
[C---:B------:R-:W-:Y:S01]  /*0850*/  @!P3 SHF.L.U32 R5, R4.reuse, 0x2, RZ ;  /* 0x000000020405b819 */ /* 0x040fe200000006ff */
[----:B------:R-:W-:Y:S01]  /*0860*/  @!P5 IMAD R13, R115, R15, R10 ;  /* 0x0000000f730dd224 */ /* 0x000fe200078e020a */
[----:B------:R-:W-:Y:S02]  /*0870*/  @!P3 SHF.L.U64.HI R12, R4, 0x2, R11 ;  /* 0x00000002040cb819 */ /* 0x000fe4000001020b */
[----:B------:R-:W-:Y:S02]  /*0880*/  @!P5 MOV R10, R120 ;  /* 0x00000078000ad202 */ /* 0x000fe40000000f00 */
[----:B------:R-:W-:Y:S02]  /*0890*/  @!P5 MOV R11, R123 ;  /* 0x0000007b000bd202 */ /* 0x000fe40000000f00 */
[----:B--2---:R-:W-:-:S02]  /*08a0*/  @!P3 IADD3 R6, P0, PT, R5, R6, RZ ;  /* 0x000000060506b210 */ /* 0x004fc40007f1e0ff */
[----:B-1----:R-:W-:Y:S01]  /*08b0*/  @!P3 IADD3 R2, P1, PT, R5, R2, RZ ;  /* 0x000000020502b210 */ /* 0x002fe20007f3e0ff */
[----:B------:R-:W-:Y:S01]  /*08c0*/  @!P5 IMAD.WIDE.U32 R10, R115, R14, R10 ;  /* 0x0000000e730ad225 */ /* 0x000fe200078e000a */
[----:B------:R-:W1:Y:S01]  /*08d0*/  @!P2 LDC.64 R4, c[0x0][0x3f8] ;  /* 0x0000fe00ff04ab82 */ /* 0x000e620000000a00 */
[----:B------:R-:W-:Y:S02]  /*08e0*/  @!P3 IADD3.X R7, PT, PT, R12, R7, RZ, P0, !PT ;  /* 0x000000070c07b210 */ /* 0x000fe400007fe4ff */
[----:B------:R-:W-:Y:S01]  /*08f0*/  ISETP.GE.U32.AND P0, PT, R31, UR12, PT ;  /* 0x0000000c1f007c0c */ /* 0x000fe2000bf06070 */
[----:B----4-:R-:W-:Y:S01]  /*0900*/  @!P4 IMAD R14, R23, R8, RZ ;  /* 0x00000008170ec224 */ /* 0x010fe200078e02ff */
[----:B------:R-:W-:Y:S01]  /*0910*/  @!P5 IADD3 R13, PT, PT, R11, R13, RZ ;  /* 0x0000000d0b0dd210 */ /* 0x000fe20007ffe0ff */
[----:B------:R-:W5:Y:S01]  /*0920*/  @!P3 LDG.E.64 R86, desc[UR8][R6.64] ;  /* 0x000000080656b981 */ /* 0x000f62000c1e1b00 */
[----:B------:R-:W-:Y:S01]  /*0930*/  @!P5 SHF.L.U32 R11, R10, 0x2, RZ ;  /* 0x000000020a0bd819 */ /* 0x000fe200000006ff */
[----:B------:R-:W2:Y:S01]  /*0940*/  @!P4 LDC.64 R22, c[0x0][0x398] ;  /* 0x0000e600ff16cb82 */ /* 0x000ea20000000a00 */
[----:B------:R-:W-:-:S02]  /*0950*/  @!P3 IADD3.X R3, PT, PT, R12, R3, RZ, P1, !PT ;  /* 0x000000030c03b210 */ /* 0x000fc40000ffe4ff */
[----:B------:R-:W-:Y:S02]  /*0960*/  ISETP.GE.AND.EX P0, PT, R33, UR13, PT, P0 ;  /* 0x0000000d21007c0c */ /* 0x000fe4000bf06300 */
[----:B------:R-:W-:Y:S01]  /*0970*/  @!P5 SHF.L.U64.HI R12, R10, 0x2, R13 ;  /* 0x000000020a0cd819 */ /* 0x000fe2000001020d */
[----:B------:R-:W-:Y:S01]  /*0980*/  @!P4 IMAD R13, R19, R9, R14 ;  /* 0x00000009130dc224 */ /* 0x000fe200078e020e */
[C---:B------:R-:W-:Y:S01]  /*0990*/  @!P5 IADD3 R16, P1, PT, R11.reuse, R16, RZ ;  /* 0x000000100b10d210 */ /* 0x040fe20007f3e0ff */
[----:B------:R-:W4:Y:S01]  /*09a0*/  @!P2 LDC.64 R14, c[0x0][0x398] ;  /* 0x0000e600ff0eab82 */ /* 0x000f220000000a00 */
[----:B0-----:R-:W-:Y:S01]  /*09b0*/  @!P5 IADD3 R20, P6, PT, R11, R20, RZ ;  /* 0x000000140b14d210 */ /* 0x001fe20007fde0ff */
[----:B------:R0:W5:Y:S01]  /*09c0*/  @!P3 LDG.E.64 R84, desc[UR8][R2.64] ;  /* 0x000000080254b981 */ /* 0x000162000c1e1b00 */
[----:B------:R-:W-:Y:S02]  /*09d0*/  @!P4 MOV R10, R120 ;  /* 0x00000078000ac202 */ /* 0x000fe40000000f00 */
[----:B------:R-:W-:-:S02]  /*09e0*/  @!P4 MOV R11, R123 ;  /* 0x0000007b000bc202 */ /* 0x000fc40000000f00 */
[C---:B------:R-:W-:Y:S02]  /*09f0*/  @!P5 IADD3.X R17, PT, PT, R12.reuse, R17, RZ, P1, !PT ;  /* 0x000000110c11d210 */ /* 0x040fe40000ffe4ff */
[----:B------:R-:W-:Y:S01]  /*0a00*/  ISETP.GE.U32.AND P1, PT, R35, UR12, PT ;  /* 0x0000000c23007c0c */ /* 0x000fe2000bf26070 */
[----:B------:R-:W-:Y:S01]  /*0a10*/  @!P4 IMAD.WIDE.U32 R8, R19, R8, R10 ;  /* 0x000000081308c225 */ /* 0x000fe200078e000a */
[----:B------:R-:W-:Y:S01]  /*0a20*/  @!P5 IADD3.X R21, PT, PT, R12, R21, RZ, P6, !PT ;  /* 0x000000150c15d210 */ /* 0x000fe200037fe4ff */
[----:B------:R-:W0:Y:S01]  /*0a30*/  @!P0 LDC.64 R18, c[0x0][0x3f8] ;  /* 0x0000fe00ff128b82 */ /* 0x000e220000000a00 */
[----:B------:R-:W-:Y:S01]  /*0a40*/  ISETP.GE.AND.EX P1, PT, R37, UR13, PT, P1 ;  /* 0x0000000d25007c0c */ /* 0x000fe2000bf26310 */
[-C--:B-1----:R-:W-:Y:S01]  /*0a50*/  @!P2 IMAD R10, R27, R4.reuse, RZ ;  /* 0x000000041b0aa224 */ /* 0x082fe200078e02ff */
[----:B------:R-:W-:Y:S02]  /*0a60*/  @!P4 IADD3 R11, PT, PT, R9, R13, RZ ;  /* 0x0000000d090bc210 */ /* 0x000fe40007ffe0ff */
[----:B------:R-:W-:Y:S01]  /*0a70*/  @!P2 MOV R27, R123 ;  /* 0x0000007b001ba202 */ /* 0x000fe20000000f00 */
[C---:B------:R-:W-:Y:S01]  /*0a80*/  @!P2 IMAD R5, R29.reuse, R5, R10 ;  /* 0x000000051d05a224 */ /* 0x040fe200078e020a */
[C---:B------:R-:W-:Y:S01]  /*0a90*/  @!P4 SHF.L.U32 R9, R8.reuse, 0x2, RZ ;  /* 0x000000020809c819 */ /* 0x040fe200000006ff */
[----:B------:R-:W1:Y:S01]  /*0aa0*/  @!P2 LDC.64 R12, c[0x0][0x3a0] ;  /* 0x0000e800ff0cab82 */ /* 0x000e620000000a00 */
[----:B------:R-:W-:Y:S01]  /*0ab0*/  @!P4 SHF.L.U64.HI R28, R8, 0x2, R11 ;  /* 0x00000002081cc819 */ /* 0x000fe2000001020b */
[----:B------:R-:W-:-:S05]  /*0ac0*/  @!P2 IMAD.WIDE.U32 R26, R29, R4, R26 ;  /* 0x000000041d1aa225 */ /* 0x000fca00078e001a */
[----:B------:R-:W-:Y:S01]  /*0ad0*/  @!P2 IADD3 R29, PT, PT, R27, R5, RZ ;  /* 0x000000051b1da210 */ /* 0x000fe20007ffe0ff */
[----:B------:R-:W4:Y:S01]  /*0ae0*/  @!P0 LDC.64 R10, c[0x0][0x3a0] ;  /* 0x0000e800ff0a8b82 */ /* 0x000f220000000a00 */
[C---:B---3--:R-:W-:Y:S02]  /*0af0*/  @!P4 IADD3 R24, P3, PT, R9.reuse, R24, RZ ;  /* 0x000000180918c210 */ /* 0x048fe40007f7e0ff */
[----:B--2---:R-:W-:-:S05]  /*0b00*/  @!P4 IADD3 R22, P6, PT, R9, R22, RZ ;  /* 0x000000160916c210 */ /* 0x004fca0007fde0ff */
[----:B------:R-:W2:Y:S01]  /*0b10*/  @!P1 LDC.64 R4, c[0x0][0x3f8] ;  /* 0x0000fe00ff049b82 */ /* 0x000ea20000000a00 */
[----:B------:R-:W-:Y:S01]  /*0b20*/  @!P2 SHF.L.U32 R27, R26, 0x2, RZ ;  /* 0x000000021a1ba819 */ /* 0x000fe200000006ff */
[----:B0-----:R-:W-:Y:S01]  /*0b30*/  @!P0 IMAD R30, R33, R18, RZ ;  /* 0x00000012211e8224 */ /* 0x001fe200078e02ff */
[----:B------:R-:W-:-:S05]  /*0b40*/  @!P4 IADD3.X R25, PT, PT, R28, R25, RZ, P3, !PT ;  /* 0x000000191c19c210 */ /* 0x000fca0001ffe4ff */
[----:B------:R-:W0:Y:S01]  /*0b50*/  @!P0 LDC.64 R8, c[0x0][0x398] ;  /* 0x0000e600ff088b82 */ /* 0x000e220000000a00 */
[----:B------:R-:W-:Y:S02]  /*0b60*/  @!P2 SHF.L.U64.HI R26, R26, 0x2, R29 ;  /* 0x000000021a1aa819 */ /* 0x000fe4000001021d */
[----:B------:R-:W-:Y:S02]  /*0b70*/  @!P0 MOV R2, R120 ;  /* 0x0000007800028202 */ /* 0x000fe40000000f00 */
[----:B------:R-:W-:Y:S02]  /*0b80*/  @!P0 MOV R3, R123 ;  /* 0x0000007b00038202 */ /* 0x000fe40000000f00 */
[----:B-1----:R-:W-:Y:S01]  /*0b90*/  @!P2 IADD3 R6, P3, PT, R27, R12, RZ ;  /* 0x0000000c1b06a210 */ /* 0x002fe20007f7e0ff */
[C---:B------:R-:W-:Y:S01]  /*0ba0*/  @!P0 IMAD R29, R31.reuse, R19, R30 ;  /* 0x000000131f1d8224 */ /* 0x040fe200078e021e */
[----:B------:R-:W-:Y:S01]  /*0bb0*/  @!P4 IADD3.X R23, PT, PT, R28, R23, RZ, P6, !PT ;  /* 0x000000171c17c210 */ /* 0x000fe200037fe4ff */
[----:B------:R-:W-:Y:S01]  /*0bc0*/  @!P0 IMAD.WIDE.U32 R18, R31, R18, R2 ;  /* 0x000000121f128225 */ /* 0x000fe200078e0002 */
[----:B------:R-:W-:Y:S01]  /*0bd0*/  @!P2 IADD3.X R7, PT, PT, R26, R13, RZ, P3, !PT ;  /* 0x0000000d1a07a210 */ /* 0x000fe20001ffe4ff */
[----:B------:R-:W5:Y:S01]  /*0be0*/  @!P4 LDG.E.64 R78, desc[UR8][R24.64] ;  /* 0x00000008184ec981 */ /* 0x000f62000c1e1b00 */
[----:B------:R-:W-:-:S02]  /*0bf0*/  ISETP.GE.U32.AND P3, PT, R114, UR12, PT ;  /* 0x0000000c72007c0c */ /* 0x000fc4000bf66070 */
[----:B----4-:R-:W-:Y:S01]  /*0c00*/  @!P2 IADD3 R14, P6, PT, R27, R14, RZ ;  /* 0x0000000e1b0ea210 */ /* 0x010fe20007fde0ff */
[----:B------:R-:W5:Y:S01]  /*0c10*/  @!P4 LDG.E.64 R76, desc[UR8][R22.64] ;  /* 0x00000008164cc981 */ /* 0x000f62000c1e1b00 */
[----:B------:R-:W-:Y:S02]  /*0c20*/  ISETP.GE.AND.EX P3, PT, R96, UR13, PT, P3 ;  /* 0x0000000d60007c0c */ /* 0x000fe4000bf66330 */
[----:B------:R-:W-:Y:S01]  /*0c30*/  @!P0 IADD3 R13, PT, PT, R19, R29, RZ ;  /* 0x0000001d130d8210 */ /* 0x000fe20007ffe0ff */
[----:B------:R-:W5:Y:S01]  /*0c40*/  @!P2 LDG.E.64 R82, desc[UR8][R6.64] ;  /* 0x000000080652a981 */ /* 0x000f62000c1e1b00 */
[----:B------:R-:W-:Y:S02]  /*0c50*/  @!P0 SHF.L.U32 R3, R18, 0x2, RZ ;  /* 0x0000000212038819 */ /* 0x000fe400000006ff */
[----:B------:R-:W-:Y:S01]  /*0c60*/  @!P2 IADD3.X R15, PT, PT, R26, R15, RZ, P6, !PT ;  /* 0x0000000f1a0fa210 */ /* 0x000fe200037fe4ff */
[----:B--2---:R-:W-:Y:S01]  /*0c70*/  @!P1 IMAD R26, R37, R4, RZ ;  /* 0x00000004251a9224 */ /* 0x004fe200078e02ff */
[----:B------:R-:W-:-:S02]  /*0c80*/  @!P0 SHF.L.U64.HI R2, R18, 0x2, R13 ;  /* 0x0000000212028819 */ /* 0x000fc4000001020d */
[----:B------:R-:W-:Y:S01]  /*0c90*/  @!P0 IADD3 R10, P6, PT, R3, R10, RZ ;  /* 0x0000000a030a8210 */ /* 0x000fe20007fde0ff */
[----:B------:R-:W-:Y:S01]  /*0ca0*/  @!P1 IMAD R29, R35, R5, R26 ;  /* 0x00000005231d9224 */ /* 0x000fe200078e021a */
[----:B------:R-:W-:Y:S01]  /*0cb0*/  @!P1 MOV R26, R120 ;  /* 0x00000078001a9202 */ /* 0x000fe20000000f00 */
[----:B------:R-:W1:Y:S01]  /*0cc0*/  @!P3 LDC.64 R30, c[0x0][0x3f8] ;  /* 0x0000fe00ff1ebb82 */ /* 0x000e620000000a00 */
[C---:B------:R-:W-:Y:S01]  /*0cd0*/  @!P0 IADD3.X R11, PT, PT, R2.reuse, R11, RZ, P6, !PT ;  /* 0x0000000b020b8210 */ /* 0x040fe200037fe4ff */
[----:B------:R-:W5:Y:S01]  /*0ce0*/  @!P2 LDG.E.64 R80, desc[UR8][R14.64] ;  /* 0x000000080e50a981 */ /* 0x000f62000c1e1b00 */
[----:B------:R-:W-:Y:S02]  /*0cf0*/  @!P1 MOV R27, R123 ;  /* 0x0000007b001b9202 */ /* 0x000fe40000000f00 */
[----:B0-----:R-:W-:Y:S01]  /*0d00*/  @!P0 IADD3 R8, P6, PT, R3, R8, RZ ;  /* 0x0000000803088210 */ /* 0x001fe20007fde0ff */
[----:B------:R-:W5:Y:S01]  /*0d10*/  @!P0 LDG.E.64 R74, desc[UR8][R10.64] ;  /* 0x000000080a4a8981 */ /* 0x000f62000c1e1b00 */
[----:B------:R-:W-:Y:S01]  /*0d20*/  MOV R3, RZ ;  /* 0x000000ff00037202 */ /* 0x000fe20000000f00 */
[----:B------:R-:W0:Y:S01]  /*0d30*/  @!P1 LDC.64 R12, c[0x0][0x3a0] ;  /* 0x0000e800ff0c9b82 */ /* 0x000e220000000a00 */
[----:B------:R-:W-:Y:S01]  /*0d40*/  @!P0 IADD3.X R9, PT, PT, R2, R9, RZ, P6, !PT ;  /* 0x0000000902098210 */ /* 0x000fe200037fe4ff */
[----:B------:R-:W-:Y:S01]  /*0d50*/  @!P1 IMAD.WIDE.U32 R26, R35, R4, R26 ;  /* 0x00000004231a9225 */ /* 0x000fe200078e001a */
[----:B------:R-:W-:-:S02]  /*0d60*/  MOV R2, RZ ;  /* 0x000000ff00027202 */ /* 0x000fc40000000f00 */
[----:B------:R-:W-:-:S03]  /*0d70*/  CS2R R4, SRZ ;  /* 0x0000000000047805 */ /* 0x000fc6000001ff00 */
[----:B------:R-:W2:Y:S01]  /*0d80*/  @!P1 LDC.64 R18, c[0x0][0x398] ;  /* 0x0000e600ff129b82 */ /* 0x000ea20000000a00 */
[----:B------:R1:W5:Y:S04]  /*0d90*/  @!P5 LDG.E.64 R2, desc[UR8][R16.64] ;  /* 0x000000081002d981 */ /* 0x000368000c1e1b00 */
[----:B------:R3:W5:Y:S01]  /*0da0*/  @!P5 LDG.E.64 R4, desc[UR8][R20.64] ;  /* 0x000000081404d981 */ /* 0x000762000c1e1b00 */
[----:B------:R-:W-:Y:S02]  /*0db0*/  ISETP.GE.U32.AND P5, PT, R113, UR12, PT ;  /* 0x0000000c71007c0c */ /* 0x000fe4000bfa6070 */
[----:B------:R-:W-:Y:S01]  /*0dc0*/  ISETP.GE.U32.AND P4, PT, R111, UR12, PT ;  /* 0x0000000c6f007c0c */ /* 0x000fe2000bf86070 */
[----:B------:R4:W5:Y:S01]  /*0dd0*/  @!P0 LDG.E.64 R72, desc[UR8][R8.64] ;  /* 0x0000000808488981 */ /* 0x000962000c1e1b00 */
[----:B------:R-:W-:-:S02]  /*0de0*/  ISETP.GE.AND.EX P5, PT, R95, UR13, PT, P5 ;  /* 0x0000000d5f007c0c */ /* 0x000fc4000bfa6350 */
[----:B------:R-:W-:Y:S02]  /*0df0*/  @!P1 IADD3 R29, PT, PT, R27, R29, RZ ;  /* 0x0000001d1b1d9210 */ /* 0x000fe40007ffe0ff */
[----:B------:R-:W-:Y:S01]  /*0e00*/  @!P1 SHF.L.U32 R27, R26, 0x2, RZ ;  /* 0x000000021a1b9819 */ /* 0x000fe200000006ff */
[----:B-1----:R-:W-:Y:S01]  /*0e10*/  @!P3 IMAD R16, R96, R30, RZ ;  /* 0x0000001e6010b224 */ /* 0x002fe200078e02ff */
[----:B------:R-:W-:Y:S02]  /*0e20*/  @!P1 SHF.L.U64.HI R26, R26, 0x2, R29 ;  /* 0x000000021a1a9819 */ /* 0x000fe4000001021d */
[----:B0-----:R-:W-:Y:S01]  /*0e30*/  @!P1 IADD3 R12, P6, PT, R27, R12, RZ ;  /* 0x0000000c1b0c9210 */ /* 0x001fe20007fde0ff */
[----:B------:R-:W-:Y:S02]  /*0e40*/  @!P3 IMAD R33, R114, R31, R16 ;  /* 0x0000001f7221b224 */ /* 0x000fe400078e0210 */
[----:B------:R-:W0:Y:S01]  /*0e50*/  @!P3 LDC.64 R16, c[0x0][0x3a0] ;  /* 0x0000e800ff10bb82 */ /* 0x000e220000000a00 */
[----:B------:R-:W-:-:S02]  /*0e60*/  @!P1 IADD3.X R13, PT, PT, R26, R13, RZ, P6, !PT ;  /* 0x0000000d1a0d9210 */ /* 0x000fc400037fe4ff */
[----:B--2---:R-:W-:-:S05]  /*0e70*/  @!P1 IADD3 R18, P6, PT, R27, R18, RZ ;  /* 0x000000121b129210 */ /* 0x004fca0007fde0ff */
[----:B------:R-:W1:Y:S01]  /*0e80*/  @!P5 LDC.64 R28, c[0x0][0x3f8] ;  /* 0x0000fe00ff1cdb82 */ /* 0x000e620000000a00 */
[----:B------:R-:W-:Y:S02]  /*0e90*/  @!P1 IADD3.X R19, PT, PT, R26, R19, RZ, P6, !PT ;  /* 0x000000131a139210 */ /* 0x000fe400037fe4ff */
[----:B------:R-:W-:-:S05]  /*0ea0*/  ISETP.GE.AND.EX P4, PT, R93, UR13, PT, P4 ;  /* 0x0000000d5d007c0c */ /* 0x000fca000bf86340 */
[----:B------:R-:W2:Y:S01]  /*0eb0*/  @!P3 LDC.64 R26, c[0x0][0x398] ;  /* 0x0000e600ff1abb82 */ /* 0x000ea20000000a00 */
[----:B---3--:R-:W-:Y:S02]  /*0ec0*/  @!P3 MOV R20, R120 ;  /* 0x000000780014b202 */ /* 0x008fe40000000f00 */
[----:B------:R-:W-:-:S05]  /*0ed0*/  @!P3 MOV R21, R123 ;  /* 0x0000007b0015b202 */ /* 0x000fca0000000f00 */
[----:B------:R-:W3:Y:S01]  /*0ee0*/  @!P5 LDC.64 R24, c[0x0][0x3a0] ;  /* 0x0000e800ff18db82 */ /* 0x000ee20000000a00 */
[----:B------:R-:W-:Y:S01]  /*0ef0*/  @!P3 IMAD.WIDE.U32 R30, R114, R30, R20 ;  /* 0x0000001e721eb225 */ /* 0x000fe200078e0014 */
[----:B------:R-:W-:-:S06]  /*0f00*/  ISETP.GE.U32.AND P2, PT, R110, UR12, PT ;  /* 0x0000000c6e007c0c */ /* 0x000fcc000bf46070 */
[----:B------:R-:W4:Y:S01]  /*0f10*/  @!P5 LDC.64 R20, c[0x0][0x398] ;  /* 0x0000e600ff14db82 */ /* 0x000f220000000a00 */
[----:B------:R-:W-:Y:S01]  /*0f20*/  @!P3 IADD3 R33, PT, PT, R31, R33, RZ ;  /* 0x000000211f21b210 */ /* 0x000fe20007ffe0ff */
[----:B-1----:R-:W-:Y:S01]  /*0f30*/  @!P5 IMAD R32, R95, R28, RZ ;  /* 0x0000001c5f20d224 */ /* 0x002fe200078e02ff */
[----:B------:R-:W-:Y:S02]  /*0f40*/  @!P3 SHF.L.U32 R31, R30, 0x2, RZ ;  /* 0x000000021e1fb819 */ /* 0x000fe400000006ff */
[----:B------:R-:W-:Y:S02]  /*0f50*/  @!P5 MOV R6, R120 ;  /* 0x000000780006d202 */ /* 0x000fe40000000f00 */
[----:B------:R-:W-:Y:S01]  /*0f60*/  @!P5 MOV R7, R123 ;  /* 0x0000007b0007d202 */ /* 0x000fe20000000f00 */
[----:B------:R-:W1:Y:S01]  /*0f70*/  @!P4 LDC.64 R22, c[0x0][0x3f8] ;  /* 0x0000fe00ff16cb82 */ /* 0x000e620000000a00 */
[----:B------:R-:W-:Y:S02]  /*0f80*/  ISETP.GE.AND.EX P2, PT, R92, UR13, PT, P2 ;  /* 0x0000000d5c007c0c */ /* 0x000fe4000bf46320 */
[----:B------:R-:W-:Y:S01]  /*0f90*/  @!P3 SHF.L.U64.HI R30, R30, 0x2, R33 ;  /* 0x000000021e1eb819 */ /* 0x000fe20000010221 */
[----:B------:R-:W-:Y:S01]  /*0fa0*/  @!P5 IMAD R33, R113, R29, R32 ;  /* 0x0000001d7121d224 */ /* 0x000fe200078e0220 */
[----:B0-----:R-:W-:Y:S01]  /*0fb0*/  @!P3 IADD3 R16, P6, PT, R31, R16, RZ ;  /* 0x000000101f10b210 */ /* 0x001fe20007fde0ff */
[----:B------:R-:W-:Y:S01]  /*0fc0*/  @!P5 IMAD.WIDE.U32 R28, R113, R28, R6 ;  /* 0x0000001c711cd225 */ /* 0x000fe200078e0006 */
[----:B------:R-:W-:Y:S01]  /*0fd0*/  ISETP.GE.U32.AND P0, PT, R109, UR12, PT ;  /* 0x0000000c6d007c0c */ /* 0x000fe2000bf06070 */
[----:B------:R-:W0:Y:S01]  /*0fe0*/  @!P4 LDC.64 R38, c[0x0][0x3a0] ;  /* 0x0000e800ff26cb82 */ /* 0x000e220000000a00 */
[----:B------:R-:W-:-:S02]  /*0ff0*/  @!P3 IADD3.X R17, PT, PT, R30, R17, RZ, P6, !PT ;  /* 0x000000111e11b210 */ /* 0x000fc400037fe4ff */
[----:B--2---:R-:W-:Y:S02]  /*1000*/  @!P3 IADD3 R26, P6, PT, R31, R26, RZ ;  /* 0x0000001a1f1ab210 */ /* 0x004fe40007fde0ff */
[----:B------:R-:W-:Y:S02]  /*1010*/  @!P5 IADD3 R15, PT, PT, R29, R33, RZ ;  /* 0x000000211d0fd210 */ /* 0x000fe40007ffe0ff */
[----:B------:R-:W-:Y:S01]  /*1020*/  @!P5 SHF.L.U32 R7, R28, 0x2, RZ ;  /* 0x000000021c07d819 */ /* 0x000fe200000006ff */
[----:B------:R-:W2:Y:S01]  /*1030*/  @!P2 LDC.64 R32, c[0x0][0x3a0] ;  /* 0x0000e800ff20ab82 */ /* 0x000ea20000000a00 */
[----:B------:R-:W-:Y:S02]  /*1040*/  @!P3 IADD3.X R27, PT, PT, R30, R27, RZ, P6, !PT ;  /* 0x0000001b1e1bb210 */ /* 0x000fe400037fe4ff */
[----:B------:R-:W-:Y:S02]  /*1050*/  @!P5 SHF.L.U64.HI R6, R28, 0x2, R15 ;  /* 0x000000021c06d819 */ /* 0x000fe4000001020f */
[----:B---3--:R-:W-:-:S03]  /*1060*/  @!P5 IADD3 R24, P6, PT, R7, R24, RZ ;  /* 0x000000180718d210 */ /* 0x008fc60007fde0ff */
[----:B------:R-:W3:Y:S01]  /*1070*/  @!P2 LDC.64 R28, c[0x0][0x3f8] ;  /* 0x0000fe00ff1cab82 */ /* 0x000ee20000000a00 */
[C---:B------:R-:W-:Y:S02]  /*1080*/  @!P5 IADD3.X R25, PT, PT, R6.reuse, R25, RZ, P6, !PT ;  /* 0x000000190619d210 */ /* 0x040fe400037fe4ff */
[----:B----4-:R-:W-:Y:S01]  /*1090*/  @!P5 IADD3 R20, P6, PT, R7, R20, RZ ;  /* 0x000000140714d210 */ /* 0x010fe20007fde0ff */
[----:B-1----:R-:W-:Y:S01]  /*10a0*/  @!P4 IMAD R14, R93, R22, RZ ;  /* 0x000000165d0ec224 */ /* 0x002fe200078e02ff */
[----:B------:R-:W-:Y:S02]  /*10b0*/  @!P4 MOV R7, R123 ;  /* 0x0000007b0007c202 */ /* 0x000fe40000000f00 */
[----:B------:R-:W-:Y:S02]  /*10c0*/  @!P5 IADD3.X R21, PT, PT, R6, R21, RZ, P6, !PT ;  /* 0x000000150615d210 */ /* 0x000fe400037fe4ff */
[----:B------:R-:W-:Y:S02]  /*10d0*/  CS2R R8, SRZ ;  /* 0x0000000000087805 */ /* 0x000fe4000001ff00 */
[----:B------:R-:W-:Y:S01]  /*10e0*/  @!P4 MOV R6, R120 ;  /* 0x000000780006c202 */ /* 0x000fe20000000f00 */
[----:B------:R-:W-:Y:S01]  /*10f0*/  @!P4 IMAD R15, R111, R23, R14 ;  /* 0x000000176f0fc224 */ /* 0x000fe200078e020e */
[----:B------:R-:W-:Y:S01]  /*1100*/  ISETP.GE.AND.EX P0, PT, R91, UR13, PT, P0 ;  /* 0x0000000d5b007c0c */ /* 0x000fe2000bf06300 */
[----:B------:R-:W1:Y:S02]  /*1110*/  @!P2 LDC.64 R30, c[0x0][0x398] ;  /* 0x0000e600ff1eab82 */ /* 0x000e640000000a00 */
[----:B------:R-:W-:Y:S01]  /*1120*/  @!P4 IMAD.WIDE.U32 R22, R111, R22, R6 ;  /* 0x000000166f16c225 */ /* 0x000fe200078e0006 */
[----:B------:R-:W-:Y:S01]  /*1130*/  @!P2 MOV R10, R120 ;  /* 0x00000078000aa202 */ /* 0x000fe20000000f00 */
[----:B------:R-:W5:Y:S03]  /*1140*/  @!P1 LDG.E.64 R8, desc[UR8][R18.64] ;  /* 0x0000000812089981 */ /* 0x000f66000c1e1b00 */
[----:B------:R-:W-:-:S02]  /*1150*/  @!P4 IADD3 R7, PT, PT, R23, R15, RZ ;  /* 0x0000000f1707c210 */ /* 0x000fc40007ffe0ff */
[C---:B------:R-:W-:Y:S02]  /*1160*/  @!P4 SHF.L.U32 R35, R22.reuse, 0x2, RZ ;  /* 0x000000021623c819 */ /* 0x040fe400000006ff */
[----:B------:R-:W-:Y:S01]  /*1170*/  @!P4 SHF.L.U64.HI R34, R22, 0x2, R7 ;  /* 0x000000021622c819 */ /* 0x000fe20000010207 */
[----:B---3--:R-:W-:Y:S01]  /*1180*/  @!P2 IMAD R6, R92, R28, RZ ;  /* 0x0000001c5c06a224 */ /* 0x008fe200078e02ff */
[----:B------:R-:W3:Y:S01]  /*1190*/  @!P4 LDC.64 R22, c[0x0][0x398] ;  /* 0x0000e600ff16cb82 */ /* 0x000ee20000000a00 */
[----:B------:R-:W-:Y:S02]  /*11a0*/  @!P2 MOV R11, R123 ;  /* 0x0000007b000ba202 */ /* 0x000fe40000000f00 */
[----:B------:R-:W-:Y:S01]  /*11b0*/  @!P2 IMAD R37, R110, R29, R6 ;  /* 0x0000001d6e25a224 */ /* 0x000fe200078e0206 */
[----:B------:R-:W-:-:S04]  /*11c0*/  CS2R R6, SRZ ;  /* 0x0000000000067805 */ /* 0x000fc8000001ff00 */
[----:B------:R-:W4:Y:S01]  /*11d0*/  @!P0 LDC.64 R14, c[0x0][0x3f8] ;  /* 0x0000fe00ff0e8b82 */ /* 0x000f220000000a00 */
[----:B------:R-:W-:Y:S01]  /*11e0*/  @!P2 IMAD.WIDE.U32 R28, R110, R28, R10 ;  /* 0x0000001c6e1ca225 */ /* 0x000fe200078e000a */
[----:B------:R0:W5:Y:S01]  /*11f0*/  @!P1 LDG.E.64 R6, desc[UR8][R12.64] ;  /* 0x000000080c069981 */ /* 0x000162000c1e1b00 */
[----:B------:R-:W-:Y:S02]  /*1200*/  CS2R R10, SRZ ;  /* 0x00000000000a7805 */ /* 0x000fe4000001ff00 */
[----:B------:R-:W-:Y:S02]  /*1210*/  ISETP.GE.U32.AND P1, PT, R108, UR12, PT ;  /* 0x0000000c6c007c0c */ /* 0x000fe4000bf26070 */
[----:B0-----:R-:W-:Y:S02]  /*1220*/  CS2R R12, SRZ ;  /* 0x00000000000c7805 */ /* 0x001fe4000001ff00 */
[----:B------:R-:W-:Y:S01]  /*1230*/  ISETP.GE.AND.EX P1, PT, R90, UR13, PT, P1 ;  /* 0x0000000d5a007c0c */ /* 0x000fe2000bf26310 */
[----:B------:R0:W5:Y:S01]  /*1240*/  @!P3 LDG.E.64 R10, desc[UR8][R16.64] ;  /* 0x00000008100ab981 */ /* 0x000162000c1e1b00 */
[----:B------:R-:W-:-:S03]  /*1250*/  @!P4 IADD3 R38, P6, PT, R35, R38, RZ ;  /* 0x000000262326c210 */ /* 0x000fc60007fde0ff */
[----:B------:R1:W5:Y:S01]  /*1260*/  @!P3 LDG.E.64 R12, desc[UR8][R26.64] ;  /* 0x000000081a0cb981 */ /* 0x000362000c1e1b00 */
[----:B------:R-:W-:Y:S02]  /*1270*/  ISETP.GE.U32.AND P3, PT, R107, UR12, PT ;  /* 0x0000000c6b007c0c */ /* 0x000fe4000bf66070 */
[----:B------:R-:W-:Y:S02]  /*1280*/  @!P4 IADD3.X R39, PT, PT, R34, R39, RZ, P6, !PT ;  /* 0x000000272227c210 */ /* 0x000fe400037fe4ff */
[----:B------:R-:W-:Y:S02]  /*1290*/  ISETP.GE.AND.EX P3, PT, R89, UR13, PT, P3 ;  /* 0x0000000d59007c0c */ /* 0x000fe4000bf66330 */
[----:B---3--:R-:W-:Y:S01]  /*12a0*/  @!P4 IADD3 R22, P6, PT, R35, R22, RZ ;  /* 0x000000162316c210 */ /* 0x008fe20007fde0ff */
[----:B------:R-:W3:Y:S01]  /*12b0*/  @!P1 LDC.64 R18, c[0x0][0x3f8] ;  /* 0x0000fe00ff129b82 */ /* 0x000ee20000000a00 */
[----:B------:R-:W-:Y:S02]  /*12c0*/  @!P2 IADD3 R35, PT, PT, R29, R37, RZ ;  /* 0x000000251d23a210 */ /* 0x000fe40007ffe0ff */
[----:B------:R-:W-:-:S02]  /*12d0*/  @!P2 SHF.L.U32 R29, R28, 0x2, RZ ;  /* 0x000000021c1da819 */ /* 0x000fc400000006ff */
[----:B------:R-:W-:Y:S01]  /*12e0*/  @!P4 IADD3.X R23, PT, PT, R34, R23, RZ, P6, !PT ;  /* 0x000000172217c210 */ /* 0x000fe200037fe4ff */
[----:B----4-:R-:W-:Y:S01]  /*12f0*/  @!P0 IMAD R36, R91, R14, RZ ;  /* 0x0000000e5b248224 */ /* 0x010fe200078e02ff */
[----:B------:R-:W-:Y:S01]  /*1300*/  @!P2 SHF.L.U64.HI R40, R28, 0x2, R35 ;  /* 0x000000021c28a819 */ /* 0x000fe20000010223 */
[----:B------:R-:W4:Y:S01]  /*1310*/  @!P1 LDC.64 R62, c[0x0][0x3a0] ;  /* 0x0000e800ff3e9b82 */ /* 0x000f220000000a00 */
[----:B--2---:R-:W-:Y:S02]  /*1320*/  @!P2 IADD3 R32, P6, PT, R29, R32, RZ ;  /* 0x000000201d20a210 */ /* 0x004fe40007fde0ff */
[----:B0-----:R-:W-:Y:S02]  /*1330*/  @!P0 MOV R16, R120 ;  /* 0x0000007800108202 */ /* 0x001fe40000000f00 */
[----:B------:R-:W-:Y:S01]  /*1340*/  @!P0 MOV R17, R123 ;  /* 0x0000007b00118202 */ /* 0x000fe20000000f00 */
[----:B-1----:R-:W-:Y:S01]  /*1350*/  @!P0 IMAD R27, R109, R15, R36 ;  /* 0x0000000f6d1b8224 */ /* 0x002fe200078e0224 */
[----:B------:R-:W-:Y:S01]  /*1360*/  @!P2 IADD3.X R33, PT, PT, R40, R33, RZ, P6, !PT ;  /* 0x000000212821a210 */ /* 0x000fe200037fe4ff */
[----:B------:R-:W0:Y:S01]  /*1370*/  @!P0 LDC.64 R34, c[0x0][0x3a0] ;  /* 0x0000e800ff228b82 */ /* 0x000e220000000a00 */
[----:B------:R-:W-:Y:S01]  /*1380*/  @!P2 IADD3 R30, P6, PT, R29, R30, RZ ;  /* 0x0000001e1d1ea210 */ /* 0x000fe20007fde0ff */
[----:B------:R-:W-:-:S06]  /*1390*/  @!P0 IMAD.WIDE.U32 R14, R109, R14, R16 ;  /* 0x0000000e6d0e8225 */ /* 0x000fcc00078e0010 */
[----:B------:R-:W1:Y:S01]  /*13a0*/  @!P3 LDC.64 R28, c[0x0][0x3f8] ;  /* 0x0000fe00ff1cbb82 */ /* 0x000e620000000a00 */
[----:B------:R-:W-:Y:S02]  /*13b0*/  @!P0 IADD3 R15, PT, PT, R15, R27, RZ ;  /* 0x0000001b0f0f8210 */ /* 0x000fe40007ffe0ff */
[----:B------:R-:W-:Y:S02]  /*13c0*/  CS2R R16, SRZ ;  /* 0x0000000000107805 */ /* 0x000fe4000001ff00 */
[----:B------:R-:W-:-:S03]  /*13d0*/  @!P0 SHF.L.U32 R27, R14, 0x2, RZ ;  /* 0x000000020e1b8819 */ /* 0x000fc600000006ff */
[----:B------:R-:W2:Y:S01]  /*13e0*/  @!P0 LDC.64 R36, c[0x0][0x398] ;  /* 0x0000e600ff248b82 */ /* 0x000ea20000000a00 */
[----:B------:R-:W-:Y:S02]  /*13f0*/  @!P0 SHF.L.U64.HI R26, R14, 0x2, R15 ;  /* 0x000000020e1a8819 */ /* 0x000fe4000001020f */
[----:B------:R-:W-:Y:S01]  /*1400*/  CS2R R14, SRZ ;  /* 0x00000000000e7805 */ /* 0x000fe2000001ff00 */
[----:B------:R3:W5:Y:S01]  /*1410*/  @!P5 LDG.E.64 R16, desc[UR8][R20.64] ;  /* 0x000000081410d981 */ /* 0x000762000c1e1b00 */
[----:B------:R-:W-:Y:S01]  /*1420*/  @!P2 IADD3.X R31, PT, PT, R40, R31, RZ, P6, !PT ;  /* 0x0000001f281fa210 */ /* 0x000fe200037fe4ff */
[----:B---3--:R-:W-:-:S03]  /*1430*/  @!P1 IMAD R40, R90, R18, RZ ;  /* 0x000000125a289224 */ /* 0x008fc600078e02ff */
[----:B------:R3:W5:Y:S01]  /*1440*/  @!P5 LDG.E.64 R14, desc[UR8][R24.64] ;  /* 0x00000008180ed981 */ /* 0x000762000c1e1b00 */
[----:B------:R-:W-:Y:S01]  /*1450*/  ISETP.GE.U32.AND P5, PT, R106, UR12, PT ;  /* 0x0000000c6a007c0c */ /* 0x000fe2000bfa6070 */
[----:B------:R-:W4:Y:S01]  /*1460*/  @!P3 LDC.64 R46, c[0x0][0x3a0] ;  /* 0x0000e800ff2ebb82 */ /* 0x000f220000000a00 */
[----:B------:R-:W-:Y:S02]  /*1470*/  @!P1 MOV R20, R120 ;  /* 0x0000007800149202 */ /* 0x000fe40000000f00 */
[----:B------:R-:W-:Y:S02]  /*1480*/  @!P1 MOV R21, R123 ;  /* 0x0000007b00159202 */ /* 0x000fe40000000f00 */
[----:B------:R-:W-:Y:S01]  /*1490*/  ISETP.GE.AND.EX P5, PT, R88, UR13, PT, P5 ;  /* 0x0000000d58007c0c */ /* 0x000fe2000bfa6350 */
[C---:B------:R-:W-:Y:S01]  /*14a0*/  @!P1 IMAD R41, R108.reuse, R19, R40 ;  /* 0x000000136c299224 */ /* 0x040fe200078e0228 */
[----:B0-----:R-:W-:Y:S01]  /*14b0*/  @!P0 IADD3 R34, P6, PT, R27, R34, RZ ;  /* 0x000000221b228210 */ /* 0x001fe20007fde0ff */
[----:B------:R-:W-:Y:S01]  /*14c0*/  @!P1 IMAD.WIDE.U32 R18, R108, R18, R20 ;  /* 0x000000126c129225 */ /* 0x000fe200078e0014 */
[----:B------:R-:W0:Y:S03]  /*14d0*/  @!P3 LDC.64 R44, c[0x0][0x398] ;  /* 0x0000e600ff2cbb82 */ /* 0x000e260000000a00 */
[----:B-1----:R-:W-:Y:S01]  /*14e0*/  @!P3 IMAD R40, R89, R28, RZ ;  /* 0x0000001c5928b224 */ /* 0x002fe200078e02ff */
[----:B------:R-:W-:-:S02]  /*14f0*/  @!P0 IADD3.X R35, PT, PT, R26, R35, RZ, P6, !PT ;  /* 0x000000231a238210 */ /* 0x000fc400037fe4ff */
[----:B--2---:R-:W-:Y:S01]  /*1500*/  @!P0 IADD3 R36, P6, PT, R27, R36, RZ ;  /* 0x000000241b248210 */ /* 0x004fe20007fde0ff */
[----:B------:R-:W-:Y:S01]  /*1510*/  @!P3 IMAD R49, R107, R29, R40 ;  /* 0x0000001d6b31b224 */ /* 0x000fe200078e0228 */
[----:B------:R-:W-:Y:S02]  /*1520*/  @!P1 IADD3 R19, PT, PT, R19, R41, RZ ;  /* 0x0000002913139210 */ /* 0x000fe40007ffe0ff */
[----:B------:R-:W-:Y:S01]  /*1530*/  CS2R R20, SRZ ;  /* 0x0000000000147805 */ /* 0x000fe2000001ff00 */
[----:B------:R-:W1:Y:S01]  /*1540*/  @!P1 LDC.64 R40, c[0x0][0x398] ;  /* 0x0000e600ff289b82 */ /* 0x000e620000000a00 */
[----:B------:R-:W-:Y:S02]  /*1550*/  @!P0 IADD3.X R37, PT, PT, R26, R37, RZ, P6, !PT ;  /* 0x000000251a258210 */ /* 0x000fe400037fe4ff */
[C---:B------:R-:W-:Y:S02]  /*1560*/  @!P1 SHF.L.U32 R43, R18.reuse, 0x2, RZ ;  /* 0x00000002122b9819 */ /* 0x040fe400000006ff */
[----:B------:R-:W-:Y:S01]  /*1570*/  @!P1 SHF.L.U64.HI R42, R18, 0x2, R19 ;  /* 0x00000002122a9819 */ /* 0x000fe20000010213 */
[----:B------:R2:W5:Y:S02]  /*1580*/  @!P4 LDG.E.64 R20, desc[UR8][R22.64] ;  /* 0x000000081614c981 */ /* 0x000564000c1e1b00 */
[----:B------:R-:W0:Y:S01]  /*1590*/  @!P5 LDC.64 R26, c[0x0][0x3f8] ;  /* 0x0000fe00ff1adb82 */ /* 0x000e220000000a00 */
[----:B------:R-:W-:-:S02]  /*15a0*/  @!P3 MOV R18, R120 ;  /* 0x000000780012b202 */ /* 0x000fc40000000f00 */
[----:B------:R-:W-:Y:S02]  /*15b0*/  @!P3 MOV R19, R123 ;  /* 0x0000007b0013b202 */ /* 0x000fe40000000f00 */
[----:B---3--:R-:W-:Y:S02]  /*15c0*/  CS2R R24, SRZ ;  /* 0x0000000000187805 */ /* 0x008fe4000001ff00 */
[----:B------:R-:W-:Y:S02]  /*15d0*/  ISETP.GE.U32.AND P6, PT, R112, UR12, PT ;  /* 0x0000000c70007c0c */ /* 0x000fe4000bfc6070 */
[----:B--2---:R-:W-:Y:S01]  /*15e0*/  CS2R R22, SRZ ;  /* 0x0000000000167805 */ /* 0x004fe2000001ff00 */
[----:B------:R-:W-:Y:S01]  /*15f0*/  @!P3 IMAD.WIDE.U32 R28, R107, R28, R18 ;  /* 0x0000001c6b1cb225 */ /* 0x000fe200078e0012 */
[----:B------:R-:W-:Y:S01]  /*1600*/  CS2R R18, SRZ ;  /* 0x0000000000127805 */ /* 0x000fe2000001ff00 */
[----:B------:R-:W5:Y:S04]  /*1610*/  @!P2 LDG.E.64 R24, desc[UR8][R30.64] ;  /* 0x000000081e18a981 */ /* 0x000f68000c1e1b00 */
[----:B------:R0:W5:Y:S01]  /*1620*/  @!P2 LDG.E.64 R22, desc[UR8][R32.64] ;  /* 0x000000082016a981 */ /* 0x000162000c1e1b00 */
[----:B------:R-:W-:-:S03]  /*1630*/  ISETP.GE.AND.EX P2, PT, R94, UR13, PT, P6 ;  /* 0x0000000d5e007c0c */ /* 0x000fc6000bf46360 */
[----:B------:R2:W5:Y:S01]  /*1640*/  @!P4 LDG.E.64 R18, desc[UR8][R38.64] ;  /* 0x000000082612c981 */ /* 0x000562000c1e1b00 */
[----:B----4-:R-:W-:Y:S02]  /*1650*/  @!P1 IADD3 R62, P4, PT, R43, R62, RZ ;  /* 0x0000003e2b3e9210 */ /* 0x010fe40007f9e0ff */
[----:B------:R-:W-:Y:S02]  /*1660*/  ISETP.GE.U32.AND P6, PT, R105, UR12, PT ;  /* 0x0000000c69007c0c */ /* 0x000fe4000bfc6070 */
[----:B------:R-:W-:Y:S02]  /*1670*/  @!P1 IADD3.X R63, PT, PT, R42, R63, RZ, P4, !PT ;  /* 0x0000003f2a3f9210 */ /* 0x000fe400027fe4ff */
[----:B------:R-:W-:Y:S02]  /*1680*/  @!P3 IADD3 R29, PT, PT, R29, R49, RZ ;  /* 0x000000311d1db210 */ /* 0x000fe40007ffe0ff */
[----:B-1----:R-:W-:Y:S01]  /*1690*/  @!P1 IADD3 R40, P4, PT, R43, R40, RZ ;  /* 0x000000282b289210 */ /* 0x002fe20007f9e0ff */
[----:B0-----:R-:W-:Y:S01]  /*16a0*/  @!P5 IMAD R32, R88, R26, RZ ;  /* 0x0000001a5820d224 */ /* 0x001fe200078e02ff */
[----:B------:R-:W-:Y:S01]  /*16b0*/  @!P3 SHF.L.U32 R43, R28, 0x2, RZ ;  /* 0x000000021c2bb819 */ /* 0x000fe200000006ff */
[----:B--2---:R-:W0:Y:S01]  /*16c0*/  @!P2 LDC.64 R38, c[0x0][0x3f8] ;  /* 0x0000fe00ff26ab82 */ /* 0x004e220000000a00 */
[----:B------:R-:W-:-:S02]  /*16d0*/  ISETP.GE.AND.EX P6, PT, R0, UR13, PT, P6 ;  /* 0x0000000d00007c0c */ /* 0x000fc4000bfc6360 */
[----:B------:R-:W-:Y:S02]  /*16e0*/  @!P3 SHF.L.U64.HI R30, R28, 0x2, R29 ;  /* 0x000000021c1eb819 */ /* 0x000fe4000001021d */
[----:B------:R-:W-:Y:S02]  /*16f0*/  @!P1 IADD3.X R41, PT, PT, R42, R41, RZ, P4, !PT ;  /* 0x000000292a299210 */ /* 0x000fe400027fe4ff */
[----:B------:R-:W-:Y:S01]  /*1700*/  @!P5 MOV R28, R120 ;  /* 0x00000078001cd202 */ /* 0x000fe20000000f00 */
[----:B------:R-:W1:Y:S01]  /*1710*/  @!P5 LDC.64 R48, c[0x0][0x398] ;  /* 0x0000e600ff30db82 */ /* 0x000e620000000a00 */
[----:B------:R-:W-:Y:S02]  /*1720*/  @!P5 MOV R29, R123 ;  /* 0x0000007b001dd202 */ /* 0x000fe40000000f00 */
[C---:B------:R-:W-:Y:S01]  /*1730*/  @!P3 IADD3 R46, P4, PT, R43.reuse, R46, RZ ;  /* 0x0000002e2b2eb210 */ /* 0x040fe20007f9e0ff */
[C---:B------:R-:W-:Y:S02]  /*1740*/  @!P5 IMAD R31, R106.reuse, R27, R32 ;  /* 0x0000001b6a1fd224 */ /* 0x040fe400078e0220 */
[----:B------:R-:W-:Y:S01]  /*1750*/  @!P5 IMAD.WIDE.U32 R26, R106, R26, R28 ;  /* 0x0000001a6a1ad225 */ /* 0x000fe200078e001c */
[----:B------:R-:W-:Y:S01]  /*1760*/  @!P3 IADD3.X R47, PT, PT, R30, R47, RZ, P4, !PT ;  /* 0x0000002f1e2fb210 */ /* 0x000fe200027fe4ff */
[----:B------:R-:W2:Y:S01]  /*1770*/  @!P5 LDC.64 R32, c[0x0][0x3a0] ;  /* 0x0000e800ff20db82 */ /* 0x000ea20000000a00 */
[----:B------:R-:W-:-:S02]  /*1780*/  @!P3 IADD3 R44, P4, PT, R43, R44, RZ ;  /* 0x0000002c2b2cb210 */ /* 0x000fc40007f9e0ff */
[----:B------:R-:W-:Y:S02]  /*1790*/  @!P5 IADD3 R27, PT, PT, R27, R31, RZ ;  /* 0x0000001f1b1bd210 */ /* 0x000fe40007ffe0ff */
[----:B------:R-:W-:-:S03]  /*17a0*/  @!P3 IADD3.X R45, PT, PT, R30, R45, RZ, P4, !PT ;  /* 0x0000002d1e2db210 */ /* 0x000fc600027fe4ff */
[----:B------:R-:W3:Y:S01]  /*17b0*/  @!P6 LDC.64 R30, c[0x0][0x3f8] ;  /* 0x0000fe00ff1eeb82 */ /* 0x000ee20000000a00 */
[----:B0-----:R-:W-:Y:S01]  /*17c0*/  @!P2 IMAD R52, R94, R38, RZ ;  /* 0x000000265e34a224 */ /* 0x001fe200078e02ff */
[----:B------:R-:W-:-:S03]  /*17d0*/  @!P2 MOV R53, R123 ;  /* 0x0000007b0035a202 */ /* 0x000fc60000000f00 */
[----:B------:R-:W-:Y:S01]  /*17e0*/  @!P2 IMAD R59, R112, R39, R52 ;  /* 0x00000027703ba224 */ /* 0x000fe200078e0234 */
[----:B------:R-:W-:Y:S02]  /*17f0*/  @!P2 MOV R52, R120 ;  /* 0x000000780034a202 */ /* 0x000fe40000000f00 */
[C---:B------:R-:W-:Y:S01]  /*1800*/  @!P5 SHF.L.U32 R43, R26.reuse, 0x2, RZ ;  /* 0x000000021a2bd819 */ /* 0x040fe200000006ff */
[----:B------:R-:W0:Y:S01]  /*1810*/  @!P6 LDC.64 R54, c[0x0][0x3a0] ;  /* 0x0000e800ff36eb82 */ /* 0x000e220000000a00 */
[----:B------:R-:W-:Y:S01]  /*1820*/  @!P5 SHF.L.U64.HI R56, R26, 0x2, R27 ;  /* 0x000000021a38d819 */ /* 0x000fe2000001021b */
[----:B------:R-:W-:Y:S01]  /*1830*/  @!P2 IMAD.WIDE.U32 R38, R112, R38, R52 ;  /* 0x000000267026a225 */ /* 0x000fe200078e0034 */
[----:B------:R-:W-:Y:S02]  /*1840*/  CS2R R26, SRZ ;  /* 0x00000000001a7805 */ /* 0x000fe4000001ff00 */
[----:B------:R-:W-:Y:S02]  /*1850*/  @!P6 MOV R64, R120 ;  /* 0x000000780040e202 */ /* 0x000fe40000000f00 */
[----:B------:R-:W-:-:S02]  /*1860*/  CS2R R28, SRZ ;  /* 0x00000000001c7805 */ /* 0x000fc4000001ff00 */
[----:B------:R-:W-:Y:S01]  /*1870*/  @!P6 MOV R65, R123 ;  /* 0x0000007b0041e202 */ /* 0x000fe20000000f00 */
[----:B------:R4:W5:Y:S01]  /*1880*/  @!P0 LDG.E.64 R26, desc[UR8][R34.64] ;  /* 0x00000008221a8981 */ /* 0x000962000c1e1b00 */
[----:B--2---:R-:W-:-:S03]  /*1890*/  @!P5 IADD3 R42, P4, PT, R43, R32, RZ ;  /* 0x000000202b2ad210 */ /* 0x004fc60007f9e0ff */
[----:B------:R2:W5:Y:S01]  /*18a0*/  @!P0 LDG.E.64 R28, desc[UR8][R36.64] ;  /* 0x00000008241c8981 */ /* 0x000562000c1e1b00 */
[----:B---3--:R-:W-:-:S04]  /*18b0*/  @!P6 IMAD R52, R0, R30, RZ ;  /* 0x0000001e0034e224 */ /* 0x008fc800078e02ff */
[----:B------:R-:W-:Y:S01]  /*18c0*/  @!P6 IMAD R67, R105, R31, R52 ;  /* 0x0000001f6943e224 */ /* 0x000fe200078e0234 */
[----:B----4-:R-:W3:Y:S01]  /*18d0*/  @!P2 LDC.64 R34, c[0x0][0x3a0] ;  /* 0x0000e800ff22ab82 */ /* 0x010ee20000000a00 */
[----:B------:R-:W-:-:S04]  /*18e0*/  IMAD.WIDE R52, R102, 0x8, R50 ;  /* 0x0000000866347825 */ /* 0x000fc800078e0232 */
[----:B------:R-:W-:Y:S02]  /*18f0*/  @!P6 IMAD.WIDE.U32 R64, R105, R30, R64 ;  /* 0x0000001e6940e225 */ /* 0x000fe400078e0040 */
[----:B------:R4:W4:Y:S01]  /*1900*/  LDG.E.64 R30, desc[UR8][R52.64] ;  /* 0x00000008341e7981 */ /* 0x000922000c1e1b00 */
[----:B--2---:R-:W4:Y:S01]  /*1910*/  @!P2 LDC.64 R36, c[0x0][0x398] ;  /* 0x0000e600ff24ab82 */ /* 0x004f220000000a00 */
[----:B-1----:R-:W-:Y:S02]  /*1920*/  @!P5 IADD3 R48, P0, PT, R43, R48, RZ ;  /* 0x000000302b30d210 */ /* 0x002fe40007f1e0ff */
[----:B------:R-:W-:Y:S02]  /*1930*/  @!P5 IADD3.X R43, PT, PT, R56, R33, RZ, P4, !PT ;  /* 0x00000021382bd210 */ /* 0x000fe400027fe4ff */
[----:B------:R-:W-:-:S03]  /*1940*/  ISETP.NE.AND P4, PT, RZ, UR10, PT ;  /* 0x0000000aff007c0c */ /* 0x000fc6000bf85270 */
[----:B------:R-:W1:Y:S01]  /*1950*/  @!P6 LDC.64 R32, c[0x0][0x398] ;  /* 0x0000e600ff20eb82 */ /* 0x000e620000000a00 */
[----:B------:R-:W-:Y:S02]  /*1960*/  @!P2 IADD3 R39, PT, PT, R39, R59, RZ ;  /* 0x0000003b2727a210 */ /* 0x000fe40007ffe0ff */
[----:B------:R-:W-:Y:S02]  /*1970*/  @!P2 SHF.L.U32 R59, R38, 0x2, RZ ;  /* 0x00000002263ba819 */ /* 0x000fe400000006ff */
[----:B------:R-:W-:Y:S02]  /*1980*/  @!P5 IADD3.X R49, PT, PT, R56, R49, RZ, P0, !PT ;  /* 0x000000313831d210 */ /* 0x000fe400007fe4ff */
[----:B------:R-:W-:Y:S02]  /*1990*/  @!P2 SHF.L.U64.HI R56, R38, 0x2, R39 ;  /* 0x000000022638a819 */ /* 0x000fe40000010227 */
[----:B---3--:R-:W-:Y:S01]  /*19a0*/  @!P2 IADD3 R50, P0, PT, R59, R34, RZ ;  /* 0x000000223b32a210 */ /* 0x008fe20007f1e0ff */
[----:B------:R-:W2:Y:S03]  /*19b0*/  @P4 LDC.64 R38, c[0x0][0x3b0] ;  /* 0x0000ec00ff264b82 */ /* 0x000ea60000000a00 */
[----:B------:R-:W-:-:S02]  /*19c0*/  @!P2 IADD3.X R51, PT, PT, R56, R35, RZ, P0, !PT ;  /* 0x000000233833a210 */ /* 0x000fc400007fe4ff */
[----:B------:R-:W-:Y:S02]  /*19d0*/  @!P6 SHF.L.U32 R35, R64, 0x2, RZ ;  /* 0x000000024023e819 */ /* 0x000fe400000006ff */
[----:B----4-:R-:W-:Y:S02]  /*19e0*/  @!P2 IADD3 R52, P0, PT, R59, R36, RZ ;  /* 0x000000243b34a210 */ /* 0x010fe40007f1e0ff */
[----:B------:R-:W-:Y:S02]  /*19f0*/  @!P6 IADD3 R59, PT, PT, R65, R67, RZ ;  /* 0x00000043413be210 */ /* 0x000fe40007ffe0ff */
[----:B------:R-:W-:Y:S02]  /*1a00*/  @!P2 IADD3.X R53, PT, PT, R56, R37, RZ, P0, !PT ;  /* 0x000000253835a210 */ /* 0x000fe400007fe4ff */
[----:B------:R-:W-:Y:S02]  /*1a10*/  @!P6 SHF.L.U64.HI R64, R64, 0x2, R59 ;  /* 0x000000024040e819 */ /* 0x000fe4000001023b */
[----:B0-----:R-:W-:-:S04]  /*1a20*/  @!P6 IADD3 R54, P0, PT, R35, R54, RZ ;  /* 0x000000362336e210 */ /* 0x001fc80007f1e0ff */
[----:B------:R-:W-:Y:S02]  /*1a30*/  @!P6 IADD3.X R55, PT, PT, R64, R55, RZ, P0, !PT ;  /* 0x000000374037e210 */ /* 0x000fe400007fe4ff */
[----:B-1----:R-:W-:Y:S02]  /*1a40*/  @!P6 IADD3 R56, P0, PT, R35, R32, RZ ;  /* 0x000000202338e210 */ /* 0x002fe40007f1e0ff */
[----:B------:R-:W-:Y:S02]  /*1a50*/  CS2R R34, SRZ ;  /* 0x0000000000227805 */ /* 0x000fe4000001ff00 */
[----:B------:R-:W-:Y:S02]  /*1a60*/  IADD3 R59, PT, PT, R58, R57, RZ ;  /* 0x000000393a3b7210 */ /* 0x000fe40007ffe0ff */
[----:B------:R-:W-:-:S03]  /*1a70*/  CS2R R36, SRZ ;  /* 0x0000000000247805 */ /* 0x000fc6000001ff00 */
[C---:B------:R-:W-:Y:S01]  /*1a80*/  IMAD.WIDE R60, R59.reuse, 0x4, R60 ;  /* 0x000000043b3c7825 */ /* 0x040fe200078e023c */
[----:B------:R0:W5:Y:S03]  /*1a90*/  @!P1 LDG.E.64 R34, desc[UR8][R40.64] ;  /* 0x0000000828229981 */ /* 0x000166000c1e1b00 */
[----:B--2---:R-:W-:Y:S01]  /*1aa0*/  @P4 IMAD.WIDE R58, R59, 0x4, R38 ;  /* 0x000000043b3a4825 */ /* 0x004fe200078e0226 */
[----:B------:R-:W-:Y:S01]  /*1ab0*/  CS2R R38, SRZ ;  /* 0x0000000000267805 */ /* 0x000fe2000001ff00 */
[----:B------:R1:W5:Y:S01]  /*1ac0*/  @!P3 LDG.E.64 R36, desc[UR8][R46.64] ;  /* 0x000000082e24b981 */ /* 0x000362000c1e1b00 */
[----:B0-----:R-:W-:-:S04]  /*1ad0*/  CS2R R40, SRZ ;  /* 0x0000000000287805 */ /* 0x001fc8000001ff00 */
[----:B------:R0:W5:Y:S04]  /*1ae0*/  @!P3 LDG.E.64 R38, desc[UR8][R44.64] ;  /* 0x000000082c26b981 */ /* 0x000168000c1e1b00 */
[----:B------:R2:W5:Y:S01]  /*1af0*/  @!P5 LDG.E.64 R40, desc[UR8][R42.64] ;  /* 0x000000082a28d981 */ /* 0x000562000c1e1b00 */
[----:B-1----:R-:W-:Y:S02]  /*1b00*/  CS2R R46, SRZ ;  /* 0x00000000002e7805 */ /* 0x002fe4000001ff00 */
[----:B0-----:R-:W-:-:S04]  /*1b10*/  CS2R R44, SRZ ;  /* 0x00000000002c7805 */ /* 0x001fc8000001ff00 */
[----:B------:R0:W5:Y:S01]  /*1b20*/  @!P2 LDG.E.64 R46, desc[UR8][R52.64] ;  /* 0x00000008342ea981 */ /* 0x000162000c1e1b00 */
[----:B--2---:R-:W-:-:S03]  /*1b30*/  CS2R R42, SRZ ;  /* 0x00000000002a7805 */ /* 0x004fc6000001ff00 */
[----:B------:R1:W5:Y:S01]  /*1b40*/  @!P2 LDG.E.64 R44, desc[UR8][R50.64] ;  /* 0x00000008322ca981 */ /* 0x000362000c1e1b00 */
[----:B------:R-:W-:-:S03]  /*1b50*/  @!P6 IADD3.X R57, PT, PT, R64, R33, RZ, P0, !PT ;  /* 0x000000214039e210 */ /* 0x000fc600007fe4ff */
[----:B------:R2:W5:Y:S01]  /*1b60*/  @!P5 LDG.E.64 R42, desc[UR8][R48.64] ;  /* 0x00000008302ad981 */ /* 0x000562000c1e1b00 */
[----:B0-----:R-:W-:Y:S02]  /*1b70*/  CS2R R52, SRZ ;  /* 0x0000000000347805 */ /* 0x001fe4000001ff00 */
[----:B-1----:R-:W-:-:S04]  /*1b80*/  CS2R R50, SRZ ;  /* 0x0000000000327805 */ /* 0x002fc8000001ff00 */
[----:B------:R-:W5:Y:S01]  /*1b90*/  @P4 LDG.E.64 R52, desc[UR8][R58.64] ;  /* 0x000000083a344981 */ /* 0x000f62000c1e1b00 */
[----:B--2---:R-:W-:-:S03]  /*1ba0*/  CS2R R48, SRZ ;  /* 0x0000000000307805 */ /* 0x004fc6000001ff00 */
[----:B------:R-:W5:Y:S04]  /*1bb0*/  @!P6 LDG.E.64 R50, desc[UR8][R56.64] ;  /* 0x000000083832e981 */ /* 0x000f68000c1e1b00 */
[----:B------:R-:W5:Y:S04]  /*1bc0*/  @!P6 LDG.E.64 R48, desc[UR8][R54.64] ;  /* 0x000000083630e981 */ /* 0x000f68000c1e1b00 */
[----:B------:R-:W5:Y:S01]  /*1bd0*/  LDG.E.64 R54, desc[UR8][R60.64] ;  /* 0x000000083c367981 */ /* 0x000f62000c1e1b00 */
[----:B------:R-:W-:-:S06]  /*1be0*/  CS2R R32, SRZ ;  /* 0x0000000000207805 */ /* 0x000fcc000001ff00 */
[----:B------:R0:W5:Y:S01]  /*1bf0*/  @!P1 LDG.E.64 R32, desc[UR8][R62.64] ;  /* 0x000000083e209981 */ /* 0x000162000c1e1b00 */
[----:B------:R-:W-:Y:S01]  /*1c00*/  UISETP.NE.AND UP0, UPT, UR10, URZ, UPT ;  /* 0x000000ff0a00728c */ /* 0x000fe2000bf05270 */
[----:B------:R-:W-:-:S05]  /*1c10*/  FFMA.FTZ R31, -R30, R30, R31 ;  /* 0x0000001e1e1f7223 */ /* 0x000fca000001011f */
[----:B------:R-:W-:-:S13]  /*1c20*/  FSETP.GTU.FTZ.AND P0, PT, R31, RZ, PT ;  /* 0x000000ff1f00720b */ /* 0x000fda0003f1c000 */
[----:B0-----:R-:W0:Y:S02]  /*1c30*/  @P0 LDC R62, c[0x0][0x3c0] ;  /* 0x0000f000ff3e0b82 */ /* 0x001e240000000800 */
[----:B0-----:R-:W-:Y:S01]  /*1c40*/  @P0 FADD.FTZ R62, R31, R62 ;  /* 0x0000003e1f3e0221 */ /* 0x001fe20000010000 */
[----:B------:R-:W-:-:S06]  /*1c50*/  MOV R31, 0x3f800000 ;  /* 0x3f800000001f7802 */ /* 0x000fcc0000000f00 */
[----:B------:R0:W1:Y:S01]  /*1c60*/  @P0 MUFU.RSQ R31, R62 ;  /* 0x0000003e001f0308 */ /* 0x0000620000001400 */
[----:B------:R-:W-:Y:S05]  /*1c70*/  BRA.U UP0, `(.L_x_1370) ;  /* 0x0000000d00847547 */ /* 0x000fea000b800000 */
[C---:B-----5:R-:W-:Y:S01]  /*1c80*/  FADD.FTZ R56, -R30.reuse, R86 ;  /* 0x000000561e387221 */ /* 0x060fe20000010100 */
[----:B------:R-:W-:Y:S01]  /*1c90*/  FADD.FTZ R58, -R30, R87 ;  /* 0x000000571e3a7221 */ /* 0x000fe20000010100 */
[----:B------:R-:W-:Y:S01]  /*1ca0*/  FMUL.FTZ R60, R84, R54 ;  /* 0x00000036543c7220 */ /* 0x000fe20000410000 */
[----:B------:R-:W-:Y:S01]  /*1cb0*/  FMUL.FTZ R59, R85, R55 ;  /* 0x00000037553b7220 */ /* 0x000fe20000410000 */
[-C--:B-1----:R-:W-:Y:S01]  /*1cc0*/  FMUL.FTZ R57, R56, R31.reuse ;  /* 0x0000001f38397220 */ /* 0x082fe20000410000 */
[----:B------:R-:W-:Y:S01]  /*1cd0*/  FMUL.FTZ R58, R58, R31 ;  /* 0x0000001f3a3a7220 */ /* 0x000fe20000410000 */
[----:B------:R-:W-:Y:S01]  /*1ce0*/  FADD.FTZ R56, RZ, R60 ;  /* 0x0000003cff387221 */ /* 0x000fe20000010000 */
[C---:B0-----:R-:W-:Y:S01]  /*1cf0*/  FADD.FTZ R62, -R30.reuse, R83 ;  /* 0x000000531e3e7221 */ /* 0x041fe20000010100 */
[----:B------:R-:W-:Y:S01]  /*1d00*/  FFMA.FTZ R61, R57, R60, RZ ;  /* 0x0000003c393d7223 */ /* 0x000fe200000100ff */
[----:B------:R-:W-:Y:S01]  /*1d10*/  FADD.FTZ R60, -R30, R82 ;  /* 0x000000521e3c7221 */ /* 0x000fe20000010100 */
[----:B------:R-:W-:Y:S01]  /*1d20*/  FADD.FTZ R56, R59, R56 ;  /* 0x000000383b387221 */ /* 0x000fe20000010000 */
[----:B------:R-:W-:Y:S01]  /*1d30*/  FFMA.FTZ R57, R84, R57, RZ ;  /* 0x0000003954397223 */ /* 0x000fe200000100ff */
[----:B------:R-:W-:Y:S01]  /*1d40*/  FFMA.FTZ R61, R58, R59, R61 ;  /* 0x0000003b3a3d7223 */ /* 0x000fe2000001003d */
[----:B------:R-:W-:Y:S01]  /*1d50*/  FMUL.FTZ R59, R80, R54 ;  /* 0x00000036503b7220 */ /* 0x000fe20000410000 */
[----:B------:R-:W-:Y:S01]  /*1d60*/  FMUL.FTZ R60, R60, R31 ;  /* 0x0000001f3c3c7220 */ /* 0x000fe20000410000 */
[----:B------:R-:W-:Y:S01]  /*1d70*/  FMUL.FTZ R63, R81, R55 ;  /* 0x00000037513f7220 */ /* 0x000fe20000410000 */
[----:B------:R-:W-:Y:S01]  /*1d80*/  FMUL.FTZ R62, R62, R31 ;  /* 0x0000001f3e3e7220 */ /* 0x000fe20000410000 */
[----:B------:R-:W-:Y:S01]  /*1d90*/  FFMA.FTZ R58, R85, R58, RZ ;  /* 0x0000003a553a7223 */ /* 0x000fe200000100ff */
[----:B------:R-:W-:Y:S01]  /*1da0*/  FFMA.FTZ R57, R80, R60, R57 ;  /* 0x0000003c50397223 */ /* 0x000fe20000010039 */
[----:B------:R-:W-:Y:S01]  /*1db0*/  FFMA.FTZ R61, R60, R59, R61 ;  /* 0x0000003b3c3d7223 */ /* 0x000fe2000001003d */
[----:B------:R-:W-:Y:S01]  /*1dc0*/  FADD.FTZ R60, -R30, R78 ;  /* 0x0000004e1e3c7221 */ /* 0x000fe20000010100 */
[----:B------:R-:W-:Y:S01]  /*1dd0*/  FADD.FTZ R56, R56, R59 ;  /* 0x0000003b38387221 */ /* 0x000fe20000010000 */
[----:B------:R-:W-:Y:S01]  /*1de0*/  FFMA.FTZ R58, R81, R62, R58 ;  /* 0x0000003e513a7223 */ /* 0x000fe2000001003a */
[----:B------:R-:W-:Y:S01]  /*1df0*/  FFMA.FTZ R61, R62, R63, R61 ;  /* 0x0000003f3e3d7223 */ /* 0x000fe2000001003d */
[----:B------:R-:W-:Y:S01]  /*1e00*/  FADD.FTZ R62, -R30, R79 ;  /* 0x0000004f1e3e7221 */ /* 0x000fe20000010100 */
[----:B------:R-:W-:Y:S01]  /*1e10*/  FMUL.FTZ R60, R60, R31 ;  /* 0x0000001f3c3c7220 */ /* 0x000fe20000410000 */
[----:B------:R-:W-:Y:S01]  /*1e20*/  FMUL.FTZ R59, R76, R54 ;  /* 0x000000364c3b7220 */ /* 0x000fe20000410000 */
[----:B------:R-:W-:Y:S01]  /*1e30*/  FADD.FTZ R56, R63, R56 ;  /* 0x000000383f387221 */ /* 0x000fe20000010000 */
[C---:B------:R-:W-:Y:S01]  /*1e40*/  FMUL.FTZ R63, R77.reuse, R55 ;  /* 0x000000374d3f7220 */ /* 0x040fe20000410000 */
[----:B------:R-:W-:Y:S01]  /*1e50*/  FMUL.FTZ R62, R62, R31 ;  /* 0x0000001f3e3e7220 */ /* 0x000fe20000410000 */
        /* <DEDUP_REMOVED lines=98> */
[----:B------:R-:W-:Y:S01]  /*2480*/  FADD.FTZ R56, R56, R59 ;  /* 0x0000003b38387221 */ /* 0x000fe20000010000 */
[----:B------:R-:W-:Y:S01]  /*2490*/  FADD.FTZ R60, -R30, R26 ;  /* 0x0000001a1e3c7221 */ /* 0x000fe20000010100 */
[----:B------:R-:W-:Y:S01]  /*24a0*/  FFMA.FTZ R58, R25, R62, R58 ;  /* 0x0000003e193a7223 */ /* 0x000fe2000001003a */
[----:B------:R-:W-:Y:S01]  /*24b0*/  FFMA.FTZ R61, R62, R63, R61 ;  /* 0x0000003f3e3d7223 */ /* 0x000fe2000001003d */
[----:B------:R-:W-:Y:S01]  /*24c0*/  FADD.FTZ R56, R63, R56 ;  /* 0x000000383f387221 */ /* 0x000fe20000010000 */
[----:B------:R-:W-:Y:S01]  /*24d0*/  FADD.FTZ R62, -R30, R27 ;  /* 0x0000001b1e3e7221 */ /* 0x000fe20000010100 */
[----:B------:R-:W-:Y:S01]  /*24e0*/  FMUL.FTZ R60, R60, R31 ;  /* 0x0000001f3c3c7220 */ /* 0x000fe20000410000 */
[----:B------:R-:W-:Y:S01]  /*24f0*/  FMUL.FTZ R59, R28, R54 ;  /* 0x000000361c3b7220 */ /* 0x000fe20000410000 */
[C---:B------:R-:W-:Y:S01]  /*2500*/  FMUL.FTZ R63, R29.reuse, R55 ;  /* 0x000000371d3f7220 */ /* 0x040fe20000410000 */
[----:B------:R-:W-:Y:S01]  /*2510*/  FMUL.FTZ R62, R62, R31 ;  /* 0x0000001f3e3e7220 */ /* 0x000fe20000410000 */
[----:B------:R-:W-:Y:S01]  /*2520*/  FFMA.FTZ R57, R28, R60, R57 ;  /* 0x0000003c1c397223 */ /* 0x000fe20000010039 */
[----:B------:R-:W-:Y:S01]  /*2530*/  FADD.FTZ R64, R56, R59 ;  /* 0x0000003b38407221 */ /* 0x000fe20000010000 */
[----:B------:R-:W-:Y:S01]  /*2540*/  FFMA.FTZ R61, R60, R59, R61 ;  /* 0x0000003b3c3d7223 */ /* 0x000fe2000001003d */
[----:B------:R-:W-:Y:S01]  /*2550*/  FADD.FTZ R60, -R30, R32 ;  /* 0x000000201e3c7221 */ /* 0x000fe20000010100 */
[----:B------:R-:W-:Y:S01]  /*2560*/  FFMA.FTZ R56, R29, R62, R58 ;  /* 0x0000003e1d387223 */ /* 0x000fe2000001003a */
[----:B------:R-:W-:Y:S01]  /*2570*/  FADD.FTZ R64, R63, R64 ;  /* 0x000000403f407221 */ /* 0x000fe20000010000 */
[----:B------:R-:W-:Y:S01]  /*2580*/  FMUL.FTZ R59, R34, R54 ;  /* 0x00000036223b7220 */ /* 0x000fe20000410000 */
[----:B------:R-:W-:Y:S01]  /*2590*/  FFMA.FTZ R61, R62, R63, R61 ;  /* 0x0000003f3e3d7223 */ /* 0x000fe2000001003d */
[----:B------:R-:W-:Y:S01]  /*25a0*/  FADD.FTZ R58, -R30, R33 ;  /* 0x000000211e3a7221 */ /* 0x000fe20000010100 */
[----:B------:R-:W-:Y:S01]  /*25b0*/  FMUL.FTZ R60, R60, R31 ;  /* 0x0000001f3c3c7220 */ /* 0x000fe20000410000 */
[----:B------:R-:W-:Y:S01]  /*25c0*/  FMUL.FTZ R63, R35, R55 ;  /* 0x00000037233f7220 */ /* 0x000fe20000410000 */
[----:B------:R-:W-:Y:S01]  /*25d0*/  FADD.FTZ R64, R64, R59 ;  /* 0x0000003b40407221 */ /* 0x000fe20000010000 */
[----:B------:R-:W-:Y:S01]  /*25e0*/  FMUL.FTZ R58, R58, R31 ;  /* 0x0000001f3a3a7220 */ /* 0x000fe20000410000 */
[----:B------:R-:W-:Y:S01]  /*25f0*/  FFMA.FTZ R59, R60, R59, R61 ;  /* 0x0000003b3c3b7223 */ /* 0x000fe2000001003d */
[----:B------:R-:W-:Y:S01]  /*2600*/  FFMA.FTZ R61, R34, R60, R57 ;  /* 0x0000003c223d7223 */ /* 0x000fe20000010039 */
[----:B------:R-:W-:Y:S01]  /*2610*/  FADD.FTZ R64, R63, R64 ;  /* 0x000000403f407221 */ /* 0x000fe20000010000 */
[----:B------:R-:W-:Y:S01]  /*2620*/  FFMA.FTZ R56, R35, R58, R56 ;  /* 0x0000003a23387223 */ /* 0x000fe20000010038 */
[----:B------:R-:W-:Y:S01]  /*2630*/  FFMA.FTZ R63, R58, R63, R59 ;  /* 0x0000003f3a3f7223 */ /* 0x000fe2000001003b */
[----:B------:R-:W-:Y:S01]  /*2640*/  FADD.FTZ R57, RZ, R84 ;  /* 0x00000054ff397221 */ /* 0x000fe20000010000 */
[----:B------:R-:W-:Y:S01]  /*2650*/  FADD.FTZ R58, RZ, R85 ;  /* 0x00000055ff3a7221 */ /* 0x000fe20000010000 */
[----:B------:R-:W-:Y:S01]  /*2660*/  FADD.FTZ R60, -R30, R36 ;  /* 0x000000241e3c7221 */ /* 0x000fe20000010100 */
[----:B------:R-:W-:Y:S01]  /*2670*/  FMUL.FTZ R65, R38, R54 ;  /* 0x0000003626417220 */ /* 0x000fe20000410000 */
[----:B------:R-:W-:Y:S01]  /*2680*/  FADD.FTZ R57, R80, R57 ;  /* 0x0000003950397221 */ /* 0x000fe20000010000 */
[----:B------:R-:W-:Y:S01]  /*2690*/  FADD.FTZ R58, R81, R58 ;  /* 0x0000003a513a7221 */ /* 0x000fe20000010000 */
[----:B------:R-:W-:Y:S01]  /*26a0*/  FMUL.FTZ R62, R60, R31 ;  /* 0x0000001f3c3e7220 */ /* 0x000fe20000410000 */
[----:B------:R-:W-:Y:S01]  /*26b0*/  FADD.FTZ R60, -R30, R37 ;  /* 0x000000251e3c7221 */ /* 0x000fe20000010100 */
[----:B------:R-:W-:Y:S01]  /*26c0*/  FADD.FTZ R59, R76, R57 ;  /* 0x000000394c3b7221 */ /* 0x000fe20000010000 */
[----:B------:R-:W-:Y:S01]  /*26d0*/  FADD.FTZ R58, R77, R58 ;  /* 0x0000003a4d3a7221 */ /* 0x000fe20000010000 */
[----:B------:R-:W-:Y:S01]  /*26e0*/  FFMA.FTZ R57, R38, R62, R61 ;  /* 0x0000003e26397223 */ /* 0x000fe2000001003d */
[----:B------:R-:W-:Y:S01]  /*26f0*/  FFMA.FTZ R63, R62, R65, R63 ;  /* 0x000000413e3f7223 */ /* 0x000fe2000001003f */
[----:B------:R-:W-:Y:S01]  /*2700*/  FADD.FTZ R59, R72, R59 ;  /* 0x0000003b483b7221 */ /* 0x000fe20000010000 */
[----:B------:R-:W-:Y:S01]  /*2710*/  FADD.FTZ R58, R73, R58 ;  /* 0x0000003a493a7221 */ /* 0x000fe20000010000 */
[----:B------:R-:W-:Y:S01]  /*2720*/  FMUL.FTZ R60, R60, R31 ;  /* 0x0000001f3c3c7220 */ /* 0x000fe20000410000 */
[----:B------:R-:W-:Y:S01]  /*2730*/  FMUL.FTZ R61, R39, R55 ;  /* 0x00000037273d7220 */ /* 0x000fe20000410000 */
[----:B------:R-:W-:Y:S01]  /*2740*/  FADD.FTZ R59, R8, R59 ;  /* 0x0000003b083b7221 */ /* 0x000fe20000010000 */
[----:B------:R-:W-:Y:S01]  /*2750*/  FADD.FTZ R58, R9, R58 ;  /* 0x0000003a093a7221 */ /* 0x000fe20000010000 */
[----:B------:R-:W-:Y:S01]  /*2760*/  FADD.FTZ R64, R64, R65 ;  /* 0x0000004140407221 */ /* 0x000fe20000010000 */
[----:B------:R-:W-:Y:S01]  /*2770*/  FFMA.FTZ R56, R39, R60, R56 ;  /* 0x0000003c27387223 */ /* 0x000fe20000010038 */
[----:B------:R-:W-:Y:S01]  /*2780*/  FADD.FTZ R59, R4, R59 ;  /* 0x0000003b043b7221 */ /* 0x000fe20000010000 */
[----:B------:R-:W-:Y:S01]  /*2790*/  FADD.FTZ R58, R5, R58 ;  /* 0x0000003a053a7221 */ /* 0x000fe20000010000 */
[----:B------:R-:W-:Y:S01]  /*27a0*/  FFMA.FTZ R63, R60, R61, R63 ;  /* 0x0000003d3c3f7223 */ /* 0x000fe2000001003f */
[----:B------:R-:W-:Y:S01]  /*27b0*/  FADD.FTZ R60, -R30, R40 ;  /* 0x000000281e3c7221 */ /* 0x000fe20000010100 */
[----:B------:R-:W-:Y:S01]  /*27c0*/  FADD.FTZ R59, R12, R59 ;  /* 0x0000003b0c3b7221 */ /* 0x000fe20000010000 */
[----:B------:R-:W-:Y:S01]  /*27d0*/  FADD.FTZ R58, R13, R58 ;  /* 0x0000003a0d3a7221 */ /* 0x000fe20000010000 */
[----:B------:R-:W-:Y:S01]  /*27e0*/  FADD.FTZ R64, R61, R64 ;  /* 0x000000403d407221 */ /* 0x000fe20000010000 */
[----:B------:R-:W-:Y:S01]  /*27f0*/  FMUL.FTZ R61, R42, R54 ;  /* 0x000000362a3d7220 */ /* 0x000fe20000410000 */
[----:B------:R-:W-:Y:S01]  /*2800*/  FADD.FTZ R59, R16, R59 ;  /* 0x0000003b103b7221 */ /* 0x000fe20000010000 */
[----:B------:R-:W-:Y:S01]  /*2810*/  FADD.FTZ R58, R17, R58 ;  /* 0x0000003a113a7221 */ /* 0x000fe20000010000 */
[----:B------:R-:W-:Y:S01]  /*2820*/  FMUL.FTZ R62, R60, R31 ;  /* 0x0000001f3c3e7220 */ /* 0x000fe20000410000 */
[----:B------:R-:W-:Y:S01]  /*2830*/  FADD.FTZ R60, -R30, R41 ;  /* 0x000000291e3c7221 */ /* 0x000fe20000010100 */
[----:B------:R-:W-:Y:S01]  /*2840*/  FADD.FTZ R59, R46, R59 ;  /* 0x0000003b2e3b7221 */ /* 0x000fe20000010000 */
[----:B------:R-:W-:Y:S01]  /*2850*/  FADD.FTZ R58, R47, R58 ;  /* 0x0000003a2f3a7221 */ /* 0x000fe20000010000 */
[----:B------:R-:W-:Y:S01]  /*2860*/  FADD.FTZ R65, R64, R61 ;  /* 0x0000003d40417221 */ /* 0x000fe20000010000 */
[----:B------:R-:W-:Y:S01]  /*2870*/  FFMA.FTZ R64, R62, R61, R63 ;  /* 0x0000003d3e407223 */ /* 0x000fe2000001003f */
[----:B------:R-:W-:Y:S01]  /*2880*/  FFMA.FTZ R57, R42, R62, R57 ;  /* 0x0000003e2a397223 */ /* 0x000fe20000010039 */
[----:B------:R-:W-:Y:S01]  /*2890*/  FMUL.FTZ R61, R60, R31 ;  /* 0x0000001f3c3d7220 */ /* 0x000fe20000410000 */
[----:B------:R-:W-:Y:S01]  /*28a0*/  FADD.FTZ R59, R20, R59 ;  /* 0x0000003b143b7221 */ /* 0x000fe20000010000 */
[----:B------:R-:W-:Y:S01]  /*28b0*/  FMUL.FTZ R62, R43, R55 ;  /* 0x000000372b3e7220 */ /* 0x000fe20000410000 */
[----:B------:R-:W-:Y:S01]  /*28c0*/  FADD.FTZ R60, R21, R58 ;  /* 0x0000003a153c7221 */ /* 0x000fe20000010000 */
[----:B------:R-:W-:Y:S01]  /*28d0*/  FFMA.FTZ R58, R43, R61, R56 ;  /* 0x0000003d2b3a7223 */ /* 0x000fe20000010038 */
[----:B------:R-:W-:Y:S01]  /*28e0*/  FADD.FTZ R59, R24, R59 ;  /* 0x0000003b183b7221 */ /* 0x000fe20000010000 */
[----:B------:R-:W-:Y:S01]  /*28f0*/  FADD.FTZ R65, R62, R65 ;  /* 0x000000413e417221 */ /* 0x000fe20000010000 */
[----:B------:R-:W-:Y:S01]  /*2900*/  FFMA.FTZ R61, R61, R62, R64 ;  /* 0x0000003e3d3d7223 */ /* 0x000fe20000010040 */
[----:B------:R-:W-:Y:S01]  /*2910*/  FADD.FTZ R56, R25, R60 ;  /* 0x0000003c19387221 */ /* 0x000fe20000010000 */
[----:B------:R-:W-:Y:S01]  /*2920*/  FADD.FTZ R62, -R30, R48 ;  /* 0x000000301e3e7221 */ /* 0x000fe20000010100 */
[----:B------:R-:W-:Y:S01]  /*2930*/  FADD.FTZ R59, R28, R59 ;  /* 0x0000003b1c3b7221 */ /* 0x000fe20000010000 */
[----:B------:R-:W-:Y:S01]  /*2940*/  FMUL.FTZ R64, R50, R54 ;  /* 0x0000003632407220 */ /* 0x000fe20000410000 */
[----:B------:R-:W-:Y:S01]  /*2950*/  FADD.FTZ R56, R29, R56 ;  /* 0x000000381d387221 */ /* 0x000fe20000010000 */
[----:B------:R-:W-:Y:S01]  /*2960*/  FMUL.FTZ R60, R62, R31 ;  /* 0x0000001f3e3c7220 */ /* 0x000fe20000410000 */
[----:B------:R-:W-:Y:S01]  /*2970*/  FADD.FTZ R62, -R30, R49 ;  /* 0x000000311e3e7221 */ /* 0x000fe20000010100 */
[----:B------:R-:W-:Y:S01]  /*2980*/  FADD.FTZ R59, R34, R59 ;  /* 0x0000003b223b7221 */ /* 0x000fe20000010000 */
[----:B------:R-:W-:Y:S01]  /*2990*/  FADD.FTZ R56, R35, R56 ;  /* 0x0000003823387221 */ /* 0x000fe20000010000 */
[----:B------:R-:W-:Y:S01]  /*29a0*/  FADD.FTZ R63, R65, R64 ;  /* 0x00000040413f7221 */ /* 0x000fe20000010000 */
[----:B------:R-:W-:Y:S01]  /*29b0*/  FFMA.FTZ R66, R60, R64, R61 ;  /* 0x000000403c427223 */ /* 0x000fe2000001003d */
        /* <DEDUP_REMOVED lines=13> */
.L_x_1370:
[C---:B-----5:R-:W-:Y:S01]  /*2a90*/  FADD.FTZ R56, -R30.reuse, R86 ;  /* 0x000000561e387221 */ /* 0x060fe20000010100 */
[C---:B0-----:R-:W-:Y:S01]  /*2aa0*/  FADD.FTZ R62, -R30.reuse, R82 ;  /* 0x000000521e3e7221 */ /* 0x041fe20000010100 */
[----:B------:R-:W-:Y:S02]  /*2ab0*/  FADD.FTZ R70, -R30, R78 ;  /* 0x0000004e1e467221 */ /* 0x000fe40000010100 */
        /* <DEDUP_REMOVED lines=23> */
[----:B0-----:R-:W-:Y:S01]  /*2c30*/  FADD.FTZ R67, -R65, 1 ;  /* 0x3f80000041437421 */ /* 0x001fe20000010100 */
[----:B------:R-:W-:-:S03]  /*2c40*/  FMUL.FTZ R66, R84, R65 ;  /* 0x0000004154427220 */ /* 0x000fc60000410000 */
[----:B------:R-:W-:-:S03]  /*2c50*/  FFMA.FTZ R67, R60, R67, 1 ;  /* 0x3f8000003c437423 */ /* 0x000fc60000010043 */
[----:B------:R-:W0:Y:S01]  /*2c60*/  MUFU.RCP R63, R63 ;  /* 0x0000003f003f7308 */ /* 0x000e220000001000 */
[----:B-1----:R-:W-:Y:S01]  /*2c70*/  FADD.FTZ R60, R68, 1 ;  /* 0x3f800000443c7421 */ /* 0x002fe20000010000 */
[----:B------:R-:W-:-:S06]  /*2c80*/  FMUL.FTZ R66, R66, R67 ;  /* 0x0000004342427220 */ /* 0x000fcc0000410000 */
[----:B------:R-:W1:Y:S01]  /*2c90*/  MUFU.RCP R60, R60 ;  /* 0x0000003c003c7308 */ /* 0x000e620000001000 */
[----:B--2---:R-:W-:Y:S01]  /*2ca0*/  FADD.FTZ R65, -R64, 1 ;  /* 0x3f80000040417421 */ /* 0x004fe20000010100 */
[----:B------:R-:W-:-:S03]  /*2cb0*/  FMUL.FTZ R68, R85, R64 ;  /* 0x0000004055447220 */ /* 0x000fc60000410000 */
[----:B------:R-:W-:Y:S01]  /*2cc0*/  FFMA.FTZ R65, R58, R65, 1 ;  /* 0x3f8000003a417423 */ /* 0x000fe20000010041 */
[----:B0-----:R-:W-:Y:S01]  /*2cd0*/  FADD.FTZ R58, -R63, 1 ;  /* 0x3f8000003f3a7421 */ /* 0x001fe20000010100 */
[----:B------:R-:W-:Y:S01]  /*2ce0*/  FMUL.FTZ R64, R80, R63 ;  /* 0x0000003f50407220 */ /* 0x000fe20000410000 */
[----:B------:R-:W-:Y:S01]  /*2cf0*/  FMUL.FTZ R63, R70, R31 ;  /* 0x0000001f463f7220 */ /* 0x000fe20000410000 */
[----:B------:R-:W-:Y:S01]  /*2d00*/  FMUL.FTZ R68, R68, R65 ;  /* 0x0000004144447220 */ /* 0x000fe20000410000 */
[----:B------:R-:W-:Y:S01]  /*2d10*/  FFMA.FTZ R61, R61, R58, 1 ;  /* 0x3f8000003d3d7423 */ /* 0x000fe2000001003a */
[----:B------:R-:W-:Y:S01]  /*2d20*/  FADD.FTZ R70, -R30, R74 ;  /* 0x0000004a1e467221 */ /* 0x000fe20000010100 */
[--C-:B------:R-:W-:Y:S01]  /*2d30*/  FFMA.FTZ R119, R54, R63, R52.reuse ;  /* 0x0000003f36777223 */ /* 0x100fe20000010034 */
[----:B-1----:R-:W-:Y:S01]  /*2d40*/  FADD.FTZ R58, -R60, 1 ;  /* 0x3f8000003c3a7421 */ /* 0x002fe20000010100 */
[----:B------:R-:W-:Y:S02]  /*2d50*/  FMUL.FTZ R64, R64, R61 ;  /* 0x0000003d40407220 */ /* 0x000fe40000410000 */
[----:B------:R-:W-:Y:S01]  /*2d60*/  FMUL.FTZ R124, R119, -1.4426950216293334961 ;  /* 0xbfb8aa3b777c7820 */ /* 0x000fe20000410000 */
[----:B------:R-:W-:Y:S01]  /*2d70*/  FMUL.FTZ R61, R70, R31 ;  /* 0x0000001f463d7220 */ /* 0x000fe20000410000 */
[----:B------:R-:W-:Y:S01]  /*2d80*/  FFMA.FTZ R65, R59, R58, 1 ;  /* 0x3f8000003b417423 */ /* 0x000fe2000001003a */
[----:B------:R-:W-:Y:S01]  /*2d90*/  FADD.FTZ R58, -R30, R79 ;  /* 0x0000004f1e3a7221 */ /* 0x000fe20000010100 */
[----:B------:R-:W0:Y:S01]  /*2da0*/  MUFU.EX2 R59, R124 ;  /* 0x0000007c003b7308 */ /* 0x000e220000000800 */
[----:B------:R-:W-:Y:S01]  /*2db0*/  FFMA.FTZ R67, R54, R61, R52 ;  /* 0x0000003d36437223 */ /* 0x000fe20000010034 */
[----:B------:R-:W-:Y:S01]  /*2dc0*/  FMUL.FTZ R60, R81, R60 ;  /* 0x0000003c513c7220 */ /* 0x000fe20000410000 */
[----:B------:R-:W-:-:S02]  /*2dd0*/  FMUL.FTZ R58, R58, R31 ;  /* 0x0000001f3a3a7220 */ /* 0x000fc40000410000 */
[----:B------:R-:W-:Y:S01]  /*2de0*/  FMUL.FTZ R118, R67, -1.4426950216293334961 ;  /* 0xbfb8aa3b43767820 */ /* 0x000fe20000410000 */
[----:B------:R-:W-:Y:S01]  /*2df0*/  FMUL.FTZ R65, R60, R65 ;  /* 0x000000413c417220 */ /* 0x000fe20000410000 */
[----:B------:R-:W-:-:S04]  /*2e00*/  FFMA.FTZ R71, R55, R58, R53 ;  /* 0x0000003a37477223 */ /* 0x000fc80000010035 */
[----:B------:R-:W-:Y:S01]  /*2e10*/  FMUL.FTZ R125, R71, -1.4426950216293334961 ;  /* 0xbfb8aa3b477d7820 */ /* 0x000fe20000410000 */
[----:B------:R-:W-:Y:S01]  /*2e20*/  MUFU.EX2 R118, R118 ;  /* 0x0000007600767308 */ /* 0x000fe20000000800 */
[----:B0-----:R-:W-:-:S07]  /*2e30*/  FADD.FTZ R59, R59, 1 ;  /* 0x3f8000003b3b7421 */ /* 0x001fce0000010000 */
[----:B------:R-:W0:Y:S08]  /*2e40*/  MUFU.EX2 R70, R125 ;  /* 0x0000007d00467308 */ /* 0x000e300000000800 */
[----:B------:R-:W1:Y:S01]  /*2e50*/  MUFU.RCP R59, R59 ;  /* 0x0000003b003b7308 */ /* 0x000e620000001000 */
[----:B0-----:R-:W-:-:S07]  /*2e60*/  FADD.FTZ R70, R70, 1 ;  /* 0x3f80000046467421 */ /* 0x001fce0000010000 */
[----:B------:R-:W0:Y:S01]  /*2e70*/  MUFU.RCP R70, R70 ;  /* 0x0000004600467308 */ /* 0x000e220000001000 */
[----:B-1----:R-:W-:Y:S01]  /*2e80*/  FADD.FTZ R60, -R59, 1 ;  /* 0x3f8000003b3c7421 */ /* 0x002fe20000010100 */
[----:B------:R-:W-:-:S03]  /*2e90*/  FMUL.FTZ R59, R76, R59 ;  /* 0x0000003b4c3b7220 */ /* 0x000fc60000410000 */
[----:B------:R-:W-:Y:S01]  /*2ea0*/  FFMA.FTZ R60, R119, R60, 1 ;  /* 0x3f800000773c7423 */ /* 0x000fe2000001003c */
[----:B------:R-:W-:-:S03]  /*2eb0*/  FADD.FTZ R119, R118, 1 ;  /* 0x3f80000076777421 */ /* 0x000fc60000010000 */
[----:B------:R-:W-:-:S03]  /*2ec0*/  FMUL.FTZ R60, R59, R60 ;  /* 0x0000003c3b3c7220 */ /* 0x000fc60000410000 */
[----:B------:R-:W1:Y:S01]  /*2ed0*/  MUFU.RCP R119, R119 ;  /* 0x0000007700777308 */ /* 0x000e620000001000 */
[----:B0-----:R-:W-:-:S04]  /*2ee0*/  FADD.FTZ R118, -R70, 1 ;  /* 0x3f80000046767421 */ /* 0x001fc80000010100 */
[----:B------:R-:W-:Y:S01]  /*2ef0*/  FFMA.FTZ R71, R71, R118, 1 ;  /* 0x3f80000047477423 */ /* 0x000fe20000010076 */
        /* <DEDUP_REMOVED lines=8> */
[----:B-1----:R-:W-:Y:S01]  /*2f80*/  FADD.FTZ R118, -R119, 1 ;  /* 0x3f80000077767421 */ /* 0x002fe20000010100 */
[----:B------:R-:W-:Y:S01]  /*2f90*/  FMUL.FTZ R119, R72, R119 ;  /* 0x0000007748777220 */ /* 0x000fe20000410000 */
[----:B------:R-:W-:Y:S02]  /*2fa0*/  FMUL.FTZ R125, R54, R64 ;  /* 0x00000040367d7220 */ /* 0x000fe40000410000 */
[----:B------:R-:W-:Y:S01]  /*2fb0*/  FFMA.FTZ R124, R67, R118, 1 ;  /* 0x3f800000437c7423 */ /* 0x000fe20000010076 */
[----:B------:R-:W-:Y:S01]  /*2fc0*/  FFMA.FTZ R118, R57, R66, RZ ;  /* 0x0000004239767223 */ /* 0x000fe200000100ff */
[----:B------:R-:W-:Y:S01]  /*2fd0*/  FADD.FTZ R67, RZ, R66 ;  /* 0x00000042ff437221 */ /* 0x000fe20000010000 */
[----:B------:R-:W-:Y:S01]  /*2fe0*/  FADD.FTZ R71, R71, R125 ;  /* 0x0000007d47477221 */ /* 0x000fe20000010000 */
[----:B------:R-:W-:Y:S01]  /*2ff0*/  FMUL.FTZ R57, R119, R124 ;  /* 0x0000007c77397220 */ /* 0x000fe20000410000 */
[----:B------:R-:W-:Y:S01]  /*3000*/  FADD.FTZ R124, -R30, R75 ;  /* 0x0000004b1e7c7221 */ /* 0x000fe20000010100 */
[----:B------:R-:W-:Y:S01]  /*3010*/  FADD.FTZ R67, R67, R64 ;  /* 0x0000004043437221 */ /* 0x000fe20000010000 */
[C---:B------:R-:W-:Y:S01]  /*3020*/  FFMA.FTZ R66, R69.reuse, R64, R118 ;  /* 0x0000004045427223 */ /* 0x040fe20000010076 */
[----:B------:R-:W-:Y:S01]  /*3030*/  FFMA.FTZ R119, R69, R125, R70 ;  /* 0x0000007d45777223 */ /* 0x000fe20000010046 */
[----:B------:R-:W-:-:S02]  /*3040*/  FMUL.FTZ R64, R124, R31 ;  /* 0x0000001f7c407220 */ /* 0x000fc40000410000 */
        /* <DEDUP_REMOVED lines=9> */
[----:B------:R-:W-:Y:S01]  /*30e0*/  FFMA.FTZ R69, R56, R68, RZ ;  /* 0x0000004438457223 */ /* 0x000fe200000100ff */
[----:B------:R-:W-:Y:S01]  /*30f0*/  FADD.FTZ R70, RZ, R68 ;  /* 0x00000044ff467221 */ /* 0x000fe20000010000 */
[-C--:B------:R-:W-:Y:S01]  /*3100*/  FMUL.FTZ R68, R55, R65.reuse ;  /* 0x0000004137447220 */ /* 0x080fe20000410000 */
[----:B------:R-:W-:Y:S01]  /*3110*/  FMUL.FTZ R56, R125, R118 ;  /* 0x000000767d387220 */ /* 0x000fe20000410000 */
[----:B------:R-:W-:Y:S01]  /*3120*/  FADD.FTZ R118, -R30, R6 ;  /* 0x000000061e767221 */ /* 0x000fe20000010100 */
[----:B------:R-:W-:Y:S01]  /*3130*/  FADD.FTZ R70, R70, R65 ;  /* 0x0000004146467221 */ /* 0x000fe20000010000 */
[----:B------:R-:W-:Y:S01]  /*3140*/  FFMA.FTZ R69, R62, R65, R69 ;  /* 0x000000413e457223 */ /* 0x000fe20000010045 */
[----:B------:R-:W-:Y:S01]  /*3150*/  FADD.FTZ R71, R68, R71 ;  /* 0x0000004744477221 */ /* 0x000fe20000010000 */
[----:B------:R-:W-:Y:S01]  /*3160*/  FMUL.FTZ R65, R118, R31 ;  /* 0x0000001f76417220 */ /* 0x000fe20000410000 */
[----:B------:R-:W-:Y:S01]  /*3170*/  FFMA.FTZ R118, R62, R68, R119 ;  /* 0x000000443e767223 */ /* 0x000fe20000010077 */
[----:B------:R-:W-:Y:S01]  /*3180*/  FADD.FTZ R68, R67, R60 ;  /* 0x0000003c43447221 */ /* 0x000fe20000010000 */
[C---:B------:R-:W-:Y:S01]  /*3190*/  FMUL.FTZ R67, R54.reuse, R60 ;  /* 0x0000003c36437220 */ /* 0x040fe20000410000 */
[----:B------:R-:W-:Y:S01]  /*31a0*/  FFMA.FTZ R62, R54, R65, R52 ;  /* 0x00000041363e7223 */ /* 0x000fe20000010034 */
[----:B------:R-:W-:-:S02]  /*31b0*/  FFMA.FTZ R69, R58, R59, R69 ;  /* 0x0000003b3a457223 */ /* 0x000fc40000010045 */
[----:B------:R-:W-:Y:S01]  /*31c0*/  FADD.FTZ R71, R71, R67 ;  /* 0x0000004347477221 */ /* 0x000fe20000010000 */
[----:B------:R-:W-:-:S06]  /*31d0*/  FMUL.FTZ R124, R62, -1.4426950216293334961 ;  /* 0xbfb8aa3b3e7c7820 */ /* 0x000fcc0000410000 */
[----:B------:R-:W0:Y:S02]  /*31e0*/  MUFU.EX2 R124, R124 ;  /* 0x0000007c007c7308 */ /* 0x000e240000000800 */
[----:B0-----:R-:W-:-:S06]  /*31f0*/  FADD.FTZ R119, R124, 1 ;  /* 0x3f8000007c777421 */ /* 0x001fcc0000010000 */
[----:B------:R-:W0:Y:S02]  /*3200*/  MUFU.RCP R119, R119 ;  /* 0x0000007700777308 */ /* 0x000e240000001000 */
[----:B0-----:R-:W-:-:S04]  /*3210*/  FADD.FTZ R125, -R119, 1 ;  /* 0x3f800000777d7421 */ /* 0x001fc80000010100 */
[----:B------:R-:W-:Y:S01]  /*3220*/  FFMA.FTZ R125, R62, R125, 1 ;  /* 0x3f8000003e7d7423 */ /* 0x000fe2000001007d */
[----:B------:R-:W-:Y:S01]  /*3230*/  FMUL.FTZ R62, R8, R119 ;  /* 0x00000077083e7220 */ /* 0x000fe20000410000 */
[----:B------:R-:W-:-:S03]  /*3240*/  FFMA.FTZ R119, R63, R67, R118 ;  /* 0x000000433f777223 */ /* 0x000fc60000010076 */
[----:B------:R-:W-:Y:S01]  /*3250*/  FMUL.FTZ R62, R62, R125 ;  /* 0x0000007d3e3e7220 */ /* 0x000fe20000410000 */
[----:B------:R-:W-:-:S04]  /*3260*/  FADD.FTZ R125, -R30, R7 ;  /* 0x000000071e7d7221 */ /* 0x000fc80000010100 */
[----:B------:R-:W-:Y:S01]  /*3270*/  FMUL.FTZ R60, R125, R31 ;  /* 0x0000001f7d3c7220 */ /* 0x000fe20000410000 */
[----:B------:R-:W-:-:S03]  /*3280*/  FADD.FTZ R125, -R30, R2 ;  /* 0x000000021e7d7221 */ /* 0x000fc60000010100 */
        /* <DEDUP_REMOVED lines=11> */
[----:B------:R-:W-:-:S03]  /*3340*/  FMUL.FTZ R59, R125, R31 ;  /* 0x0000001f7d3b7220 */ /* 0x000fc60000410000 */
[----:B------:R-:W-:Y:S01]  /*3350*/  FFMA.FTZ R118, R58, R70, R119 ;  /* 0x000000463a767223 */ /* 0x000fe20000010077 */
[----:B------:R-:W-:Y:S01]  /*3360*/  FFMA.FTZ R58, R54, R59, R52 ;  /* 0x0000003b363a7223 */ /* 0x000fe20000010034 */
[----:B------:R-:W-:Y:S01]  /*3370*/  FADD.FTZ R119, R70, R71 ;  /* 0x0000004746777221 */ /* 0x000fe20000010000 */
[----:B------:R-:W-:Y:S02]  /*3380*/  FFMA.FTZ R70, R61, R57, R66 ;  /* 0x000000393d467223 */ /* 0x000fe40000010042 */
[----:B------:R-:W-:Y:S02]  /*3390*/  FMUL.FTZ R124, R58, -1.4426950216293334961 ;  /* 0xbfb8aa3b3a7c7820 */ /* 0x000fe40000410000 */
[----:B------:R-:W-:-:S04]  /*33a0*/  FFMA.FTZ R70, R65, R62, R70 ;  /* 0x0000003e41467223 */ /* 0x000fc80000010046 */
        /* <DEDUP_REMOVED lines=8> */
[----:B------:R-:W-:Y:S01]  /*3430*/  FADD.FTZ R68, -R30, R3 ;  /* 0x000000031e447221 */ /* 0x000fe20000010100 */
[----:B------:R-:W-:Y:S01]  /*3440*/  FMUL.FTZ R57, R54, R57 ;  /* 0x0000003936397220 */ /* 0x000fe20000410000 */
[----:B------:R-:W-:Y:S01]  /*3450*/  FFMA.FTZ R70, R59, R58, R70 ;  /* 0x0000003a3b467223 */ /* 0x000fe20000010046 */
[----:B------:R-:W-:Y:S01]  /*3460*/  FADD.FTZ R71, R71, R62 ;  /* 0x0000003e47477221 */ /* 0x000fe20000010000 */
[----:B------:R-:W-:Y:S01]  /*3470*/  FMUL.FTZ R68, R68, R31 ;  /* 0x0000001f44447220 */ /* 0x000fe20000410000 */
[----:B------:R-:W-:Y:S01]  /*3480*/  FFMA.FTZ R125, R61, R57, R118 ;  /* 0x000000393d7d7223 */ /* 0x000fe20000010076 */
[----:B------:R-:W-:Y:S01]  /*3490*/  FADD.FTZ R119, R119, R57 ;  /* 0x0000003977777221 */ /* 0x000fe20000010000 */
        /* <DEDUP_REMOVED lines=9> */
[----:B------:R-:W-:-:S03]  /*3530*/  FADD.FTZ R61, -R30, R10 ;  /* 0x0000000a1e3d7221 */ /* 0x000fc60000010100 */
[----:B------:R-:W-:Y:S01]  /*3540*/  FMUL.FTZ R57, R57, R118 ;  /* 0x0000007639397220 */ /* 0x000fe20000410000 */
[----:B------:R-:W-:Y:S01]  /*3550*/  FMUL.FTZ R61, R61, R31 ;  /* 0x0000001f3d3d7220 */ /* 0x000fe20000410000 */
[----:B------:R-:W-:Y:S01]  /*3560*/  FADD.FTZ R118, R67, R56 ;  /* 0x0000003843767221 */ /* 0x000fe20000010000 */
[-C--:B------:R-:W-:Y:S01]  /*3570*/  FFMA.FTZ R67, R64, R56.reuse, R69 ;  /* 0x0000003840437223 */ /* 0x080fe20000010045 */
[----:B------:R-:W-:Y:S01]  /*3580*/  FMUL.FTZ R56, R55, R56 ;  /* 0x0000003837387220 */ /* 0x000fe20000410000 */
[----:B------:R-:W-:Y:S01]  /*3590*/  FFMA.FTZ R66, R54, R61, R52 ;  /* 0x0000003d36427223 */ /* 0x000fe20000010034 */
[----:B------:R-:W-:Y:S02]  /*35a0*/  FADD.FTZ R118, R118, R63 ;  /* 0x0000003f76767221 */ /* 0x000fe40000010000 */
        /* <DEDUP_REMOVED lines=8> */
[----:B------:R-:W-:Y:S01]  /*3630*/  FMUL.FTZ R56, R12, R69 ;  /* 0x000000450c387220 */ /* 0x000fe20000410000 */
[----:B------:R-:W-:-:S03]  /*3640*/  FMUL.FTZ R69, R54, R62 ;  /* 0x0000003e36457220 */ /* 0x000fc60000410000 */
[----:B------:R-:W-:Y:S01]  /*3650*/  FMUL.FTZ R56, R56, R66 ;  /* 0x0000004238387220 */ /* 0x000fe20000410000 */
[C---:B------:R-:W-:Y:S01]  /*3660*/  FADD.FTZ R66, -R30.reuse, R11 ;  /* 0x0000000b1e427221 */ /* 0x040fe20000010100 */
[----:B------:R-:W-:Y:S01]  /*3670*/  FFMA.FTZ R125, R65, R69, R64 ;  /* 0x00000045417d7223 */ /* 0x000fe20000010040 */
[----:B------:R-:W-:Y:S01]  /*3680*/  FADD.FTZ R119, R119, R69 ;  /* 0x0000004577777221 */ /* 0x000fe20000010000 */
[----:B------:R-:W-:Y:S01]  /*3690*/  FADD.FTZ R69, -R30, R14 ;  /* 0x0000000e1e457221 */ /* 0x000fe20000010100 */
[-C--:B------:R-:W-:Y:S01]  /*36a0*/  FMUL.FTZ R62, R66, R31.reuse ;  /* 0x0000001f423e7220 */ /* 0x080fe20000410000 */
[----:B------:R-:W-:Y:S02]  /*36b0*/  FADD.FTZ R71, R71, R56 ;  /* 0x0000003847477221 */ /* 0x000fe40000010000 */
[----:B------:R-:W-:Y:S01]  /*36c0*/  FMUL.FTZ R69, R69, R31 ;  /* 0x0000001f45457220 */ /* 0x000fe20000410000 */
        /* <DEDUP_REMOVED lines=10> */
[C---:B------:R-:W-:Y:S01]  /*3770*/  FFMA.FTZ R65, R60.reuse, R63, R67 ;  /* 0x0000003f3c417223 */ /* 0x040fe20000010043 */
        /* <DEDUP_REMOVED lines=14> */
[----:B------:R-:W-:Y:S01]  /*3860*/  FADD.FTZ R60, -R30, R15 ;  /* 0x0000000f1e3c7221 */ /* 0x000fe20000010100 */
[----:B------:R-:W-:Y:S01]  /*3870*/  FFMA.FTZ R67, R59, R63, R124 ;  /* 0x0000003f3b437223 */ /* 0x000fe2000001007c */
[----:B------:R-:W-:Y:S02]  /*3880*/  FADD.FTZ R119, R119, R63 ;  /* 0x0000003f77777221 */ /* 0x000fe40000010000 */
[----:B------:R-:W-:-:S04]  /*3890*/  FMUL.FTZ R60, R60, R31 ;  /* 0x0000001f3c3c7220 */ /* 0x000fc80000410000 */
        /* <DEDUP_REMOVED lines=10> */
[----:B------:R-:W-:Y:S01]  /*3940*/  FADD.FTZ R63, R118, R57 ;  /* 0x00000039763f7221 */ /* 0x000fe20000010000 */
[----:B------:R-:W-:Y:S01]  /*3950*/  FADD.FTZ R118, -R30, R44 ;  /* 0x0000002c1e767221 */ /* 0x000fe20000010100 */
[----:B------:R-:W-:Y:S01]  /*3960*/  FADD.FTZ R119, R124, R119 ;  /* 0x000000777c777221 */ /* 0x000fe20000010000 */
[----:B------:R-:W-:Y:S01]  /*3970*/  FFMA.FTZ R65, R60, R58, R65 ;  /* 0x0000003a3c417223 */ /* 0x000fe20000010041 */
[----:B------:R-:W-:Y:S01]  /*3980*/  FADD.FTZ R63, R63, R64 ;  /* 0x000000403f3f7221 */ /* 0x000fe20000010000 */
[----:B------:R-:W-:Y:S01]  /*3990*/  FMUL.FTZ R59, R118, R31 ;  /* 0x0000001f763b7220 */ /* 0x000fe20000410000 */
[----:B------:R-:W-:Y:S01]  /*39a0*/  FFMA.FTZ R118, R68, R124, R67 ;  /* 0x0000007c44767223 */ /* 0x000fe20000010043 */
[----:B------:R-:W-:Y:S01]  /*39b0*/  FADD.FTZ R124, -R30, R45 ;  /* 0x0000002d1e7c7221 */ /* 0x000fe20000010100 */
        /* <DEDUP_REMOVED lines=12> */
[----:B------:R-:W-:Y:S01]  /*3a80*/  FMUL.FTZ R56, R124, R31 ;  /* 0x0000001f7c387220 */ /* 0x000fe20000410000 */
[----:B------:R-:W-:Y:S01]  /*3a90*/  FFMA.FTZ R125, R61, R67, R118 ;  /* 0x000000433d7d7223 */ /* 0x000fe20000010076 */
[----:B------:R-:W-:Y:S01]  /*3aa0*/  FADD.FTZ R119, R119, R67 ;  /* 0x0000004377777221 */ /* 0x000fe20000010000 */
[----:B------:R-:W-:Y:S01]  /*3ab0*/  FFMA.FTZ R68, R69, R66, R68 ;  /* 0x0000004245447223 */ /* 0x000fe20000010044 */
[----:B------:R-:W-:Y:S02]  /*3ac0*/  FFMA.FTZ R61, R55, R56, R53 ;  /* 0x00000038373d7223 */ /* 0x000fe40000010035 */
[----:B------:R-:W-:Y:S01]  /*3ad0*/  FADD.FTZ R119, R64, R119 ;  /* 0x0000007740777221 */ /* 0x000fe20000010000 */
[----:B------:R-:W-:Y:S01]  /*3ae0*/  FFMA.FTZ R68, R59, R57, R68 ;  /* 0x000000393b447223 */ /* 0x000fe20000010044 */
        /* <DEDUP_REMOVED lines=9> */
[----:B------:R-:W-:-:S03]  /*3b80*/  FADD.FTZ R124, -R30, R18 ;  /* 0x000000121e7c7221 */ /* 0x000fc60000010100 */
[----:B------:R-:W-:Y:S01]  /*3b90*/  FFMA.FTZ R65, R56, R61, R65 ;  /* 0x0000003d38417223 */ /* 0x000fe20000010041 */
        /* <DEDUP_REMOVED lines=14> */
[----:B------:R-:W-:Y:S02]  /*3c80*/  FFMA.FTZ R68, R67, R62, R68 ;  /* 0x0000003e43447223 */ /* 0x000fe40000010044 */
[----:B------:R-:W-:Y:S01]  /*3c90*/  FMUL.FTZ R66, R71, R31 ;  /* 0x0000001f47427220 */ /* 0x000fe20000410000 */
[----:B------:R-:W-:-:S03]  /*3ca0*/  FFMA.FTZ R71, R69, R125, R70 ;  /* 0x0000007d45477223 */ /* 0x000fc60000010046 */
        /* <DEDUP_REMOVED lines=9> */
[----:B------:R-:W-:Y:S01]  /*3d40*/  FADD.FTZ R63, -R30, R22 ;  /* 0x000000161e3f7221 */ /* 0x000fe20000010100 */
[----:B------:R-:W-:Y:S01]  /*3d50*/  FMUL.FTZ R58, R55, R58 ;  /* 0x0000003a373a7220 */ /* 0x000fe20000410000 */
[----:B------:R-:W-:Y:S01]  /*3d60*/  FMUL.FTZ R69, R69, R125 ;  /* 0x0000007d45457220 */ /* 0x000fe20000410000 */
[----:B------:R-:W-:Y:S01]  /*3d70*/  FADD.FTZ R70, R70, R61 ;  /* 0x0000003d46467221 */ /* 0x000fe20000010000 */
[----:B------:R-:W-:Y:S01]  /*3d80*/  FMUL.FTZ R63, R63, R31 ;  /* 0x0000001f3f3f7220 */ /* 0x000fe20000410000 */
[----:B------:R-:W-:Y:S01]  /*3d90*/  FFMA.FTZ R118, R60, R58, R71 ;  /* 0x0000003a3c767223 */ /* 0x000fe20000010047 */
[----:B------:R-:W-:Y:S01]  /*3da0*/  FADD.FTZ R119, R58, R119 ;  /* 0x000000773a777221 */ /* 0x000fe20000010000 */
[----:B------:R-:W-:Y:S01]  /*3db0*/  FADD.FTZ R70, R70, R69 ;  /* 0x0000004546467221 */ /* 0x000fe20000010000 */
[----:B------:R-:W-:Y:S01]  /*3dc0*/  FFMA.FTZ R60, R54, R63, R52 ;  /* 0x0000003f363c7223 */ /* 0x000fe20000010034 */
[----:B------:R-:W-:-:S03]  /*3dd0*/  FFMA.FTZ R65, R66, R69, R65 ;  /* 0x0000004542417223 */ /* 0x000fc60000010041 */
        /* <DEDUP_REMOVED lines=10> */
[----:B------:R-:W-:Y:S01]  /*3e80*/  FADD.FTZ R60, -R30, R23 ;  /* 0x000000171e3c7221 */ /* 0x000fe20000010100 */
[----:B------:R-:W-:Y:S01]  /*3e90*/  FFMA.FTZ R125, R59, R57, R118 ;  /* 0x000000393b7d7223 */ /* 0x000fe20000010076 */
[----:B------:R-:W-:Y:S01]  /*3ea0*/  FADD.FTZ R119, R119, R57 ;  /* 0x0000003977777221 */ /* 0x000fe20000010000 */
[----:B------:R-:W-:Y:S01]  /*3eb0*/  FADD.FTZ R71, R71, R62 ;  /* 0x0000003e47477221 */ /* 0x000fe20000010000 */
[----:B------:R-:W-:Y:S01]  /*3ec0*/  FMUL.FTZ R60, R60, R31 ;  /* 0x0000001f3c3c7220 */ /* 0x000fe20000410000 */
[----:B------:R-:W-:-:S02]  /*3ed0*/  FFMA.FTZ R68, R63, R58, R68 ;  /* 0x0000003a3f447223 */ /* 0x000fc40000010044 */
[----:B------:R-:W-:Y:S01]  /*3ee0*/  FADD.FTZ R71, R71, R58 ;  /* 0x0000003a47477221 */ /* 0x000fe20000010000 */
        /* <DEDUP_REMOVED lines=9> */
[----:B------:R-:W-:Y:S02]  /*3f80*/  FFMA.FTZ R64, R56, R118, R125 ;  /* 0x0000007638407223 */ /* 0x000fe4000001007d */
[----:B------:R-:W-:-:S04]  /*3f90*/  FFMA.FTZ R124, R59, R124, 1 ;  /* 0x3f8000003b7c7423 */ /* 0x000fc8000001007c */
[----:B------:R-:W-:Y:S01]  /*3fa0*/  FMUL.FTZ R57, R57, R124 ;  /* 0x0000007c39397220 */ /* 0x000fe20000410000 */
[----:B------:R-:W-:-:S03]  /*3fb0*/  FADD.FTZ R124, -R30, R26 ;  /* 0x0000001a1e7c7221 */ /* 0x000fc60000010100 */
[----:B------:R-:W-:Y:S01]  /*3fc0*/  FADD.FTZ R70, R70, R57 ;  /* 0x0000003946467221 */ /* 0x000fe20000010000 */
[----:B------:R-:W-:Y:S01]  /*3fd0*/  FMUL.FTZ R59, R124, R31 ;  /* 0x0000001f7c3b7220 */ /* 0x000fe20000410000 */
[----:B------:R-:W-:-:S03]  /*3fe0*/  FFMA.FTZ R65, R60, R57, R65 ;  /* 0x000000393c417223 */ /* 0x000fc60000010041 */
[----:B------:R-:W-:-:S04]  /*3ff0*/  FFMA.FTZ R56, R54, R59, R52 ;  /* 0x0000003b36387223 */ /* 0x000fc80000010034 */
[----:B------:R-:W-:-:S06]  /*4000*/  FMUL.FTZ R124, R56, -1.4426950216293334961 ;  /* 0xbfb8aa3b387c7820 */ /* 0x000fcc0000410000 */
[----:B------:R-:W0:Y:S02]  /*4010*/  MUFU.EX2 R124, R124 ;  /* 0x0000007c007c7308 */ /* 0x000e240000000800 */
[----:B0-----:R-:W-:Y:S01]  /*4020*/  FADD.FTZ R125, R124, 1 ;  /* 0x3f8000007c7d7421 */ /* 0x001fe20000010000 */
[----:B------:R-:W-:-:S05]  /*4030*/  FADD.FTZ R124, -R30, R32 ;  /* 0x000000201e7c7221 */ /* 0x000fca0000010100 */
        /* <DEDUP_REMOVED lines=8> */
[----:B------:R-:W-:Y:S01]  /*40c0*/  FADD.FTZ R119, R119, R61 ;  /* 0x0000003d77777221 */ /* 0x000fe20000010000 */
[----:B------:R-:W-:Y:S01]  /*40d0*/  FADD.FTZ R71, R71, R56 ;  /* 0x0000003847477221 */ /* 0x000fe20000010000 */
[----:B------:R-:W-:Y:S01]  /*40e0*/  FMUL.FTZ R62, R118, R31 ;  /* 0x0000001f763e7220 */ /* 0x000fe20000410000 */
[----:B------:R-:W-:-:S03]  /*40f0*/  FFMA.FTZ R68, R59, R56, R68 ;  /* 0x000000383b447223 */ /* 0x000fc60000010044 */
[----:B------:R-:W-:-:S04]  /*4100*/  FFMA.FTZ R64, R55, R62, R53 ;  /* 0x0000003e37407223 */ /* 0x000fc80000010035 */
[----:B------:R-:W-:-:S06]  /*4110*/  FMUL.FTZ R67, R64, -1.4426950216293334961 ;  /* 0xbfb8aa3b40437820 */ /* 0x000fcc0000410000 */
[----:B------:R-:W0:Y:S02]  /*4120*/  MUFU.EX2 R67, R67 ;  /* 0x0000004300437308 */ /* 0x000e240000000800 */
[----:B0-----:R-:W-:Y:S01]  /*4130*/  FADD.FTZ R118, R67, 1 ;  /* 0x3f80000043767421 */ /* 0x001fe20000010000 */
[----:B------:R-:W-:-:S05]  /*4140*/  FMUL.FTZ R67, R124, R31 ;  /* 0x0000001f7c437220 */ /* 0x000fca0000410000 */
[----:B------:R-:W0:Y:S02]  /*4150*/  MUFU.RCP R118, R118 ;  /* 0x0000007600767308 */ /* 0x000e240000001000 */
[----:B0-----:R-:W-:-:S04]  /*4160*/  FADD.FTZ R61, -R118, 1 ;  /* 0x3f800000763d7421 */ /* 0x001fc80000010100 */
[----:B------:R-:W-:Y:S01]  /*4170*/  FFMA.FTZ R64, R64, R61, 1 ;  /* 0x3f80000040407423 */ /* 0x000fe2000001003d */
[----:B------:R-:W-:-:S04]  /*4180*/  FMUL.FTZ R61, R29, R118 ;  /* 0x000000761d3d7220 */ /* 0x000fc80000410000 */
[----:B------:R-:W-:Y:S01]  /*4190*/  FMUL.FTZ R61, R61, R64 ;  /* 0x000000403d3d7220 */ /* 0x000fe20000410000 */
[----:B------:R-:W-:Y:S01]  /*41a0*/  FMUL.FTZ R64, R55, R69 ;  /* 0x0000004537407220 */ /* 0x000fe20000410000 */
[----:B------:R-:W-:Y:S02]  /*41b0*/  FFMA.FTZ R69, R54, R67, R52 ;  /* 0x0000004336457223 */ /* 0x000fe40000010034 */
[----:B------:R-:W-:Y:S01]  /*41c0*/  FADD.FTZ R70, R70, R61 ;  /* 0x0000003d46467221 */ /* 0x000fe20000010000 */
[----:B------:R-:W-:Y:S01]  /*41d0*/  FFMA.FTZ R66, R66, R64, R125 ;  /* 0x0000004042427223 */ /* 0x000fe2000001007d */
[----:B------:R-:W-:Y:S01]  /*41e0*/  FMUL.FTZ R118, R69, -1.4426950216293334961 ;  /* 0xbfb8aa3b45767820 */ /* 0x000fe20000410000 */
[----:B------:R-:W-:Y:S01]  /*41f0*/  FADD.FTZ R119, R64, R119 ;  /* 0x0000007740777221 */ /* 0x000fe20000010000 */
        /* <DEDUP_REMOVED lines=10> */
[----:B------:R-:W-:Y:S02]  /*42a0*/  FADD.FTZ R119, R119, R125 ;  /* 0x0000007d77777221 */ /* 0x000fe40000010000 */
[----:B------:R-:W-:Y:S01]  /*42b0*/  FADD.FTZ R71, R71, R64 ;  /* 0x0000004047477221 */ /* 0x000fe20000010000 */
[----:B------:R-:W-:Y:S01]  /*42c0*/  FMUL.FTZ R58, R69, R31 ;  /* 0x0000001f453a7220 */ /* 0x000fe20000410000 */
[----:B------:R-:W-:Y:S01]  /*42d0*/  FFMA.FTZ R69, R63, R125, R66 ;  /* 0x0000007d3f457223 */ /* 0x000fe20000010042 */
[----:B------:R-:W-:Y:S02]  /*42e0*/  FFMA.FTZ R68, R67, R64, R68 ;  /* 0x0000004043447223 */ /* 0x000fe40000010044 */
[----:B------:R-:W-:-:S04]  /*42f0*/  FFMA.FTZ R63, R55, R58, R53 ;  /* 0x0000003a373f7223 */ /* 0x000fc80000010035 */
[----:B------:R-:W-:-:S06]  /*4300*/  FMUL.FTZ R118, R63, -1.4426950216293334961 ;  /* 0xbfb8aa3b3f767820 */ /* 0x000fcc0000410000 */
[----:B------:R-:W0:Y:S02]  /*4310*/  MUFU.EX2 R118, R118 ;  /* 0x0000007600767308 */ /* 0x000e240000000800 */
[----:B0-----:R-:W-:Y:S01]  /*4320*/  FADD.FTZ R66, R118, 1 ;  /* 0x3f80000076427421 */ /* 0x001fe20000010000 */
[----:B------:R-:W-:-:S04]  /*4330*/  FMUL.FTZ R118, R55, R57 ;  /* 0x0000003937767220 */ /* 0x000fc80000410000 */
[----:B------:R-:W-:Y:S01]  /*4340*/  FADD.FTZ R119, R118, R119 ;  /* 0x0000007776777221 */ /* 0x000fe20000010000 */
[----:B------:R-:W0:Y:S02]  /*4350*/  MUFU.RCP R66, R66 ;  /* 0x0000004200427308 */ /* 0x000e240000001000 */
[----:B0-----:R-:W-:-:S04]  /*4360*/  FADD.FTZ R124, -R66, 1 ;  /* 0x3f800000427c7421 */ /* 0x001fc80000010100 */
[----:B------:R-:W-:Y:S01]  /*4370*/  FFMA.FTZ R124, R63, R124, 1 ;  /* 0x3f8000003f7c7423 */ /* 0x000fe2000001007c */
[----:B------:R-:W-:Y:S01]  /*4380*/  FMUL.FTZ R63, R35, R66 ;  /* 0x00000042233f7220 */ /* 0x000fe20000410000 */
[----:B------:R-:W-:Y:S01]  /*4390*/  FFMA.FTZ R66, R60, R118, R69 ;  /* 0x000000763c427223 */ /* 0x000fe20000010045 */
[C---:B------:R-:W-:Y:S02]  /*43a0*/  FADD.FTZ R118, -R30.reuse, R37 ;  /* 0x000000251e767221 */ /* 0x040fe40000010100 */
        /* <DEDUP_REMOVED lines=14> */
[----:B------:R-:W-:Y:S01]  /*4490*/  FMUL.FTZ R125, R54, R56 ;  /* 0x00000038367d7220 */ /* 0x000fe20000410000 */
[----:B------:R-:W-:Y:S02]  /*44a0*/  FMUL.FTZ R56, R118, R31 ;  /* 0x0000001f76387220 */ /* 0x000fe40000410000 */
[----:B------:R-:W-:Y:S01]  /*44b0*/  FADD.FTZ R71, R71, R60 ;  /* 0x0000003c47477221 */ /* 0x000fe20000010000 */
[----:B------:R-:W-:Y:S01]  /*44c0*/  FFMA.FTZ R69, R59, R125, R66 ;  /* 0x0000007d3b457223 */ /* 0x000fe20000010042 */
        /* <DEDUP_REMOVED lines=44> */
[----:B------:R-:W-:Y:S01]  /*4790*/  FFMA.FTZ R118, R57, R60, R68 ;  /* 0x0000003c39767223 */ /* 0x000fe20000010044 */
[----:B------:R-:W-:Y:S01]  /*47a0*/  FMUL.FTZ R63, R69, R31 ;  /* 0x0000001f453f7220 */ /* 0x000fe20000410000 */
[----:B------:R-:W-:Y:S02]  /*47b0*/  FFMA.FTZ R65, R64, R66, R65 ;  /* 0x0000004240417223 */ /* 0x000fe40000010041 */
[----:B------:R-:W-:Y:S01]  /*47c0*/  FFMA.FTZ R118, R61, R62, R118 ;  /* 0x0000003e3d767223 */ /* 0x000fe20000010076 */
        /* <DEDUP_REMOVED lines=20> */
[----:B------:R-:W-:Y:S01]  /*4910*/  FMUL.FTZ R124, R51, R60 ;  /* 0x0000003c337c7220 */ /* 0x000fe20000410000 */
[----:B------:R-:W-:Y:S02]  /*4920*/  FMUL.FTZ R60, R55, R59 ;  /* 0x0000003b373c7220 */ /* 0x000fe40000410000 */
[----:B------:R-:W-:Y:S01]  /*4930*/  FFMA.FTZ R57, R57, R69, 1 ;  /* 0x3f80000039397423 */ /* 0x000fe20000010045 */
[----:B------:R-:W-:Y:S01]  /*4940*/  FADD.FTZ R69, R70, R59 ;  /* 0x0000003b46457221 */ /* 0x000fe20000010000 */
[----:B------:R-:W-:Y:S01]  /*4950*/  FFMA.FTZ R56, R56, R60, R67 ;  /* 0x0000003c38387223 */ /* 0x000fe20000010043 */
[----:B------:R-:W-:Y:S01]  /*4960*/  FADD.FTZ R119, R60, R119 ;  /* 0x000000773c777221 */ /* 0x000fe20000010000 */
[----:B------:R-:W-:Y:S01]  /*4970*/  FMUL.FTZ R59, R54, R62 ;  /* 0x0000003e363b7220 */ /* 0x000fe20000410000 */
[----:B------:R-:W-:Y:S01]  /*4980*/  FMUL.FTZ R57, R124, R57 ;  /* 0x000000397c397220 */ /* 0x000fe20000410000 */
[----:B------:R-:W-:Y:S01]  /*4990*/  FADD.FTZ R70, R69, R66 ;  /* 0x0000004245467221 */ /* 0x000fe20000010000 */
[----:B------:R-:W-:Y:S01]  /*49a0*/  FADD.FTZ R62, R71, R58 ;  /* 0x0000003a473e7221 */ /* 0x000fe20000010000 */
[----:B------:R-:W-:Y:S01]  /*49b0*/  FFMA.FTZ R56, R61, R59, R56 ;  /* 0x0000003b3d387223 */ /* 0x000fe20000010038 */
[----:B------:R-:W-:Y:S01]  /*49c0*/  FADD.FTZ R60, R119, R59 ;  /* 0x0000003b773c7221 */ /* 0x000fe20000010000 */
[C---:B------:R-:W-:Y:S01]  /*49d0*/  FMUL.FTZ R59, R55.reuse, R66 ;  /* 0x00000042373b7220 */ /* 0x040fe20000410000 */
[----:B------:R-:W-:-:S03]  /*49e0*/  FMUL.FTZ R61, R55, R57 ;  /* 0x00000039373d7220 */ /* 0x000fc60000410000 */
[----:B------:R-:W-:Y:S01]  /*49f0*/  FFMA.FTZ R56, R64, R59, R56 ;  /* 0x0000003b40387223 */ /* 0x000fe20000010038 */
[----:B------:R-:W-:Y:S01]  /*4a00*/  FADD.FTZ R60, R59, R60 ;  /* 0x0000003c3b3c7221 */ /* 0x000fe20000010000 */
[----:B------:R-:W-:-:S04]  /*4a10*/  FMUL.FTZ R59, R54, R58 ;  /* 0x0000003a363b7220 */ /* 0x000fc80000410000 */
[----:B------:R-:W-:Y:S01]  /*4a20*/  FADD.FTZ R60, R60, R59 ;  /* 0x0000003b3c3c7221 */ /* 0x000fe20000010000 */
[----:B------:R-:W-:-:S03]  /*4a30*/  FFMA.FTZ R67, R63, R59, R56 ;  /* 0x0000003b3f437223 */ /* 0x000fc60000010038 */
[----:B------:R-:W-:Y:S01]  /*4a40*/  FADD.FTZ R56, R61, R60 ;  /* 0x0000003c3d387221 */ /* 0x000fe20000010000 */
[C---:B------:R-:W-:Y:S01]  /*4a50*/  FFMA.FTZ R59, R68.reuse, R61, R67 ;  /* 0x0000003d443b7223 */ /* 0x040fe20000010043 */
[----:B------:R-:W-:Y:S01]  /*4a60*/  FFMA.FTZ R60, R63, R58, R118 ;  /* 0x0000003a3f3c7223 */ /* 0x000fe20000010076 */
[----:B------:R-:W-:Y:S01]  /*4a70*/  FFMA.FTZ R61, R68, R57, R65 ;  /* 0x00000039443d7223 */ /* 0x000fe20000010041 */
[----:B------:R-:W-:-:S07]  /*4a80*/  FADD.FTZ R63, R70, R57 ;  /* 0x00000039463f7221 */ /* 0x000fce0000010000 */
.L_x_1371:
        /* <DEDUP_REMOVED lines=45> */
.L_x_1373:
[----:B------:R-:W-:Y:S05]  /*4d60*/  BSYNC.RECONVERGENT B0 ;  /* 0x0000000000007941 */ /* 0x000fea0003800200 */
.L_x_1372:
        /* <DEDUP_REMOVED lines=12> */
[----:B------:R-:W-:Y:S02]  /*4e30*/  FADD.FTZ R124, R68, R59 ;  /* 0x0000003b447c7221 */ /* 0x000fe40000010000 */
[----:B------:R-:W0:Y:S01]  /*4e40*/  LDS.128 R68, [UR5+0x40] ;  /* 0x00004005ff447984 */ /* 0x000e220008000c00 */
[----:B--2---:R-:W-:Y:S01]  /*4e50*/  FADD.FTZ R119, R119, R64 ;  /* 0x0000004077777221 */ /* 0x004fe20000010000 */
[----:B------:R-:W-:Y:S02]  /*4e60*/  FADD.FTZ R124, R124, R65 ;  /* 0x000000417c7c7221 */ /* 0x000fe40000010000 */
[----:B------:R-:W1:Y:S01]  /*4e70*/  LDS.128 R56, [UR5+0x50] ;  /* 0x00005005ff387984 */ /* 0x000e620008000c00 */
        /* <DEDUP_REMOVED lines=9> */
[----:B------:R-:W-:Y:S02]  /*4f10*/  FADD.FTZ R124, R124, R57 ;  /* 0x000000397c7c7221 */ /* 0x000fe40000010000 */
[----:B------:R-:W1:Y:S01]  /*4f20*/  LDS.64 R56, [UR5+0x80] ;  /* 0x00008005ff387984 */ /* 0x000e620008000a00 */
[----:B------:R-:W-:Y:S01]  /*4f30*/  FADD.FTZ R119, R119, R58 ;  /* 0x0000003a77777221 */ /* 0x000fe20000010000 */
[----:B------:R-:W-:-:S03]  /*4f40*/  FADD.FTZ R124, R124, R59 ;  /* 0x0000003b7c7c7221 */ /* 0x000fc60000010000 */
        /* <DEDUP_REMOVED lines=10> */
.L_x_1375:
[----:B------:R-:W-:Y:S05]  /*4ff0*/  BSYNC.RECONVERGENT B0 ;  /* 0x0000000000007941 */ /* 0x000fea0003800200 */
.L_x_1374:
[----:B------:R-:W-:Y:S06]  /*5000*/  BAR.SYNC.DEFER_BLOCKING 0x0 ;  /* 0x0000000000007b1d */ /* 0x000fec0000010000 */
[----:B------:R-:W-:Y:S04]  /*5010*/  BSSY.RECONVERGENT B0, `(.L_x_1376) ;  /* 0x000009d000007945 */ /* 0x000fe80003800200 */
[----:B------:R-:W-:Y:S05]  /*5020*/  @P0 BRA `(.L_x_1377) ;  /* 0x00000008006c0947 */ /* 0x000fea0003800000 */
[----:B------:R-:W4:Y:S04]  /*5030*/  LDS.128 R64, [R118+0xf0] ;  /* 0x0000f00076407984 */ /* 0x000f280000000c00 */
[----:B-123--:R-:W1:Y:S01]  /*5040*/  LDS.128 R56, [R118+0x1e0] ;  /* 0x0001e00076387984 */ /* 0x00ee620000000c00 */
        /* <DEDUP_REMOVED lines=9> */
[----:B------:R-:W2:Y:S04]  /*50e0*/  LDS.128 R60, [R118+0x3c0] ;  /* 0x0003c000763c7984 */ /* 0x000ea80000000c00 */
[----:B------:R-:W-:Y:S01]  /*50f0*/  LDS.128 R56, [R118+0x5a0] ;  /* 0x0005a00076387984 */ /* 0x000fe20000000c00 */
        /* <DEDUP_REMOVED lines=9> */
[----:B------:R-:W-:Y:S01]  /*5190*/  LDS.128 R60, [R118+0x780] ;  /* 0x00078000763c7984 */ /* 0x000fe20000000c00 */
[----:B-1----:R-:W-:Y:S01]  /*51a0*/  FADD.FTZ R119, R119, R64 ;  /* 0x0000004077777221 */ /* 0x002fe20000010000 */
[----:B------:R-:W-:Y:S01]  /*51b0*/  FADD.FTZ R70, R70, R65 ;  /* 0x0000004146467221 */ /* 0x000fe20000010000 */
[----:B------:R-:W-:Y:S01]  /*51c0*/  FADD.FTZ R71, R71, R66 ;  /* 0x0000004247477221 */ /* 0x000fe20000010000 */
[----:B------:R-:W-:Y:S01]  /*51d0*/  FADD.FTZ R124, R124, R67 ;  /* 0x000000437c7c7221 */ /* 0x000fe20000010000 */
[----:B------:R-:W-:Y:S01]  /*51e0*/  FADD.FTZ R119, R119, R56 ;  /* 0x0000003877777221 */ /* 0x000fe20000010000 */
[----:B------:R-:W1:Y:S01]  /*51f0*/  LDS.128 R64, [R118+0x690] ;  /* 0x0006900076407984 */ /* 0x000e620000000c00 */
[----:B------:R-:W-:Y:S01]  /*5200*/  FADD.FTZ R70, R70, R57 ;  /* 0x0000003946467221 */ /* 0x000fe20000010000 */
[----:B------:R-:W-:Y:S01]  /*5210*/  FADD.FTZ R71, R71, R58 ;  /* 0x0000003a47477221 */ /* 0x000fe20000010000 */
[----:B------:R-:W-:Y:S02]  /*5220*/  FADD.FTZ R124, R124, R59 ;  /* 0x0000003b7c7c7221 */ /* 0x000fe40000010000 */
        /* <DEDUP_REMOVED lines=99> */
[----:B--2---:R-:W-:Y:S01]  /*5860*/  FADD.FTZ R119, R119, R60 ;  /* 0x0000003c77777221 */ /* 0x004fe20000010000 */
[----:B------:R-:W-:Y:S01]  /*5870*/  FADD.FTZ R124, R124, R59 ;  /* 0x0000003b7c7c7221 */ /* 0x000fe20000010000 */
[----:B------:R-:W-:Y:S01]  /*5880*/  FADD.FTZ R57, R71, R62 ;  /* 0x0000003e47397221 */ /* 0x000fe20000010000 */
[----:B------:R-:W-:-:S02]  /*5890*/  FADD.FTZ R70, R70, R61 ;  /* 0x0000003d46467221 */ /* 0x000fc40000010000 */
[----:B------:R-:W-:Y:S02]  /*58a0*/  FADD.FTZ R124, R124, R63 ;  /* 0x0000003f7c7c7221 */ /* 0x000fe40000010000 */
[----:B------:R-:W-:Y:S01]  /*58b0*/  LDS.128 R60, [R118+0x1c20] ;  /* 0x001c2000763c7984 */ /* 0x000fe20000000c00 */
[----:B-1----:R-:W-:Y:S01]  /*58c0*/  FADD.FTZ R71, R119, R64 ;  /* 0x0000004077477221 */ /* 0x002fe20000010000 */
        /* <DEDUP_REMOVED lines=16> */
[----:B------:R-:W-:-:S07]  /*59d0*/  FADD.FTZ R63, R124, R67 ;  /* 0x000000437c3f7221 */ /* 0x000fce0000010000 */
.L_x_1377:
[----:B------:R-:W-:Y:S05]  /*59e0*/  BSYNC.RECONVERGENT B0 ;  /* 0x0000000000007941 */ /* 0x000fea0003800200 */
.L_x_1376:
[----:B------:R-:W-:Y:S04]  /*59f0*/  BSSY.RECONVERGENT B0, `(.L_x_1378) ;  /* 0x000001d000007945 */ /* 0x000fe80003800200 */
[----:B------:R-:W-:Y:S05]  /*5a00*/  @P0 BRA `(.L_x_1379) ;  /* 0x00000000006c0947 */ /* 0x000fea0003800000 */
[----:B---3--:R-:W3:Y:S01]  /*5a10*/  LDC.64 R56, c[0x0][0x3f8] ;  /* 0x0000fe00ff387b82 */ /* 0x008ee20000000a00 */
[----:B------:R-:W-:-:S07]  /*5a20*/  IMAD R117, R117, 0xf, R101 ;  /* 0x0000000f75757824 */ /* 0x000fce00078e0265 */
[----:B-12---:R-:W1:Y:S01]  /*5a30*/  LDC.64 R58, c[0x0][0x3d8] ;  /* 0x0000f600ff3a7b82 */ /* 0x006e620000000a00 */
[----:B---3--:R-:W-:Y:S01]  /*5a40*/  IMAD.WIDE.U32 R64, R56, 0x3, RZ ;  /* 0x0000000338407825 */ /* 0x008fe200078e00ff */
[----:B------:R-:W-:-:S04]  /*5a50*/  LEA R71, R57, R57, 0x1 ;  /* 0x0000003939477211 */ /* 0x000fc800078e08ff */
[----:B------:R-:W-:Y:S01]  /*5a60*/  IADD3 R71, PT, PT, R65, R71, RZ ;  /* 0x0000004741477210 */ /* 0x000fe20007ffe0ff */
[----:B-1----:R-:W-:-:S03]  /*5a70*/  IMAD.WIDE R58, R117, 0x4, R58 ;  /* 0x00000004753a7825 */ /* 0x002fc600078e023a */
        /* <DEDUP_REMOVED lines=20> */
.L_x_1379:
[----:B------:R-:W-:Y:S05]  /*5bc0*/  BSYNC.RECONVERGENT B0 ;  /* 0x0000000000007941 */ /* 0x000fea0003800200 */
.L_x_1378:
[----:B------:R-:W-:Y:S05]  /*5bd0*/  @!P3 BRA `(.L_x_1380) ;  /* 0x000000080094b947 */ /* 0x000fea0003800000 */
[----:B------:R-:W5:Y:S01]  /*5be0*/  LDC.64 R124, c[0x0][0x3d0] ;  /* 0x0000f400ff7c7b82 */ /* 0x000f620000000a00 */
[----:B---34-:R-:W-:Y:S02]  /*5bf0*/  LOP3.LUT R56, R103, 0x1, RZ, 0xc0, !PT ;  /* 0x0000000167387812 */ /* 0x018fe400078ec0ff */
[----:B------:R-:W-:-:S03]  /*5c00*/  ISETP.GE.U32.AND P3, PT, R97, 0x8, PT ;  /* 0x000000086100780c */ /* 0x000fc60003f66070 */
[----:B-1----:R-:W-:-:S04]  /*5c10*/  IMAD R59, R56, R99, RZ ;  /* 0x00000063383b7224 */ /* 0x002fc800078e02ff */
[----:B------:R-:W-:-:S05]  /*5c20*/  IMAD R56, R59, R97, RZ ;  /* 0x000000613b387224 */ /* 0x000fca00078e02ff */
[----:B------:R-:W-:-:S05]  /*5c30*/  SHF.L.U32 R57, R56, 0x1, RZ ;  /* 0x0000000138397819 */ /* 0x000fca00000006ff */
[----:B-----5:R-:W-:Y:S01]  /*5c40*/  IMAD.WIDE R124, R57, 0x4, R124 ;  /* 0x00000004397c7825 */ /* 0x020fe200078e027c */
[----:B------:R-:W-:Y:S06]  /*5c50*/  @P1 BRA `(.L_x_1381) ;  /* 0x0000000000501947 */ /* 0x000fec0003800000 */
[----:B------:R-:W1:Y:S01]  /*5c60*/  LDC.64 R56, c[0x0][0x3c8] ;  /* 0x0000f200ff387b82 */ /* 0x000e620000000a00 */
[----:B------:R-:W-:Y:S01]  /*5c70*/  LOP3.LUT P0, R60, R103, 0x2, RZ, 0xc0, !PT ;  /* 0x00000002673c7812 */ /* 0x000fe2000780c0ff */
[----:B------:R-:W-:Y:S01]  /*5c80*/  IMAD R61, R99, UR7, R100 ;  /* 0x00000007633d7c24 */ /* 0x000fe2000f8e0264 */
[----:B------:R-:W-:Y:S02]  /*5c90*/  IADD3 R59, PT, PT, R59, R100, RZ ;  /* 0x000000643b3b7210 */ /* 0x000fe40007ffe0ff */
[----:B------:R-:W-:-:S04]  /*5ca0*/  SEL R63, R97, RZ, !P0 ;  /* 0x000000ff613f7207 */ /* 0x000fc80004000000 */
[----:B------:R-:W-:Y:S01]  /*5cb0*/  ISETP.NE.AND P0, PT, R63, -0x1, PT ;  /* 0xffffffff3f00780c */ /* 0x000fe20003f05270 */
[----:B-1----:R-:W-:-:S04]  /*5cc0*/  IMAD.WIDE.U32 R56, R59, 0x4, R56 ;  /* 0x000000043b387825 */ /* 0x002fc800078e0038 */
[----:B--2---:R-:W-:Y:S01]  /*5cd0*/  IMAD.WIDE.U32 R58, R61, 0x8, R124 ;  /* 0x000000083d3a7825 */ /* 0x004fe200078e007c */
[----:B------:R-:W-:-:S04]  /*5ce0*/  IADD3 R61, PT, PT, -R60, 0x1, RZ ;  /* 0x000000013c3d7810 */ /* 0x000fc80007ffe1ff */
[----:B------:R1:W-:Y:S01]  /*5cf0*/  STG.E.64 desc[UR8][R58.64], R68 ;  /* 0x000000443a007986 */ /* 0x0003e2000c101b08 */
[----:B------:R-:W-:Y:S06]  /*5d00*/  MEMBAR.ALL.GPU ;  /* 0x0000000000007992 */ /* 0x000fec000000a000 */
[----:B------:R-:W-:-:S00]  /*5d10*/  ERRBAR ;  /* 0x00000000000079ab */ /* 0x000fc00000000000 */
[----:B------:R-:W-:Y:S06]  /*5d20*/  CGAERRBAR ;  /* 0x00000000000075ab */ /* 0x000fec0000000000 */
[----:B------:R1:W-:Y:S01]  /*5d30*/  REDG.E.ADD.S32.STRONG.GPU desc[UR8][R56.64], R61 ;  /* 0x0000003d3800798e */ /* 0x0003e2000c12e308 */
[----:B------:R-:W-:Y:S05]  /*5d40*/  @!P0 BRA `(.L_x_1381) ;  /* 0x0000000000148947 */ /* 0x000fea0003800000 */
.L_x_1382:
[----:B-1----:R-:W2:Y:S04]  /*5d50*/  LDG.E.STRONG.GPU R58, desc[UR8][R56.64] ;  /* 0x00000008383a7981 */ /* 0x002ea8000c1ef900 */
[----:B--2---:R-:W-:Y:S01]  /*5d60*/  CCTL.IVALL ;  /* 0x00000000ff00798f */ /* 0x004fe20002000000 */
[----:B------:R-:W-:Y:S05]  /*5d70*/  YIELD ;  /* 0x0000000000007946 */ /* 0x000fea0003800000 */
[----:B------:R-:W-:-:S13]  /*5d80*/  ISETP.NE.AND P0, PT, R58, R63, PT ;  /* 0x0000003f3a00720c */ /* 0x000fda0003f05270 */
[----:B------:R-:W-:Y:S05]  /*5d90*/  @P0 BRA `(.L_x_1382) ;  /* 0xfffffffc00ec0947 */ /* 0x000fea000383ffff */
.L_x_1381:
        /* <DEDUP_REMOVED lines=15> */
.L_x_1384:
[----:B------:R-:W-:Y:S02]  /*5e90*/  ISETP.EQ.OR P5, PT, RZ, UR5, P1 ;  /* 0x00000005ff007c0c */ /* 0x000fe40008fa2670 */
[----:B-1----:R-:W-:-:S04]  /*5ea0*/  IADD3 R56, PT, PT, R62, 0x1, RZ ;  /* 0x000000013e387810 */ /* 0x002fc80007ffe0ff */
[----:B------:R-:W-:-:S07]  /*5eb0*/  ISETP.EQ.OR P6, PT, R56, UR7, P1 ;  /* 0x0000000738007c0c */ /* 0x000fce0008fc2670 */
[----:B------:R-:W-:-:S06]  /*5ec0*/  @!P5 IMAD.WIDE.U32 R56, R63, 0x8, R124 ;  /* 0x000000083f38d825 */ /* 0x000fcc00078e007c */
[----:B------:R-:W0:Y:S01]  /*5ed0*/  @!P5 LDG.E.64 R56, desc[UR8][R56.64] ;  /* 0x000000083838d981 */ /* 0x000e22000c1e1b00 */
[----:B--2---:R-:W-:Y:S01]  /*5ee0*/  @!P6 IMAD.WIDE.U32 R58, R65, 0x8, R124 ;  /* 0x00000008413ae825 */ /* 0x004fe200078e007c */
        /* <DEDUP_REMOVED lines=53> */
.L_x_1383:
[----:B-1----:R-:W-:-:S04]  /*6240*/  LOP3.LUT R56, R97, 0x7, RZ, 0xc0, !PT ;  /* 0x0000000761387812 */ /* 0x002fc800078ec0ff */
[----:B------:R-:W-:-:S13]  /*6250*/  ISETP.NE.AND P0, PT, R56, RZ, PT ;  /* 0x000000ff3800720c */ /* 0x000fda0003f05270 */
        /* <DEDUP_REMOVED lines=10> */
[C---:B------:R-:W-:Y:S02]  /*6300*/  IADD3 R61, PT, PT, R64.reuse, 0x2, RZ ;  /* 0x00000002403d7810 */ /* 0x040fe40007ffe0ff */
        /* <DEDUP_REMOVED lines=9> */
[----:B--2---:R-:W-:Y:S02]  /*63a0*/  @!P3 IMAD.WIDE.U32 R58, R61, 0x8, R124 ;  /* 0x000000083d3ab825 */ /* 0x004fe400078e007c */
        /* <DEDUP_REMOVED lines=12> */
.L_x_1385:
[----:B------:R-:W-:Y:S05]  /*6470*/  @!P0 BRA `(.L_x_1380) ;  /* 0x00000000006c8947 */ /* 0x000fea0003800000 */
[----:B------:R-:W-:Y:S02]  /*6480*/  ISETP.NE.AND P0, PT, R62, 0x1, PT ;  /* 0x000000013e00780c */ /* 0x000fe40003f05270 */
[----:B------:R-:W-:-:S11]  /*6490*/  LOP3.LUT R60, R97, 0x1, RZ, 0xc0, !PT ;  /* 0x00000001613c7812 */ /* 0x000fd600078ec0ff */
[----:B------:R-:W-:Y:S05]  /*64a0*/  @!P0 BRA `(.L_x_1386) ;  /* 0x0000000000388947 */ /* 0x000fea0003800000 */
[C---:B------:R-:W-:Y:S02]  /*64b0*/  IADD3 R59, PT, PT, R64.reuse, 0x1, RZ ;  /* 0x00000001403b7810 */ /* 0x040fe40007ffe0ff */
[----:B------:R-:W-:Y:S02]  /*64c0*/  ISETP.EQ.OR P3, PT, R64, UR7, P1 ;  /* 0x0000000740007c0c */ /* 0x000fe40008f62670 */
[----:B------:R-:W-:-:S11]  /*64d0*/  ISETP.EQ.OR P0, PT, R59, UR7, P1 ;  /* 0x000000073b007c0c */ /* 0x000fd60008f02670 */
[-CC-:B------:R-:W-:Y:S02]  /*64e0*/  @!P3 IMAD R57, R64, R99.reuse, R100.reuse ;  /* 0x000000634039b224 */ /* 0x180fe400078e0264 */
[----:B------:R-:W-:Y:S02]  /*64f0*/  @!P0 IMAD R59, R59, R99, R100 ;  /* 0x000000633b3b8224 */ /* 0x000fe400078e0264 */
[----:B------:R-:W-:-:S04]  /*6500*/  @!P3 IMAD.WIDE.U32 R56, R57, 0x8, R124 ;  /* 0x000000083938b825 */ /* 0x000fc800078e007c */
[----:B--2---:R-:W-:Y:S02]  /*6510*/  @!P0 IMAD.WIDE.U32 R58, R59, 0x8, R124 ;  /* 0x000000083b3a8825 */ /* 0x004fe400078e007c */
[----:B------:R-:W0:Y:S04]  /*6520*/  @!P3 LDG.E.64 R56, desc[UR8][R56.64] ;  /* 0x000000083838b981 */ /* 0x000e28000c1e1b00 */
[----:B------:R-:W2:Y:S01]  /*6530*/  @!P0 LDG.E.64 R58, desc[UR8][R58.64] ;  /* 0x000000083a3a8981 */ /* 0x000ea2000c1e1b00 */
[----:B------:R-:W-:Y:S01]  /*6540*/  IADD3 R64, PT, PT, R64, 0x2, RZ ;  /* 0x0000000240407810 */ /* 0x000fe20007ffe0ff */
[----:B0-----:R-:W-:Y:S01]  /*6550*/  @!P3 FADD.FTZ R68, R68, R56 ;  /* 0x000000384444b221 */ /* 0x001fe20000010000 */
[----:B------:R-:W-:-:S03]  /*6560*/  @!P3 FADD.FTZ R69, R69, R57 ;  /* 0x000000394545b221 */ /* 0x000fc60000010000 */
[----:B--2---:R-:W-:Y:S01]  /*6570*/  @!P0 FADD.FTZ R68, R68, R58 ;  /* 0x0000003a44448221 */ /* 0x004fe20000010000 */
[----:B------:R-:W-:-:S07]  /*6580*/  @!P0 FADD.FTZ R69, R69, R59 ;  /* 0x0000003b45458221 */ /* 0x000fce0000010000 */
.L_x_1386:
        /* <DEDUP_REMOVED lines=9> */
.L_x_1387:
[----:B------:R-:W-:Y:S05]  /*6620*/  BSYNC.RECONVERGENT B0 ;  /* 0x0000000000007941 */ /* 0x000fea0003800200 */
.L_x_1380:
[----:B------:R-:W5:Y:S01]  /*6630*/  S2UR UR6, SR_CgaCtaId ;  /* 0x00000000000679c3 */ /* 0x000f620000008800 */
[----:B------:R-:W-:Y:S01]  /*6640*/  UMOV UR5, 0x400 ;  /* 0x0000040000057882 */ /* 0x000fe20000000000 */
[----:B------:R-:W0:Y:S01]  /*6650*/  LDCU.64 UR14, c[0x0][0x400] ;  /* 0x00008000ff0e77ac */ /* 0x000e220008000a00 */
[----:B----4-:R-:W-:Y:S01]  /*6660*/  IADD3 R67, PT, PT, R116, 0x20, RZ ;  /* 0x0000002074437810 */ /* 0x010fe20007ffe0ff */
[----:B------:R-:W-:Y:S01]  /*6670*/  FADD.FTZ R86, -R30, R86 ;  /* 0x000000561e567221 */ /* 0x000fe20000010100 */
[----:B------:R-:W-:Y:S02]  /*6680*/  IADD3 R64, PT, PT, R116, 0x40, RZ ;  /* 0x0000004074407810 */ /* 0x000fe40007ffe0ff */
[----:B--2---:R-:W-:Y:S01]  /*6690*/  SHF.R.S32.HI R58, RZ, 0x1f, R116 ;  /* 0x0000001fff3a7819 */ /* 0x004fe20000011474 */
[----:B-1----:R-:W-:Y:S01]  /*66a0*/  FMUL.FTZ R59, R86, R31 ;  /* 0x0000001f563b7220 */ /* 0x002fe20000410000 */
[----:B------:R-:W-:Y:S02]  /*66b0*/  SHF.R.S32.HI R66, RZ, 0x1f, R67 ;  /* 0x0000001fff427819 */ /* 0x000fe40000011443 */
[----:B------:R-:W-:-:S02]  /*66c0*/  SHF.R.S32.HI R63, RZ, 0x1f, R64 ;  /* 0x0000001fff3f7819 */ /* 0x000fc40000011440 */
[----:B0-----:R-:W-:Y:S02]  /*66d0*/  ISETP.GE.U32.AND P0, PT, R116, UR14, PT ;  /* 0x0000000e74007c0c */ /* 0x001fe4000bf06070 */
[----:B------:R-:W-:Y:S01]  /*66e0*/  ISETP.GE.U32.AND P3, PT, R64, UR14, PT ;  /* 0x0000000e40007c0c */ /* 0x000fe2000bf66070 */
[----:B-----5:R-:W-:Y:S01]  /*66f0*/  ULEA UR5, UR6, UR5, 0x18 ;  /* 0x0000000506057291 */ /* 0x020fe2000f8ec0ff */
[----:B------:R-:W-:Y:S02]  /*6700*/  ISETP.GE.AND.EX P0, PT, R58, UR15, PT, P0 ;  /* 0x0000000f3a007c0c */ /* 0x000fe4000bf06300 */
[----:B------:R-:W-:-:S06]  /*6710*/  ISETP.GE.AND.EX P3, PT, R63, UR15, PT, P3 ;  /* 0x0000000f3f007c0c */ /* 0x000fcc000bf66330 */
[----:B------:R-:W-:Y:S01]  /*6720*/  @!P1 STS.64 [UR5+0x90], R68 ;  /* 0x00009044ff009988 */ /* 0x000fe20008000a05 */
[----:B------:R-:W-:Y:S01]  /*6730*/  BAR.SYNC.DEFER_BLOCKING 0x0 ;  /* 0x0000000000007b1d */ /* 0x000fe20000010000 */
[----:B------:R-:W-:-:S04]  /*6740*/  ISETP.GE.U32.AND P1, PT, R67, UR14, PT ;  /* 0x0000000e43007c0c */ /* 0x000fc8000bf26070 */
[----:B------:R-:W-:Y:S01]  /*6750*/  ISETP.GE.AND.EX P1, PT, R66, UR15, PT, P1 ;  /* 0x0000000f42007c0c */ /* 0x000fe2000bf26310 */
[----:B---3--:R-:W0:Y:S01]  /*6760*/  LDS.64 R56, [UR5+0x90] ;  /* 0x00009005ff387984 */ /* 0x008e220008000a00 */
[----:B------:R-:W0:Y:S02]  /*6770*/  LDCU UR5, c[0x0][0x42c] ;  /* 0x00008580ff0577ac */ /* 0x000e240008000800 */
[----:B0-----:R-:W-:Y:S01]  /*6780*/  FMUL.FTZ R62, R56, UR5 ;  /* 0x00000005383e7c20 */ /* 0x001fe20008410000 */
[----:B------:R-:W-:Y:S01]  /*6790*/  FMUL.FTZ R65, R57, UR5 ;  /* 0x0000000539417c20 */ /* 0x000fe20008410000 */
[----:B------:R-:W-:-:S03]  /*67a0*/  FADD.FTZ R56, -R30, R87 ;  /* 0x000000571e387221 */ /* 0x000fc60000010100 */
[----:B------:R-:W-:Y:S01]  /*67b0*/  FFMA.FTZ R57, R62, R59, R65 ;  /* 0x0000003b3e397223 */ /* 0x000fe20000010041 */
        /* <DEDUP_REMOVED lines=13> */
[----:B------:R-:W-:-:S04]  /*6890*/  FADD.FTZ R69, -R69, 1 ;  /* 0x3f80000045457421 */ /* 0x000fc80000010100 */
[----:B------:R-:W-:Y:S01]  /*68a0*/  FFMA.FTZ R69, R60, R69, 1 ;  /* 0x3f8000003c457423 */ /* 0x000fe20000010045 */
[----:B-1----:R-:W-:Y:S01]  /*68b0*/  FADD.FTZ R118, -R86, 1 ;  /* 0x3f80000056767421 */ /* 0x002fe20000010100 */
[----:B------:R-:W-:Y:S02]  /*68c0*/  FMUL.FTZ R85, R85, R86 ;  /* 0x0000005655557220 */ /* 0x000fe40000410000 */
[----:B------:R-:W-:Y:S01]  /*68d0*/  FMUL.FTZ R84, R84, R69 ;  /* 0x0000004554547220 */ /* 0x000fe20000410000 */
[----:B------:R-:W-:-:S04]  /*68e0*/  FFMA.FTZ R118, R59, R118, 1 ;  /* 0x3f8000003b767423 */ /* 0x000fc80000010076 */
[----:B------:R-:W-:-:S07]  /*68f0*/  FMUL.FTZ R85, R85, R118 ;  /* 0x0000007655557220 */ /* 0x000fce0000410000 */
.L_x_1388:
[----:B------:R-:W-:Y:S01]  /*6900*/  FADD.FTZ R82, -R30, R82 ;  /* 0x000000521e527221 */ /* 0x000fe20000010100 */
[----:B------:R-:W-:Y:S01]  /*6910*/  FFMA.FTZ R60, R62, R56, R65 ;  /* 0x000000383e3c7223 */ /* 0x000fe20000010041 */
[----:B------:R-:W-:Y:S01]  /*6920*/  BSSY.RECONVERGENT B0, `(.L_x_1389) ;  /* 0x0000013000007945 */ /* 0x000fe20003800200 */
[----:B------:R-:W-:Y:S01]  /*6930*/  FFMA.FTZ R56, R54, R84, -R57 ;  /* 0x0000005436387223 */ /* 0x000fe20000010839 */
[----:B------:R-:W-:Y:S01]  /*6940*/  FADD.FTZ R70, -R30, R83 ;  /* 0x000000531e467221 */ /* 0x000fe20000010100 */
[----:B------:R-:W-:Y:S01]  /*6950*/  FMUL.FTZ R69, R82, R31 ;  /* 0x0000001f52457220 */ /* 0x000fe20000410000 */
[----:B------:R-:W-:Y:S01]  /*6960*/  FFMA.FTZ R68, R55, R85, -R60 ;  /* 0x0000005537447223 */ /* 0x000fe2000001083c */
[----:B------:R-:W-:Y:S06]  /*6970*/  @P0 BRA `(.L_x_1390) ;  /* 0x0000000000340947 */ /* 0x000fec0003800000 */
[----:B------:R-:W0:Y:S01]  /*6980*/  LDCU.64 UR16, c[0x0][0x3f8] ;  /* 0x00007f00ff1077ac */ /* 0x000e220008000a00 */
[----:B------:R-:W-:Y:S01]  /*6990*/  MOV R59, R123 ;  /* 0x0000007b003b7202 */ /* 0x000fe20000000f00 */
[----:B------:R-:W-:Y:S01]  /*69a0*/  FMUL.FTZ R56, R56, R31 ;  /* 0x0000001f38387220 */ /* 0x000fe20000410000 */
[----:B------:R-:W1:Y:S01]  /*69b0*/  LDCU.64 UR12, c[0x0][0x380] ;  /* 0x00007000ff0c77ac */ /* 0x000e620008000a00 */
[----:B0-----:R-:W-:Y:S01]  /*69c0*/  IMAD R57, R58, UR16, RZ ;  /* 0x000000103a397c24 */ /* 0x001fe2000f8e02ff */
[----:B------:R-:W-:-:S03]  /*69d0*/  MOV R58, R120 ;  /* 0x00000078003a7202 */ /* 0x000fc60000000f00 */
[C---:B------:R-:W-:Y:S02]  /*69e0*/  IMAD R57, R116.reuse, UR17, R57 ;  /* 0x0000001174397c24 */ /* 0x040fe4000f8e0239 */
[----:B------:R-:W-:-:S03]  /*69f0*/  IMAD.WIDE.U32 R58, R116, UR16, R58 ;  /* 0x00000010743a7c25 */ /* 0x000fc6000f8e003a */
[----:B-1----:R-:W-:Y:S02]  /*6a00*/  LEA R60, P0, R58, UR12, 0x2 ;  /* 0x0000000c3a3c7c11 */ /* 0x002fe4000f8010ff */
[----:B------:R-:W-:-:S04]  /*6a10*/  IADD3 R57, PT, PT, R59, R57, RZ ;  /* 0x000000393b397210 */ /* 0x000fc80007ffe0ff */
[----:B------:R-:W-:Y:S01]  /*6a20*/  LEA.HI.X R61, R58, UR13, R57, 0x2, P0 ;  /* 0x0000000d3a3d7c11 */ /* 0x000fe200080f1439 */
[----:B------:R-:W-:-:S05]  /*6a30*/  FMUL.FTZ R57, R68, R31 ;  /* 0x0000001f44397220 */ /* 0x000fca0000410000 */
[----:B------:R0:W-:Y:S02]  /*6a40*/  STG.E.64 desc[UR8][R60.64], R56 ;  /* 0x000000383c007986 */ /* 0x0001e4000c101b08 */
.L_x_1390:
[----:B------:R-:W-:Y:S05]  /*6a50*/  BSYNC.RECONVERGENT B0 ;  /* 0x0000000000007941 */ /* 0x000fea0003800200 */
.L_x_1389:
[----:B0-----:R-:W-:Y:S01]  /*6a60*/  FFMA.FTZ R57, R62, R69, R65 ;  /* 0x000000453e397223 */ /* 0x001fe20000010041 */
        /* <DEDUP_REMOVED lines=20> */
.L_x_1391:
        /* <DEDUP_REMOVED lines=18> */
[----:B------:R-:W-:-:S04]  /*6cd0*/  IADD3 R67, PT, PT, R59, R67, RZ ;  /* 0x000000433b437210 */ /* 0x000fc80007ffe0ff */
[----:B------:R-:W-:-:S05]  /*6ce0*/  LEA.HI.X R61, R58, UR17, R67, 0x2, P0 ;  /* 0x000000113a3d7c11 */ /* 0x000fca00080f1443 */
[----:B------:R0:W-:Y:S02]  /*6cf0*/  STG.E.64 desc[UR8][R60.64], R56 ;  /* 0x000000383c007986 */ /* 0x0001e4000c101b08 */
.L_x_1393:
[----:B------:R-:W-:Y:S05]  /*6d00*/  BSYNC.RECONVERGENT B0 ;  /* 0x0000000000007941 */ /* 0x000fea0003800200 */
.L_x_1392:
[----:B------:R-:W-:Y:S01]  /*6d10*/  FFMA.FTZ R69, R62, R71, R65 ;  /* 0x000000473e457223 */ /* 0x000fe20000010041 */
[----:B------:R-:W-:Y:S01]  /*6d20*/  FMUL.FTZ R70, R70, R31 ;  /* 0x0000001f46467220 */ /* 0x000fe20000410000 */
[----:B------:R-:W-:Y:S06]  /*6d30*/  @!P4 BRA `(.L_x_1394) ;  /* 0x000000000048c947 */ /* 0x000fec0003800000 */
[----:B0-----:R-:W-:Y:S01]  /*6d40*/  FFMA.FTZ R56, R54, R71, R52 ;  /* 0x0000004736387223 */ /* 0x001fe20000010034 */
        /* <DEDUP_REMOVED lines=17> */
.L_x_1394:
[----:B------:R-:W-:Y:S01]  /*6e60*/  FFMA.FTZ R58, R62, R70, R65 ;  /* 0x000000463e3a7223 */ /* 0x000fe20000010041 */
[----:B------:R-:W-:Y:S01]  /*6e70*/  BSSY.RECONVERGENT B0, `(.L_x_1395) ;  /* 0x0000013000007945 */ /* 0x000fe20003800200 */
[----:B0-----:R-:W-:Y:S01]  /*6e80*/  FFMA.FTZ R56, R54, R76, -R69 ;  /* 0x0000004c36387223 */ /* 0x001fe20000010845 */
[C---:B------:R-:W-:Y:S01]  /*6e90*/  FADD.FTZ R80, -R30.reuse, R74 ;  /* 0x0000004a1e507221 */ /* 0x040fe20000010100 */
[----:B------:R-:W-:Y:S01]  /*6ea0*/  FADD.FTZ R82, -R30, R75 ;  /* 0x0000004b1e527221 */ /* 0x000fe20000010100 */
        /* <DEDUP_REMOVED lines=15> */
.L_x_1396:
[----:B------:R-:W-:Y:S05]  /*6fa0*/  BSYNC.RECONVERGENT B0 ;  /* 0x0000000000007941 */ /* 0x000fea0003800200 */
.L_x_1395:
[C---:B------:R-:W-:Y:S01]  /*6fb0*/  FADD.FTZ R86, -R30.reuse, R7 ;  /* 0x000000071e567221 */ /* 0x040fe20000010100 */
[----:B0-----:R-:W-:Y:S01]  /*6fc0*/  FADD.FTZ R60, -R30, R19 ;  /* 0x000000131e3c7221 */ /* 0x001fe20000010100 */
[----:B------:R-:W-:Y:S01]  /*6fd0*/  IADD3 R7, PT, PT, R116, 0x60, RZ ;  /* 0x0000006074077810 */ /* 0x000fe20007ffe0ff */
[----:B------:R-:W-:Y:S01]  /*6fe0*/  FADD.FTZ R124, -R30, R3 ;  /* 0x000000031e7c7221 */ /* 0x000fe20000010100 */
[----:B------:R-:W-:Y:S01]  /*6ff0*/  IADD3 R19, PT, PT, R116, 0x80, RZ ;  /* 0x0000008074137810 */ /* 0x000fe20007ffe0ff */
[C---:B------:R-:W-:Y:S01]  /*7000*/  FADD.FTZ R76, -R30.reuse, R15 ;  /* 0x0000000f1e4c7221 */ /* 0x040fe20000010100 */
[----:B------:R-:W-:Y:S01]  /*7010*/  FADD.FTZ R66, -R30, R23 ;  /* 0x000000171e427221 */ /* 0x000fe20000010100 */
[----:B------:R-:W-:Y:S01]  /*7020*/  SHF.R.S32.HI R15, RZ, 0x1f, R115 ;  /* 0x0000001fff0f7819 */ /* 0x000fe20000011473 */
[-C--:B------:R-:W-:Y:S01]  /*7030*/  FMUL.FTZ R3, R80, R31.reuse ;  /* 0x0000001f50037220 */ /* 0x080fe20000410000 */
[----:B------:R-:W-:Y:S01]  /*7040*/  ISETP.GE.U32.AND P1, PT, R7, UR14, PT ;  /* 0x0000000e07007c0c */ /* 0x000fe2000bf26070 */
[----:B------:R-:W-:Y:S01]  /*7050*/  FMUL.FTZ R82, R82, R31 ;  /* 0x0000001f52527220 */ /* 0x000fe20000410000 */
[----:B------:R-:W-:Y:S01]  /*7060*/  ISETP.GE.U32.AND P0, PT, R19, UR14, PT ;  /* 0x0000000e13007c0c */ /* 0x000fe2000bf06070 */
[C---:B------:R-:W-:Y:S01]  /*7070*/  FADD.FTZ R64, -R30.reuse, R14 ;  /* 0x0000000e1e407221 */ /* 0x040fe20000010100 */
[----:B------:R-:W-:Y:S01]  /*7080*/  ISETP.GE.U32.AND P6, PT, R115, UR14, PT ;  /* 0x0000000e73007c0c */ /* 0x000fe2000bfc6070 */
[C---:B------:R-:W-:Y:S01]  /*7090*/  FADD.FTZ R84, -R30.reuse, R6 ;  /* 0x000000061e547221 */ /* 0x040fe20000010100 */
[----:B------:R-:W-:Y:S01]  /*70a0*/  SHF.R.S32.HI R57, RZ, 0x1f, R7 ;  /* 0x0000001fff397819 */ /* 0x000fe20000011407 */
[C---:B------:R-:W-:Y:S01]  /*70b0*/  FADD.FTZ R118, -R30.reuse, R2 ;  /* 0x000000021e767221 */ /* 0x040fe20000010100 */
[----:B------:R-:W-:Y:S01]  /*70c0*/  SHF.R.S32.HI R23, RZ, 0x1f, R19 ;  /* 0x0000001fff177819 */ /* 0x000fe20000011413 */
[----:B------:R-:W-:Y:S01]  /*70d0*/  FADD.FTZ R56, -R30, R10 ;  /* 0x0000000a1e387221 */ /* 0x000fe20000010100 */
[----:B------:R-:W-:Y:S01]  /*70e0*/  ISETP.GE.U32.AND P3, PT, R114, UR14, PT ;  /* 0x0000000e72007c0c */ /* 0x000fe2000bf66070 */
[C---:B------:R-:W-:Y:S01]  /*70f0*/  FADD.FTZ R58, -R30.reuse, R11 ;  /* 0x0000000b1e3a7221 */ /* 0x040fe20000010100 */
[----:B------:R-:W-:Y:S01]  /*7100*/  ISETP.GE.U32.AND P5, PT, R113, UR14, PT ;  /* 0x0000000e71007c0c */ /* 0x000fe2000bfa6070 */
[C---:B------:R-:W-:Y:S01]  /*7110*/  FADD.FTZ R44, -R30.reuse, R44 ;  /* 0x0000002c1e2c7221 */ /* 0x040fe20000010100 */
        /* <DEDUP_REMOVED lines=12> */
[----:B------:R-:W-:Y:S01]  /*71e0*/  ISETP.GE.AND.EX P1, PT, R57, UR15, PT, P1 ;  /* 0x0000000f39007c0c */ /* 0x000fe2000bf26310 */
[----:B------:R-:W-:Y:S01]  /*71f0*/  FADD.FTZ R30, -R30, R49 ;  /* 0x000000311e1e7221 */ /* 0x000fe20000010100 */
[----:B------:R-:W-:Y:S01]  /*7200*/  ISETP.GE.AND.EX P0, PT, R23, UR15, PT, P0 ;  /* 0x0000000f17007c0c */ /* 0x000fe2000bf06300 */
[C-C-:B------:R-:W-:Y:S01]  /*7210*/  FFMA.FTZ R41, R62.reuse, R3, R65.reuse ;  /* 0x000000033e297223 */ /* 0x140fe20000010041 */
[----:B------:R-:W-:Y:S01]  /*7220*/  ISETP.GE.AND.EX P6, PT, R15, UR15, PT, P6 ;  /* 0x0000000f0f007c0c */ /* 0x000fe2000bfc6360 */
[----:B------:R-:W-:Y:S01]  /*7230*/  FFMA.FTZ R45, R62, R82, R65 ;  /* 0x000000523e2d7223 */ /* 0x000fe20000010041 */
[----:B------:R-:W-:-:S02]  /*7240*/  ISETP.GE.AND.EX P3, PT, R96, UR15, PT, P3 ;  /* 0x0000000f60007c0c */ /* 0x000fc4000bf66330 */
[----:B------:R-:W-:Y:S01]  /*7250*/  ISETP.GE.AND.EX P5, PT, R95, UR15, PT, P5 ;  /* 0x0000000f5f007c0c */ /* 0x000fe2000bfa6350 */
[----:B------:R-:W-:-:S12]  /*7260*/  @!P4 BRA `(.L_x_1397) ;  /* 0x000000000048c947 */ /* 0x000fd80003800000 */
        /* <DEDUP_REMOVED lines=18> */
.L_x_1397:
        /* <DEDUP_REMOVED lines=17> */
.L_x_1399:
[----:B------:R-:W-:Y:S05]  /*74a0*/  BSYNC.RECONVERGENT B0 ;  /* 0x0000000000007941 */ /* 0x000fea0003800200 */
.L_x_1398:
[-C--:B------:R-:W-:Y:S01]  /*74b0*/  FMUL.FTZ R33, R84, R31.reuse ;  /* 0x0000001f54217220 */ /* 0x080fe20000410000 */
[----:B------:R-:W-:Y:S01]  /*74c0*/  FMUL.FTZ R86, R86, R31 ;  /* 0x0000001f56567220 */ /* 0x000fe20000410000 */
[----:B------:R-:W-:Y:S06]  /*74d0*/  @!P4 BRA `(.L_x_1400) ;  /* 0x000000000048c947 */ /* 0x000fec0003800000 */
        /* <DEDUP_REMOVED lines=18> */
.L_x_1400:
[--C-:B------:R-:W-:Y:S01]  /*7600*/  FFMA.FTZ R3, R62, R33, R65.reuse ;  /* 0x000000213e037223 */ /* 0x100fe20000010041 */
[-C--:B------:R-:W-:Y:S01]  /*7610*/  FMUL.FTZ R118, R118, R31.reuse ;  /* 0x0000001f76767220 */ /* 0x080fe20000410000 */
[----:B------:R-:W-:Y:S01]  /*7620*/  FMUL.FTZ R124, R124, R31 ;  /* 0x0000001f7c7c7220 */ /* 0x000fe20000410000 */
[----:B------:R-:W-:Y:S01]  /*7630*/  FFMA.FTZ R2, R62, R86, R65 ;  /* 0x000000563e027223 */ /* 0x000fe20000010041 */
[----:B------:R-:W-:Y:S01]  /*7640*/  BSSY.RECONVERGENT B0, `(.L_x_1401) ;  /* 0x0000013000007945 */ /* 0x000fe20003800200 */
[----:B------:R-:W-:Y:S01]  /*7650*/  FFMA.FTZ R8, R54, R8, -R3 ;  /* 0x0000000836087223 */ /* 0x000fe20000010803 */
[C-C-:B------:R-:W-:Y:S01]  /*7660*/  FFMA.FTZ R27, R62.reuse, R118, R65.reuse ;  /* 0x000000763e1b7223 */ /* 0x140fe20000010041 */
[----:B------:R-:W-:Y:S01]  /*7670*/  FFMA.FTZ R80, R62, R124, R65 ;  /* 0x0000007c3e507223 */ /* 0x000fe20000010041 */
[----:B0-----:R-:W-:Y:S01]  /*7680*/  FFMA.FTZ R10, R55, R9, -R2 ;  /* 0x00000009370a7223 */ /* 0x001fe20000010802 */
        /* <DEDUP_REMOVED lines=14> */
.L_x_1402:
[----:B------:R-:W-:Y:S05]  /*7770*/  BSYNC.RECONVERGENT B0 ;  /* 0x0000000000007941 */ /* 0x000fea0003800200 */
.L_x_1401:
[----:B------:R-:W-:Y:S05]  /*7780*/  @!P4 BRA `(.L_x_1403) ;  /* 0x000000000048c947 */ /* 0x000fea0003800000 */
        /* <DEDUP_REMOVED lines=18> */
.L_x_1403:
        /* <DEDUP_REMOVED lines=17> */
.L_x_1405:
[----:B------:R-:W-:Y:S05]  /*79c0*/  BSYNC.RECONVERGENT B0 ;  /* 0x0000000000007941 */ /* 0x000fea0003800200 */
.L_x_1404:
        /* <DEDUP_REMOVED lines=21> */
.L_x_1406:
[--C-:B------:R-:W-:Y:S01]  /*7b20*/  FFMA.FTZ R3, R62, R11, R65.reuse ;  /* 0x0000000b3e037223 */ /* 0x100fe20000010041 */
[-C--:B------:R-:W-:Y:S01]  /*7b30*/  FMUL.FTZ R64, R64, R31.reuse ;  /* 0x0000001f40407220 */ /* 0x080fe20000410000 */
[----:B------:R-:W-:Y:S01]  /*7b40*/  FMUL.FTZ R76, R76, R31 ;  /* 0x0000001f4c4c7220 */ /* 0x000fe20000410000 */
[----:B------:R-:W-:Y:S01]  /*7b50*/  FFMA.FTZ R2, R62, R58, R65 ;  /* 0x0000003a3e027223 */ /* 0x000fe20000010041 */
[----:B------:R-:W-:Y:S01]  /*7b60*/  BSSY.RECONVERGENT B0, `(.L_x_1407) ;  /* 0x0000013000007945 */ /* 0x000fe20003800200 */
[----:B0-----:R-:W-:Y:S01]  /*7b70*/  FFMA.FTZ R6, R54, R12, -R3 ;  /* 0x0000000c36067223 */ /* 0x001fe20000010803 */
[C-C-:B------:R-:W-:Y:S01]  /*7b80*/  FFMA.FTZ R11, R62.reuse, R64, R65.reuse ;  /* 0x000000403e0b7223 */ /* 0x140fe20000010041 */
[----:B------:R-:W-:Y:S01]  /*7b90*/  FFMA.FTZ R12, R62, R76, R65 ;  /* 0x0000004c3e0c7223 */ /* 0x000fe20000010041 */
        /* <DEDUP_REMOVED lines=15> */
.L_x_1408:
[----:B------:R-:W-:Y:S05]  /*7c90*/  BSYNC.RECONVERGENT B0 ;  /* 0x0000000000007941 */ /* 0x000fea0003800200 */
.L_x_1407:
        /* <DEDUP_REMOVED lines=19> */
.L_x_1409:
        /* <DEDUP_REMOVED lines=17> */
.L_x_1411:
[----:B------:R-:W-:Y:S05]  /*7ee0*/  BSYNC.RECONVERGENT B0 ;  /* 0x0000000000007941 */ /* 0x000fea0003800200 */
.L_x_1410:
        /* <DEDUP_REMOVED lines=21> */
.L_x_1412:
[----:B------:R-:W-:Y:S04]  /*8040*/  BSSY.RECONVERGENT B0, `(.L_x_1413) ;  /* 0x0000013000007945 */ /* 0x000fe80003800200 */
[----:B------:R-:W-:Y:S05]  /*8050*/  @P2 BRA `(.L_x_1414) ;  /* 0x0000000000442947 */ /* 0x000fea0003800000 */
[----:B------:R-:W1:Y:S01]  /*8060*/  LDCU.64 UR12, c[0x0][0x3f8] ;  /* 0x00007f00ff0c77ac */ /* 0x000e620008000a00 */
[----:B------:R-:W-:Y:S01]  /*8070*/  MOV R2, R120 ;  /* 0x0000007800027202 */ /* 0x000fe20000000f00 */
[C-C-:B0-----:R-:W-:Y:S01]  /*8080*/  FFMA.FTZ R5, R62.reuse, R11, R65.reuse ;  /* 0x0000000b3e057223 */ /* 0x141fe20000010041 */
[----:B------:R-:W-:Y:S01]  /*8090*/  MOV R3, R123 ;  /* 0x0000007b00037202 */ /* 0x000fe20000000f00 */
[----:B------:R-:W0:Y:S01]  /*80a0*/  LDCU.64 UR16, c[0x0][0x380] ;  /* 0x00007000ff1077ac */ /* 0x000e220008000a00 */
[----:B------:R-:W-:Y:S01]  /*80b0*/  FFMA.FTZ R8, R62, R14, R65 ;  /* 0x0000000e3e087223 */ /* 0x000fe20000010041 */
[----:B------:R-:W-:-:S03]  /*80c0*/  FFMA.FTZ R6, R54, R46, -R5 ;  /* 0x0000002e36067223 */ /* 0x000fc60000010805 */
[----:B------:R-:W-:Y:S01]  /*80d0*/  FFMA.FTZ R8, R55, R47, -R8 ;  /* 0x0000002f37087223 */ /* 0x000fe20000010808 */
[----:B------:R-:W-:Y:S01]  /*80e0*/  FMUL.FTZ R6, R6, R31 ;  /* 0x0000001f06067220 */ /* 0x000fe20000410000 */
[----:B-1----:R-:W-:Y:S02]  /*80f0*/  IMAD R7, R94, UR12, RZ ;  /* 0x0000000c5e077c24 */ /* 0x002fe4000f8e02ff */
[----:B------:R-:W-:-:S04]  /*8100*/  IMAD.WIDE.U32 R2, R112, UR12, R2 ;  /* 0x0000000c70027c25 */ /* 0x000fc8000f8e0002 */
[----:B------:R-:W-:Y:S01]  /*8110*/  IMAD R7, R112, UR13, R7 ;  /* 0x0000000d70077c24 */ /* 0x000fe2000f8e0207 */
[----:B0-----:R-:W-:-:S04]  /*8120*/  LEA R4, P0, R2, UR16, 0x2 ;  /* 0x0000001002047c11 */ /* 0x001fc8000f8010ff */
[----:B------:R-:W-:-:S04]  /*8130*/  IADD3 R7, PT, PT, R3, R7, RZ ;  /* 0x0000000703077210 */ /* 0x000fc80007ffe0ff */
[----:B------:R-:W-:Y:S01]  /*8140*/  LEA.HI.X R5, R2, UR17, R7, 0x2, P0 ;  /* 0x0000001102057c11 */ /* 0x000fe200080f1407 */
[----:B------:R-:W-:-:S05]  /*8150*/  FMUL.FTZ R7, R8, R31 ;  /* 0x0000001f08077220 */ /* 0x000fca0000410000 */
[----:B------:R1:W-:Y:S02]  /*8160*/  STG.E.64 desc[UR8][R4.64], R6 ;  /* 0x0000000604007986 */ /* 0x0003e4000c101b08 */
.L_x_1414:
[----:B------:R-:W-:Y:S05]  /*8170*/  BSYNC.RECONVERGENT B0 ;  /* 0x0000000000007941 */ /* 0x000fea0003800200 */
.L_x_1413:
[----:B------:R-:W-:Y:S01]  /*8180*/  UISETP.NE.AND UP0, UPT, UR10, URZ, UPT ;  /* 0x000000ff0a00728c */ /* 0x000fe2000bf05270 */
        /* <DEDUP_REMOVED lines=40> */
[----:B------:R-:W-:Y:S01]  /*8410*/  ISETP.GE.AND.EX P5, PT, R88, UR15, PT, P5 ;  /* 0x0000000f58007c0c */ /* 0x000fe2000bfa6350 */
[----:B------:R-:W-:-:S12]  /*8420*/  BRA.U !UP0, `(.L_x_1415) ;  /* 0x0000000108487547 */ /* 0x000fd8000b800000 */
        /* <DEDUP_REMOVED lines=18> */
.L_x_1415:
[----:B------:R-:W-:Y:S01]  /*8550*/  BSSY.RECONVERGENT B0, `(.L_x_1416) ;  /* 0x0000011000007945 */ /* 0x000fe20003800200 */
[----:B01----:R-:W-:Y:S01]  /*8560*/  FFMA.FTZ R6, R54, R20, -R27 ;  /* 0x0000001436067223 */ /* 0x003fe2000001081b */
        /* <DEDUP_REMOVED lines=15> */
.L_x_1417:
[----:B------:R-:W-:Y:S05]  /*8660*/  BSYNC.RECONVERGENT B0 ;  /* 0x0000000000007941 */ /* 0x000fea0003800200 */
.L_x_1416:
[----:B------:R-:W-:Y:S05]  /*8670*/  BRA.U !UP0, `(.L_x_1418) ;  /* 0x0000000108487547 */ /* 0x000fea000b800000 */
        /* <DEDUP_REMOVED lines=18> */
.L_x_1418:
        /* <DEDUP_REMOVED lines=17> */
.L_x_1420:
[----:B------:R-:W-:Y:S05]  /*88b0*/  BSYNC.RECONVERGENT B0 ;  /* 0x0000000000007941 */ /* 0x000fea0003800200 */
.L_x_1419:
        /* <DEDUP_REMOVED lines=19> */
.L_x_1421:
        /* <DEDUP_REMOVED lines=17> */
.L_x_1423:
[----:B------:R-:W-:Y:S05]  /*8b00*/  BSYNC.RECONVERGENT B0 ;  /* 0x0000000000007941 */ /* 0x000fea0003800200 */
.L_x_1422:
        /* <DEDUP_REMOVED lines=19> */
.L_x_1424:
        /* <DEDUP_REMOVED lines=8> */
[----:B------:R-:W2:Y:S01]  /*8cc0*/  LDCU.64 UR16, c[0x0][0x380] ;  /* 0x00007000ff1077ac */ /* 0x000ea20008000a00 */
[----:B------:R-:W-:Y:S01]  /*8cd0*/  FMUL.FTZ R35, R12, R31 ;  /* 0x0000001f0c237220 */ /* 0x000fe20000410000 */
[----:B0-----:R-:W-:Y:S02]  /*8ce0*/  IMAD R7, R90, UR12, RZ ;  /* 0x0000000c5a077c24 */ /* 0x001fe4000f8e02ff */
[----:B-1----:R-:W-:-:S04]  /*8cf0*/  IMAD.WIDE.U32 R4, R108, UR12, R2 ;  /* 0x0000000c6c047c25 */ /* 0x002fc8000f8e0002 */
[----:B------:R-:W-:Y:S01]  /*8d00*/  IMAD R7, R108, UR13, R7 ;  /* 0x0000000d6c077c24 */ /* 0x000fe2000f8e0207 */
[----:B--2---:R-:W-:-:S04]  /*8d10*/  LEA R2, P0, R4, UR16, 0x2 ;  /* 0x0000001004027c11 */ /* 0x004fc8000f8010ff */
[----:B------:R-:W-:-:S04]  /*8d20*/  IADD3 R7, PT, PT, R5, R7, RZ ;  /* 0x0000000705077210 */ /* 0x000fc80007ffe0ff */
[----:B------:R-:W-:-:S05]  /*8d30*/  LEA.HI.X R3, R4, UR17, R7, 0x2, P0 ;  /* 0x0000001104037c11 */ /* 0x000fca00080f1407 */
[----:B------:R2:W-:Y:S02]  /*8d40*/  STG.E.64 desc[UR8][R2.64], R34 ;  /* 0x0000002202007986 */ /* 0x0005e4000c101b08 */
.L_x_1426:
[----:B------:R-:W-:Y:S05]  /*8d50*/  BSYNC.RECONVERGENT B0 ;  /* 0x0000000000007941 */ /* 0x000fea0003800200 */
.L_x_1425:
[----:B------:R-:W-:Y:S05]  /*8d60*/  BRA.U !UP0, `(.L_x_1427) ;  /* 0x0000000108487547 */ /* 0x000fea000b800000 */
[----:B------:R-:W-:Y:S01]  /*8d70*/  FFMA.FTZ R36, R54, R36, R52 ;  /* 0x0000002436247223 */ /* 0x000fe20000010034 */
[----:B------:R-:W-:-:S03]  /*8d80*/  FFMA.FTZ R74, R55, R74, R53 ;  /* 0x0000004a374a7223 */ /* 0x000fc60000010035 */
[----:B--2---:R-:W-:Y:S01]  /*8d90*/  FMUL.FTZ R2, R36, -1.4426950216293334961 ;  /* 0xbfb8aa3b24027820 */ /* 0x004fe20000410000 */
        /* <DEDUP_REMOVED lines=15> */
.L_x_1427:
[----:B------:R-:W-:Y:S01]  /*8e90*/  BSSY.RECONVERGENT B0, `(.L_x_1428) ;  /* 0x0000011000007945 */ /* 0x000fe20003800200 */
[----:B------:R-:W-:Y:S01]  /*8ea0*/  FFMA.FTZ R38, R54, R38, -R13 ;  /* 0x0000002636267223 */ /* 0x000fe2000001080d */
[----:B------:R-:W-:Y:S02]  /*8eb0*/  FFMA.FTZ R10, R55, R39, -R10 ;  /* 0x00000027370a7223 */ /* 0x000fe4000001080a */
[----:B------:R-:W-:Y:S05]  /*8ec0*/  @P4 BRA `(.L_x_1429) ;  /* 0x0000000000344947 */ /* 0x000fea0003800000 */
[----:B------:R-:W0:Y:S01]  /*8ed0*/  LDCU.64 UR12, c[0x0][0x3f8] ;  /* 0x00007f00ff0c77ac */ /* 0x000e220008000a00 */
[----:B--2---:R-:W-:Y:S01]  /*8ee0*/  MOV R2, R120 ;  /* 0x0000007800027202 */ /* 0x004fe20000000f00 */
        /* <DEDUP_REMOVED lines=11> */
.L_x_1429:
[----:B------:R-:W-:Y:S05]  /*8fa0*/  BSYNC.RECONVERGENT B0 ;  /* 0x0000000000007941 */ /* 0x000fea0003800200 */
.L_x_1428:
[----:B------:R-:W-:Y:S05]  /*8fb0*/  BRA.U !UP0, `(.L_x_1430) ;  /* 0x0000000108487547 */ /* 0x000fea000b800000 */
[----:B------:R-:W-:Y:S01]  /*8fc0*/  FFMA.FTZ R40, R54, R40, R52 ;  /* 0x0000002836287223 */ /* 0x000fe20000010034 */
[----:B------:R-:W-:-:S03]  /*8fd0*/  FFMA.FTZ R78, R55, R78, R53 ;  /* 0x0000004e374e7223 */ /* 0x000fc60000010035 */
[----:B--23--:R-:W-:Y:S01]  /*8fe0*/  FMUL.FTZ R2, R40, -1.4426950216293334961 ;  /* 0xbfb8aa3b28027820 */ /* 0x00cfe20000410000 */
        /* <DEDUP_REMOVED lines=15> */
.L_x_1430:
[----:B------:R-:W-:Y:S01]  /*90e0*/  BSSY.RECONVERGENT B0, `(.L_x_1431) ;  /* 0x0000011000007945 */ /* 0x000fe20003800200 */
[----:B------:R-:W-:Y:S01]  /*90f0*/  FFMA.FTZ R42, R54, R42, -R11 ;  /* 0x0000002a362a7223 */ /* 0x000fe2000001080b */
[----:B------:R-:W-:Y:S02]  /*9100*/  FFMA.FTZ R8, R55, R43, -R8 ;  /* 0x0000002b37087223 */ /* 0x000fe40000010808 */
[----:B------:R-:W-:Y:S05]  /*9110*/  @P5 BRA `(.L_x_1432) ;  /* 0x0000000000345947 */ /* 0x000fea0003800000 */
[----:B------:R-:W0:Y:S01]  /*9120*/  LDCU.64 UR12, c[0x0][0x3f8] ;  /* 0x00007f00ff0c77ac */ /* 0x000e220008000a00 */
[----:B--23--:R-:W-:Y:S01]  /*9130*/  MOV R2, R120 ;  /* 0x0000007800027202 */ /* 0x00cfe20000000f00 */
        /* <DEDUP_REMOVED lines=11> */
.L_x_1432:
[----:B------:R-:W-:Y:S05]  /*91f0*/  BSYNC.RECONVERGENT B0 ;  /* 0x0000000000007941 */ /* 0x000fea0003800200 */
.L_x_1431:
[----:B------:R-:W-:Y:S05]  /*9200*/  BRA.U !UP0, `(.L_x_1433) ;  /* 0x0000000108487547 */ /* 0x000fea000b800000 */
[----:B------:R-:W-:Y:S01]  /*9210*/  FFMA.FTZ R48, R54, R48, R52 ;  /* 0x0000003036307223 */ /* 0x000fe20000010034 */
[----:B------:R-:W-:-:S03]  /*9220*/  FFMA.FTZ R30, R55, R30, R53 ;  /* 0x0000001e371e7223 */ /* 0x000fc60000010035 */
[----:B--234-:R-:W-:Y:S01]  /*9230*/  FMUL.FTZ R2, R48, -1.4426950216293334961 ;  /* 0xbfb8aa3b30027820 */ /* 0x01cfe20000410000 */
        /* <DEDUP_REMOVED lines=15> */
.L_x_1433:
[----:B------:R-:W-:Y:S01]  /*9330*/  ISETP.GE.AND.EX P3, PT, R0, UR15, PT, P3 ;  /* 0x0000000f00007c0c */ /* 0x000fe2000bf66330 */
[----:B------:R-:W-:Y:S01]  /*9340*/  FFMA.FTZ R50, R54, R50, -R9 ;  /* 0x0000003236327223 */ /* 0x000fe20000010809 */
[----:B------:R-:W-:Y:S01]  /*9350*/  FFMA.FTZ R62, R55, R51, -R62 ;  /* 0x00000033373e7223 */ /* 0x000fe2000001083e */
[----:B------:R-:W-:Y:S02]  /*9360*/  BSSY.RECONVERGENT B0, `(.L_x_1434) ;  /* 0x000000e000007945 */ /* 0x000fe40003800200 */
[-C--:B------:R-:W-:Y:S01]  /*9370*/  FMUL.FTZ R50, R50, R31.reuse ;  /* 0x0000001f32327220 */ /* 0x080fe20000410000 */
[----:B------:R-:W-:-:S07]  /*9380*/  FMUL.FTZ R51, R62, R31 ;  /* 0x0000001f3e337220 */ /* 0x000fce0000410000 */
[----:B------:R-:W-:Y:S05]  /*9390*/  @P3 BRA `(.L_x_1435) ;  /* 0x0000000000283947 */ /* 0x000fea0003800000 */
[----:B------:R-:W2:Y:S01]  /*93a0*/  LDCU.64 UR12, c[0x0][0x3f8] ;  /* 0x00007f00ff0c77ac */ /* 0x000ea20008000a00 */
[----:B------:R-:W-:Y:S01]  /*93b0*/  MOV R121, R123 ;  /* 0x0000007b00797202 */ /* 0x000fe20000000f00 */
[----:B------:R-:W5:Y:S01]  /*93c0*/  LDCU.64 UR14, c[0x0][0x380] ;  /* 0x00007000ff0e77ac */ /* 0x000f620008000a00 */
[----:B--234-:R-:W-:Y:S02]  /*93d0*/  IMAD R2, R0, UR12, RZ ;  /* 0x0000000c00027c24 */ /* 0x01cfe4000f8e02ff */
[----:B------:R-:W-:-:S04]  /*93e0*/  IMAD.WIDE.U32 R120, R105, UR12, R120 ;  /* 0x0000000c69787c25 */ /* 0x000fc8000f8e0078 */
[----:B------:R-:W-:Y:S01]  /*93f0*/  IMAD R3, R105, UR13, R2 ;  /* 0x0000000d69037c24 */ /* 0x000fe2000f8e0202 */
[----:B-----5:R-:W-:-:S04]  /*9400*/  LEA R2, P0, R120, UR14, 0x2 ;  /* 0x0000000e78027c11 */ /* 0x020fc8000f8010ff */
[----:B------:R-:W-:-:S04]  /*9410*/  IADD3 R3, PT, PT, R121, R3, RZ ;  /* 0x0000000379037210 */ /* 0x000fc80007ffe0ff */
[----:B------:R-:W-:-:S05]  /*9420*/  LEA.HI.X R3, R120, UR15, R3, 0x2, P0 ;  /* 0x0000000f78037c11 */ /* 0x000fca00080f1403 */
[----:B------:R2:W-:Y:S02]  /*9430*/  STG.E.64 desc[UR8][R2.64], R50 ;  /* 0x0000003202007986 */ /* 0x0005e4000c101b08 */
.L_x_1435:
[----:B------:R-:W-:Y:S05]  /*9440*/  BSYNC.RECONVERGENT B0 ;  /* 0x0000000000007941 */ /* 0x000fea0003800200 */
.L_x_1434:
[----:B------:R-:W-:Y:S02]  /*9450*/  IADD3 R102, PT, PT, R99, R102, RZ ;  /* 0x0000006663667210 */ /* 0x000fe40007ffe0ff */
[----:B------:R-:W-:Y:S02]  /*9460*/  IADD3 R103, PT, PT, R103, 0x1, RZ ;  /* 0x0000000167677810 */ /* 0x000fe40007ffe0ff */
[----:B------:R-:W-:-:S13]  /*9470*/  ISETP.GE.AND P0, PT, R102, UR4, PT ;  /* 0x0000000466007c0c */ /* 0x000fda000bf06270 */
[----:B------:R-:W-:Y:S05]  /*9480*/  @!P0 BRA `(.L_x_1436) ;  /* 0xffffff6c009c8947 */ /* 0x000fea000383ffff */
.L_x_1369:
[----:B01----:R-:W0:Y:S01]  /*9490*/  LDC R4, c[0x0][0x370] ;  /* 0x0000dc00ff047b82 */ /* 0x003e220000000800 */
[----:B------:R-:W-:Y:S01]  /*94a0*/  ISETP.NE.AND P2, PT, R101, RZ, PT ;  /* 0x000000ff6500720c */ /* 0x000fe20003f45270 */
[----:B------:R-:W-:Y:S06]  /*94b0*/  BSSY.RECONVERGENT B0, `(.L_x_1437) ;  /* 0x0000011000007945 */ /* 0x000fec0003800200 */
[----:B------:R-:W1:Y:S08]  /*94c0*/  LDC R7, c[0x0][0x374] ;  /* 0x0000dd00ff077b82 */ /* 0x000e700000000800 */
[----:B--234-:R-:W2:Y:S01]  /*94d0*/  LDC.64 R2, c[0x0][0x3c8] ;  /* 0x0000f200ff027b82 */ /* 0x01cea20000000a00 */
[----:B0-----:R-:W-:-:S02]  /*94e0*/  ISETP.NE.AND P1, PT, R4, 0x1, PT ;  /* 0x000000010400780c */ /* 0x001fc40003f25270 */
[----:B------:R-:W-:Y:S02]  /*94f0*/  IADD3 R6, PT, PT, R4, -0x1, RZ ;  /* 0xffffffff04067810 */ /* 0x000fe40007ffe0ff */
[C---:B-1----:R-:W-:Y:S02]  /*9500*/  IADD3 R5, PT, PT, R7.reuse, -0x1, RZ ;  /* 0xffffffff07057810 */ /* 0x042fe40007ffe0ff */
[----:B------:R-:W-:Y:S02]  /*9510*/  SHF.L.U32 R0, R7, 0x1, RZ ;  /* 0x0000000107007819 */ /* 0x000fe400000006ff */
[----:B------:R-:W-:Y:S02]  /*9520*/  ISETP.NE.AND P0, PT, R100, R5, PT ;  /* 0x000000056400720c */ /* 0x000fe40003f05270 */
[----:B------:R-:W-:Y:S02]  /*9530*/  SEL R5, R0, RZ, P1 ;  /* 0x000000ff00057207 */ /* 0x000fe40000800000 */
[----:B------:R-:W-:-:S03]  /*9540*/  ISETP.NE.OR P0, PT, R6, UR7, P0 ;  /* 0x0000000706007c0c */ /* 0x000fc60008705670 */
[----:B--2---:R-:W-:Y:S01]  /*9550*/  IMAD.WIDE.U32 R2, R5, 0x4, R2 ;  /* 0x0000000405027825 */ /* 0x004fe200078e0002 */
[----:B------:R-:W-:Y:S09]  /*9560*/  @P2 BRA `(.L_x_1438) ;  /* 0x0000000000142947 */ /* 0x000ff20003800000 */
[----:B------:R-:W-:Y:S01]  /*9570*/  HFMA2 R5, -RZ, RZ, 0, 5.9604644775390625e-08 ;  /* 0x00000001ff057431 */ /* 0x000fe200000001ff */
[----:B------:R-:W-:Y:S06]  /*9580*/  MEMBAR.ALL.GPU ;  /* 0x0000000000007992 */ /* 0x000fec000000a000 */
[----:B------:R-:W-:-:S00]  /*9590*/  ERRBAR ;  /* 0x00000000000079ab */ /* 0x000fc00000000000 */
[----:B------:R-:W-:Y:S06]  /*95a0*/  CGAERRBAR ;  /* 0x00000000000075ab */ /* 0x000fec0000000000 */
[----:B------:R0:W-:Y:S02]  /*95b0*/  REDG.E.ADD.S32.STRONG.GPU desc[UR8][R2.64], R5 ;  /* 0x000000050200798e */ /* 0x0001e4000c12e308 */
.L_x_1438:
[----:B------:R-:W-:Y:S05]  /*95c0*/  BSYNC.RECONVERGENT B0 ;  /* 0x0000000000007941 */ /* 0x000fea0003800200 */
.L_x_1437:
[----:B------:R-:W-:Y:S05]  /*95d0*/  @P0 EXIT ;  /* 0x000000000000094d */ /* 0x000fea0003800000 */
[----:B------:R-:W-:Y:S05]  /*95e0*/  @P2 BRA `(.L_x_1439) ;  /* 0x0000000000202947 */ /* 0x000fea0003800000 */
[----:B------:R-:W-:-:S05]  /*95f0*/  IMAD R0, R4, R7, RZ ;  /* 0x0000000704007224 */ /* 0x000fca00078e02ff */
[----:B------:R-:W-:-:S13]  /*9600*/  ISETP.NE.AND P0, PT, R0, -0x1, PT ;  /* 0xffffffff0000780c */ /* 0x000fda0003f05270 */
[----:B------:R-:W-:Y:S05]  /*9610*/  @!P0 BRA `(.L_x_1439) ;  /* 0x0000000000148947 */ /* 0x000fea0003800000 */
.L_x_1440:
[----:B0-----:R-:W2:Y:S04]  /*9620*/  LDG.E.STRONG.GPU R5, desc[UR8][R2.64] ;  /* 0x0000000802057981 */ /* 0x001ea8000c1ef900 */
[----:B--2---:R-:W-:Y:S01]  /*9630*/  CCTL.IVALL ;  /* 0x00000000ff00798f */ /* 0x004fe20002000000 */
[----:B------:R-:W-:Y:S05]  /*9640*/  YIELD ;  /* 0x0000000000007946 */ /* 0x000fea0003800000 */
[----:B------:R-:W-:-:S13]  /*9650*/  ISETP.NE.AND P0, PT, R5, R0, PT ;  /* 0x000000000500720c */ /* 0x000fda0003f05270 */
[----:B------:R-:W-:Y:S05]  /*9660*/  @P0 BRA `(.L_x_1440) ;  /* 0xfffffffc00ec0947 */ /* 0x000fea000383ffff */
.L_x_1439:
        /* <DEDUP_REMOVED lines=74> */
.L_x_1443:
        /* <DEDUP_REMOVED lines=29> */
.L_x_1442:
[----:B------:R-:W-:Y:S05]  /*9ce0*/  BSYNC.RECONVERGENT B0 ;  /* 0x0000000000007941 */ /* 0x000fea0003800200 */
.L_x_1441:
        /* <DEDUP_REMOVED lines=10> */
.L_x_1444:
[C---:B0-----:R-:W-:Y:S02]  /*9d90*/  SHF.L.U32 R16, R101.reuse, 0x2, RZ ;  /* 0x0000000265107819 */ /* 0x041fe400000006ff */
[----:B------:R-:W-:Y:S02]  /*9da0*/  SHF.L.U64.HI R2, R101, 0x2, R28 ;  /* 0x0000000265027819 */ /* 0x000fe4000001021c */
[----:B-1----:R-:W-:-:S04]  /*9db0*/  IADD3 R4, P0, PT, R16, UR4, RZ ;  /* 0x0000000410047c10 */ /* 0x002fc8000ff1e0ff */
[----:B------:R-:W-:Y:S02]  /*9dc0*/  IADD3.X R5, PT, PT, R2, UR5, RZ, P0, !PT ;  /* 0x0000000502057c10 */ /* 0x000fe400087fe4ff */
[C---:B------:R-:W-:Y:S02]  /*9dd0*/  IADD3 R6, P0, PT, R4.reuse, R35, RZ ;  /* 0x0000002304067210 */ /* 0x040fe40007f1e0ff */
[C---:B----4-:R-:W-:Y:S01]  /*9de0*/  IADD3 R10, P1, PT, R4.reuse, R39, RZ ;  /* 0x00000027040a7210 */ /* 0x050fe20007f3e0ff */
        /* <DEDUP_REMOVED lines=12> */
[----:B--2---:R-:W-:Y:S02]  /*9eb0*/  IADD3 R12, P0, PT, R14, UR6, RZ ;  /* 0x000000060e0c7c10 */ /* 0x004fe4000ff1e0ff */
[----:B0-----:R-:W-:Y:S02]  /*9ec0*/  LOP3.LUT R4, R28, 0x3, RZ, 0xc0, !PT ;  /* 0x000000031c047812 */ /* 0x001fe400078ec0ff */
[----:B---3--:R-:W-:Y:S02]  /*9ed0*/  IADD3 R14, P1, PT, R14, UR10, RZ ;  /* 0x0000000a0e0e7c10 */ /* 0x008fe4000ff3e0ff */
[----:B------:R-:W-:Y:S02]  /*9ee0*/  LOP3.LUT R2, R2, 0x3, RZ, 0xc0, !PT ;  /* 0x0000000302027812 */ /* 0x000fe400078ec0ff */
[----:B------:R-:W-:Y:S02]  /*9ef0*/  IADD3 R16, P2, PT, R16, UR4, RZ ;  /* 0x0000000410107c10 */ /* 0x000fe4000ff5e0ff */
        /* <DEDUP_REMOVED lines=59> */
.L_x_1445:
        /* <DEDUP_REMOVED lines=13> */
.L_x_3434:


//--------------------- .text._Z35group_norm_nhwc_bwd_one_pass_kernelI11Fp32IOBf16WLi64ELi30ELi480EEv26Group_norm_nhwc_bwd_params --------------------------
	.section	.text._Z35group_norm_nhwc_bwd_one_pass_kernelI11Fp32IOBf16WLi64ELi30ELi480EEv26Group_norm_nhwc_bwd_params,"ax",@progbits
	.align	128
        .global         _Z35group_norm_nhwc_bwd_one_pass_kernelI11Fp32IOBf16WLi64ELi30ELi480EEv26Group_norm_nhwc_bwd_params
        .type           _Z35group_norm_nhwc_bwd_one_pass_kernelI11Fp32IOBf16WLi64ELi30ELi480EEv26Group_norm_nhwc_bwd_params,@function
        .size           _Z35group_norm_nhwc_bwd_one_pass_kernelI11Fp32IOBf16WLi64ELi30ELi480EEv26Group_norm_nhwc_bwd_params,(.L_x_3435 - _Z35group_norm_nhwc_bwd_one_pass_kernelI11Fp32IOBf16WLi64ELi30ELi480EEv26Group_norm_nhwc_bwd_params)
        .other          _Z35group_norm_nhwc_bwd_one_pass_kernelI11Fp32IOBf16WLi64ELi30ELi480EEv26Group_norm_nhwc_bwd_params,@"STO_CUDA_ENTRY STV_DEFAULT"
_Z35group_norm_nhwc_bwd_one_pass_kernelI11Fp32IOBf16WLi64ELi30ELi480EEv26Group_norm_nhwc_bwd_params:
.text._Z35group_norm_nhwc_bwd_one_pass_kernelI11Fp32IOBf16WLi64ELi30ELi480EEv26Group_norm_nhwc_bwd_params:
        /* <DEDUP_REMOVED lines=32> */
[----:B------:R-:W-:Y:S01]  /*0200*/  UIMAD UR12, UR27, 0x5, UR5 ;  /* 0x000000051b0c78a4 */ /* 0x000fe2000f8e0205 */
[----:B------:R-:W-:Y:S01]  /*0210*/  IADD3 R0, PT, PT, R0, R49, RZ ;  /* 0x0000003100007210 */ /* 0x000fe20007ffe0ff */
[----:B------:R-:W-:Y:S01]  /*0220*/  ULEA UR13, UR27, UR5, 0x2 ;  /* 0x000000051b0d7291 */ /* 0x000fe2000f8e10ff */
[----:B------:R-:W-:Y:S01]  /*0230*/  IADD3 R50, PT, PT, R54, 0x20, RZ ;  /* 0x0000002036327810 */ /* 0x000fe20007ffe0ff */
[----:B----4-:R-:W-:Y:S01]  /*0240*/  ULEA UR4, UR6, UR4, 0x18 ;  /* 0x0000000406047291 */ /* 0x010fe2000f8ec0ff */
[----:B------:R-:W-:Y:S01]  /*0250*/  SHF.L.U32 R0, R0, 0x1, RZ ;  /* 0x0000000100007819 */ /* 0x000fe200000006ff */
[----:B------:R-:W-:Y:S01]  /*0260*/  ULEA UR9, UR6, UR9, 0x18 ;  /* 0x0000000906097291 */ /* 0x000fe2000f8ec0ff */
[----:B------:R-:W-:Y:S01]  /*0270*/  SHF.R.S32.HI R47, RZ, 0x1f, R54 ;  /* 0x0000001fff2f7819 */ /* 0x000fe20000011436 */
[----:B------:R-:W-:Y:S01]  /*0280*/  UIMAD UR14, UR27, 0x3, UR5 ;  /* 0x000000031b0e78a4 */ /* 0x000fe2000f8e0205 */
[----:B------:R-:W-:Y:S01]  /*0290*/  SHF.R.S32.HI R45, RZ, 0x1f, R50 ;  /* 0x0000001fff2d7819 */ /* 0x000fe20000011432 */
[----:B------:R-:W-:Y:S01]  /*02a0*/  ULEA UR15, UR27, UR5, 0x1 ;  /* 0x000000051b0f7291 */ /* 0x000fe2000f8e08ff */
[----:B------:R-:W-:Y:S01]  /*02b0*/  LOP3.LUT R48, R0, 0xffff, RZ, 0xc0, !PT ;  /* 0x0000ffff00307812 */ /* 0x000fe200078ec0ff */
[----:B---3--:R-:W-:Y:S01]  /*02c0*/  ULOP3.LUT UR32, UR29, 0x7, URZ, 0xc0, !UPT ;  /* 0x000000071d207892 */ /* 0x008fe2000f8ec0ff */
[----:B------:R-:W-:Y:S01]  /*02d0*/  LEA R53, R49, UR4, 0x4 ;  /* 0x0000000431357c11 */ /* 0x000fe2000f8e20ff */
[----:B------:R-:W-:Y:S01]  /*02e0*/  ULOP3.LUT UR31, UR29, 0x7ffffff8, URZ, 0xc0, !UPT ;  /* 0x7ffffff81d1f7892 */ /* 0x000fe2000f8ec0ff */
[----:B-1----:R-:W-:-:S11]  /*02f0*/  UMOV UR4, URZ ;  /* 0x000000ff00047c82 */ /* 0x002fd60008000000 */
.L_x_1471:
[----:B0-----:R-:W0:Y:S01]  /*0300*/  LDC R6, c[0x0][0x410] ;  /* 0x00010400ff067b82 */ /* 0x001e220000000800 */
[----:B------:R-:W1:Y:S01]  /*0310*/  LDCU.64 UR6, c[0x0][0x3b8] ;  /* 0x00007700ff0677ac */ /* 0x000e620008000a00 */
[----:B------:R-:W2:Y:S01]  /*0320*/  LDCU.128 UR20, c[0x0][0x400] ;  /* 0x00008000ff1477ac */ /* 0x000ea20008000c00 */
[----:B-1----:R-:W-:Y:S01]  /*0330*/  UIMAD.WIDE UR6, UR16, 0x8, UR6 ;  /* 0x00000008100678a5 */ /* 0x002fe2000f8e0206 */
[----:B0-----:R-:W-:-:S05]  /*0340*/  IABS R5, R6 ;  /* 0x0000000600057213 */ /* 0x001fca0000000000 */
[----:B------:R-:W-:Y:S01]  /*0350*/  MOV R12, UR6 ;  /* 0x00000006000c7c02 */ /* 0x000fe20008000f00 */
[----:B------:R-:W0:Y:S01]  /*0360*/  I2F.RP R0, R5 ;  /* 0x0000000500007306 */ /* 0x000e220000209400 */
[----:B------:R-:W-:-:S06]  /*0370*/  MOV R13, UR7 ;  /* 0x00000007000d7c02 */ /* 0x000fcc0008000f00 */
[----:B------:R-:W3:Y:S01]  /*0380*/  LDG.E.64 R12, desc[UR24][R12.64] ;  /* 0x000000180c0c7981 */ /* 0x000ee2000c1e1b00 */
[----:B0-----:R-:W0:Y:S02]  /*0390*/  MUFU.RCP R0, R0 ;  /* 0x0000000000007308 */ /* 0x001e240000001000 */
[----:B0-----:R-:W-:-:S06]  /*03a0*/  IADD3 R2, PT, PT, R0, 0xffffffe, RZ ;  /* 0x0ffffffe00027810 */ /* 0x001fcc0007ffe0ff */
[----:B------:R0:W1:Y:S02]  /*03b0*/  F2I.FTZ.U32.TRUNC.NTZ R3, R2 ;  /* 0x0000000200037305 */ /* 0x000064000021f000 */
[----:B0-----:R-:W-:Y:S01]  /*03c0*/  HFMA2 R2, -RZ, RZ, 0, 0 ;  /* 0x00000000ff027431 */ /* 0x001fe200000001ff */
[----:B-1----:R-:W-:-:S05]  /*03d0*/  IADD3 R4, PT, PT, RZ, -R3, RZ ;  /* 0x80000003ff047210 */ /* 0x002fca0007ffe0ff */
[----:B------:R-:W-:Y:S01]  /*03e0*/  IMAD R7, R4, R5, RZ ;  /* 0x0000000504077224 */ /* 0x000fe200078e02ff */
[----:B------:R-:W-:-:S03]  /*03f0*/  IABS R4, UR16 ;  /* 0x0000001000047c13 */ /* 0x000fc60008000000 */
[----:B------:R-:W-:-:S06]  /*0400*/  IMAD.HI.U32 R3, R3, R7, R2 ;  /* 0x0000000703037227 */ /* 0x000fcc00078e0002 */
[----:B------:R-:W-:-:S05]  /*0410*/  IMAD.HI.U32 R3, R3, R4, RZ ;  /* 0x0000000403037227 */ /* 0x000fca00078e00ff */
[----:B------:R-:W-:-:S05]  /*0420*/  IADD3 R0, PT, PT, -R3, RZ, RZ ;  /* 0x000000ff03007210 */ /* 0x000fca0007ffe1ff */
[----:B------:R-:W-:-:S05]  /*0430*/  IMAD R0, R5, R0, R4 ;  /* 0x0000000005007224 */ /* 0x000fca00078e0204 */
[----:B------:R-:W-:Y:S02]  /*0440*/  ISETP.GT.U32.AND P1, PT, R5, R0, PT ;  /* 0x000000000500720c */ /* 0x000fe40003f24070 */
[----:B------:R-:W-:-:S11]  /*0450*/  ISETP.LE.AND P2, PT, RZ, UR16, PT ;  /* 0x00000010ff007c0c */ /* 0x000fd6000bf43270 */
[----:B------:R-:W-:-:S04]  /*0460*/  @!P1 IADD3 R0, PT, PT, R0, -R5, RZ ;  /* 0x8000000500009210 */ /* 0x000fc80007ffe0ff */
[CC--:B------:R-:W-:Y:S02]  /*0470*/  ISETP.GE.U32.AND P4, PT, R0.reuse, R5.reuse, PT ;  /* 0x000000050000720c */ /* 0x0c0fe40003f86070 */
[-C--:B------:R-:W-:Y:S02]  /*0480*/  ISETP.GT.U32.AND P5, PT, R5, R0.reuse, PT ;  /* 0x000000000500720c */ /* 0x080fe40003fa4070 */
[----:B------:R-:W-:Y:S02]  /*0490*/  IADD3 R5, PT, PT, R0, -R5, RZ ;  /* 0x8000000500057210 */ /* 0x000fe40007ffe0ff */
[----:B--2---:R-:W-:Y:S02]  /*04a0*/  ISETP.GE.U32.AND P0, PT, R54, UR20, PT ;  /* 0x0000001436007c0c */ /* 0x004fe4000bf06070 */
[----:B------:R-:W-:Y:S02]  /*04b0*/  @!P1 IADD3 R3, PT, PT, R3, 0x1, RZ ;  /* 0x0000000103039810 */ /* 0x000fe40007ffe0ff */
[----:B------:R-:W-:-:S02]  /*04c0*/  SEL R0, R5, R0, !P5 ;  /* 0x0000000005007207 */ /* 0x000fc40006800000 */
[----:B------:R-:W-:Y:S02]  /*04d0*/  LOP3.LUT R2, R6, UR16, RZ, 0x3c, !PT ;  /* 0x0000001006027c12 */ /* 0x000fe4000f8e3cff */
[----:B------:R-:W-:Y:S02]  /*04e0*/  ISETP.GE.AND.EX P0, PT, R47, UR21, PT, P0 ;  /* 0x000000152f007c0c */ /* 0x000fe4000bf06300 */
[----:B------:R-:W-:Y:S02]  /*04f0*/  ISETP.GE.U32.AND P1, PT, R50, UR20, PT ;  /* 0x0000001432007c0c */ /* 0x000fe4000bf26070 */
[----:B------:R-:W-:Y:S02]  /*0500*/  @P4 IADD3 R3, PT, PT, R3, 0x1, RZ ;  /* 0x0000000103034810 */ /* 0x000fe40007ffe0ff */
[----:B------:R-:W-:Y:S02]  /*0510*/  ISETP.NE.AND P4, PT, R6, RZ, PT ;  /* 0x000000ff0600720c */ /* 0x000fe40003f85270 */
[----:B------:R-:W-:-:S02]  /*0520*/  LOP3.LUT R5, RZ, R6, RZ, 0x33, !PT ;  /* 0x00000006ff057212 */ /* 0x000fc400078e33ff */
[----:B------:R-:W-:Y:S02]  /*0530*/  @!P2 IADD3 R0, PT, PT, -R0, RZ, RZ ;  /* 0x000000ff0000a210 */ /* 0x000fe40007ffe1ff */
[----:B------:R-:W-:Y:S01]  /*0540*/  ISETP.GE.AND P3, PT, R2, RZ, PT ;  /* 0x000000ff0200720c */ /* 0x000fe20003f66270 */
[----:B------:R-:W0:Y:S01]  /*0550*/  @!P0 LDC.64 R8, c[0x0][0x3f8] ;  /* 0x0000fe00ff088b82 */ /* 0x000e220000000a00 */
[----:B------:R-:W-:Y:S02]  /*0560*/  ISETP.GE.AND.EX P1, PT, R45, UR21, PT, P1 ;  /* 0x000000152d007c0c */ /* 0x000fe4000bf26310 */
[----:B------:R-:W-:-:S05]  /*0570*/  SEL R4, R5, R0, !P4 ;  /* 0x0000000005047207 */ /* 0x000fca0006000000 */
[----:B------:R-:W-:Y:S01]  /*0580*/  IMAD R27, R4, 0x1e, RZ ;  /* 0x0000001e041b7824 */ /* 0x000fe200078e02ff */
[----:B------:R-:W1:Y:S03]  /*0590*/  @!P0 LDC.64 R20, c[0x0][0x3a0] ;  /* 0x0000e800ff148b82 */ /* 0x000e660000000a00 */
[----:B------:R-:W-:Y:S02]  /*05a0*/  @!P3 IADD3 R3, PT, PT, -R3, RZ, RZ ;  /* 0x000000ff0303b210 */ /* 0x000fe40007ffe1ff */
[----:B------:R-:W-:-:S03]  /*05b0*/  IADD3 R56, P2, PT, R48, R27, RZ ;  /* 0x0000001b30387210 */ /* 0x000fc60007f5e0ff */
[----:B------:R-:W2:Y:S01]  /*05c0*/  @!P1 LDC.64 R10, c[0x0][0x3f8] ;  /* 0x0000fe00ff0a9b82 */ /* 0x000ea20000000a00 */
[----:B------:R-:W-:Y:S02]  /*05d0*/  SEL R3, R5, R3, !P4 ;  /* 0x0000000305037207 */ /* 0x000fe40006000000 */
[----:B------:R-:W-:Y:S02]  /*05e0*/  LEA.HI.X.SX32 R57, R27, RZ, 0x1, P2 ;  /* 0x000000ff1b397211 */ /* 0x000fe400010f0eff */
[----:B------:R-:W-:Y:S02]  /*05f0*/  ISETP.NE.AND P2, PT, RZ, UR28, PT ;  /* 0x0000001cff007c0c */ /* 0x000fe4000bf45270 */
[----:B------:R-:W-:Y:S01]  /*0600*/  SHF.R.S32.HI R0, RZ, 0x1f, R3 ;  /* 0x0000001fff007819 */ /* 0x000fe20000011403 */
[----:B------:R-:W4:Y:S04]  /*0610*/  @!P0 LDC.64 R14, c[0x0][0x398] ;  /* 0x0000e600ff0e8b82 */ /* 0x000f280000000a00 */
[----:B------:R-:W-:-:S02]  /*0620*/  IMAD R0, R0, UR22, RZ ;  /* 0x0000001600007c24 */ /* 0x000fc4000f8e02ff */
[C---:B------:R-:W-:Y:S02]  /*0630*/  IMAD.WIDE.U32 R56, R3.reuse, UR22, R56 ;  /* 0x0000001603387c25 */ /* 0x040fe4000f8e0038 */
[----:B------:R-:W4:Y:S02]  /*0640*/  @!P1 LDC.64 R18, c[0x0][0x3a0] ;  /* 0x0000e800ff129b82 */ /* 0x000f240000000a00 */
[----:B------:R-:W-:Y:S01]  /*0650*/  IMAD R59, R3, UR23, R0 ;  /* 0x00000017033b7c24 */ /* 0x000fe2000f8e0200 */
[----:B------:R-:W-:Y:S01]  /*0660*/  @!P0 MOV R58, R56 ;  /* 0x00000038003a8202 */ /* 0x000fe20000000f00 */
[----:B0-----:R-:W-:-:S04]  /*0670*/  @!P0 IMAD R0, R47, R8, RZ ;  /* 0x000000082f008224 */ /* 0x001fc800078e02ff */
[----:B------:R-:W0:Y:S01]  /*0680*/  @P2 LDC.64 R6, c[0x0][0x3b0] ;  /* 0x0000ec00ff062b82 */ /* 0x000e220000000a00 */
[----:B------:R-:W-:Y:S01]  /*0690*/  IADD3 R59, PT, PT, R57, R59, RZ ;  /* 0x0000003b393b7210 */ /* 0x000fe20007ffe0ff */
[----:B------:R-:W-:-:S06]  /*06a0*/  @!P0 IMAD R5, R54, R9, R0 ;  /* 0x0000000936058224 */ /* 0x000fcc00078e0200 */
[----:B------:R-:W0:Y:S01]  /*06b0*/  LDC.64 R2, c[0x0][0x3a8] ;  /* 0x0000ea00ff027b82 */ /* 0x000e220000000a00 */
[----:B--2---:R-:W-:Y:S01]  /*06c0*/  @!P1 IMAD R0, R45, R10, RZ ;  /* 0x0000000a2d009224 */ /* 0x004fe200078e02ff */
[----:B------:R-:W-:Y:S01]  /*06d0*/  @!P1 MOV R22, R56 ;  /* 0x0000003800169202 */ /* 0x000fe20000000f00 */
[----:B------:R-:W-:Y:S01]  /*06e0*/  @!P0 IMAD.WIDE.U32 R8, R54, R8, R58 ;  /* 0x0000000836088225 */ /* 0x000fe200078e003a */
[----:B------:R-:W-:-:S04]  /*06f0*/  @!P1 MOV R23, R59 ;  /* 0x0000003b00179202 */ /* 0x000fc80000000f00 */
[----:B------:R-:W2:Y:S01]  /*0700*/  @!P1 LDC.64 R16, c[0x0][0x398] ;  /* 0x0000e600ff109b82 */ /* 0x000ea20000000a00 */
[C---:B------:R-:W-:Y:S02]  /*0710*/  @!P1 IMAD R25, R50.reuse, R11, R0 ;  /* 0x0000000b32199224 */ /* 0x040fe400078e0200 */
[----:B------:R-:W-:Y:S01]  /*0720*/  @!P1 IMAD.WIDE.U32 R10, R50, R10, R22 ;  /* 0x0000000a320a9225 */ /* 0x000fe200078e0016 */
[----:B------:R-:W-:-:S04]  /*0730*/  @!P0 SHF.L.U32 R23, R8, 0x2, RZ ;  /* 0x0000000208178819 */ /* 0x000fc800000006ff */
[C---:B-1----:R-:W-:Y:S02]  /*0740*/  @!P0 IADD3 R20, P3, PT, R23.reuse, R20, RZ ;  /* 0x0000001417148210 */ /* 0x042fe40007f7e0ff */
[----:B----4-:R-:W-:Y:S02]  /*0750*/  @!P0 IADD3 R14, P4, PT, R23, R14, RZ ;  /* 0x0000000e170e8210 */ /* 0x010fe40007f9e0ff */
[----:B------:R-:W-:Y:S02]  /*0760*/  IADD3 R23, PT, PT, R48, R27, RZ ;  /* 0x0000001b30177210 */ /* 0x000fe40007ffe0ff */
[----:B------:R-:W-:Y:S02]  /*0770*/  @!P0 IADD3 R5, PT, PT, R9, R5, RZ ;  /* 0x0000000509058210 */ /* 0x000fe40007ffe0ff */
[----:B------:R-:W-:Y:S01]  /*0780*/  @!P1 IADD3 R9, PT, PT, R11, R25, RZ ;  /* 0x000000190b099210 */ /* 0x000fe20007ffe0ff */
[----:B0-----:R-:W-:Y:S01]  /*0790*/  @P2 IMAD.WIDE R24, R23, 0x2, R6 ;  /* 0x0000000217182825 */ /* 0x001fe200078e0206 */
[----:B------:R-:W-:-:S02]  /*07a0*/  @!P0 SHF.L.U64.HI R8, R8, 0x2, R5 ;  /* 0x0000000208088819 */ /* 0x000fc40000010205 */
[----:B------:R-:W-:Y:S01]  /*07b0*/  @!P1 SHF.L.U32 R5, R10, 0x2, RZ ;  /* 0x000000020a059819 */ /* 0x000fe200000006ff */
[----:B------:R-:W-:-:S04]  /*07c0*/  IMAD.WIDE R22, R23, 0x2, R2 ;  /* 0x0000000217167825 */ /* 0x000fc800078e0202 */
[----:B------:R-:W-:Y:S01]  /*07d0*/  HFMA2 R3, -RZ, RZ, 0, 0 ;  /* 0x00000000ff037431 */ /* 0x000fe200000001ff */
[----:B------:R-:W-:Y:S02]  /*07e0*/  CS2R R6, SRZ ;  /* 0x0000000000067805 */ /* 0x000fe4000001ff00 */
[----:B------:R-:W-:Y:S01]  /*07f0*/  MOV R2, RZ ;  /* 0x000000ff00027202 */ /* 0x000fe20000000f00 */
[----:B------:R-:W4:Y:S01]  /*0800*/  @P2 LDG.E.U16 R27, desc[UR24][R24.64] ;  /* 0x00000018181b2981 */ /* 0x000f22000c1e1500 */
[C---:B------:R-:W-:Y:S02]  /*0810*/  @!P1 IADD3 R18, P5, PT, R5.reuse, R18, RZ ;  /* 0x0000001205129210 */ /* 0x040fe40007fbe0ff */
[----:B--2---:R-:W-:Y:S01]  /*0820*/  @!P1 IADD3 R16, P6, PT, R5, R16, RZ ;  /* 0x0000001005109210 */ /* 0x004fe20007fde0ff */
[----:B------:R-:W2:Y:S01]  /*0830*/  @P2 LDG.E.U16 R26, desc[UR24][R24.64+0x2] ;  /* 0x00000218181a2981 */ /* 0x000ea2000c1e1500 */
[C---:B------:R-:W-:Y:S02]  /*0840*/  @!P0 IADD3.X R21, PT, PT, R8.reuse, R21, RZ, P3, !PT ;  /* 0x0000001508158210 */ /* 0x040fe40001ffe4ff */
[----:B------:R-:W-:Y:S01]  /*0850*/  @!P0 IADD3.X R15, PT, PT, R8, R15, RZ, P4, !PT ;  /* 0x0000000f080f8210 */ /* 0x000fe200027fe4ff */
[----:B------:R-:W2:Y:S04]  /*0860*/  LDG.E.U16 R5, desc[UR24][R22.64] ;  /* 0x0000001816057981 */ /* 0x000ea8000c1e1500 */
[----:B------:R-:W2:Y:S04]  /*0870*/  LDG.E.U16 R0, desc[UR24][R22.64+0x2] ;  /* 0x0000021816007981 */ /* 0x000ea8000c1e1500 */
[----:B------:R0:W5:Y:S04]  /*0880*/  @!P0 LDG.E.64 R6, desc[UR24][R20.64] ;  /* 0x0000001814068981 */ /* 0x000168000c1e1b00 */
[----:B------:R0:W5:Y:S01]  /*0890*/  @!P0 LDG.E.64 R2, desc[UR24][R14.64] ;  /* 0x000000180e028981 */ /* 0x000162000c1e1b00 */
[----:B------:R-:W-:-:S02]  /*08a0*/  @!P1 SHF.L.U64.HI R10, R10, 0x2, R9 ;  /* 0x000000020a0a9819 */ /* 0x000fc40000010209 */
[----:B------:R-:W-:Y:S02]  /*08b0*/  CS2R R8, SRZ ;  /* 0x0000000000087805 */ /* 0x000fe4000001ff00 */
[C---:B------:R-:W-:Y:S02]  /*08c0*/  @!P1 IADD3.X R19, PT, PT, R10.reuse, R19, RZ, P5, !PT ;  /* 0x000000130a139210 */ /* 0x040fe40002ffe4ff */
[----:B------:R-:W-:Y:S02]  /*08d0*/  @!P1 IADD3.X R17, PT, PT, R10, R17, RZ, P6, !PT ;  /* 0x000000110a119210 */ /* 0x000fe400037fe4ff */
[----:B------:R-:W-:Y:S01]  /*08e0*/  CS2R R10, SRZ ;  /* 0x00000000000a7805 */ /* 0x000fe2000001ff00 */
[----:B------:R0:W5:Y:S05]  /*08f0*/  @!P1 LDG.E.64 R8, desc[UR24][R18.64] ;  /* 0x0000001812089981 */ /* 0x00016a000c1e1b00 */
[----:B------:R0:W5:Y:S01]  /*0900*/  @!P1 LDG.E.64 R10, desc[UR24][R16.64] ;  /* 0x00000018100a9981 */ /* 0x000162000c1e1b00 */
        /* <DEDUP_REMOVED lines=10> */
[----:B------:R-:W-:Y:S01]  /*09b0*/  HFMA2 R46, -RZ, RZ, 0, 0 ;  /* 0x00000000ff2e7431 */ /* 0x000fe200000001ff */
[----:B------:R-:W-:Y:S01]  /*09c0*/  MOV R51, RZ ;  /* 0x000000ff00337202 */ /* 0x000fe20000000f00 */
[----:B------:R-:W-:Y:S01]  /*09d0*/  UMOV UR33, 0x3f800000 ;  /* 0x3f80000000217882 */ /* 0x000fe20000000000 */
[----:B-1----:R-:W-:-:S13]  /*09e0*/  @P1 R2UR UR6, R12 ;  /* 0x000000000c0612ca */ /* 0x002fda00000e0000 */
[----:B------:R-:W-:Y:S01]  /*09f0*/  @UP0 UMOV UR33, UR6 ;  /* 0x0000000600210c82 */ /* 0x000fe20008000000 */
[----:B----4-:R-:W-:Y:S02]  /*0a00*/  @P2 SHF.L.U32 R46, R27, 0x10, RZ ;  /* 0x000000101b2e2819 */ /* 0x010fe400000006ff */
[----:B--2---:R-:W-:Y:S02]  /*0a10*/  @P2 SHF.L.U32 R51, R26, 0x10, RZ ;  /* 0x000000101a332819 */ /* 0x004fe400000006ff */
[----:B------:R-:W-:Y:S02]  /*0a20*/  SHF.L.U32 R5, R5, 0x10, RZ ;  /* 0x0000001005057819 */ /* 0x000fe400000006ff */
[----:B------:R-:W-:Y:S01]  /*0a30*/  SHF.L.U32 R0, R0, 0x10, RZ ;  /* 0x0000001000007819 */ /* 0x000fe200000006ff */
[----:B0-----:R-:W-:Y:S06]  /*0a40*/  BRA.U UP1, `(.L_x_1447) ;  /* 0x0000000101747547 */ /* 0x001fec000b800000 */
        /* <DEDUP_REMOVED lines=29> */
.L_x_1447:
        /* <DEDUP_REMOVED lines=40> */
[----:B------:R-:W-:Y:S01]  /*0ea0*/  FMUL.FTZ R17, R0, R15 ;  /* 0x0000000f00117220 */ /* 0x000fe20000410000 */
        /* <DEDUP_REMOVED lines=9> */
[----:B------:R-:W-:Y:S01]  /*0f40*/  FMUL.FTZ R18, R0, R23 ;  /* 0x0000001700127220 */ /* 0x000fe20000410000 */
[----:B------:R-:W-:Y:S01]  /*0f50*/  FFMA.FTZ R13, R13, R14, RZ ;  /* 0x0000000e0d0d7223 */ /* 0x000fe200000100ff */
[----:B------:R-:W-:Y:S01]  /*0f60*/  FFMA.FTZ R12, R12, R15, RZ ;  /* 0x0000000f0c0c7223 */ /* 0x000fe200000100ff */
[----:B------:R-:W-:Y:S01]  /*0f70*/  FMUL.FTZ R21, R5, R22 ;  /* 0x0000001605157220 */ /* 0x000fe20000410000 */
[----:B------:R-:W-:Y:S01]  /*0f80*/  FADD.FTZ R14, RZ, R14 ;  /* 0x0000000eff0e7221 */ /* 0x000fe20000010000 */
[----:B------:R-:W-:-:S02]  /*0f90*/  FADD.FTZ R15, RZ, R15 ;  /* 0x0000000fff0f7221 */ /* 0x000fc40000010000 */
        /* <DEDUP_REMOVED lines=8> */
.L_x_1448:
        /* <DEDUP_REMOVED lines=34> */
.L_x_1450:
[----:B------:R-:W-:Y:S05]  /*1240*/  BSYNC.RECONVERGENT B0 ;  /* 0x0000000000007941 */ /* 0x000fea0003800200 */
.L_x_1449:
        /* <DEDUP_REMOVED lines=13> */
[----:B------:R-:W-:-:S02]  /*1320*/  FADD.FTZ R40, R13, R15 ;  /* 0x0000000f0d287221 */ /* 0x000fc40000010000 */
[----:B0--3--:R-:W0:Y:S01]  /*1330*/  LDS.128 R12, [UR6+0x70] ;  /* 0x00007006ff0c7984 */ /* 0x009e220008000c00 */
        /* <DEDUP_REMOVED lines=27> */
.L_x_1452:
[----:B------:R-:W-:Y:S05]  /*14f0*/  BSYNC.RECONVERGENT B0 ;  /* 0x0000000000007941 */ /* 0x000fea0003800200 */
.L_x_1451:
        /* <DEDUP_REMOVED lines=36> */
[----:B------:R-:W-:-:S02]  /*1740*/  FADD.FTZ R21, R17, R22 ;  /* 0x0000001611157221 */ /* 0x000fc40000010000 */
        /* <DEDUP_REMOVED lines=121> */
.L_x_1454:
[----:B------:R-:W-:Y:S05]  /*1ee0*/  BSYNC.RECONVERGENT B0 ;  /* 0x0000000000007941 */ /* 0x000fea0003800200 */
.L_x_1453:
        /* <DEDUP_REMOVED lines=29> */
.L_x_1456:
[----:B------:R-:W-:Y:S05]  /*20c0*/  BSYNC.RECONVERGENT B0 ;  /* 0x0000000000007941 */ /* 0x000fea0003800200 */
.L_x_1455:
        /* <DEDUP_REMOVED lines=29> */
.L_x_1459:
[----:B------:R-:W2:Y:S04]  /*22a0*/  LDG.E.STRONG.GPU R4, desc[UR24][R14.64] ;  /* 0x000000180e047981 */ /* 0x000ea8000c1ef900 */
[----:B--2---:R-:W-:Y:S01]  /*22b0*/  CCTL.IVALL ;  /* 0x00000000ff00798f */ /* 0x004fe20002000000 */
[----:B------:R-:W-:Y:S05]  /*22c0*/  YIELD ;  /* 0x0000000000007946 */ /* 0x000fea0003800000 */
[----:B------:R-:W-:-:S13]  /*22d0*/  ISETP.NE.AND P1, PT, R4, R21, PT ;  /* 0x000000150400720c */ /* 0x000fda0003f25270 */
[----:B------:R-:W-:Y:S05]  /*22e0*/  @P1 BRA `(.L_x_1459) ;  /* 0xfffffffc00ec1947 */ /* 0x000fea000383ffff */
.L_x_1458:
[----:B------:R-:W-:Y:S05]  /*22f0*/  WARPSYNC.ALL ;  /* 0x0000000000007948 */ /* 0x000fea0003800000 */
[----:B------:R-:W-:Y:S01]  /*2300*/  BAR.SYNC.DEFER_BLOCKING 0x0 ;  /* 0x0000000000007b1d */ /* 0x000fe20000010000 */
[----:B------:R-:W-:-:S05]  /*2310*/  HFMA2 R4, -RZ, RZ, 0, 0 ;  /* 0x00000000ff047431 */ /* 0x000fca00000001ff */
[----:B------:R-:W-:Y:S05]  /*2320*/  @!P4 BRA `(.L_x_1460) ;  /* 0x000000040078c947 */ /* 0x000fea0003800000 */
[----:B------:R-:W-:Y:S01]  /*2330*/  MOV R22, RZ ;  /* 0x000000ff00167202 */ /* 0x000fe20000000f00 */
[----:B------:R-:W-:Y:S02]  /*2340*/  UIADD3 UR34, UPT, UPT, UR5, UR27, URZ ;  /* 0x0000001b05227290 */ /* 0x000fe4000fffe0ff */
[----:B------:R-:W-:Y:S01]  /*2350*/  UIADD3 UR35, UPT, UPT, -UR26, URZ, URZ ;  /* 0x000000ff1a237290 */ /* 0x000fe2000fffe1ff */
[----:B------:R-:W-:Y:S01]  /*2360*/  UMOV UR17, UR5 ;  /* 0x0000000500117c82 */ /* 0x000fe20008000000 */
[----:B------:R-:W-:Y:S01]  /*2370*/  UMOV UR18, UR15 ;  /* 0x0000000f00127c82 */ /* 0x000fe20008000000 */
[----:B------:R-:W-:Y:S01]  /*2380*/  UMOV UR19, UR14 ;  /* 0x0000000e00137c82 */ /* 0x000fe20008000000 */
[----:B------:R-:W-:Y:S01]  /*2390*/  UMOV UR20, UR13 ;  /* 0x0000000d00147c82 */ /* 0x000fe20008000000 */
[----:B------:R-:W-:Y:S01]  /*23a0*/  UMOV UR21, UR12 ;  /* 0x0000000c00157c82 */ /* 0x000fe20008000000 */
[----:B------:R-:W-:Y:S01]  /*23b0*/  UMOV UR22, UR11 ;  /* 0x0000000b00167c82 */ /* 0x000fe20008000000 */
[----:B------:R-:W-:-:S05]  /*23c0*/  UMOV UR23, UR10 ;  /* 0x0000000a00177c82 */ /* 0x000fca0008000000 */
.L_x_1461:
        /* <DEDUP_REMOVED lines=12> */
[----:B-1--4-:R-:W-:Y:S02]  /*2490*/  MOV R14, UR36 ;  /* 0x00000024000e7c02 */ /* 0x012fe40008000f00 */
        /* <DEDUP_REMOVED lines=71> */
.L_x_1460:
        /* <DEDUP_REMOVED lines=42> */
.L_x_1462:
        /* <DEDUP_REMOVED lines=23> */
.L_x_1463:
        /* <DEDUP_REMOVED lines=11> */
.L_x_1464:
[----:B------:R-:W-:Y:S05]  /*2dd0*/  BSYNC.RECONVERGENT B0 ;  /* 0x0000000000007941 */ /* 0x000fea0003800200 */
.L_x_1457:
        /* <DEDUP_REMOVED lines=34> */
.L_x_1465:
[----:B------:R-:W-:Y:S04]  /*3000*/  BSSY.RECONVERGENT B0, `(.L_x_1466) ;  /* 0x0000013000007945 */ /* 0x000fe80003800200 */
[----:B------:R-:W-:Y:S05]  /*3010*/  @P0 BRA `(.L_x_1467) ;  /* 0x0000000000440947 */ /* 0x000fea0003800000 */
[----:B------:R-:W1:Y:S01]  /*3020*/  LDCU.64 UR18, c[0x0][0x3f8] ;  /* 0x00007f00ff1277ac */ /* 0x000e620008000a00 */
[----:B0--3--:R-:W-:Y:S01]  /*3030*/  MOV R12, R56 ;  /* 0x00000038000c7202 */ /* 0x009fe20000000f00 */
[----:B------:R-:W-:Y:S01]  /*3040*/  FFMA.FTZ R6, R4, R20, R7 ;  /* 0x0000001404067223 */ /* 0x000fe20000010007 */
[----:B------:R-:W-:Y:S01]  /*3050*/  MOV R13, R59 ;  /* 0x0000003b000d7202 */ /* 0x000fe20000000f00 */
[----:B------:R-:W0:Y:S02]  /*3060*/  LDCU.64 UR6, c[0x0][0x380] ;  /* 0x00007000ff0677ac */ /* 0x000e240008000a00 */
[----:B------:R-:W-:-:S04]  /*3070*/  FFMA.FTZ R6, R5, R2, -R6 ;  /* 0x0000000205067223 */ /* 0x000fc80000010806 */
[----:B------:R-:W-:Y:S01]  /*3080*/  FMUL.FTZ R14, R6, UR33 ;  /* 0x00000021060e7c20 */ /* 0x000fe20008410000 */
[----:B-1----:R-:W-:Y:S02]  /*3090*/  IMAD R15, R47, UR18, RZ ;  /* 0x000000122f0f7c24 */ /* 0x002fe4000f8e02ff */
[----:B------:R-:W-:-:S04]  /*30a0*/  IMAD.WIDE.U32 R12, R54, UR18, R12 ;  /* 0x00000012360c7c25 */ /* 0x000fc8000f8e000c */
[----:B------:R-:W-:Y:S02]  /*30b0*/  IMAD R17, R54, UR19, R15 ;  /* 0x0000001336117c24 */ /* 0x000fe4000f8e020f */
[----:B------:R-:W-:Y:S01]  /*30c0*/  FFMA.FTZ R15, R4, R22, R7 ;  /* 0x00000016040f7223 */ /* 0x000fe20000010007 */
[----:B0-----:R-:W-:Y:S02]  /*30d0*/  LEA R2, P0, R12, UR6, 0x2 ;  /* 0x000000060c027c11 */ /* 0x001fe4000f8010ff */
[----:B------:R-:W-:Y:S01]  /*30e0*/  IADD3 R17, PT, PT, R13, R17, RZ ;  /* 0x000000110d117210 */ /* 0x000fe20007ffe0ff */
[----:B------:R-:W-:-:S03]  /*30f0*/  FFMA.FTZ R15, R0, R3, -R15 ;  /* 0x00000003000f7223 */ /* 0x000fc6000001080f */
[----:B------:R-:W-:Y:S01]  /*3100*/  LEA.HI.X R3, R12, UR7, R17, 0x2, P0 ;  /* 0x000000070c037c11 */ /* 0x000fe200080f1411 */
[----:B------:R-:W-:-:S05]  /*3110*/  FMUL.FTZ R15, R15, UR33 ;  /* 0x000000210f0f7c20 */ /* 0x000fca0008410000 */
[----:B------:R1:W-:Y:S02]  /*3120*/  STG.E.64 desc[UR24][R2.64], R14 ;  /* 0x0000000e02007986 */ /* 0x0003e4000c101b18 */
.L_x_1467:
[----:B------:R-:W-:Y:S05]  /*3130*/  BSYNC.RECONVERGENT B0 ;  /* 0x0000000000007941 */ /* 0x000fea0003800200 */
.L_x_1466:
        /* <DEDUP_REMOVED lines=22> */
.L_x_1468:
        /* <DEDUP_REMOVED lines=21> */
.L_x_1470:
[----:B------:R-:W-:Y:S05]  /*33f0*/  BSYNC.RECONVERGENT B0 ;  /* 0x0000000000007941 */ /* 0x000fea0003800200 */
.L_x_1469:
[----:B------:R-:W-:Y:S02]  /*3400*/  UIADD3 UR16, UPT, UPT, UR27, UR16, URZ ;  /* 0x000000101b107290 */ /* 0x000fe4000fffe0ff */
[----:B------:R-:W-:Y:S02]  /*3410*/  UIADD3 UR4, UPT, UPT, UR4, 0x1, URZ ;  /* 0x0000000104047890 */ /* 0x000fe4000fffe0ff */
[----:B------:R-:W-:-:S09]  /*3420*/  UISETP.GE.AND UP0, UPT, UR16, UR8, UPT ;  /* 0x000000081000728c */ /* 0x000fd2000bf06270 */
[----:B------:R-:W-:Y:S05]  /*3430*/  BRA.U !UP0, `(.L_x_1471) ;  /* 0xffffffcd08b07547 */ /* 0x000fea000b83ffff */
.L_x_1446:
        /* <DEDUP_REMOVED lines=19> */
.L_x_1473:
[----:B------:R-:W-:Y:S05]  /*3570*/  BSYNC.RECONVERGENT B0 ;  /* 0x0000000000007941 */ /* 0x000fea0003800200 */
.L_x_1472:
[----:B------:R-:W-:Y:S05]  /*3580*/  @P0 EXIT ;  /* 0x000000000000094d */ /* 0x000fea0003800000 */
[----:B------:R-:W-:Y:S05]  /*3590*/  @P2 BRA `(.L_x_1474) ;  /* 0x0000000000202947 */ /* 0x000fea0003800000 */
[----:B------:R-:W-:-:S05]  /*35a0*/  IMAD R0, R4, R7, RZ ;  /* 0x0000000704007224 */ /* 0x000fca00078e02ff */
[----:B------:R-:W-:-:S13]  /*35b0*/  ISETP.NE.AND P0, PT, R0, -0x1, PT ;  /* 0xffffffff0000780c */ /* 0x000fda0003f05270 */
[----:B------:R-:W-:Y:S05]  /*35c0*/  @!P0 BRA `(.L_x_1474) ;  /* 0x0000000000148947 */ /* 0x000fea0003800000 */
.L_x_1475:
[----:B0-----:R-:W2:Y:S04]  /*35d0*/  LDG.E.STRONG.GPU R5, desc[UR24][R2.64] ;  /* 0x0000001802057981 */ /* 0x001ea8000c1ef900 */
[----:B--2---:R-:W-:Y:S01]  /*35e0*/  CCTL.IVALL ;  /* 0x00000000ff00798f */ /* 0x004fe20002000000 */
[----:B------:R-:W-:Y:S05]  /*35f0*/  YIELD ;  /* 0x0000000000007946 */ /* 0x000fea0003800000 */
[----:B------:R-:W-:-:S13]  /*3600*/  ISETP.NE.AND P0, PT, R5, R0, PT ;  /* 0x000000000500720c */ /* 0x000fda0003f05270 */
[----:B------:R-:W-:Y:S05]  /*3610*/  @P0 BRA `(.L_x_1475) ;  /* 0xfffffffc00ec0947 */ /* 0x000fea000383ffff */
.L_x_1474:
        /* <DEDUP_REMOVED lines=74> */
.L_x_1478:
        /* <DEDUP_REMOVED lines=31> */
.L_x_1477:
[----:B------:R-:W-:Y:S05]  /*3cb0*/  BSYNC.RECONVERGENT B0 ;  /* 0x0000000000007941 */ /* 0x000fea0003800200 */
.L_x_1476:
        /* <DEDUP_REMOVED lines=10> */
.L_x_1479:
        /* <DEDUP_REMOVED lines=87> */
.L_x_1480:
        /* <DEDUP_REMOVED lines=11> */
.L_x_3435:


//--------------------- .text._Z35group_norm_nhwc_bwd_one_pass_kernelI11Fp32IOBf16WLi128ELi30ELi480EEv26Group_norm_nhwc_bwd_params --------------------------
	.section	.text._Z35group_norm_nhwc_bwd_one_pass_kernelI11Fp32IOBf16WLi128ELi30ELi480EEv26Group_norm_nhwc_bwd_params,"ax",@progbits
	.align	128
        .global         _Z35group_norm_nhwc_bwd_one_pass_kernelI11Fp32IOBf16WLi128ELi30ELi480EEv26Group_norm_nhwc_bwd_params
        .type           _Z35group_norm_nhwc_bwd_one_pass_kernelI11Fp32IOBf16WLi128ELi30ELi480EEv26Group_norm_nhwc_bwd_params,@function
        .size           _Z35group_norm_nhwc_bwd_one_pass_kernelI11Fp32IOBf16WLi128ELi30ELi480EEv26Group_norm_nhwc_bwd_params,(.L_x_3436 - _Z35group_norm_nhwc_bwd_one_pass_kernelI11Fp32IOBf16WLi128ELi30ELi480EEv26Group_norm_nhwc_bwd_params)
        .other          _Z35group_norm_nhwc_bwd_one_pass_kernelI11Fp32IOBf16WLi128ELi30ELi480EEv26Group_norm_nhwc_bwd_params,@"STO_CUDA_ENTRY STV_DEFAULT"
_Z35group_norm_nhwc_bwd_one_pass_kernelI11Fp32IOBf16WLi128ELi30ELi480EEv26Group_norm_nhwc_bwd_params:
.text._Z35group_norm_nhwc_bwd_one_pass_kernelI11Fp32IOBf16WLi128ELi30ELi480EEv26Group_norm_nhwc_bwd_params:
        /* <DEDUP_REMOVED lines=32> */
.L_x_1512:
[----:B01----:R-:W0:Y:S01]  /*0200*/  LDC R9, c[0x0][0x410] ;  /* 0x00010400ff097b82 */ /* 0x003e220000000800 */
[----:B------:R-:W1:Y:S01]  /*0210*/  LDCU.128 UR12, c[0x0][0x400] ;  /* 0x00008000ff0c77ac */ /* 0x000e620008000c00 */
[----:B------:R-:W-:Y:S02]  /*0220*/  ISETP.GE.AND P0, PT, R44, RZ, PT ;  /* 0x000000ff2c00720c */ /* 0x000fe40003f06270 */
[----:B------:R-:W-:Y:S02]  /*0230*/  SHF.R.S32.HI R15, RZ, 0x1f, R49 ;  /* 0x0000001fff0f7819 */ /* 0x000fe40000011431 */
[----:B------:R-:W-:Y:S02]  /*0240*/  LOP3.LUT R21, R46, 0xffff, RZ, 0xc0, !PT ;  /* 0x0000ffff2e157812 */ /* 0x000fe400078ec0ff */
[----:B------:R-:W-:Y:S02]  /*0250*/  SHF.R.S32.HI R25, RZ, 0x1f, R50 ;  /* 0x0000001fff197819 */ /* 0x000fe40000011432 */
[----:B-1----:R-:W-:-:S04]  /*0260*/  ISETP.GE.U32.AND P1, PT, R49, UR12, PT ;  /* 0x0000000c31007c0c */ /* 0x002fc8000bf26070 */
[----:B------:R-:W-:Y:S02]  /*0270*/  ISETP.GE.AND.EX P1, PT, R15, UR13, PT, P1 ;  /* 0x0000000d0f007c0c */ /* 0x000fe4000bf26310 */
[----:B0-2---:R-:W-:-:S04]  /*0280*/  IABS R5, R9 ;  /* 0x0000000900057213 */ /* 0x005fc80000000000 */
[----:B------:R-:W0:Y:S07]  /*0290*/  I2F.RP R4, R5 ;  /* 0x0000000500047306 */ /* 0x000e2e0000209400 */
[----:B------:R-:W1:Y:S01]  /*02a0*/  @!P1 LDC.64 R10, c[0x0][0x3a0] ;  /* 0x0000e800ff0a9b82 */ /* 0x000e620000000a00 */
[----:B0-----:R-:W0:Y:S02]  /*02b0*/  MUFU.RCP R4, R4 ;  /* 0x0000000400047308 */ /* 0x001e240000001000 */
[----:B0-----:R-:W-:-:S06]  /*02c0*/  IADD3 R2, PT, PT, R4, 0xffffffe, RZ ;  /* 0x0ffffffe04027810 */ /* 0x001fcc0007ffe0ff */
[----:B------:R0:W2:Y:S02]  /*02d0*/  F2I.FTZ.U32.TRUNC.NTZ R3, R2 ;  /* 0x0000000200037305 */ /* 0x0000a4000021f000 */
[----:B0-----:R-:W-:Y:S02]  /*02e0*/  MOV R2, RZ ;  /* 0x000000ff00027202 */ /* 0x001fe40000000f00 */
[----:B--2---:R-:W-:-:S05]  /*02f0*/  IADD3 R6, PT, PT, RZ, -R3, RZ ;  /* 0x80000003ff067210 */ /* 0x004fca0007ffe0ff */
[----:B------:R-:W-:Y:S01]  /*0300*/  IMAD R7, R6, R5, RZ ;  /* 0x0000000506077224 */ /* 0x000fe200078e02ff */
[----:B------:R-:W-:-:S03]  /*0310*/  IABS R6, R44 ;  /* 0x0000002c00067213 */ /* 0x000fc60000000000 */
[----:B------:R-:W-:Y:S01]  /*0320*/  IMAD.HI.U32 R3, R3, R7, R2 ;  /* 0x0000000703037227 */ /* 0x000fe200078e0002 */
[----:B------:R-:W-:-:S04]  /*0330*/  LOP3.LUT R2, R44, R9, RZ, 0x3c, !PT ;  /* 0x000000092c027212 */ /* 0x000fc800078e3cff */
[----:B------:R-:W-:Y:S01]  /*0340*/  ISETP.GE.AND P2, PT, R2, RZ, PT ;  /* 0x000000ff0200720c */ /* 0x000fe20003f46270 */
[----:B------:R-:W-:Y:S01]  /*0350*/  IMAD.HI.U32 R3, R3, R6, RZ ;  /* 0x0000000603037227 */ /* 0x000fe200078e00ff */
[----:B------:R-:W-:-:S04]  /*0360*/  LOP3.LUT R2, RZ, R9, RZ, 0x33, !PT ;  /* 0x00000009ff027212 */ /* 0x000fc800078e33ff */
[----:B------:R-:W-:-:S05]  /*0370*/  IADD3 R4, PT, PT, -R3, RZ, RZ ;  /* 0x000000ff03047210 */ /* 0x000fca0007ffe1ff */
[----:B------:R-:W-:-:S05]  /*0380*/  IMAD R4, R5, R4, R6 ;  /* 0x0000000405047224 */ /* 0x000fca00078e0206 */
[----:B------:R-:W-:-:S13]  /*0390*/  ISETP.GT.U32.AND P4, PT, R5, R4, PT ;  /* 0x000000040500720c */ /* 0x000fda0003f84070 */
[-C--:B------:R-:W-:Y:S02]  /*03a0*/  @!P4 IADD3 R4, PT, PT, R4, -R5.reuse, RZ ;  /* 0x800000050404c210 */ /* 0x080fe40007ffe0ff */
[----:B------:R-:W-:Y:S02]  /*03b0*/  @!P4 IADD3 R3, PT, PT, R3, 0x1, RZ ;  /* 0x000000010303c810 */ /* 0x000fe40007ffe0ff */
[CC--:B------:R-:W-:Y:S02]  /*03c0*/  ISETP.GE.U32.AND P3, PT, R4.reuse, R5.reuse, PT ;  /* 0x000000050400720c */ /* 0x0c0fe40003f66070 */
[----:B------:R-:W-:Y:S02]  /*03d0*/  ISETP.GT.U32.AND P5, PT, R5, R4, PT ;  /* 0x000000040500720c */ /* 0x000fe40003fa4070 */
[----:B------:R-:W-:-:S04]  /*03e0*/  IADD3 R5, PT, PT, R4, -R5, RZ ;  /* 0x8000000504057210 */ /* 0x000fc80007ffe0ff */
[----:B------:R-:W-:Y:S02]  /*03f0*/  SEL R55, R5, R4, !P5 ;  /* 0x0000000405377207 */ /* 0x000fe40006800000 */
[----:B------:R-:W0:Y:S02]  /*0400*/  @!P1 LDC.64 R4, c[0x0][0x3f8] ;  /* 0x0000fe00ff049b82 */ /* 0x000e240000000a00 */
[----:B------:R-:W-:Y:S02]  /*0410*/  @!P0 IADD3 R55, PT, PT, -R55, RZ, RZ ;  /* 0x000000ff37378210 */ /* 0x000fe40007ffe1ff */
[----:B------:R-:W-:Y:S02]  /*0420*/  @P3 IADD3 R3, PT, PT, R3, 0x1, RZ ;  /* 0x0000000103033810 */ /* 0x000fe40007ffe0ff */
[----:B------:R-:W-:Y:S02]  /*0430*/  ISETP.NE.AND P3, PT, R9, RZ, PT ;  /* 0x000000ff0900720c */ /* 0x000fe40003f65270 */
[----:B------:R-:W-:-:S02]  /*0440*/  @!P2 IADD3 R3, PT, PT, -R3, RZ, RZ ;  /* 0x000000ff0303a210 */ /* 0x000fc40007ffe1ff */
[C---:B------:R-:W-:Y:S02]  /*0450*/  SEL R55, R2.reuse, R55, !P3 ;  /* 0x0000003702377207 */ /* 0x040fe40005800000 */
[----:B------:R-:W-:Y:S02]  /*0460*/  SEL R7, R2, R3, !P3 ;  /* 0x0000000302077207 */ /* 0x000fe40005800000 */
[----:B------:R-:W-:Y:S01]  /*0470*/  ISETP.GE.U32.AND P0, PT, R50, UR12, PT ;  /* 0x0000000c32007c0c */ /* 0x000fe2000bf06070 */
[----:B------:R-:W-:Y:S01]  /*0480*/  IMAD R26, R55, 0x1e, RZ ;  /* 0x0000001e371a7824 */ /* 0x000fe200078e02ff */
[----:B------:R-:W-:Y:S02]  /*0490*/  SHF.R.S32.HI R2, RZ, 0x1f, R7 ;  /* 0x0000001fff027819 */ /* 0x000fe40000011407 */
[----:B------:R-:W-:Y:S02]  /*04a0*/  ISETP.GE.AND.EX P0, PT, R25, UR13, PT, P0 ;  /* 0x0000000d19007c0c */ /* 0x000fe4000bf06300 */
[-C--:B------:R-:W-:Y:S01]  /*04b0*/  IADD3 R60, P3, PT, R26, R21.reuse, RZ ;  /* 0x000000151a3c7210 */ /* 0x080fe20007f7e0ff */
[----:B------:R-:W-:Y:S01]  /*04c0*/  IMAD R6, R2, UR14, RZ ;  /* 0x0000000e02067c24 */ /* 0x000fe2000f8e02ff */
[----:B------:R-:W-:Y:S01]  /*04d0*/  ISETP.GE.U32.AND P2, PT, R48, UR12, PT ;  /* 0x0000000c30007c0c */ /* 0x000fe2000bf46070 */
[----:B------:R-:W2:Y:S01]  /*04e0*/  @!P1 LDC.64 R2, c[0x0][0x398] ;  /* 0x0000e600ff029b82 */ /* 0x000ea20000000a00 */
[----:B------:R-:W-:Y:S01]  /*04f0*/  LEA.HI.X.SX32 R61, R26, RZ, 0x1, P3 ;  /* 0x000000ff1a3d7211 */ /* 0x000fe200018f0eff */
[----:B------:R-:W-:Y:S01]  /*0500*/  IMAD R59, R7, UR15, R6 ;  /* 0x0000000f073b7c24 */ /* 0x000fe2000f8e0206 */
[----:B------:R-:W-:Y:S01]  /*0510*/  ISETP.GE.AND.EX P2, PT, R38, UR13, PT, P2 ;  /* 0x0000000d26007c0c */ /* 0x000fe2000bf46320 */
[----:B0-----:R-:W-:Y:S01]  /*0520*/  @!P1 IMAD R6, R15, R4, RZ ;  /* 0x000000040f069224 */ /* 0x001fe200078e02ff */
[----:B------:R-:W-:Y:S01]  /*0530*/  ISETP.GE.U32.AND P3, PT, R47, UR12, PT ;  /* 0x0000000c2f007c0c */ /* 0x000fe2000bf66070 */
[----:B------:R-:W-:Y:S01]  /*0540*/  IMAD.WIDE.U32 R60, R7, UR14, R60 ;  /* 0x0000000e073c7c25 */ /* 0x000fe2000f8e003c */
[----:B------:R-:W-:Y:S01]  /*0550*/  IADD3 R26, PT, PT, R26, R21, RZ ;  /* 0x000000151a1a7210 */ /* 0x000fe20007ffe0ff */
[----:B------:R-:W0:Y:S01]  /*0560*/  @!P0 LDC.64 R12, c[0x0][0x3f8] ;  /* 0x0000fe00ff0c8b82 */ /* 0x000e220000000a00 */
[----:B------:R-:W-:Y:S01]  /*0570*/  ISETP.GE.AND.EX P3, PT, R0, UR13, PT, P3 ;  /* 0x0000000d00007c0c */ /* 0x000fe2000bf66330 */
[----:B------:R-:W-:Y:S01]  /*0580*/  @!P1 IMAD R23, R49, R5, R6 ;  /* 0x0000000531179224 */ /* 0x000fe200078e0206 */
[----:B------:R-:W-:-:S02]  /*0590*/  IADD3 R59, PT, PT, R61, R59, RZ ;  /* 0x0000003b3d3b7210 */ /* 0x000fc40007ffe0ff */
[----:B------:R-:W-:-:S03]  /*05a0*/  @!P1 MOV R58, R60 ;  /* 0x0000003c003a9202 */ /* 0x000fc60000000f00 */
[----:B------:R-:W3:Y:S02]  /*05b0*/  @!P2 LDC.64 R8, c[0x0][0x3f8] ;  /* 0x0000fe00ff08ab82 */ /* 0x000ee40000000a00 */
[----:B------:R-:W-:-:S05]  /*05c0*/  @!P1 IMAD.WIDE.U32 R18, R49, R4, R58 ;  /* 0x0000000431129225 */ /* 0x000fca00078e003a */
[----:B------:R-:W-:Y:S01]  /*05d0*/  @!P1 IADD3 R23, PT, PT, R19, R23, RZ ;  /* 0x0000001713179210 */ /* 0x000fe20007ffe0ff */
[----:B------:R-:W4:Y:S01]  /*05e0*/  LDC.64 R4, c[0x0][0x3b8] ;  /* 0x0000ee00ff047b82 */ /* 0x000f220000000a00 */
[C---:B------:R-:W-:Y:S02]  /*05f0*/  @!P1 SHF.L.U32 R19, R18.reuse, 0x2, RZ ;  /* 0x0000000212139819 */ /* 0x040fe400000006ff */
[----:B------:R-:W-:Y:S02]  /*0600*/  @!P1 SHF.L.U64.HI R20, R18, 0x2, R23 ;  /* 0x0000000212149819 */ /* 0x000fe40000010217 */
[C---:B-1----:R-:W-:Y:S02]  /*0610*/  @!P1 IADD3 R10, P4, PT, R19.reuse, R10, RZ ;  /* 0x0000000a130a9210 */ /* 0x042fe40007f9e0ff */
[----:B--2---:R-:W-:Y:S01]  /*0620*/  @!P1 IADD3 R2, P5, PT, R19, R2, RZ ;  /* 0x0000000213029210 */ /* 0x004fe20007fbe0ff */
[----:B------:R-:W1:Y:S01]  /*0630*/  @!P3 LDC.64 R6, c[0x0][0x3f8] ;  /* 0x0000fe00ff06bb82 */ /* 0x000e620000000a00 */
[----:B0-----:R-:W-:Y:S01]  /*0640*/  @!P0 IMAD R22, R25, R12, RZ ;  /* 0x0000000c19168224 */ /* 0x001fe200078e02ff */
[----:B------:R-:W-:-:S02]  /*0650*/  @!P0 MOV R18, R60 ;  /* 0x0000003c00128202 */ /* 0x000fc40000000f00 */
[----:B------:R-:W-:Y:S01]  /*0660*/  @!P0 MOV R19, R59 ;  /* 0x0000003b00138202 */ /* 0x000fe20000000f00 */
[----:B------:R-:W-:Y:S01]  /*0670*/  @!P0 IMAD R23, R50, R13, R22 ;  /* 0x0000000d32178224 */ /* 0x000fe200078e0216 */
[----:B------:R-:W-:Y:S02]  /*0680*/  @!P1 IADD3.X R11, PT, PT, R20, R11, RZ, P4, !PT ;  /* 0x0000000b140b9210 */ /* 0x000fe400027fe4ff */
[----:B------:R-:W0:Y:S01]  /*0690*/  @!P0 LDC.64 R14, c[0x0][0x3a0] ;  /* 0x0000e800ff0e8b82 */ /* 0x000e220000000a00 */
[----:B------:R-:W-:Y:S01]  /*06a0*/  @!P0 IMAD.WIDE.U32 R12, R50, R12, R18 ;  /* 0x0000000c320c8225 */ /* 0x000fe200078e0012 */
[----:B------:R-:W-:Y:S02]  /*06b0*/  ISETP.NE.AND P4, PT, RZ, UR10, PT ;  /* 0x0000000aff007c0c */ /* 0x000fe4000bf85270 */
[----:B------:R-:W-:Y:S01]  /*06c0*/  @!P1 IADD3.X R3, PT, PT, R20, R3, RZ, P5, !PT ;  /* 0x0000000314039210 */ /* 0x000fe20002ffe4ff */
[----:B---3--:R-:W-:Y:S01]  /*06d0*/  @!P2 IMAD R27, R38, R8, RZ ;  /* 0x00000008261ba224 */ /* 0x008fe200078e02ff */
[----:B------:R-:W-:-:S02]  /*06e0*/  @!P0 IADD3 R23, PT, PT, R13, R23, RZ ;  /* 0x000000170d178210 */ /* 0x000fc40007ffe0ff */
[----:B------:R-:W2:Y:S01]  /*06f0*/  @!P0 LDC.64 R16, c[0x0][0x398] ;  /* 0x0000e600ff108b82 */ /* 0x000ea20000000a00 */
[----:B----4-:R-:W-:Y:S01]  /*0700*/  IMAD.WIDE R4, R44, 0x8, R4 ;  /* 0x000000082c047825 */ /* 0x010fe200078e0204 */
[----:B------:R-:W-:Y:S02]  /*0710*/  @!P2 MOV R28, R60 ;  /* 0x0000003c001ca202 */ /* 0x000fe40000000f00 */
[----:B------:R-:W-:Y:S02]  /*0720*/  @!P2 MOV R29, R59 ;  /* 0x0000003b001da202 */ /* 0x000fe40000000f00 */
[C---:B------:R-:W-:Y:S01]  /*0730*/  @!P0 SHF.L.U64.HI R32, R12.reuse, 0x2, R23 ;  /* 0x000000020c208819 */ /* 0x040fe20000010217 */
[----:B------:R-:W3:Y:S01]  /*0740*/  LDG.E.64 R4, desc[UR8][R4.64] ;  /* 0x0000000804047981 */ /* 0x000ee2000c1e1b00 */
[----:B------:R-:W4:Y:S01]  /*0750*/  @!P2 LDC.64 R18, c[0x0][0x3a0] ;  /* 0x0000e800ff12ab82 */ /* 0x000f220000000a00 */
[----:B------:R-:W-:-:S07]  /*0760*/  @!P0 SHF.L.U32 R13, R12, 0x2, RZ ;  /* 0x000000020c0d8819 */ /* 0x000fce00000006ff */
[----:B------:R-:W4:Y:S01]  /*0770*/  @!P2 LDC.64 R20, c[0x0][0x398] ;  /* 0x0000e600ff14ab82 */ /* 0x000f220000000a00 */
[C---:B------:R-:W-:Y:S01]  /*0780*/  @!P2 IMAD R27, R48.reuse, R9, R27 ;  /* 0x00000009301ba224 */ /* 0x040fe200078e021b */
[----:B0-----:R-:W-:Y:S01]  /*0790*/  @!P0 IADD3 R14, P5, PT, R13, R14, RZ ;  /* 0x0000000e0d0e8210 */ /* 0x001fe20007fbe0ff */
[----:B------:R-:W-:-:S05]  /*07a0*/  @!P2 IMAD.WIDE.U32 R28, R48, R8, R28 ;  /* 0x00000008301ca225 */ /* 0x000fca00078e001c */
[----:B------:R-:W0:Y:S01]  /*07b0*/  @!P3 LDC.64 R22, c[0x0][0x3a0] ;  /* 0x0000e800ff16bb82 */ /* 0x000e220000000a00 */
[----:B-1----:R-:W-:Y:S01]  /*07c0*/  @!P3 IMAD R30, R0, R6, RZ ;  /* 0x00000006001eb224 */ /* 0x002fe200078e02ff */
[----:B--2---:R-:W-:-:S06]  /*07d0*/  @!P0 IADD3 R16, P6, PT, R13, R16, RZ ;  /* 0x000000100d108210 */ /* 0x004fcc0007fde0ff */
[----:B------:R-:W1:Y:S01]  /*07e0*/  @!P3 LDC.64 R24, c[0x0][0x398] ;  /* 0x0000e600ff18bb82 */ /* 0x000e620000000a00 */
[----:B------:R-:W-:Y:S01]  /*07f0*/  @!P3 IMAD R33, R47, R7, R30 ;  /* 0x000000072f21b224 */ /* 0x000fe200078e021e */
[----:B------:R-:W-:-:S06]  /*0800*/  @!P3 MOV R30, R60 ;  /* 0x0000003c001eb202 */ /* 0x000fcc0000000f00 */
[----:B------:R-:W2:Y:S01]  /*0810*/  LDC.64 R8, c[0x0][0x3a8] ;  /* 0x0000ea00ff087b82 */ /* 0x000ea20000000a00 */
[----:B------:R-:W-:-:S07]  /*0820*/  @!P3 MOV R31, R59 ;  /* 0x0000003b001fb202 */ /* 0x000fce0000000f00 */
[----:B------:R-:W2:Y:S01]  /*0830*/  @P4 LDC.64 R12, c[0x0][0x3b0] ;  /* 0x0000ec00ff0c4b82 */ /* 0x000ea20000000a00 */
[----:B------:R-:W-:Y:S01]  /*0840*/  @!P2 IADD3 R29, PT, PT, R29, R27, RZ ;  /* 0x0000001b1d1da210 */ /* 0x000fe20007ffe0ff */
[----:B------:R-:W-:Y:S01]  /*0850*/  @!P3 IMAD.WIDE.U32 R6, R47, R6, R30 ;  /* 0x000000062f06b225 */ /* 0x000fe200078e001e */
[----:B------:R-:W-:Y:S02]  /*0860*/  @!P2 SHF.L.U32 R27, R28, 0x2, RZ ;  /* 0x000000021c1ba819 */ /* 0x000fe400000006ff */
[C---:B------:R-:W-:Y:S02]  /*0870*/  @!P0 IADD3.X R15, PT, PT, R32.reuse, R15, RZ, P5, !PT ;  /* 0x0000000f200f8210 */ /* 0x040fe40002ffe4ff */
[----:B------:R-:W-:Y:S02]  /*0880*/  @!P0 IADD3.X R17, PT, PT, R32, R17, RZ, P6, !PT ;  /* 0x0000001120118210 */ /* 0x000fe400037fe4ff */
[C---:B----4-:R-:W-:Y:S02]  /*0890*/  @!P2 IADD3 R18, P5, PT, R27.reuse, R18, RZ ;  /* 0x000000121b12a210 */ /* 0x050fe40007fbe0ff */
[----:B------:R-:W-:-:S02]  /*08a0*/  @!P2 IADD3 R20, P6, PT, R27, R20, RZ ;  /* 0x000000141b14a210 */ /* 0x000fc40007fde0ff */
[----:B------:R-:W-:Y:S02]  /*08b0*/  @!P2 SHF.L.U64.HI R28, R28, 0x2, R29 ;  /* 0x000000021c1ca819 */ /* 0x000fe4000001021d */
[----:B------:R-:W-:Y:S02]  /*08c0*/  @!P3 IADD3 R27, PT, PT, R7, R33, RZ ;  /* 0x00000021071bb210 */ /* 0x000fe40007ffe0ff */
[----:B------:R-:W-:Y:S02]  /*08d0*/  @!P3 SHF.L.U32 R7, R6, 0x2, RZ ;  /* 0x000000020607b819 */ /* 0x000fe400000006ff */
[C---:B------:R-:W-:Y:S02]  /*08e0*/  @!P2 IADD3.X R19, PT, PT, R28.reuse, R19, RZ, P5, !PT ;  /* 0x000000131c13a210 */ /* 0x040fe40002ffe4ff */
[----:B------:R-:W-:Y:S02]  /*08f0*/  @!P2 IADD3.X R21, PT, PT, R28, R21, RZ, P6, !PT ;  /* 0x000000151c15a210 */ /* 0x000fe400037fe4ff */
[----:B------:R-:W-:-:S02]  /*0900*/  @!P3 SHF.L.U64.HI R6, R6, 0x2, R27 ;  /* 0x000000020606b819 */ /* 0x000fc4000001021b */
[C---:B0-----:R-:W-:Y:S02]  /*0910*/  @!P3 IADD3 R22, P5, PT, R7.reuse, R22, RZ ;  /* 0x000000160716b210 */ /* 0x041fe40007fbe0ff */
[----:B-1----:R-:W-:Y:S01]  /*0920*/  @!P3 IADD3 R24, P6, PT, R7, R24, RZ ;  /* 0x000000180718b210 */ /* 0x002fe20007fde0ff */
[----:B--2---:R-:W-:Y:S01]  /*0930*/  IMAD.WIDE R30, R26, 0x2, R8 ;  /* 0x000000021a1e7825 */ /* 0x004fe200078e0208 */
[C---:B------:R-:W-:Y:S02]  /*0940*/  @!P3 IADD3.X R23, PT, PT, R6.reuse, R23, RZ, P5, !PT ;  /* 0x000000170617b210 */ /* 0x040fe40002ffe4ff */
[----:B------:R-:W-:Y:S02]  /*0950*/  CS2R R8, SRZ ;  /* 0x0000000000087805 */ /* 0x000fe4000001ff00 */
[----:B------:R-:W-:Y:S02]  /*0960*/  @!P3 IADD3.X R25, PT, PT, R6, R25, RZ, P6, !PT ;  /* 0x000000190619b210 */ /* 0x000fe400037fe4ff */
[----:B------:R-:W-:Y:S01]  /*0970*/  CS2R R6, SRZ ;  /* 0x0000000000067805 */ /* 0x000fe2000001ff00 */
[----:B------:R-:W-:Y:S01]  /*0980*/  @P4 IMAD.WIDE R12, R26, 0x2, R12 ;  /* 0x000000021a0c4825 */ /* 0x000fe200078e020c */
[----:B------:R-:W2:Y:S04]  /*0990*/  LDG.E.U16 R51, desc[UR8][R30.64] ;  /* 0x000000081e337981 */ /* 0x000ea8000c1e1500 */
[----:B------:R-:W4:Y:S04]  /*09a0*/  @P4 LDG.E.U16 R27, desc[UR8][R12.64] ;  /* 0x000000080c1b4981 */ /* 0x000f28000c1e1500 */
[----:B------:R0:W4:Y:S04]  /*09b0*/  @P4 LDG.E.U16 R28, desc[UR8][R12.64+0x2] ;  /* 0x000002080c1c4981 */ /* 0x000128000c1e1500 */
[----:B------:R1:W5:Y:S04]  /*09c0*/  @!P1 LDG.E.64 R6, desc[UR8][R10.64] ;  /* 0x000000080a069981 */ /* 0x000368000c1e1b00 */
[----:B------:R1:W5:Y:S01]  /*09d0*/  @!P1 LDG.E.64 R8, desc[UR8][R2.64] ;  /* 0x0000000802089981 */ /* 0x000362000c1e1b00 */
[----:B0-----:R-:W-:-:S03]  /*09e0*/  CS2R R12, SRZ ;  /* 0x00000000000c7805 */ /* 0x001fc6000001ff00 */
[----:B------:R-:W4:Y:S01]  /*09f0*/  LDG.E.U16 R26, desc[UR8][R30.64+0x2] ;  /* 0x000002081e1a7981 */ /* 0x000f22000c1e1500 */
[----:B-1----:R-:W-:-:S03]  /*0a00*/  CS2R R10, SRZ ;  /* 0x00000000000a7805 */ /* 0x002fc6000001ff00 */
[----:B------:R0:W5:Y:S01]  /*0a10*/  @!P2 LDG.E.64 R12, desc[UR8][R18.64] ;  /* 0x00000008120ca981 */ /* 0x000162000c1e1b00 */
[----:B------:R-:W-:Y:S02]  /*0a20*/  MOV R3, RZ ;  /* 0x000000ff00037202 */ /* 0x000fe40000000f00 */
[----:B------:R-:W-:Y:S01]  /*0a30*/  MOV R2, RZ ;  /* 0x000000ff00027202 */ /* 0x000fe20000000f00 */
[----:B------:R1:W5:Y:S05]  /*0a40*/  @!P0 LDG.E.64 R10, desc[UR8][R14.64] ;  /* 0x000000080e0a8981 */ /* 0x00036a000c1e1b00 */
[----:B------:R1:W5:Y:S01]  /*0a50*/  @!P0 LDG.E.64 R2, desc[UR8][R16.64] ;  /* 0x0000000810028981 */ /* 0x000362000c1e1b00 */
[----:B0-----:R-:W-:-:S02]  /*0a60*/  CS2R R18, SRZ ;  /* 0x0000000000127805 */ /* 0x001fc4000001ff00 */
[----:B-1----:R-:W-:-:S04]  /*0a70*/  CS2R R14, SRZ ;  /* 0x00000000000e7805 */ /* 0x002fc8000001ff00 */
[----:B------:R0:W5:Y:S01]  /*0a80*/  @!P3 LDG.E.64 R18, desc[UR8][R24.64] ;  /* 0x000000081812b981 */ /* 0x000162000c1e1b00 */
[----:B------:R-:W-:-:S03]  /*0a90*/  CS2R R16, SRZ ;  /* 0x0000000000107805 */ /* 0x000fc6000001ff00 */
[----:B------:R0:W5:Y:S04]  /*0aa0*/  @!P2 LDG.E.64 R14, desc[UR8][R20.64] ;  /* 0x00000008140ea981 */ /* 0x000168000c1e1b00 */
[----:B------:R0:W5:Y:S01]  /*0ab0*/  @!P3 LDG.E.64 R16, desc[UR8][R22.64] ;  /* 0x000000081610b981 */ /* 0x000162000c1e1b00 */
[----:B------:R-:W-:Y:S01]  /*0ac0*/  MOV R54, 0x3f800000 ;  /* 0x3f80000000367802 */ /* 0x000fe20000000f00 */
[----:B------:R-:W-:Y:S01]  /*0ad0*/  UISETP.NE.AND UP0, UPT, UR10, URZ, UPT ;  /* 0x000000ff0a00728c */ /* 0x000fe2000bf05270 */
[----:B------:R-:W-:Y:S01]  /*0ae0*/  CS2R R52, SRZ ;  /* 0x0000000000347805 */ /* 0x000fe2000001ff00 */
[----:B---3--:R-:W-:-:S05]  /*0af0*/  FFMA.FTZ R30, -R4, R4, R5 ;  /* 0x00000004041e7223 */ /* 0x008fca0000010105 */
[----:B------:R-:W-:-:S13]  /*0b00*/  FSETP.GTU.FTZ.AND P1, PT, R30, RZ, PT ;  /* 0x000000ff1e00720b */ /* 0x000fda0003f3c000 */
[----:B------:R-:W1:Y:S02]  /*0b10*/  @P1 LDC R29, c[0x0][0x3c0] ;  /* 0x0000f000ff1d1b82 */ /* 0x000e640000000800 */
[----:B-1----:R-:W-:-:S04]  /*0b20*/  @P1 FADD.FTZ R29, R30, R29 ;  /* 0x0000001d1e1d1221 */ /* 0x002fc80000010000 */
[----:B------:R0:W1:Y:S01]  /*0b30*/  @P1 MUFU.RSQ R54, R29 ;  /* 0x0000001d00361308 */ /* 0x0000620000001400 */
[----:B--2---:R-:W-:Y:S02]  /*0b40*/  SHF.L.U32 R51, R51, 0x10, RZ ;  /* 0x0000001033337819 */ /* 0x004fe400000006ff */
[----:B----4-:R-:W-:Y:S02]  /*0b50*/  @P4 SHF.L.U32 R53, R27, 0x10, RZ ;  /* 0x000000101b354819 */ /* 0x010fe400000006ff */
[----:B------:R-:W-:Y:S02]  /*0b60*/  @P4 SHF.L.U32 R52, R28, 0x10, RZ ;  /* 0x000000101c344819 */ /* 0x000fe400000006ff */
[----:B------:R-:W-:Y:S01]  /*0b70*/  SHF.L.U32 R5, R26, 0x10, RZ ;  /* 0x000000101a057819 */ /* 0x000fe200000006ff */
[----:B01----:R-:W-:Y:S06]  /*0b80*/  BRA.U UP0, `(.L_x_1482) ;  /* 0x0000000100e47547 */ /* 0x003fec000b800000 */
[C---:B-----5:R-:W-:Y:S01]  /*0b90*/  FADD.FTZ R21, -R4.reuse, R10 ;  /* 0x0000000a04157221 */ /* 0x060fe20000010100 */
[----:B------:R-:W-:Y:S01]  /*0ba0*/  FADD.FTZ R23, -R4, R11 ;  /* 0x0000000b04177221 */ /* 0x000fe20000010100 */
[----:B------:R-:W-:Y:S01]  /*0bb0*/  FMUL.FTZ R22, R2, R51 ;  /* 0x0000003302167220 */ /* 0x000fe20000410000 */
[----:B------:R-:W-:Y:S01]  /*0bc0*/  FMUL.FTZ R25, R3, R5 ;  /* 0x0000000503197220 */ /* 0x000fe20000410000 */
[-C--:B------:R-:W-:Y:S01]  /*0bd0*/  FMUL.FTZ R21, R21, R54.reuse ;  /* 0x0000003615157220 */ /* 0x080fe20000410000 */
[----:B------:R-:W-:Y:S01]  /*0be0*/  FMUL.FTZ R20, R23, R54 ;  /* 0x0000003617147220 */ /* 0x000fe20000410000 */
[----:B------:R-:W-:Y:S01]  /*0bf0*/  FADD.FTZ R24, RZ, R22 ;  /* 0x00000016ff187221 */ /* 0x000fe20000010000 */
[----:B------:R-:W-:Y:S01]  /*0c00*/  FADD.FTZ R27, -R4, R6 ;  /* 0x00000006041b7221 */ /* 0x000fe20000010100 */
[----:B------:R-:W-:Y:S01]  /*0c10*/  FFMA.FTZ R23, R21, R22, RZ ;  /* 0x0000001615177223 */ /* 0x000fe200000100ff */
[----:B------:R-:W-:Y:S01]  /*0c20*/  FMUL.FTZ R29, R8, R51 ;  /* 0x00000033081d7220 */ /* 0x000fe20000410000 */
[----:B------:R-:W-:Y:S01]  /*0c30*/  FADD.FTZ R24, R25, R24 ;  /* 0x0000001819187221 */ /* 0x000fe20000010000 */
[-C--:B------:R-:W-:Y:S01]  /*0c40*/  FMUL.FTZ R22, R27, R54.reuse ;  /* 0x000000361b167220 */ /* 0x080fe20000410000 */
[----:B------:R-:W-:Y:S01]  /*0c50*/  FFMA.FTZ R23, R20, R25, R23 ;  /* 0x0000001914177223 */ /* 0x000fe20000010017 */
[----:B------:R-:W-:Y:S01]  /*0c60*/  FADD.FTZ R25, -R4, R7 ;  /* 0x0000000704197221 */ /* 0x000fe20000010100 */
[----:B------:R-:W-:Y:S01]  /*0c70*/  FADD.FTZ R26, R24, R29 ;  /* 0x0000001d181a7221 */ /* 0x000fe20000010000 */
[----:B------:R-:W-:Y:S01]  /*0c80*/  FFMA.FTZ R21, R2, R21, RZ ;  /* 0x0000001502157223 */ /* 0x000fe200000100ff */
[----:B------:R-:W-:Y:S01]  /*0c90*/  FFMA.FTZ R29, R22, R29, R23 ;  /* 0x0000001d161d7223 */ /* 0x000fe20000010017 */
[----:B------:R-:W-:Y:S01]  /*0ca0*/  FMUL.FTZ R23, R9, R5 ;  /* 0x0000000509177220 */ /* 0x000fe20000410000 */
[----:B------:R-:W-:Y:S01]  /*0cb0*/  FMUL.FTZ R24, R25, R54 ;  /* 0x0000003619187220 */ /* 0x000fe20000410000 */
[----:B------:R-:W-:Y:S01]  /*0cc0*/  FADD.FTZ R25, -R4, R12 ;  /* 0x0000000c04197221 */ /* 0x000fe20000010100 */
[----:B------:R-:W-:Y:S01]  /*0cd0*/  FMUL.FTZ R27, R14, R51 ;  /* 0x000000330e1b7220 */ /* 0x000fe20000410000 */
[----:B------:R-:W-:Y:S01]  /*0ce0*/  FADD.FTZ R26, R23, R26 ;  /* 0x0000001a171a7221 */ /* 0x000fe20000010000 */
[----:B------:R-:W-:Y:S01]  /*0cf0*/  FFMA.FTZ R29, R24, R23, R29 ;  /* 0x00000017181d7223 */ /* 0x000fe2000001001d */
[----:B------:R-:W-:Y:S01]  /*0d00*/  FFMA.FTZ R21, R8, R22, R21 ;  /* 0x0000001608157223 */ /* 0x000fe20000010015 */
[----:B------:R-:W-:Y:S01]  /*0d10*/  FADD.FTZ R23, -R4, R13 ;  /* 0x0000000d04177221 */ /* 0x000fe20000010100 */
[----:B------:R-:W-:Y:S01]  /*0d20*/  FMUL.FTZ R22, R25, R54 ;  /* 0x0000003619167220 */ /* 0x000fe20000410000 */
[----:B------:R-:W-:Y:S01]  /*0d30*/  FFMA.FTZ R20, R3, R20, RZ ;  /* 0x0000001403147223 */ /* 0x000fe200000100ff */
[----:B------:R-:W-:Y:S01]  /*0d40*/  FADD.FTZ R31, R26, R27 ;  /* 0x0000001b1a1f7221 */ /* 0x000fe20000010000 */
[----:B------:R-:W-:Y:S01]  /*0d50*/  FMUL.FTZ R26, R15, R5 ;  /* 0x000000050f1a7220 */ /* 0x000fe20000410000 */
[----:B------:R-:W-:Y:S01]  /*0d60*/  FMUL.FTZ R25, R23, R54 ;  /* 0x0000003617197220 */ /* 0x000fe20000410000 */
[----:B------:R-:W-:Y:S01]  /*0d70*/  FFMA.FTZ R28, R22, R27, R29 ;  /* 0x0000001b161c7223 */ /* 0x000fe2000001001d */
[----:B------:R-:W-:Y:S01]  /*0d80*/  FADD.FTZ R23, -R4, R16 ;  /* 0x0000001004177221 */ /* 0x000fe20000010100 */
[----:B------:R-:W-:Y:S01]  /*0d90*/  FFMA.FTZ R20, R9, R24, R20 ;  /* 0x0000001809147223 */ /* 0x000fe20000010014 */
[----:B------:R-:W-:Y:S01]  /*0da0*/  FADD.FTZ R31, R26, R31 ;  /* 0x0000001f1a1f7221 */ /* 0x000fe20000010000 */
[----:B------:R-:W-:Y:S01]  /*0db0*/  FMUL.FTZ R24, R18, R51 ;  /* 0x0000003312187220 */ /* 0x000fe20000410000 */
[----:B------:R-:W-:Y:S01]  /*0dc0*/  FFMA.FTZ R28, R25, R26, R28 ;  /* 0x0000001a191c7223 */ /* 0x000fe2000001001c */
[----:B------:R-:W-:Y:S01]  /*0dd0*/  FMUL.FTZ R23, R23, R54 ;  /* 0x0000003617177220 */ /* 0x000fe20000410000 */
[----:B------:R-:W-:Y:S01]  /*0de0*/  FFMA.FTZ R21, R14, R22, R21 ;  /* 0x000000160e157223 */ /* 0x000fe20000010015 */
[----:B------:R-:W-:Y:S01]  /*0df0*/  FFMA.FTZ R22, R15, R25, R20 ;  /* 0x000000190f167223 */ /* 0x000fe20000010014 */
[----:B------:R-:W-:Y:S01]  /*0e00*/  FADD.FTZ R27, -R4, R17 ;  /* 0x00000011041b7221 */ /* 0x000fe20000010100 */
[----:B------:R-:W-:Y:S01]  /*0e10*/  FADD.FTZ R25, RZ, R2 ;  /* 0x00000002ff197221 */ /* 0x000fe20000010000 */
[----:B------:R-:W-:Y:S01]  /*0e20*/  FADD.FTZ R20, RZ, R3 ;  /* 0x00000003ff147221 */ /* 0x000fe20000010000 */
        /* <DEDUP_REMOVED lines=15> */
.L_x_1482:
[----:B-----5:R-:W-:-:S04]  /*0f20*/  FADD.FTZ R21, -R4, R10 ;  /* 0x0000000a04157221 */ /* 0x020fc80000010100 */
[----:B------:R-:W-:Y:S01]  /*0f30*/  FMUL.FTZ R22, R21, R54 ;  /* 0x0000003615167220 */ /* 0x000fe20000410000 */
[----:B------:R-:W-:-:S03]  /*0f40*/  FADD.FTZ R21, -R4, R11 ;  /* 0x0000000b04157221 */ /* 0x000fc60000010100 */
[----:B------:R-:W-:Y:S01]  /*0f50*/  FFMA.FTZ R26, R51, R22, R53 ;  /* 0x00000016331a7223 */ /* 0x000fe20000010035 */
[----:B------:R-:W-:Y:S01]  /*0f60*/  FMUL.FTZ R20, R21, R54 ;  /* 0x0000003615147220 */ /* 0x000fe20000410000 */
[----:B------:R-:W-:Y:S02]  /*0f70*/  FADD.FTZ R21, -R4, R6 ;  /* 0x0000000604157221 */ /* 0x000fe40000010100 */
[----:B------:R-:W-:Y:S01]  /*0f80*/  FMUL.FTZ R27, R26, -1.4426950216293334961 ;  /* 0xbfb8aa3b1a1b7820 */ /* 0x000fe20000410000 */
[----:B------:R-:W-:Y:S01]  /*0f90*/  FFMA.FTZ R25, R5, R20, R52 ;  /* 0x0000001405197223 */ /* 0x000fe20000010034 */
[----:B------:R-:W-:Y:S01]  /*0fa0*/  FMUL.FTZ R24, R21, R54 ;  /* 0x0000003615187220 */ /* 0x000fe20000410000 */
[----:B------:R-:W-:Y:S02]  /*0fb0*/  FADD.FTZ R21, -R4, R7 ;  /* 0x0000000704157221 */ /* 0x000fe40000010100 */
[----:B------:R-:W-:Y:S01]  /*0fc0*/  FMUL.FTZ R30, R25, -1.4426950216293334961 ;  /* 0xbfb8aa3b191e7820 */ /* 0x000fe20000410000 */
[----:B------:R-:W0:Y:S01]  /*0fd0*/  MUFU.EX2 R27, R27 ;  /* 0x0000001b001b7308 */ /* 0x000e220000000800 */
[----:B------:R-:W-:Y:S01]  /*0fe0*/  FFMA.FTZ R23, R51, R24, R53 ;  /* 0x0000001833177223 */ /* 0x000fe20000010035 */
[----:B------:R-:W-:-:S03]  /*0ff0*/  FMUL.FTZ R21, R21, R54 ;  /* 0x0000003615157220 */ /* 0x000fc60000410000 */
[----:B------:R-:W-:Y:S01]  /*1000*/  FMUL.FTZ R33, R23, -1.4426950216293334961 ;  /* 0xbfb8aa3b17217820 */ /* 0x000fe20000410000 */
        /* <DEDUP_REMOVED lines=8> */
[----:B--2---:R-:W-:Y:S01]  /*1090*/  FADD.FTZ R27, R33, 1 ;  /* 0x3f800000211b7421 */ /* 0x004fe20000010000 */
[----:B------:R-:W-:-:S06]  /*10a0*/  FADD.FTZ R33, -R4, R12 ;  /* 0x0000000c04217221 */ /* 0x000fcc0000010100 */
[----:B------:R-:W2:Y:S01]  /*10b0*/  MUFU.EX2 R34, R34 ;  /* 0x0000002200227308 */ /* 0x000ea20000000800 */
[----:B0-----:R-:W-:-:S04]  /*10c0*/  FADD.FTZ R31, -R29, 1 ;  /* 0x3f8000001d1f7421 */ /* 0x001fc80000010100 */
[----:B------:R-:W-:-:S03]  /*10d0*/  FFMA.FTZ R31, R26, R31, 1 ;  /* 0x3f8000001a1f7423 */ /* 0x000fc6000001001f */
[----:B------:R-:W0:Y:S01]  /*10e0*/  MUFU.RCP R27, R27 ;  /* 0x0000001b001b7308 */ /* 0x000e220000001000 */
[----:B-1----:R-:W-:Y:S01]  /*10f0*/  FADD.FTZ R26, -R32, 1 ;  /* 0x3f800000201a7421 */ /* 0x002fe20000010100 */
[----:B------:R-:W-:-:S03]  /*1100*/  FMUL.FTZ R32, R3, R32 ;  /* 0x0000002003207220 */ /* 0x000fc60000410000 */
[----:B------:R-:W-:Y:S01]  /*1110*/  FFMA.FTZ R25, R25, R26, 1 ;  /* 0x3f80000019197423 */ /* 0x000fe2000001001a */
[----:B------:R-:W-:Y:S01]  /*1120*/  FMUL.FTZ R26, R33, R54 ;  /* 0x00000036211a7220 */ /* 0x000fe20000410000 */
[----:B------:R-:W-:Y:S01]  /*1130*/  FADD.FTZ R33, -R4, R16 ;  /* 0x0000001004217221 */ /* 0x000fe20000010100 */
[----:B--2---:R-:W-:Y:S01]  /*1140*/  FADD.FTZ R30, R34, 1 ;  /* 0x3f800000221e7421 */ /* 0x004fe20000010000 */
[----:B------:R-:W-:Y:S01]  /*1150*/  FMUL.FTZ R34, R2, R29 ;  /* 0x0000001d02227220 */ /* 0x000fe20000410000 */
[----:B------:R-:W-:-:S03]  /*1160*/  FADD.FTZ R29, -R4, R13 ;  /* 0x0000000d041d7221 */ /* 0x000fc60000010100 */
[----:B------:R-:W-:Y:S01]  /*1170*/  FMUL.FTZ R34, R34, R31 ;  /* 0x0000001f22227220 */ /* 0x000fe20000410000 */
[----:B------:R-:W1:Y:S01]  /*1180*/  MUFU.RCP R30, R30 ;  /* 0x0000001e001e7308 */ /* 0x000e620000001000 */
[----:B0-----:R-:W-:Y:S01]  /*1190*/  FADD.FTZ R36, -R27, 1 ;  /* 0x3f8000001b247421 */ /* 0x001fe20000010100 */
[----:B------:R-:W-:Y:S01]  /*11a0*/  FMUL.FTZ R31, R8, R27 ;  /* 0x0000001b081f7220 */ /* 0x000fe20000410000 */
[----:B------:R-:W-:Y:S02]  /*11b0*/  FFMA.FTZ R27, R51, R26, R53 ;  /* 0x0000001a331b7223 */ /* 0x000fe40000010035 */
[----:B------:R-:W-:Y:S01]  /*11c0*/  FFMA.FTZ R36, R23, R36, 1 ;  /* 0x3f80000017247423 */ /* 0x000fe20000010024 */
[----:B------:R-:W-:Y:S01]  /*11d0*/  FMUL.FTZ R23, R32, R25 ;  /* 0x0000001920177220 */ /* 0x000fe20000410000 */
[----:B------:R-:W-:Y:S01]  /*11e0*/  FMUL.FTZ R32, R27, -1.4426950216293334961 ;  /* 0xbfb8aa3b1b207820 */ /* 0x000fe20000410000 */
[----:B------:R-:W-:Y:S01]  /*11f0*/  FMUL.FTZ R25, R29, R54 ;  /* 0x000000361d197220 */ /* 0x000fe20000410000 */
[----:B------:R-:W-:-:S03]  /*1200*/  FMUL.FTZ R31, R31, R36 ;  /* 0x000000241f1f7220 */ /* 0x000fc60000410000 */
[----:B------:R-:W-:Y:S01]  /*1210*/  FFMA.FTZ R29, R5, R25, R52 ;  /* 0x00000019051d7223 */ /* 0x000fe20000010034 */
[----:B------:R-:W0:Y:S03]  /*1220*/  MUFU.EX2 R32, R32 ;  /* 0x0000002000207308 */ /* 0x000e260000000800 */
[----:B------:R-:W-:Y:S01]  /*1230*/  FMUL.FTZ R56, R29, -1.4426950216293334961 ;  /* 0xbfb8aa3b1d387820 */ /* 0x000fe20000410000 */
[----:B-1----:R-:W-:Y:S01]  /*1240*/  FADD.FTZ R37, -R30, 1 ;  /* 0x3f8000001e257421 */ /* 0x002fe20000010100 */
[----:B------:R-:W-:-:S03]  /*1250*/  FMUL.FTZ R30, R9, R30 ;  /* 0x0000001e091e7220 */ /* 0x000fc60000410000 */
[----:B------:R-:W-:Y:S01]  /*1260*/  FFMA.FTZ R37, R28, R37, 1 ;  /* 0x3f8000001c257423 */ /* 0x000fe20000010025 */
[----:B------:R-:W1:Y:S01]  /*1270*/  MUFU.EX2 R56, R56 ;  /* 0x0000003800387308 */ /* 0x000e620000000800 */
[----:B------:R-:W-:Y:S02]  /*1280*/  FMUL.FTZ R28, R33, R54 ;  /* 0x00000036211c7220 */ /* 0x000fe40000410000 */
[----:B------:R-:W-:Y:S02]  /*1290*/  FMUL.FTZ R30, R30, R37 ;  /* 0x000000251e1e7220 */ /* 0x000fe40000410000 */
[----:B------:R-:W-:Y:S01]  /*12a0*/  FFMA.FTZ R33, R51, R28, R53 ;  /* 0x0000001c33217223 */ /* 0x000fe20000010035 */
[----:B0-----:R-:W-:-:S03]  /*12b0*/  FADD.FTZ R35, R32, 1 ;  /* 0x3f80000020237421 */ /* 0x001fc60000010000 */
[----:B------:R-:W-:-:S04]  /*12c0*/  FMUL.FTZ R57, R33, -1.4426950216293334961 ;  /* 0xbfb8aa3b21397820 */ /* 0x000fc80000410000 */
[----:B------:R0:W-:Y:S01]  /*12d0*/  MUFU.EX2 R36, R57 ;  /* 0x0000003900247308 */ /* 0x0001e20000000800 */
[----:B-1----:R-:W-:-:S07]  /*12e0*/  FADD.FTZ R32, R56, 1 ;  /* 0x3f80000038207421 */ /* 0x002fce0000010000 */
[----:B------:R-:W1:Y:S01]  /*12f0*/  MUFU.RCP R35, R35 ;  /* 0x0000002300237308 */ /* 0x000e620000001000 */
[----:B0-----:R-:W-:-:S07]  /*1300*/  FADD.FTZ R57, -R4, R17 ;  /* 0x0000001104397221 */ /* 0x001fce0000010100 */
[----:B------:R-:W0:Y:S01]  /*1310*/  MUFU.RCP R32, R32 ;  /* 0x0000002000207308 */ /* 0x000e220000001000 */
[----:B-1----:R-:W-:-:S04]  /*1320*/  FADD.FTZ R37, -R35, 1 ;  /* 0x3f80000023257421 */ /* 0x002fc80000010100 */
[----:B------:R-:W-:Y:S01]  /*1330*/  FFMA.FTZ R27, R27, R37, 1 ;  /* 0x3f8000001b1b7423 */ /* 0x000fe20000010025 */
[----:B------:R-:W-:Y:S01]  /*1340*/  FADD.FTZ R37, R36, 1 ;  /* 0x3f80000024257421 */ /* 0x000fe20000010000 */
[----:B0-----:R-:W-:Y:S01]  /*1350*/  FADD.FTZ R36, -R32, 1 ;  /* 0x3f80000020247421 */ /* 0x001fe20000010100 */
[----:B------:R-:W-:-:S04]  /*1360*/  FMUL.FTZ R56, R15, R32 ;  /* 0x000000200f387220 */ /* 0x000fc80000410000 */
[----:B------:R-:W0:Y:S01]  /*1370*/  MUFU.RCP R37, R37 ;  /* 0x0000002500257308 */ /* 0x000e220000001000 */
[----:B------:R-:W-:Y:S01]  /*1380*/  FFMA.FTZ R29, R29, R36, 1 ;  /* 0x3f8000001d1d7423 */ /* 0x000fe20000010024 */
[----:B------:R-:W-:-:S03]  /*1390*/  FMUL.FTZ R36, R14, R35 ;  /* 0x000000230e247220 */ /* 0x000fc60000410000 */
[----:B------:R-:W-:Y:S01]  /*13a0*/  FMUL.FTZ R32, R56, R29 ;  /* 0x0000001d38207220 */ /* 0x000fe20000410000 */
[----:B------:R-:W-:Y:S01]  /*13b0*/  FMUL.FTZ R29, R51, R34 ;  /* 0x00000022331d7220 */ /* 0x000fe20000410000 */
[----:B------:R-:W-:-:S03]  /*13c0*/  FMUL.FTZ R27, R36, R27 ;  /* 0x0000001b241b7220 */ /* 0x000fc60000410000 */
[----:B------:R-:W-:Y:S01]  /*13d0*/  FFMA.FTZ R35, R22, R29, RZ ;  /* 0x0000001d16237223 */ /* 0x000fe200000100ff */
[----:B------:R-:W-:Y:S01]  /*13e0*/  FADD.FTZ R36, RZ, R29 ;  /* 0x0000001dff247221 */ /* 0x000fe20000010000 */
[----:B------:R-:W-:-:S04]  /*13f0*/  FMUL.FTZ R29, R5, R23 ;  /* 0x00000017051d7220 */ /* 0x000fc80000410000 */
[----:B------:R-:W-:Y:S01]  /*1400*/  FFMA.FTZ R35, R20, R29, R35 ;  /* 0x0000001d14237223 */ /* 0x000fe20000010023 */
[----:B------:R-:W-:Y:S01]  /*1410*/  FADD.FTZ R29, R29, R36 ;  /* 0x000000241d1d7221 */ /* 0x000fe20000010000 */
[----:B0-----:R-:W-:Y:S01]  /*1420*/  FADD.FTZ R36, -R37, 1 ;  /* 0x3f80000025247421 */ /* 0x001fe20000010100 */
[----:B------:R-:W-:Y:S01]  /*1430*/  FMUL.FTZ R37, R18, R37 ;  /* 0x0000002512257220 */ /* 0x000fe20000410000 */
[----:B------:R-:W-:Y:S01]  /*1440*/  FFMA.FTZ R20, R20, R23, RZ ;  /* 0x0000001714147223 */ /* 0x000fe200000100ff */
[----:B------:R-:W-:Y:S01]  /*1450*/  FADD.FTZ R23, RZ, R23 ;  /* 0x00000017ff177221 */ /* 0x000fe20000010000 */
[----:B------:R-:W-:Y:S01]  /*1460*/  FFMA.FTZ R36, R33, R36, 1 ;  /* 0x3f80000021247423 */ /* 0x000fe20000010024 */
[----:B------:R-:W-:Y:S01]  /*1470*/  FFMA.FTZ R33, R22, R34, RZ ;  /* 0x0000002216217223 */ /* 0x000fe200000100ff */
[----:B------:R-:W-:Y:S01]  /*1480*/  FADD.FTZ R34, RZ, R34 ;  /* 0x00000022ff227221 */ /* 0x000fe20000010000 */
[----:B------:R-:W-:Y:S01]  /*1490*/  FFMA.FTZ R20, R21, R30, R20 ;  /* 0x0000001e15147223 */ /* 0x000fe20000010014 */
[----:B------:R-:W-:Y:S01]  /*14a0*/  FMUL.FTZ R22, R37, R36 ;  /* 0x0000002425167220 */ /* 0x000fe20000410000 */
[-C--:B------:R-:W-:Y:S01]  /*14b0*/  FFMA.FTZ R36, R24, R31.reuse, R33 ;  /* 0x0000001f18247223 */ /* 0x080fe20000010021 */
[----:B------:R-:W-:Y:S01]  /*14c0*/  FADD.FTZ R34, R34, R31 ;  /* 0x0000001f22227221 */ /* 0x000fe20000010000 */
[----:B------:R-:W-:Y:S01]  /*14d0*/  FMUL.FTZ R37, R51, R31 ;  /* 0x0000001f33257220 */ /* 0x000fe20000410000 */
[----:B------:R-:W-:Y:S01]  /*14e0*/  FMUL.FTZ R31, R57, R54 ;  /* 0x00000036391f7220 */ /* 0x000fe20000410000 */
[----:B------:R-:W-:-:S02]  /*14f0*/  FADD.FTZ R23, R23, R30 ;  /* 0x0000001e17177221 */ /* 0x000fc40000010000 */
[----:B------:R-:W-:Y:S01]  /*1500*/  FFMA.FTZ R24, R24, R37, R35 ;  /* 0x0000002518187223 */ /* 0x000fe20000010023 */
[----:B------:R-:W-:Y:S01]  /*1510*/  FFMA.FTZ R33, R5, R31, R52 ;  /* 0x0000001f05217223 */ /* 0x000fe20000010034 */
[----:B------:R-:W-:Y:S01]  /*1520*/  FADD.FTZ R29, R29, R37 ;  /* 0x000000251d1d7221 */ /* 0x000fe20000010000 */
[----:B------:R-:W-:Y:S02]  /*1530*/  FADD.FTZ R23, R23, R32 ;  /* 0x0000002017177221 */ /* 0x000fe40000010000 */
[----:B------:R-:W-:-:S06]  /*1540*/  FMUL.FTZ R35, R33, -1.4426950216293334961 ;  /* 0xbfb8aa3b21237820 */ /* 0x000fcc0000410000 */
[----:B------:R-:W0:Y:S02]  /*1550*/  MUFU.EX2 R35, R35 ;  /* 0x0000002300237308 */ /* 0x000e240000000800 */
[----:B0-----:R-:W-:Y:S01]  /*1560*/  FADD.FTZ R56, R35, 1 ;  /* 0x3f80000023387421 */ /* 0x001fe20000010000 */
[----:B------:R-:W-:-:S04]  /*1570*/  FMUL.FTZ R35, R5, R30 ;  /* 0x0000001e05237220 */ /* 0x000fc80000410000 */
[----:B------:R-:W-:Y:S01]  /*1580*/  FFMA.FTZ R21, R21, R35, R24 ;  /* 0x0000002315157223 */ /* 0x000fe20000010018 */
[----:B------:R-:W0:Y:S01]  /*1590*/  MUFU.RCP R56, R56 ;  /* 0x0000003800387308 */ /* 0x000e220000001000 */
[----:B------:R-:W-:Y:S01]  /*15a0*/  FADD.FTZ R29, R35, R29 ;  /* 0x0000001d231d7221 */ /* 0x000fe20000010000 */
[----:B------:R-:W-:Y:S01]  /*15b0*/  FMUL.FTZ R24, R51, R27 ;  /* 0x0000001b33187220 */ /* 0x000fe20000410000 */
[----:B0-----:R-:W-:-:S04]  /*15c0*/  FADD.FTZ R37, -R56, 1 ;  /* 0x3f80000038257421 */ /* 0x001fc80000010100 */
[----:B------:R-:W-:Y:S01]  /*15d0*/  FFMA.FTZ R33, R33, R37, 1 ;  /* 0x3f80000021217423 */ /* 0x000fe20000010025 */
[----:B------:R-:W-:Y:S01]  /*15e0*/  FMUL.FTZ R37, R19, R56 ;  /* 0x0000003813257220 */ /* 0x000fe20000410000 */
[C---:B------:R-:W-:Y:S01]  /*15f0*/  FFMA.FTZ R56, R26.reuse, R24, R21 ;  /* 0x000000181a387223 */ /* 0x040fe20000010015 */
[----:B------:R-:W-:Y:S01]  /*1600*/  FFMA.FTZ R21, R26, R27, R36 ;  /* 0x0000001b1a157223 */ /* 0x000fe20000010024 */
[----:B------:R-:W-:Y:S01]  /*1610*/  FADD.FTZ R27, R34, R27 ;  /* 0x0000001b221b7221 */ /* 0x000fe20000010000 */
[----:B------:R-:W-:Y:S01]  /*1620*/  FMUL.FTZ R30, R37, R33 ;  /* 0x00000021251e7220 */ /* 0x000fe20000410000 */
[----:B------:R-:W-:Y:S01]  /*1630*/  FADD.FTZ R33, R29, R24 ;  /* 0x000000181d217221 */ /* 0x000fe20000010000 */
[-C--:B------:R-:W-:Y:S01]  /*1640*/  FMUL.FTZ R24, R5, R32.reuse ;  /* 0x0000002005187220 */ /* 0x080fe20000410000 */
[----:B------:R-:W-:Y:S01]  /*1650*/  FFMA.FTZ R26, R25, R32, R20 ;  /* 0x00000020191a7223 */ /* 0x000fe20000010014 */
[----:B------:R-:W-:Y:S01]  /*1660*/  FMUL.FTZ R34, R5, R30 ;  /* 0x0000001e05227220 */ /* 0x000fe20000410000 */
        /* <DEDUP_REMOVED lines=8> */
[----:B------:R-:W-:-:S03]  /*16f0*/  FADD.FTZ R33, R33, R24 ;  /* 0x0000001821217221 */ /* 0x000fc60000010000 */
[----:B------:R-:W-:Y:S01]  /*1700*/  FFMA.FTZ R25, R31, R34, R36 ;  /* 0x000000221f197223 */ /* 0x000fe20000010024 */
[----:B------:R-:W-:-:S07]  /*1710*/  FADD.FTZ R24, R34, R33 ;  /* 0x0000002122187221 */ /* 0x000fce0000010000 */
.L_x_1483:
        /* <DEDUP_REMOVED lines=8> */
[----:B------:R-:W-:Y:S01]  /*17a0*/  UMOV UR11, 0x400 ;  /* 0x00000400000b7882 */ /* 0x000fe20000000000 */
[----:B------:R-:W2:Y:S01]  /*17b0*/  SHFL.DOWN PT, R25, R26, 0x1, 0x1f ;  /* 0x08201f001a197f89 */ /* 0x000ea200000e0000 */
[----:B------:R-:W-:Y:S01]  /*17c0*/  ISETP.GT.AND P5, PT, R40, 0x17, PT ;  /* 0x000000172800780c */ /* 0x000fe20003fa4270 */
[----:B------:R-:W-:Y:S01]  /*17d0*/  BSSY.RECONVERGENT B0, `(.L_x_1484) ;  /* 0x0000024000007945 */ /* 0x000fe20003800200 */
[----:B------:R-:W-:-:S02]  /*17e0*/  ISETP.NE.AND P2, PT, R43, RZ, PT ;  /* 0x000000ff2b00720c */ /* 0x000fc40003f45270 */
        /* <DEDUP_REMOVED lines=34> */
.L_x_1485:
[----:B------:R-:W-:Y:S05]  /*1a10*/  BSYNC.RECONVERGENT B0 ;  /* 0x0000000000007941 */ /* 0x000fea0003800200 */
.L_x_1484:
[----:B------:R-:W-:Y:S06]  /*1a20*/  BAR.SYNC.DEFER_BLOCKING 0x0 ;  /* 0x0000000000007b1d */ /* 0x000fec0000010000 */
[----:B------:R-:W-:Y:S04]  /*1a30*/  BSSY.RECONVERGENT B0, `(.L_x_1486) ;  /* 0x0000027000007945 */ /* 0x000fe80003800200 */
[----:B------:R-:W-:Y:S05]  /*1a40*/  @P2 BRA `(.L_x_1487) ;  /* 0x0000000000942947 */ /* 0x000fea0003800000 */
[----:B------:R-:W-:-:S09]  /*1a50*/  ULEA UR5, UR6, UR11, 0x18 ;  /* 0x0000000b06057291 */ /* 0x000fd2000f8ec0ff */
[----:B------:R-:W4:Y:S04]  /*1a60*/  LDS.64 R32, [UR5+0x18] ;  /* 0x00001805ff207984 */ /* 0x000f280008000a00 */
[----:B-123--:R-:W0:Y:S04]  /*1a70*/  LDS.128 R24, [UR5+0x20] ;  /* 0x00002005ff187984 */ /* 0x00ee280008000c00 */
[----:B------:R-:W1:Y:S01]  /*1a80*/  LDS.128 R28, [UR5+0x30] ;  /* 0x00003005ff1c7984 */ /* 0x000e620008000c00 */
        /* <DEDUP_REMOVED lines=33> */
.L_x_1487:
[----:B------:R-:W-:Y:S05]  /*1ca0*/  BSYNC.RECONVERGENT B0 ;  /* 0x0000000000007941 */ /* 0x000fea0003800200 */
.L_x_1486:
        /* <DEDUP_REMOVED lines=158> */
.L_x_1489:
[----:B------:R-:W-:Y:S05]  /*2690*/  BSYNC.RECONVERGENT B0 ;  /* 0x0000000000007941 */ /* 0x000fea0003800200 */
.L_x_1488:
[----:B------:R-:W-:Y:S04]  /*26a0*/  BSSY.RECONVERGENT B0, `(.L_x_1490) ;  /* 0x000001d000007945 */ /* 0x000fe80003800200 */
[----:B------:R-:W-:Y:S05]  /*26b0*/  @P1 BRA `(.L_x_1491) ;  /* 0x00000000006c1947 */ /* 0x000fea0003800000 */
[----:B---3--:R-:W3:Y:S01]  /*26c0*/  LDC.64 R24, c[0x0][0x3f8] ;  /* 0x0000fe00ff187b82 */ /* 0x008ee20000000a00 */
[----:B------:R-:W-:-:S07]  /*26d0*/  IMAD R55, R55, 0xf, R43 ;  /* 0x0000000f37377824 */ /* 0x000fce00078e022b */
[----:B-12---:R-:W1:Y:S01]  /*26e0*/  LDC.64 R26, c[0x0][0x3d8] ;  /* 0x0000f600ff1a7b82 */ /* 0x006e620000000a00 */
[----:B---3--:R-:W-:Y:S01]  /*26f0*/  IMAD.WIDE.U32 R28, R24, 0x3, RZ ;  /* 0x00000003181c7825 */ /* 0x008fe200078e00ff */
        /* <DEDUP_REMOVED lines=23> */
.L_x_1491:
[----:B------:R-:W-:Y:S05]  /*2870*/  BSYNC.RECONVERGENT B0 ;  /* 0x0000000000007941 */ /* 0x000fea0003800200 */
.L_x_1490:
        /* <DEDUP_REMOVED lines=11> */
[----:B------:R-:W-:Y:S01]  /*2930*/  IMAD R25, R41, UR7, R42 ;  /* 0x0000000729197c24 */ /* 0x000fe2000f8e022a */
[----:B------:R-:W-:Y:S02]  /*2940*/  IADD3 R23, PT, PT, R23, R42, RZ ;  /* 0x0000002a17177210 */ /* 0x000fe40007ffe0ff */
[----:B-1----:R-:W-:-:S04]  /*2950*/  SEL R27, R39, RZ, !P1 ;  /* 0x000000ff271b7207 */ /* 0x002fc80004800000 */
        /* <DEDUP_REMOVED lines=10> */
.L_x_1494:
[----:B----4-:R-:W3:Y:S04]  /*2a00*/  LDG.E.STRONG.GPU R22, desc[UR8][R20.64] ;  /* 0x0000000814167981 */ /* 0x010ee8000c1ef900 */
[----:B---3--:R-:W-:Y:S01]  /*2a10*/  CCTL.IVALL ;  /* 0x00000000ff00798f */ /* 0x008fe20002000000 */
[----:B------:R-:W-:Y:S05]  /*2a20*/  YIELD ;  /* 0x0000000000007946 */ /* 0x000fea0003800000 */
[----:B------:R-:W-:-:S13]  /*2a30*/  ISETP.NE.AND P1, PT, R22, R27, PT ;  /* 0x0000001b1600720c */ /* 0x000fda0003f25270 */
[----:B------:R-:W-:Y:S05]  /*2a40*/  @P1 BRA `(.L_x_1494) ;  /* 0xfffffffc00ec1947 */ /* 0x000fea000383ffff */
.L_x_1493:
        /* <DEDUP_REMOVED lines=11> */
[----:B--2---:R-:W-:Y:S01]  /*2b00*/  MOV R26, RZ ;  /* 0x000000ff001a7202 */ /* 0x004fe20000000f00 */
[----:B------:R-:W-:Y:S01]  /*2b10*/  UIADD3 UR5, UPT, UPT, -UR7, URZ, URZ ;  /* 0x000000ff07057290 */ /* 0x000fe2000fffe1ff */
[----:B-1----:R-:W-:Y:S02]  /*2b20*/  MOV R27, R42 ;  /* 0x0000002a001b7202 */ /* 0x002fe40000000f00 */
[----:B------:R-:W-:-:S09]  /*2b30*/  LOP3.LUT R28, R39, 0x7ffffff8, RZ, 0xc0, !PT ;  /* 0x7ffffff8271c7812 */ /* 0x000fd200078ec0ff */
.L_x_1496:
        /* <DEDUP_REMOVED lines=59> */
.L_x_1495:
[----:B----4-:R-:W-:-:S04]  /*2ef0*/  LOP3.LUT R20, R39, 0x7, RZ, 0xc0, !PT ;  /* 0x0000000727147812 */ /* 0x010fc800078ec0ff */
[----:B------:R-:W-:-:S13]  /*2f00*/  ISETP.NE.AND P1, PT, R20, RZ, PT ;  /* 0x000000ff1400720c */ /* 0x000fda0003f25270 */
[----:B------:R-:W-:Y:S05]  /*2f10*/  @!P1 BRA `(.L_x_1492) ;  /* 0x0000000000f09947 */ /* 0x000fea0003800000 */
[----:B------:R-:W-:Y:S02]  /*2f20*/  IADD3 R20, PT, PT, R20, -0x1, RZ ;  /* 0xffffffff14147810 */ /* 0x000fe40007ffe0ff */
[----:B--2---:R-:W-:Y:S02]  /*2f30*/  LOP3.LUT P1, R26, R39, 0x3, RZ, 0xc0, !PT ;  /* 0x00000003271a7812 */ /* 0x004fe4000782c0ff */
        /* <DEDUP_REMOVED lines=9> */
[----:B-1----:R-:W-:Y:S02]  /*2fd0*/  IADD3 R27, PT, PT, R28, 0x3, RZ ;  /* 0x000000031c1b7810 */ /* 0x002fe40007ffe0ff */
        /* <DEDUP_REMOVED lines=20> */
.L_x_1497:
        /* <DEDUP_REMOVED lines=18> */
.L_x_1498:
        /* <DEDUP_REMOVED lines=9> */
.L_x_1499:
[----:B------:R-:W-:Y:S05]  /*32d0*/  BSYNC.RECONVERGENT B0 ;  /* 0x0000000000007941 */ /* 0x000fea0003800200 */
.L_x_1492:
[----:B------:R-:W5:Y:S01]  /*32e0*/  S2UR UR6, SR_CgaCtaId ;  /* 0x00000000000679c3 */ /* 0x000f620000008800 */
[----:B------:R-:W-:Y:S01]  /*32f0*/  UMOV UR5, 0x400 ;  /* 0x0000040000057882 */ /* 0x000fe20000000000 */
[C---:B----4-:R-:W-:Y:S01]  /*3300*/  FADD.FTZ R31, -R4.reuse, R10 ;  /* 0x0000000a041f7221 */ /* 0x050fe20000010100 */
[C---:B------:R-:W-:Y:S01]  /*3310*/  FADD.FTZ R11, -R4.reuse, R11 ;  /* 0x0000000b040b7221 */ /* 0x040fe20000010100 */
[----:B------:R-:W4:Y:S01]  /*3320*/  LDCU.64 UR16, c[0x0][0x400] ;  /* 0x00008000ff1077ac */ /* 0x000f220008000a00 */
[C---:B------:R-:W-:Y:S01]  /*3330*/  FADD.FTZ R23, -R4.reuse, R6 ;  /* 0x0000000604177221 */ /* 0x040fe20000010100 */
[C---:B------:R-:W-:Y:S01]  /*3340*/  FADD.FTZ R25, -R4.reuse, R7 ;  /* 0x0000000704197221 */ /* 0x040fe20000010100 */
[C---:B-1----:R-:W-:Y:S01]  /*3350*/  FADD.FTZ R27, -R4.reuse, R12 ;  /* 0x0000000c041b7221 */ /* 0x042fe20000010100 */
[C---:B------:R-:W-:Y:S01]  /*3360*/  FADD.FTZ R13, -R4.reuse, R13 ;  /* 0x0000000d040d7221 */ /* 0x040fe20000010100 */
[C---:B------:R-:W-:Y:S01]  /*3370*/  FADD.FTZ R29, -R4.reuse, R16 ;  /* 0x00000010041d7221 */ /* 0x040fe20000010100 */
[----:B------:R-:W-:Y:S01]  /*3380*/  FADD.FTZ R17, -R4, R17 ;  /* 0x0000001104117221 */ /* 0x000fe20000010100 */
[-C--:B---3--:R-:W-:Y:S01]  /*3390*/  FMUL.FTZ R24, R31, R54.reuse ;  /* 0x000000361f187220 */ /* 0x088fe20000410000 */
[----:B------:R-:W-:Y:S01]  /*33a0*/  FMUL.FTZ R4, R11, R54 ;  /* 0x000000360b047220 */ /* 0x000fe20000410000 */
[----:B-----5:R-:W-:-:S09]  /*33b0*/  ULEA UR5, UR6, UR5, 0x18 ;  /* 0x0000000506057291 */ /* 0x020fd2000f8ec0ff */
[----:B------:R-:W-:Y:S01]  /*33c0*/  @!P2 STS.64 [UR5+0x90], R36 ;  /* 0x00009024ff00a988 */ /* 0x000fe20008000a05 */
[----:B------:R-:W-:Y:S06]  /*33d0*/  BAR.SYNC.DEFER_BLOCKING 0x0 ;  /* 0x0000000000007b1d */ /* 0x000fec0000010000 */
[----:B------:R-:W1:Y:S01]  /*33e0*/  LDS.64 R20, [UR5+0x90] ;  /* 0x00009005ff147984 */ /* 0x000e620008000a00 */
[----:B------:R-:W1:Y:S02]  /*33f0*/  LDCU UR5, c[0x0][0x42c] ;  /* 0x00008580ff0577ac */ /* 0x000e640008000800 */
[----:B-1----:R-:W-:Y:S01]  /*3400*/  FMUL.FTZ R20, R20, UR5 ;  /* 0x0000000514147c20 */ /* 0x002fe20008410000 */
[----:B------:R-:W-:Y:S01]  /*3410*/  FMUL.FTZ R21, R21, UR5 ;  /* 0x0000000515157c20 */ /* 0x000fe20008410000 */
[----:B----4-:R-:W-:Y:S06]  /*3420*/  @!P4 BRA `(.L_x_1500) ;  /* 0x000000000048c947 */ /* 0x010fec0003800000 */
[----:B------:R-:W-:Y:S01]  /*3430*/  FFMA.FTZ R6, R51, R24, R53 ;  /* 0x0000001833067223 */ /* 0x000fe20000010035 */
[----:B------:R-:W-:-:S03]  /*3440*/  FFMA.FTZ R7, R5, R4, R52 ;  /* 0x0000000405077223 */ /* 0x000fc60000010034 */
[----:B------:R-:W-:Y:S01]  /*3450*/  FMUL.FTZ R10, R6, -1.4426950216293334961 ;  /* 0xbfb8aa3b060a7820 */ /* 0x000fe20000410000 */
[----:B------:R-:W-:-:S05]  /*3460*/  FMUL.FTZ R12, R7, -1.4426950216293334961 ;  /* 0xbfb8aa3b070c7820 */ /* 0x000fca0000410000 */
[----:B------:R-:W1:Y:S08]  /*3470*/  MUFU.EX2 R10, R10 ;  /* 0x0000000a000a7308 */ /* 0x000e700000000800 */
[----:B------:R-:W3:Y:S01]  /*3480*/  MUFU.EX2 R12, R12 ;  /* 0x0000000c000c7308 */ /* 0x000ee20000000800 */
[----:B-1----:R-:W-:-:S07]  /*3490*/  FADD.FTZ R11, R10, 1 ;  /* 0x3f8000000a0b7421 */ /* 0x002fce0000010000 */
[----:B------:R-:W1:Y:S01]  /*34a0*/  MUFU.RCP R11, R11 ;  /* 0x0000000b000b7308 */ /* 0x000e620000001000 */
[----:B---3--:R-:W-:-:S07]  /*34b0*/  FADD.FTZ R16, R12, 1 ;  /* 0x3f8000000c107421 */ /* 0x008fce0000010000 */
[----:B------:R-:W3:Y:S01]  /*34c0*/  MUFU.RCP R16, R16 ;  /* 0x0000001000107308 */ /* 0x000ee20000001000 */
[----:B-1----:R-:W-:Y:S01]  /*34d0*/  FADD.FTZ R31, -R11, 1 ;  /* 0x3f8000000b1f7421 */ /* 0x002fe20000010100 */
[----:B------:R-:W-:-:S03]  /*34e0*/  FMUL.FTZ R2, R2, R11 ;  /* 0x0000000b02027220 */ /* 0x000fc60000410000 */
[----:B------:R-:W-:Y:S01]  /*34f0*/  FFMA.FTZ R31, R6, R31, 1 ;  /* 0x3f800000061f7423 */ /* 0x000fe2000001001f */
[----:B---3--:R-:W-:Y:S01]  /*3500*/  FADD.FTZ R22, -R16, 1 ;  /* 0x3f80000010167421 */ /* 0x008fe20000010100 */
[----:B------:R-:W-:Y:S02]  /*3510*/  FMUL.FTZ R3, R3, R16 ;  /* 0x0000001003037220 */ /* 0x000fe40000410000 */
[----:B------:R-:W-:Y:S01]  /*3520*/  FMUL.FTZ R2, R2, R31 ;  /* 0x0000001f02027220 */ /* 0x000fe20000410000 */
[----:B------:R-:W-:-:S04]  /*3530*/  FFMA.FTZ R22, R7, R22, 1 ;  /* 0x3f80000007167423 */ /* 0x000fc80000010016 */
[----:B------:R-:W-:-:S07]  /*3540*/  FMUL.FTZ R3, R3, R22 ;  /* 0x0000001603037220 */ /* 0x000fce0000410000 */
.L_x_1500:
[----:B------:R-:W-:Y:S04]  /*3550*/  BSSY.RECONVERGENT B0, `(.L_x_1501) ;  /* 0x0000014000007945 */ /* 0x000fe80003800200 */
[----:B------:R-:W-:Y:S05]  /*3560*/  @P0 BRA `(.L_x_1502) ;  /* 0x0000000000480947 */ /* 0x000fea0003800000 */
[----:B------:R-:W1:Y:S01]  /*3570*/  LDCU.64 UR14, c[0x0][0x3f8] ;  /* 0x00007f00ff0e77ac */ /* 0x000e620008000a00 */
[----:B------:R-:W-:Y:S01]  /*3580*/  SHF.R.S32.HI R11, RZ, 0x1f, R50 ;  /* 0x0000001fff0b7819 */ /* 0x000fe20000011432 */
[C-C-:B------:R-:W-:Y:S01]  /*3590*/  FFMA.FTZ R10, R20.reuse, R24, R21.reuse ;  /* 0x00000018140a7223 */ /* 0x140fe20000010015 */
[----:B------:R-:W-:Y:S01]  /*35a0*/  MOV R6, R60 ;  /* 0x0000003c00067202 */ /* 0x000fe20000000f00 */
[----:B------:R-:W3:Y:S01]  /*35b0*/  LDCU.64 UR12, c[0x0][0x380] ;  /* 0x00007000ff0c77ac */ /* 0x000ee20008000a00 */
[----:B------:R-:W-:Y:S01]  /*35c0*/  MOV R7, R59 ;  /* 0x0000003b00077202 */ /* 0x000fe20000000f00 */
[----:B------:R-:W-:Y:S01]  /*35d0*/  FFMA.FTZ R4, R20, R4, R21 ;  /* 0x0000000414047223 */ /* 0x000fe20000010015 */
[----:B-1----:R-:W-:Y:S02]  /*35e0*/  IMAD R11, R11, UR14, RZ ;  /* 0x0000000e0b0b7c24 */ /* 0x002fe4000f8e02ff */
[----:B------:R-:W-:-:S04]  /*35f0*/  IMAD.WIDE.U32 R6, R50, UR14, R6 ;  /* 0x0000000e32067c25 */ /* 0x000fc8000f8e0006 */
[----:B------:R-:W-:Y:S02]  /*3600*/  IMAD R31, R50, UR15, R11 ;  /* 0x0000000f321f7c24 */ /* 0x000fe4000f8e020b */
[----:B------:R-:W-:Y:S01]  /*3610*/  FFMA.FTZ R11, R51, R2, -R10 ;  /* 0x00000002330b7223 */ /* 0x000fe2000001080a */
[C---:B---3--:R-:W-:Y:S02]  /*3620*/  LEA R2, P0, R6.reuse, UR12, 0x2 ;  /* 0x0000000c06027c11 */ /* 0x048fe4000f8010ff */
[----:B------:R-:W-:Y:S01]  /*3630*/  IADD3 R31, PT, PT, R7, R31, RZ ;  /* 0x0000001f071f7210 */ /* 0x000fe20007ffe0ff */
[----:B------:R-:W-:Y:S01]  /*3640*/  FFMA.FTZ R7, R5, R3, -R4 ;  /* 0x0000000305077223 */ /* 0x000fe20000010804 */
[-C--:B------:R-:W-:Y:S02]  /*3650*/  FMUL.FTZ R10, R11, R54.reuse ;  /* 0x000000360b0a7220 */ /* 0x080fe40000410000 */
[----:B------:R-:W-:Y:S01]  /*3660*/  LEA.HI.X R3, R6, UR13, R31, 0x2, P0 ;  /* 0x0000000d06037c11 */ /* 0x000fe200080f141f */
[----:B------:R-:W-:-:S05]  /*3670*/  FMUL.FTZ R11, R7, R54 ;  /* 0x00000036070b7220 */ /* 0x000fca0000410000 */
[----:B------:R1:W-:Y:S02]  /*3680*/  STG.E.64 desc[UR8][R2.64], R10 ;  /* 0x0000000a02007986 */ /* 0x0003e4000c101b08 */
.L_x_1502:
[----:B------:R-:W-:Y:S05]  /*3690*/  BSYNC.RECONVERGENT B0 ;  /* 0x0000000000007941 */ /* 0x000fea0003800200 */
.L_x_1501:
[----:B------:R-:W-:Y:S01]  /*36a0*/  UISETP.NE.AND UP0, UPT, UR10, URZ, UPT ;  /* 0x000000ff0a00728c */ /* 0x000fe2000bf05270 */
[-C--:B------:R-:W-:Y:S01]  /*36b0*/  FMUL.FTZ R6, R23, R54.reuse ;  /* 0x0000003617067220 */ /* 0x080fe20000410000 */
[-C--:B------:R-:W-:Y:S01]  /*36c0*/  FMUL.FTZ R28, R25, R54.reuse ;  /* 0x00000036191c7220 */ /* 0x080fe20000410000 */
[-C--:B------:R-:W-:Y:S01]  /*36d0*/  FMUL.FTZ R16, R27, R54.reuse ;  /* 0x000000361b107220 */ /* 0x080fe20000410000 */
[-C--:B------:R-:W-:Y:S01]  /*36e0*/  FMUL.FTZ R22, R13, R54.reuse ;  /* 0x000000360d167220 */ /* 0x080fe20000410000 */
[-C--:B------:R-:W-:Y:S01]  /*36f0*/  FMUL.FTZ R4, R29, R54.reuse ;  /* 0x000000361d047220 */ /* 0x080fe20000410000 */
[----:B-1----:R-:W-:Y:S01]  /*3700*/  SHF.R.S32.HI R2, RZ, 0x1f, R49 ;  /* 0x0000001fff027819 */ /* 0x002fe20000011431 */
[----:B------:R-:W-:Y:S01]  /*3710*/  FMUL.FTZ R10, R17, R54 ;  /* 0x00000036110a7220 */ /* 0x000fe20000410000 */
[----:B------:R-:W-:Y:S01]  /*3720*/  ISETP.GE.U32.AND P0, PT, R49, UR16, PT ;  /* 0x0000001031007c0c */ /* 0x000fe2000bf06070 */
[--C-:B------:R-:W-:Y:S01]  /*3730*/  FFMA.FTZ R32, R20, R6, R21.reuse ;  /* 0x0000000614207223 */ /* 0x100fe20000010015 */
[----:B------:R-:W-:Y:S01]  /*3740*/  ISETP.GE.U32.AND P1, PT, R48, UR16, PT ;  /* 0x0000001030007c0c */ /* 0x000fe2000bf26070 */
[C-C-:B------:R-:W-:Y:S01]  /*3750*/  FFMA.FTZ R34, R20.reuse, R28, R21.reuse ;  /* 0x0000001c14227223 */ /* 0x140fe20000010015 */
[C-C-:B------:R-:W-:Y:S01]  /*3760*/  FFMA.FTZ R24, R20.reuse, R16, R21.reuse ;  /* 0x0000001014187223 */ /* 0x140fe20000010015 */
[C-C-:B--2---:R-:W-:Y:S01]  /*3770*/  FFMA.FTZ R26, R20.reuse, R22, R21.reuse ;  /* 0x00000016141a7223 */ /* 0x144fe20000010015 */
[C-C-:B------:R-:W-:Y:S01]  /*3780*/  FFMA.FTZ R12, R20.reuse, R4, R21.reuse ;  /* 0x00000004140c7223 */ /* 0x140fe20000010015 */
        /* <DEDUP_REMOVED lines=23> */
.L_x_1503:
        /* <DEDUP_REMOVED lines=17> */
.L_x_1505:
[----:B------:R-:W-:Y:S05]  /*3a10*/  BSYNC.RECONVERGENT B0 ;  /* 0x0000000000007941 */ /* 0x000fea0003800200 */
.L_x_1504:
        /* <DEDUP_REMOVED lines=19> */
.L_x_1506:
[----:B------:R-:W-:Y:S01]  /*3b50*/  BSSY.RECONVERGENT B0, `(.L_x_1507) ;  /* 0x0000011000007945 */ /* 0x000fe20003800200 */
[----:B-1----:R-:W-:Y:S01]  /*3b60*/  FFMA.FTZ R7, R51, R14, -R24 ;  /* 0x0000000e33077223 */ /* 0x002fe20000010818 */
[----:B------:R-:W-:Y:S02]  /*3b70*/  FFMA.FTZ R9, R5, R15, -R26 ;  /* 0x0000000f05097223 */ /* 0x000fe4000001081a */
[----:B------:R-:W-:Y:S05]  /*3b80*/  @P1 BRA `(.L_x_1508) ;  /* 0x0000000000341947 */ /* 0x000fea0003800000 */
[----:B------:R-:W1:Y:S01]  /*3b90*/  LDCU.64 UR12, c[0x0][0x3f8] ;  /* 0x00007f00ff0c77ac */ /* 0x000e620008000a00 */
[----:B------:R-:W-:Y:S01]  /*3ba0*/  MOV R2, R60 ;  /* 0x0000003c00027202 */ /* 0x000fe20000000f00 */
[-C--:B------:R-:W-:Y:S01]  /*3bb0*/  FMUL.FTZ R8, R7, R54.reuse ;  /* 0x0000003607087220 */ /* 0x080fe20000410000 */
        /* <DEDUP_REMOVED lines=10> */
.L_x_1508:
[----:B------:R-:W-:Y:S05]  /*3c60*/  BSYNC.RECONVERGENT B0 ;  /* 0x0000000000007941 */ /* 0x000fea0003800200 */
.L_x_1507:
        /* <DEDUP_REMOVED lines=19> */
.L_x_1509:
        /* <DEDUP_REMOVED lines=9> */
[----:B------:R-:W3:Y:S01]  /*3e30*/  LDCU.64 UR14, c[0x0][0x380] ;  /* 0x00007000ff0e77ac */ /* 0x000ee20008000a00 */
[----:B--2---:R-:W-:-:S03]  /*3e40*/  IMAD R2, R0, UR12, RZ ;  /* 0x0000000c00027c24 */ /* 0x004fc6000f8e02ff */
[----:B------:R-:W-:-:S04]  /*3e50*/  IMAD.WIDE.U32 R58, R47, UR12, R58 ;  /* 0x0000000c2f3a7c25 */ /* 0x000fc8000f8e003a */
[----:B------:R-:W-:Y:S01]  /*3e60*/  IMAD R3, R47, UR13, R2 ;  /* 0x0000000d2f037c24 */ /* 0x000fe2000f8e0202 */
[----:B---3--:R-:W-:-:S04]  /*3e70*/  LEA R2, P0, R58, UR14, 0x2 ;  /* 0x0000000e3a027c11 */ /* 0x008fc8000f8010ff */
[----:B------:R-:W-:-:S04]  /*3e80*/  IADD3 R3, PT, PT, R59, R3, RZ ;  /* 0x000000033b037210 */ /* 0x000fc80007ffe0ff */
[----:B------:R-:W-:-:S05]  /*3e90*/  LEA.HI.X R3, R58, UR15, R3, 0x2, P0 ;  /* 0x0000000f3a037c11 */ /* 0x000fca00080f1403 */
[----:B------:R2:W-:Y:S02]  /*3ea0*/  STG.E.64 desc[UR8][R2.64], R4 ;  /* 0x0000000402007986 */ /* 0x0005e4000c101b08 */
.L_x_1511:
[----:B------:R-:W-:Y:S05]  /*3eb0*/  BSYNC.RECONVERGENT B0 ;  /* 0x0000000000007941 */ /* 0x000fea0003800200 */
.L_x_1510:
[----:B------:R-:W-:Y:S02]  /*3ec0*/  IADD3 R44, PT, PT, R41, R44, RZ ;  /* 0x0000002c292c7210 */ /* 0x000fe40007ffe0ff */
[----:B------:R-:W-:Y:S02]  /*3ed0*/  IADD3 R45, PT, PT, R45, 0x1, RZ ;  /* 0x000000012d2d7810 */ /* 0x000fe40007ffe0ff */
[----:B------:R-:W-:-:S13]  /*3ee0*/  ISETP.GE.AND P0, PT, R44, UR4, PT ;  /* 0x000000042c007c0c */ /* 0x000fda000bf06270 */
[----:B------:R-:W-:Y:S05]  /*3ef0*/  @!P0 BRA `(.L_x_1512) ;  /* 0xffffffc000c08947 */ /* 0x000fea000383ffff */
.L_x_1481:
[----:B--2---:R-:W2:Y:S01]  /*3f00*/  LDC R4, c[0x0][0x370] ;  /* 0x0000dc00ff047b82 */ /* 0x004ea20000000800 */
[----:B------:R-:W-:Y:S01]  /*3f10*/  ISETP.NE.AND P2, PT, R43, RZ, PT ;  /* 0x000000ff2b00720c */ /* 0x000fe20003f45270 */
[----:B------:R-:W-:Y:S06]  /*3f20*/  BSSY.RECONVERGENT B0, `(.L_x_1513) ;  /* 0x0000011000007945 */ /* 0x000fec0003800200 */
[----:B-1----:R-:W1:Y:S08]  /*3f30*/  LDC R7, c[0x0][0x374] ;  /* 0x0000dd00ff077b82 */ /* 0x002e700000000800 */
[----:B------:R-:W3:Y:S01]  /*3f40*/  LDC.64 R2, c[0x0][0x3c8] ;  /* 0x0000f200ff027b82 */ /* 0x000ee20000000a00 */
[----:B--2---:R-:W-:-:S02]  /*3f50*/  ISETP.NE.AND P1, PT, R4, 0x1, PT ;  /* 0x000000010400780c */ /* 0x004fc40003f25270 */
[----:B------:R-:W-:Y:S02]  /*3f60*/  IADD3 R6, PT, PT, R4, -0x1, RZ ;  /* 0xffffffff04067810 */ /* 0x000fe40007ffe0ff */
[C---:B-1----:R-:W-:Y:S02]  /*3f70*/  IADD3 R5, PT, PT, R7.reuse, -0x1, RZ ;  /* 0xffffffff07057810 */ /* 0x042fe40007ffe0ff */
[----:B------:R-:W-:Y:S02]  /*3f80*/  SHF.L.U32 R0, R7, 0x1, RZ ;  /* 0x0000000107007819 */ /* 0x000fe400000006ff */
[----:B------:R-:W-:Y:S02]  /*3f90*/  ISETP.NE.AND P0, PT, R42, R5, PT ;  /* 0x000000052a00720c */ /* 0x000fe40003f05270 */
[----:B------:R-:W-:Y:S02]  /*3fa0*/  SEL R5, R0, RZ, P1 ;  /* 0x000000ff00057207 */ /* 0x000fe40000800000 */
[----:B------:R-:W-:-:S03]  /*3fb0*/  ISETP.NE.OR P0, PT, R6, UR7, P0 ;  /* 0x0000000706007c0c */ /* 0x000fc60008705670 */
[----:B---3--:R-:W-:Y:S01]  /*3fc0*/  IMAD.WIDE.U32 R2, R5, 0x4, R2 ;  /* 0x0000000405027825 */ /* 0x008fe200078e0002 */
[----:B------:R-:W-:Y:S09]  /*3fd0*/  @P2 BRA `(.L_x_1514) ;  /* 0x0000000000142947 */ /* 0x000ff20003800000 */
[----:B------:R-:W-:Y:S01]  /*3fe0*/  HFMA2 R5, -RZ, RZ, 0, 5.9604644775390625e-08 ;  /* 0x00000001ff057431 */ /* 0x000fe200000001ff */
[----:B------:R-:W-:Y:S06]  /*3ff0*/  MEMBAR.ALL.GPU ;  /* 0x0000000000007992 */ /* 0x000fec000000a000 */
[----:B------:R-:W-:-:S00]  /*4000*/  ERRBAR ;  /* 0x00000000000079ab */ /* 0x000fc00000000000 */
[----:B------:R-:W-:Y:S06]  /*4010*/  CGAERRBAR ;  /* 0x00000000000075ab */ /* 0x000fec0000000000 */
[----:B------:R1:W-:Y:S02]  /*4020*/  REDG.E.ADD.S32.STRONG.GPU desc[UR8][R2.64], R5 ;  /* 0x000000050200798e */ /* 0x0003e4000c12e308 */
.L_x_1514:
[----:B------:R-:W-:Y:S05]  /*4030*/  BSYNC.RECONVERGENT B0 ;  /* 0x0000000000007941 */ /* 0x000fea0003800200 */
.L_x_1513:
[----:B------:R-:W-:Y:S05]  /*4040*/  @P0 EXIT ;  /* 0x000000000000094d */ /* 0x000fea0003800000 */
[----:B------:R-:W-:Y:S05]  /*4050*/  @P2 BRA `(.L_x_1515) ;  /* 0x0000000000202947 */ /* 0x000fea0003800000 */
[----:B------:R-:W-:-:S05]  /*4060*/  IMAD R0, R4, R7, RZ ;  /* 0x0000000704007224 */ /* 0x000fca00078e02ff */
[----:B------:R-:W-:-:S13]  /*4070*/  ISETP.NE.AND P0, PT, R0, -0x1, PT ;  /* 0xffffffff0000780c */ /* 0x000fda0003f05270 */
[----:B------:R-:W-:Y:S05]  /*4080*/  @!P0 BRA `(.L_x_1515) ;  /* 0x0000000000148947 */ /* 0x000fea0003800000 */
.L_x_1516:
[----:B-1----:R-:W2:Y:S04]  /*4090*/  LDG.E.STRONG.GPU R5, desc[UR8][R2.64] ;  /* 0x0000000802057981 */ /* 0x002ea8000c1ef900 */
[----:B--2---:R-:W-:Y:S01]  /*40a0*/  CCTL.IVALL ;  /* 0x00000000ff00798f */ /* 0x004fe20002000000 */
[----:B------:R-:W-:Y:S05]  /*40b0*/  YIELD ;  /* 0x0000000000007946 */ /* 0x000fea0003800000 */
[----:B------:R-:W-:-:S13]  /*40c0*/  ISETP.NE.AND P0, PT, R5, R0, PT ;  /* 0x000000000500720c */ /* 0x000fda0003f05270 */
[----:B------:R-:W-:Y:S05]  /*40d0*/  @P0 BRA `(.L_x_1516) ;  /* 0xfffffffc00ec0947 */ /* 0x000fea000383ffff */
.L_x_1515:
        /* <DEDUP_REMOVED lines=48> */
[----:B------:R-:W1:Y:S01]  /*43e0*/  LDCU.64 UR6, c[0x0][0x3d8] ;  /* 0x00007b00ff0677ac */ /* 0x000e620008000a00 */
        /* <DEDUP_REMOVED lines=10> */
[----:B------:R-:W-:-:S02]  /*4490*/  SHF.L.U32 R29, R13, 0x2, RZ ;  /* 0x000000020d1d7819 */ /* 0x000fc400000006ff */
[----:B------:R-:W-:Y:S02]  /*44a0*/  SHF.L.U64.HI R31, R0, 0x2, R3 ;  /* 0x00000002001f7819 */ /* 0x000fe40000010203 */
[----:B-1----:R-:W-:Y:S02]  /*44b0*/  IADD3 R25, P1, PT, R21, UR6, RZ ;  /* 0x0000000615197c10 */ /* 0x002fe4000ff3e0ff */
[----:B------:R-:W-:Y:S02]  /*44c0*/  IADD3 R4, PT, PT, R7, UR4, RZ ;  /* 0x0000000407047c10 */ /* 0x000fe4000fffe0ff */
[----:B--2---:R-:W-:Y:S02]  /*44d0*/  IADD3 R23, P2, PT, R21, UR10, RZ ;  /* 0x0000000a15177c10 */ /* 0x004fe4000ff5e0ff */
[----:B------:R-:W-:Y:S01]  /*44e0*/  MOV R43, R6 ;  /* 0x00000006002b7202 */ /* 0x000fe20000000f00 */
[----:B------:R-:W-:Y:S01]  /*44f0*/  IMAD.WIDE.U32 R6, R12, 0x4, RZ ;  /* 0x000000040c067825 */ /* 0x000fe200078e00ff */
[----:B------:R-:W-:-:S02]  /*4500*/  IADD3.X R26, PT, PT, R22, UR7, RZ, P1, !PT ;  /* 0x00000007161a7c10 */ /* 0x000fc40008ffe4ff */
[C---:B------:R-:W-:Y:S02]  /*4510*/  IADD3.X R24, PT, PT, R22.reuse, UR11, RZ, P2, !PT ;  /* 0x0000000b16187c10 */ /* 0x040fe400097fe4ff */
[----:B---3--:R-:W-:Y:S02]  /*4520*/  IADD3 R21, P1, PT, R21, UR12, RZ ;  /* 0x0000000c15157c10 */ /* 0x008fe4000ff3e0ff */
[----:B------:R-:W-:Y:S02]  /*4530*/  IADD3 R18, P2, PT, RZ, -R5, RZ ;  /* 0x80000005ff127210 */ /* 0x000fe40007f5e0ff */
[----:B------:R-:W-:Y:S02]  /*4540*/  IADD3.X R22, PT, PT, R22, UR13, RZ, P1, !PT ;  /* 0x0000000d16167c10 */ /* 0x000fe40008ffe4ff */
[----:B------:R-:W-:Y:S02]  /*4550*/  SHF.L.U64.HI R27, R28, 0x2, R33 ;  /* 0x000000021c1b7819 */ /* 0x000fe40000010221 */
[----:B------:R-:W-:-:S02]  /*4560*/  IADD3 R29, PT, PT, R7, R29, RZ ;  /* 0x0000001d071d7210 */ /* 0x000fc40007ffe0ff */
[----:B------:R-:W-:-:S07]  /*4570*/  IADD3.X R20, PT, PT, RZ, -0x1, RZ, P2, !PT ;  /* 0xffffffffff147810 */ /* 0x000fce00017fe4ff */
.L_x_1519:
[-C--:B-1----:R-:W-:Y:S02]  /*4580*/  LEA R10, P1, R0, R25.reuse, 0x2 ;  /* 0x00000019000a7211 */ /* 0x082fe400078210ff */
        /* <DEDUP_REMOVED lines=11> */
[----:B-1----:R-:W-:Y:S02]  /*4640*/  MOV R10, R23 ;  /* 0x00000017000a7202 */ /* 0x002fe40000000f00 */
[----:B---3--:R-:W-:-:S02]  /*4650*/  MOV R8, R21 ;  /* 0x0000001500087202 */ /* 0x008fc40000000f00 */
        /* <DEDUP_REMOVED lines=12> */
[----:B----4-:R-:W-:Y:S01]  /*4720*/  F2FP.BF16.F32.PACK_AB R19, R17, R14 ;  /* 0x0000000e1113723e */ /* 0x010fe200000010ff */
[----:B------:R1:W-:Y:S04]  /*4730*/  STG.E desc[UR8][R8.64], R5 ;  /* 0x0000000508007986 */ /* 0x0003e8000c101908 */
[----:B------:R1:W-:Y:S01]  /*4740*/  STG.E desc[UR8][R10.64], R19 ;  /* 0x000000130a007986 */ /* 0x0003e2000c101908 */
[----:B------:R-:W-:Y:S01]  /*4750*/  IADD3.X R24, PT, PT, RZ, R24, RZ, P3, !PT ;  /* 0x00000018ff187210 */ /* 0x000fe20001ffe4ff */
[----:B------:R-:W-:Y:S06]  /*4760*/  @P1 BRA `(.L_x_1519) ;  /* 0xfffffffc00841947 */ /* 0x000fec000383ffff */
.L_x_1518:
[----:B------:R-:W-:Y:S05]  /*4770*/  BSYNC.RECONVERGENT B0 ;  /* 0x0000000000007941 */ /* 0x000fea0003800200 */
.L_x_1517:
        /* <DEDUP_REMOVED lines=10> */
.L_x_1520:
[C---:B------:R-:W-:Y:S02]  /*4820*/  SHF.L.U32 R2, R43.reuse, 0x2, RZ ;  /* 0x000000022b027819 */ /* 0x040fe400000006ff */
[----:B------:R-:W-:Y:S02]  /*4830*/  SHF.L.U64.HI R12, R43, 0x2, R4 ;  /* 0x000000022b0c7819 */ /* 0x000fe40000010204 */
[----:B--2---:R-:W-:-:S04]  /*4840*/  IADD3 R4, P0, PT, R2, UR4, RZ ;  /* 0x0000000402047c10 */ /* 0x004fc8000ff1e0ff */
[----:B----4-:R-:W-:Y:S02]  /*4850*/  IADD3.X R5, PT, PT, R12, UR5, RZ, P0, !PT ;  /* 0x000000050c057c10 */ /* 0x010fe400087fe4ff */
[C---:B------:R-:W-:Y:S02]  /*4860*/  IADD3 R6, P0, PT, R4.reuse, R17, RZ ;  /* 0x0000001104067210 */ /* 0x040fe40007f1e0ff */
[C---:B------:R-:W-:Y:S02]  /*4870*/  IADD3 R10, P2, PT, R4.reuse, R23, RZ ;  /* 0x00000017040a7210 */ /* 0x040fe40007f5e0ff */
        /* <DEDUP_REMOVED lines=10> */
[----:B-1----:R-:W-:Y:S02]  /*4920*/  IADD3 R24, P0, PT, R14, UR6, RZ ;  /* 0x000000060e187c10 */ /* 0x002fe4000ff1e0ff */
[----:B--2---:R-:W-:Y:S02]  /*4930*/  LOP3.LUT R5, R12, 0x3, RZ, 0xc0, !PT ;  /* 0x000000030c057812 */ /* 0x004fe400078ec0ff */
        /* <DEDUP_REMOVED lines=15> */
[----:B------:R-:W3:Y:S04]  /*4a30*/  LDG.E R14, desc[UR8][R4.64+0x780] ;  /* 0x00078008040e7981 */ /* 0x000ee8000c1e1900 */
[----:B------:R-:W3:Y:S04]  /*4a40*/  LDG.E R33, desc[UR8][R10.64+0x780] ;  /* 0x000780080a217981 */ /* 0x000ee8000c1e1900 */
[----:B------:R-:W4:Y:S04]  /*4a50*/  LDG.E R16, desc[UR8][R6.64+0x780] ;  /* 0x0007800806107981 */ /* 0x000f28000c1e1900 */
[----:B------:R-:W4:Y:S01]  /*4a60*/  LDG.E R35, desc[UR8][R8.64+0x780] ;  /* 0x0007800808237981 */ /* 0x000f22000c1e1900 */
[----:B------:R-:W-:-:S04]  /*4a70*/  IADD3 R28, P0, PT, R2, 0x780, RZ ;  /* 0x00000780021c7810 */ /* 0x000fc80007f1e0ff */
[----:B------:R-:W-:Y:S02]  /*4a80*/  IADD3.X R18, PT, PT, RZ, R12, RZ, P0, !PT ;  /* 0x0000000cff127210 */ /* 0x000fe400007fe4ff */
[----:B------:R-:W-:Y:S02]  /*4a90*/  LOP3.LUT R28, R28, 0xfffffffc, RZ, 0xc0, !PT ;  /* 0xfffffffc1c1c7812 */ /* 0x000fe400078ec0ff */
[----:B------:R-:W-:Y:S02]  /*4aa0*/  LOP3.LUT R18, R18, 0x1, RZ, 0xc0, !PT ;  /* 0x0000000112127812 */ /* 0x000fe400078ec0ff */
[C---:B-1----:R-:W-:Y:S02]  /*4ab0*/  IADD3 R24, P0, PT, R28.reuse, UR6, RZ ;  /* 0x000000061c187c10 */ /* 0x042fe4000ff1e0ff */
[----:B------:R-:W-:Y:S02]  /*4ac0*/  IADD3 R28, P1, PT, R28, UR10, RZ ;  /* 0x0000000a1c1c7c10 */ /* 0x000fe4000ff3e0ff */
[----:B------:R-:W-:-:S02]  /*4ad0*/  IADD3.X R25, PT, PT, R18, UR7, RZ, P0, !PT ;  /* 0x0000000712197c10 */ /* 0x000fc400087fe4ff */
[----:B------:R-:W-:Y:S02]  /*4ae0*/  IADD3.X R29, PT, PT, R18, UR11, RZ, P1, !PT ;  /* 0x0000000b121d7c10 */ /* 0x000fe40008ffe4ff */
[----:B---3--:R-:W-:Y:S02]  /*4af0*/  F2FP.BF16.F32.PACK_AB R33, R33, R14 ;  /* 0x0000000e2121723e */ /* 0x008fe400000010ff */
[----:B----4-:R-:W-:-:S03]  /*4b00*/  F2FP.BF16.F32.PACK_AB R35, R35, R16 ;  /* 0x000000102323723e */ /* 0x010fc600000010ff */
[----:B------:R1:W-:Y:S04]  /*4b10*/  STG.E desc[UR8][R24.64], R33 ;  /* 0x0000002118007986 */ /* 0x0003e8000c101908 */
[----:B------:R3:W-:Y:S04]  /*4b20*/  STG.E desc[UR8][R28.64], R35 ;  /* 0x000000231c007986 */ /* 0x0007e8000c101908 */
[----:B------:R-:W4:Y:S04]  /*4b30*/  LDG.E R14, desc[UR8][R4.64+0xf00] ;  /* 0x000f0008040e7981 */ /* 0x000f28000c1e1900 */
[----:B--2---:R-:W4:Y:S04]  /*4b40*/  LDG.E R31, desc[UR8][R10.64+0xf00] ;  /* 0x000f00080a1f7981 */ /* 0x004f28000c1e1900 */
[----:B------:R-:W2:Y:S04]  /*4b50*/  LDG.E R16, desc[UR8][R6.64+0xf00] ;  /* 0x000f000806107981 */ /* 0x000ea8000c1e1900 */
[----:B0-----:R-:W2:Y:S01]  /*4b60*/  LDG.E R37, desc[UR8][R8.64+0xf00] ;  /* 0x000f000808257981 */ /* 0x001ea2000c1e1900 */
[----:B------:R-:W-:-:S04]  /*4b70*/  IADD3 R18, P0, PT, R2, 0xf00, RZ ;  /* 0x00000f0002127810 */ /* 0x000fc80007f1e0ff */
[----:B------:R-:W-:Y:S02]  /*4b80*/  IADD3.X R20, PT, PT, RZ, R12, RZ, P0, !PT ;  /* 0x0000000cff147210 */ /* 0x000fe400007fe4ff */
[----:B------:R-:W-:Y:S02]  /*4b90*/  LOP3.LUT R18, R18, 0xfffffffc, RZ, 0xc0, !PT ;  /* 0xfffffffc12127812 */ /* 0x000fe400078ec0ff */
[----:B------:R-:W-:Y:S02]  /*4ba0*/  LOP3.LUT R20, R20, 0x1, RZ, 0xc0, !PT ;  /* 0x0000000114147812 */ /* 0x000fe400078ec0ff */
[C---:B------:R-:W-:Y:S02]  /*4bb0*/  IADD3 R26, P0, PT, R18.reuse, UR6, RZ ;  /* 0x00000006121a7c10 */ /* 0x040fe4000ff1e0ff */
[----:B-1----:R-:W-:Y:S02]  /*4bc0*/  IADD3 R24, P1, PT, R18, UR10, RZ ;  /* 0x0000000a12187c10 */ /* 0x002fe4000ff3e0ff */
[----:B------:R-:W-:-:S02]  /*4bd0*/  IADD3.X R27, PT, PT, R20, UR7, RZ, P0, !PT ;  /* 0x00000007141b7c10 */ /* 0x000fc400087fe4ff */
[----:B------:R-:W-:Y:S02]  /*4be0*/  IADD3.X R25, PT, PT, R20, UR11, RZ, P1, !PT ;  /* 0x0000000b14197c10 */ /* 0x000fe40008ffe4ff */
[----:B----4-:R-:W-:Y:S02]  /*4bf0*/  F2FP.BF16.F32.PACK_AB R31, R31, R14 ;  /* 0x0000000e1f1f723e */ /* 0x010fe400000010ff */
[----:B--2---:R-:W-:-:S03]  /*4c00*/  F2FP.BF16.F32.PACK_AB R37, R37, R16 ;  /* 0x000000102525723e */ /* 0x004fc600000010ff */
[----:B------:R0:W-:Y:S04]  /*4c10*/  STG.E desc[UR8][R26.64], R31 ;  /* 0x0000001f1a007986 */ /* 0x0001e8000c101908 */
[----:B------:R4:W-:Y:S04]  /*4c20*/  STG.E desc[UR8][R24.64], R37 ;  /* 0x0000002518007986 */ /* 0x0009e8000c101908 */
[----:B------:R-:W2:Y:S04]  /*4c30*/  LDG.E R4, desc[UR8][R4.64+0x1680] ;  /* 0x0016800804047981 */ /* 0x000ea8000c1e1900 */
[----:B------:R-:W2:Y:S04]  /*4c40*/  LDG.E R11, desc[UR8][R10.64+0x1680] ;  /* 0x001680080a0b7981 */ /* 0x000ea8000c1e1900 */
[----:B------:R-:W5:Y:S04]  /*4c50*/  LDG.E R6, desc[UR8][R6.64+0x1680] ;  /* 0x0016800806067981 */ /* 0x000f68000c1e1900 */
[----:B------:R-:W5:Y:S01]  /*4c60*/  LDG.E R9, desc[UR8][R8.64+0x1680] ;  /* 0x0016800808097981 */ /* 0x000f62000c1e1900 */
[----:B------:R-:W-:-:S04]  /*4c70*/  IADD3 R2, P0, PT, R2, 0x1680, RZ ;  /* 0x0000168002027810 */ /* 0x000fc80007f1e0ff */
[----:B------:R-:W-:Y:S02]  /*4c80*/  IADD3.X R12, PT, PT, RZ, R12, RZ, P0, !PT ;  /* 0x0000000cff0c7210 */ /* 0x000fe400007fe4ff */
[----:B------:R-:W-:Y:S02]  /*4c90*/  LOP3.LUT R2, R2, 0xfffffffc, RZ, 0xc0, !PT ;  /* 0xfffffffc02027812 */ /* 0x000fe400078ec0ff */
[----:B------:R-:W-:Y:S02]  /*4ca0*/  LOP3.LUT R12, R12, 0x1, RZ, 0xc0, !PT ;  /* 0x000000010c0c7812 */ /* 0x000fe400078ec0ff */
[C---:B---3--:R-:W-:Y:S02]  /*4cb0*/  IADD3 R28, P0, PT, R2.reuse, UR6, RZ ;  /* 0x00000006021c7c10 */ /* 0x048fe4000ff1e0ff */
[----:B0-----:R-:W-:Y:S02]  /*4cc0*/  IADD3 R26, P1, PT, R2, UR10, RZ ;  /* 0x0000000a021a7c10 */ /* 0x001fe4000ff3e0ff */
[----:B------:R-:W-:-:S02]  /*4cd0*/  IADD3.X R29, PT, PT, R12, UR7, RZ, P0, !PT ;  /* 0x000000070c1d7c10 */ /* 0x000fc400087fe4ff */
[----:B------:R-:W-:Y:S02]  /*4ce0*/  IADD3.X R27, PT, PT, R12, UR11, RZ, P1, !PT ;  /* 0x0000000b0c1b7c10 */ /* 0x000fe40008ffe4ff */
[----:B------:R-:W-:-:S04]  /*4cf0*/  IADD3 R43, PT, PT, R43, 0x780, RZ ;  /* 0x000007802b2b7810 */ /* 0x000fc80007ffe0ff */
[----:B------:R-:W-:-:S04]  /*4d00*/  ISETP.GT.U32.AND P0, PT, R0, R43, PT ;  /* 0x0000002b0000720c */ /* 0x000fc80003f04070 */
[----:B------:R-:W-:Y:S02]  /*4d10*/  ISETP.GT.AND.EX P0, PT, R3, RZ, PT, P0 ;  /* 0x000000ff0300720c */ /* 0x000fe40003f04300 */
[----:B--2---:R-:W-:Y:S02]  /*4d20*/  F2FP.BF16.F32.PACK_AB R11, R11, R4 ;  /* 0x000000040b0b723e */ /* 0x004fe400000010ff */
[----:B-----5:R-:W-:-:S03]  /*4d30*/  F2FP.BF16.F32.PACK_AB R5, R9, R6 ;  /* 0x000000060905723e */ /* 0x020fc600000010ff */
[----:B------:R4:W-:Y:S04]  /*4d40*/  STG.E desc[UR8][R28.64], R11 ;  /* 0x0000000b1c007986 */ /* 0x0009e8000c101908 */
[----:B------:R4:W-:Y:S01]  /*4d50*/  STG.E desc[UR8][R26.64], R5 ;  /* 0x000000051a007986 */ /* 0x0009e2000c101908 */
[----:B------:R-:W-:Y:S01]  /*4d60*/  HFMA2 R4, -RZ, RZ, 0, 0 ;  /* 0x00000000ff047431 */ /* 0x000fe200000001ff */
[----:B------:R-:W-:Y:S06]  /*4d70*/  @P0 BRA `(.L_x_1520) ;  /* 0xfffffff800a80947 */ /* 0x000fec000383ffff */
[----:B------:R-:W-:Y:S05]  /*4d80*/  EXIT ;  /* 0x000000000000794d */ /* 0x000fea0003800000 */
.L_x_1521:
        /* <DEDUP_REMOVED lines=15> */
.L_x_3436:


//--------------------- .text._Z35group_norm_nhwc_bwd_one_pass_kernelI11Fp32IOBf16WLi256ELi30ELi480EEv26Group_norm_nhwc_bwd_params --------------------------
	.section	.text._Z35group_norm_nhwc_bwd_one_pass_kernelI11Fp32IOBf16WLi256ELi30ELi480EEv26Group_norm_nhwc_bwd_params,"ax",@progbits
	.align	128
        .global         _Z35group_norm_nhwc_bwd_one_pass_kernelI11Fp32IOBf16WLi256ELi30ELi480EEv26Group_norm_nhwc_bwd_params
        .type           _Z35group_norm_nhwc_bwd_one_pass_kernelI11Fp32IOBf16WLi256ELi30ELi480EEv26Group_norm_nhwc_bwd_params,@function
        .size           _Z35group_norm_nhwc_bwd_one_pass_kernelI11Fp32IOBf16WLi256ELi30ELi480EEv26Group_norm_nhwc_bwd_params,(.L_x_3437 - _Z35group_norm_nhwc_bwd_one_pass_kernelI11Fp32IOBf16WLi256ELi30ELi480EEv26Group_norm_nhwc_bwd_params)
        .other          _Z35group_norm_nhwc_bwd_one_pass_kernelI11Fp32IOBf16WLi256ELi30ELi480EEv26Group_norm_nhwc_bwd_params,@"STO_CUDA_ENTRY STV_DEFAULT"
_Z35group_norm_nhwc_bwd_one_pass_kernelI11Fp32IOBf16WLi256ELi30ELi480EEv26Group_norm_nhwc_bwd_params:
.text._Z35group_norm_nhwc_bwd_one_pass_kernelI11Fp32IOBf16WLi256ELi30ELi480EEv26Group_norm_nhwc_bwd_params:
        /* <DEDUP_REMOVED lines=21> */
.L_x_1565:
[----:B0-----:R-:W0:Y:S01]  /*0150*/  LDC R8, c[0x0][0x410] ;  /* 0x00010400ff087b82 */ /* 0x001e220000000800 */
[----:B-1----:R-:W1:Y:S01]  /*0160*/  LDCU.128 UR16, c[0x0][0x400] ;  /* 0x00008000ff1077ac */ /* 0x002e620008000c00 */
[----:B------:R-:W-:Y:S02]  /*0170*/  ISETP.LE.AND P0, PT, RZ, UR5, PT ;  /* 0x00000005ff007c0c */ /* 0x000fe4000bf03270 */
[----:B------:R-:W-:Y:S02]  /*0180*/  CS2R R44, SRZ ;  /* 0x00000000002c7805 */ /* 0x000fe4000001ff00 */
[----:B------:R-:W-:Y:S01]  /*0190*/  CS2R R42, SRZ ;  /* 0x00000000002a7805 */ /* 0x000fe2000001ff00 */
[----:B--2---:R-:W2:Y:S01]  /*01a0*/  LDCU.64 UR6, c[0x0][0x3b8] ;  /* 0x00007700ff0677ac */ /* 0x004ea20008000a00 */
[----:B------:R-:W3:Y:S08]  /*01b0*/  S2UR UR11, SR_CTAID.X ;  /* 0x00000000000b79c3 */ /* 0x000ef00000002500 */
[----:B------:R-:W3:Y:S01]  /*01c0*/  LDC R6, c[0x0][0x41c] ;  /* 0x00010700ff067b82 */ /* 0x000ee20000000800 */
[----:B------:R-:W-:-:S02]  /*01d0*/  CS2R R40, SRZ ;  /* 0x0000000000287805 */ /* 0x000fc4000001ff00 */
[----:B------:R-:W-:Y:S01]  /*01e0*/  CS2R R38, SRZ ;  /* 0x0000000000267805 */ /* 0x000fe2000001ff00 */
[----:B------:R-:W4:Y:S01]  /*01f0*/  LDCU.U8 UR8, c[0x0][0x414] ;  /* 0x00008280ff0877ac */ /* 0x000f220008000000 */
        /* <DEDUP_REMOVED lines=9> */
[----:B------:R-:W-:-:S04]  /*0290*/  IMAD.HI.U32 R3, R3, R5, R2 ;  /* 0x0000000503037227 */ /* 0x000fc800078e0002 */
[----:B---3--:R-:W-:Y:S02]  /*02a0*/  IMAD R5, R6, UR11, R55 ;  /* 0x0000000b06057c24 */ /* 0x008fe4000f8e0237 */
[----:B------:R-:W-:-:S03]  /*02b0*/  IMAD.HI.U32 R0, R3, R4, RZ ;  /* 0x0000000403007227 */ /* 0x000fc600078e00ff */
[C---:B------:R-:W-:Y:S02]  /*02c0*/  ISETP.GE.U32.AND P3, PT, R5.reuse, UR16, PT ;  /* 0x0000001005007c0c */ /* 0x040fe4000bf66070 */
[----:B------:R-:W-:Y:S02]  /*02d0*/  IADD3 R2, PT, PT, -R0, RZ, RZ ;  /* 0x000000ff00027210 */ /* 0x000fe40007ffe1ff */
[----:B------:R-:W-:Y:S02]  /*02e0*/  SHF.R.S32.HI R13, RZ, 0x1f, R5 ;  /* 0x0000001fff0d7819 */ /* 0x000fe40000011405 */
[----:B------:R-:W-:Y:S01]  /*02f0*/  IADD3 R25, PT, PT, R5, 0x20, RZ ;  /* 0x0000002005197810 */ /* 0x000fe20007ffe0ff */
[----:B------:R-:W-:Y:S01]  /*0300*/  IMAD R2, R7, R2, R4 ;  /* 0x0000000207027224 */ /* 0x000fe200078e0204 */
[----:B------:R-:W-:Y:S02]  /*0310*/  LOP3.LUT R4, R8, UR5, RZ, 0x3c, !PT ;  /* 0x0000000508047c12 */ /* 0x000fe4000f8e3cff */
[----:B------:R-:W-:-:S02]  /*0320*/  ISETP.GE.AND.EX P3, PT, R13, UR17, PT, P3 ;  /* 0x000000110d007c0c */ /* 0x000fc4000bf66330 */
[----:B------:R-:W-:Y:S02]  /*0330*/  ISETP.GT.U32.AND P4, PT, R7, R2, PT ;  /* 0x000000020700720c */ /* 0x000fe40003f84070 */
[----:B------:R-:W-:Y:S02]  /*0340*/  ISETP.GE.AND P2, PT, R4, RZ, PT ;  /* 0x000000ff0400720c */ /* 0x000fe40003f46270 */
[----:B------:R-:W-:Y:S02]  /*0350*/  SHF.R.S32.HI R23, RZ, 0x1f, R25 ;  /* 0x0000001fff177819 */ /* 0x000fe40000011419 */
[C---:B------:R-:W-:Y:S02]  /*0360*/  IADD3 R16, PT, PT, R5.reuse, 0x40, RZ ;  /* 0x0000004005107810 */ /* 0x040fe40007ffe0ff */
[----:B------:R-:W-:Y:S02]  /*0370*/  IADD3 R4, PT, PT, R5, 0x60, RZ ;  /* 0x0000006005047810 */ /* 0x000fe40007ffe0ff */
[----:B------:R-:W-:-:S02]  /*0380*/  SHF.R.S32.HI R21, RZ, 0x1f, R16 ;  /* 0x0000001fff157819 */ /* 0x000fc40000011410 */
[----:B------:R-:W-:Y:S02]  /*0390*/  SHF.R.S32.HI R17, RZ, 0x1f, R4 ;  /* 0x0000001fff117819 */ /* 0x000fe40000011404 */
[-C--:B------:R-:W-:Y:S02]  /*03a0*/  @!P4 IADD3 R2, PT, PT, R2, -R7.reuse, RZ ;  /* 0x800000070202c210 */ /* 0x080fe40007ffe0ff */
[----:B------:R-:W-:Y:S02]  /*03b0*/  @!P4 IADD3 R0, PT, PT, R0, 0x1, RZ ;  /* 0x000000010000c810 */ /* 0x000fe40007ffe0ff */
[CC--:B------:R-:W-:Y:S02]  /*03c0*/  ISETP.GE.U32.AND P1, PT, R2.reuse, R7.reuse, PT ;  /* 0x000000070200720c */ /* 0x0c0fe40003f26070 */
[----:B------:R-:W-:Y:S02]  /*03d0*/  ISETP.GT.U32.AND P5, PT, R7, R2, PT ;  /* 0x000000020700720c */ /* 0x000fe40003fa4070 */
[----:B------:R-:W-:-:S02]  /*03e0*/  IADD3 R3, PT, PT, R2, -R7, RZ ;  /* 0x8000000702037210 */ /* 0x000fc40007ffe0ff */
[----:B------:R-:W-:Y:S02]  /*03f0*/  ISETP.GE.U32.AND P4, PT, R25, UR16, PT ;  /* 0x0000001019007c0c */ /* 0x000fe4000bf86070 */
[----:B------:R-:W-:Y:S02]  /*0400*/  SEL R56, R3, R2, !P5 ;  /* 0x0000000203387207 */ /* 0x000fe40006800000 */
[----:B------:R-:W-:Y:S01]  /*0410*/  ISETP.NE.AND P5, PT, R8, RZ, PT ;  /* 0x000000ff0800720c */ /* 0x000fe20003fa5270 */
[----:B------:R-:W0:Y:S01]  /*0420*/  @!P3 LDC.64 R2, c[0x0][0x3f8] ;  /* 0x0000fe00ff02bb82 */ /* 0x000e220000000a00 */
[----:B------:R-:W-:Y:S02]  /*0430*/  LOP3.LUT R7, RZ, R8, RZ, 0x33, !PT ;  /* 0x00000008ff077212 */ /* 0x000fe400078e33ff */
[----:B------:R-:W-:Y:S02]  /*0440*/  @!P0 IADD3 R56, PT, PT, -R56, RZ, RZ ;  /* 0x000000ff38388210 */ /* 0x000fe40007ffe1ff */
[----:B------:R-:W-:-:S02]  /*0450*/  ISETP.GE.AND.EX P4, PT, R23, UR17, PT, P4 ;  /* 0x0000001117007c0c */ /* 0x000fc4000bf86340 */
[----:B------:R-:W-:Y:S02]  /*0460*/  @P1 IADD3 R0, PT, PT, R0, 0x1, RZ ;  /* 0x0000000100001810 */ /* 0x000fe40007ffe0ff */
[C---:B------:R-:W-:Y:S02]  /*0470*/  SEL R56, R7.reuse, R56, !P5 ;  /* 0x0000003807387207 */ /* 0x040fe40006800000 */
[----:B------:R-:W-:Y:S02]  /*0480*/  @!P2 IADD3 R0, PT, PT, -R0, RZ, RZ ;  /* 0x000000ff0000a210 */ /* 0x000fe40007ffe1ff */
[----:B------:R-:W-:Y:S01]  /*0490*/  ISETP.GE.U32.AND P0, PT, R16, UR16, PT ;  /* 0x0000001010007c0c */ /* 0x000fe2000bf06070 */
[----:B------:R-:W-:Y:S01]  /*04a0*/  IMAD R9, R56, 0x1e, RZ ;  /* 0x0000001e38097824 */ /* 0x000fe200078e02ff */
[----:B------:R-:W-:Y:S02]  /*04b0*/  SEL R7, R7, R0, !P5 ;  /* 0x0000000007077207 */ /* 0x000fe40006800000 */
[----:B------:R-:W-:Y:S01]  /*04c0*/  ISETP.GE.AND.EX P0, PT, R21, UR17, PT, P0 ;  /* 0x0000001115007c0c */ /* 0x000fe2000bf06300 */
[----:B------:R-:W1:Y:S01]  /*04d0*/  @!P4 LDC.64 R10, c[0x0][0x3f8] ;  /* 0x0000fe00ff0acb82 */ /* 0x000e620000000a00 */
[----:B------:R-:W-:-:S02]  /*04e0*/  IADD3 R58, P1, PT, R9, R48, RZ ;  /* 0x00000030093a7210 */ /* 0x000fc40007f3e0ff */
[----:B------:R-:W-:Y:S02]  /*04f0*/  SHF.R.S32.HI R0, RZ, 0x1f, R7 ;  /* 0x0000001fff007819 */ /* 0x000fe40000011407 */
[----:B------:R-:W-:Y:S02]  /*0500*/  LEA.HI.X.SX32 R59, R9, RZ, 0x1, P1 ;  /* 0x000000ff093b7211 */ /* 0x000fe400008f0eff */
[----:B------:R-:W-:Y:S01]  /*0510*/  ISETP.GE.U32.AND P1, PT, R4, UR16, PT ;  /* 0x0000001004007c0c */ /* 0x000fe2000bf26070 */
[----:B------:R-:W-:Y:S01]  /*0520*/  IMAD R0, R0, UR18, RZ ;  /* 0x0000001200007c24 */ /* 0x000fe2000f8e02ff */
[----:B------:R-:W3:Y:S01]  /*0530*/  @!P3 LDC.64 R8, c[0x0][0x3a0] ;  /* 0x0000e800ff08bb82 */ /* 0x000ee20000000a00 */
[----:B------:R-:W-:Y:S01]  /*0540*/  IMAD.WIDE.U32 R58, R7, UR18, R58 ;  /* 0x00000012073a7c25 */ /* 0x000fe2000f8e003a */
[----:B------:R-:W-:-:S03]  /*0550*/  ISETP.GE.AND.EX P1, PT, R17, UR17, PT, P1 ;  /* 0x0000001111007c0c */ /* 0x000fc6000bf26310 */
[----:B------:R-:W-:Y:S01]  /*0560*/  IMAD R61, R7, UR19, R0 ;  /* 0x00000013073d7c24 */ /* 0x000fe2000f8e0200 */
[----:B------:R-:W-:Y:S01]  /*0570*/  @!P3 MOV R60, R58 ;  /* 0x0000003a003cb202 */ /* 0x000fe20000000f00 */
[----:B0-----:R-:W-:Y:S01]  /*0580*/  @!P3 IMAD R0, R13, R2, RZ ;  /* 0x000000020d00b224 */ /* 0x001fe200078e02ff */
[----:B------:R-:W0:Y:S01]  /*0590*/  @!P3 LDC.64 R6, c[0x0][0x398] ;  /* 0x0000e600ff06bb82 */ /* 0x000e220000000a00 */
[----:B------:R-:W-:Y:S02]  /*05a0*/  @!P4 MOV R22, R58 ;  /* 0x0000003a0016c202 */ /* 0x000fe40000000f00 */
[----:B------:R-:W-:Y:S01]  /*05b0*/  IADD3 R61, PT, PT, R59, R61, RZ ;  /* 0x0000003d3b3d7210 */ /* 0x000fe20007ffe0ff */
[----:B------:R-:W-:Y:S02]  /*05c0*/  @!P3 IMAD R27, R5, R3, R0 ;  /* 0x00000003051bb224 */ /* 0x000fe400078e0200 */
[----:B-1----:R-:W-:Y:S02]  /*05d0*/  @!P4 IMAD R20, R23, R10, RZ ;  /* 0x0000000a1714c224 */ /* 0x002fe400078e02ff */
[----:B------:R-:W1:Y:S01]  /*05e0*/  @!P0 LDC.64 R18, c[0x0][0x3f8] ;  /* 0x0000fe00ff128b82 */ /* 0x000e620000000a00 */
[----:B------:R-:W-:Y:S01]  /*05f0*/  @!P3 IMAD.WIDE.U32 R14, R5, R2, R60 ;  /* 0x00000002050eb225 */ /* 0x000fe200078e003c */
[----:B------:R-:W-:-:S03]  /*0600*/  @!P4 MOV R23, R61 ;  /* 0x0000003d0017c202 */ /* 0x000fc60000000f00 */
[----:B------:R-:W-:Y:S01]  /*0610*/  @!P4 IMAD R29, R25, R11, R20 ;  /* 0x0000000b191dc224 */ /* 0x000fe200078e0214 */
[----:B------:R-:W-:Y:S01]  /*0620*/  @!P3 IADD3 R15, PT, PT, R15, R27, RZ ;  /* 0x0000001b0f0fb210 */ /* 0x000fe20007ffe0ff */
[----:B------:R-:W-:Y:S01]  /*0630*/  @!P4 IMAD.WIDE.U32 R22, R25, R10, R22 ;  /* 0x0000000a1916c225 */ /* 0x000fe200078e0016 */
[----:B------:R-:W4:Y:S01]  /*0640*/  @!P4 LDC.64 R12, c[0x0][0x3a0] ;  /* 0x0000e800ff0ccb82 */ /* 0x000f220000000a00 */
[C---:B------:R-:W-:Y:S02]  /*0650*/  @!P3 SHF.L.U32 R27, R14.reuse, 0x2, RZ ;  /* 0x000000020e1bb819 */ /* 0x040fe400000006ff */
[----:B------:R-:W-:Y:S02]  /*0660*/  @!P3 SHF.L.U64.HI R0, R14, 0x2, R15 ;  /* 0x000000020e00b819 */ /* 0x000fe4000001020f */
[C---:B---3--:R-:W-:Y:S02]  /*0670*/  @!P3 IADD3 R8, P2, PT, R27.reuse, R8, RZ ;  /* 0x000000081b08b210 */ /* 0x048fe40007f5e0ff */
[----:B------:R-:W-:Y:S01]  /*0680*/  @!P0 MOV R20, R58 ;  /* 0x0000003a00148202 */ /* 0x000fe20000000f00 */
[----:B------:R-:W3:Y:S01]  /*0690*/  @!P4 LDC.64 R2, c[0x0][0x398] ;  /* 0x0000e600ff02cb82 */ /* 0x000ee20000000a00 */
[----:B0-----:R-:W-:-:S02]  /*06a0*/  @!P3 IADD3 R6, P5, PT, R27, R6, RZ ;  /* 0x000000061b06b210 */ /* 0x001fc40007fbe0ff */
[----:B------:R-:W-:Y:S02]  /*06b0*/  @!P4 IADD3 R27, PT, PT, R23, R29, RZ ;  /* 0x0000001d171bc210 */ /* 0x000fe40007ffe0ff */
[C---:B------:R-:W-:Y:S02]  /*06c0*/  @!P4 SHF.L.U32 R23, R22.reuse, 0x2, RZ ;  /* 0x000000021617c819 */ /* 0x040fe400000006ff */
[----:B------:R-:W-:Y:S01]  /*06d0*/  @!P4 SHF.L.U64.HI R22, R22, 0x2, R27 ;  /* 0x000000021616c819 */ /* 0x000fe2000001021b */
[----:B------:R-:W0:Y:S01]  /*06e0*/  @!P0 LDC.64 R10, c[0x0][0x3a0] ;  /* 0x0000e800ff0a8b82 */ /* 0x000e220000000a00 */
[-C--:B-1----:R-:W-:Y:S01]  /*06f0*/  @!P0 IMAD R21, R21, R18.reuse, RZ ;  /* 0x0000001215158224 */ /* 0x082fe200078e02ff */
[C---:B------:R-:W-:Y:S02]  /*0700*/  @!P3 IADD3.X R9, PT, PT, R0.reuse, R9, RZ, P2, !PT ;  /* 0x000000090009b210 */ /* 0x040fe400017fe4ff */
[----:B------:R-:W-:Y:S01]  /*0710*/  @!P3 IADD3.X R7, PT, PT, R0, R7, RZ, P5, !PT ;  /* 0x000000070007b210 */ /* 0x000fe20002ffe4ff */
[C---:B------:R-:W-:Y:S01]  /*0720*/  @!P0 IMAD R27, R16.reuse, R19, R21 ;  /* 0x00000013101b8224 */ /* 0x040fe200078e0215 */
[----:B------:R-:W-:Y:S01]  /*0730*/  @!P0 MOV R21, R61 ;  /* 0x0000003d00158202 */ /* 0x000fe20000000f00 */
[----:B--2---:R-:W-:Y:S01]  /*0740*/  UIMAD.WIDE UR6, UR5, 0x8, UR6 ;  /* 0x00000008050678a5 */ /* 0x004fe2000f8e0206 */
[----:B------:R-:W1:Y:S01]  /*0750*/  @!P0 LDC.64 R24, c[0x0][0x398] ;  /* 0x0000e600ff188b82 */ /* 0x000e620000000a00 */
[----:B------:R-:W-:Y:S01]  /*0760*/  IADD3 R0, PT, PT, R5, 0x80, RZ ;  /* 0x0000008005007810 */ /* 0x000fe20007ffe0ff */
[----:B------:R-:W5:Y:S01]  /*0770*/  @!P3 LDG.E.64 R44, desc[UR14][R8.64] ;  /* 0x0000000e082cb981 */ /* 0x000f62000c1e1b00 */
[----:B------:R-:W-:Y:S01]  /*0780*/  @!P0 IMAD.WIDE.U32 R20, R16, R18, R20 ;  /* 0x0000001210148225 */ /* 0x000fe200078e0014 */
[----:B----4-:R-:W-:-:S02]  /*0790*/  @!P4 IADD3 R12, P6, PT, R23, R12, RZ ;  /* 0x0000000c170cc210 */ /* 0x010fc40007fde0ff */
[----:B------:R-:W-:Y:S01]  /*07a0*/  ISETP.GE.U32.AND P2, PT, R0, UR16, PT ;  /* 0x0000001000007c0c */ /* 0x000fe2000bf46070 */
[----:B------:R-:W5:Y:S01]  /*07b0*/  @!P3 LDG.E.64 R42, desc[UR14][R6.64] ;  /* 0x0000000e062ab981 */ /* 0x000f62000c1e1b00 */
[----:B------:R-:W2:Y:S01]  /*07c0*/  @!P1 LDC.64 R14, c[0x0][0x3f8] ;  /* 0x0000fe00ff0e9b82 */ /* 0x000ea20000000a00 */
[----:B---3--:R-:W-:Y:S02]  /*07d0*/  @!P4 IADD3 R2, P5, PT, R23, R2, RZ ;  /* 0x000000021702c210 */ /* 0x008fe40007fbe0ff */
[----:B------:R-:W-:Y:S02]  /*07e0*/  SHF.R.S32.HI R19, RZ, 0x1f, R0 ;  /* 0x0000001fff137819 */ /* 0x000fe40000011400 */
[----:B------:R-:W-:Y:S02]  /*07f0*/  @!P0 IADD3 R23, PT, PT, R21, R27, RZ ;  /* 0x0000001b15178210 */ /* 0x000fe40007ffe0ff */
[----:B------:R-:W-:Y:S01]  /*0800*/  @!P0 SHF.L.U32 R21, R20, 0x2, RZ ;  /* 0x0000000214158819 */ /* 0x000fe200000006ff */
[----:B------:R-:W3:Y:S01]  /*0810*/  @!P1 LDC.64 R36, c[0x0][0x398] ;  /* 0x0000e600ff249b82 */ /* 0x000ee20000000a00 */
[----:B------:R-:W-:-:S02]  /*0820*/  ISETP.GE.AND.EX P2, PT, R19, UR17, PT, P2 ;  /* 0x0000001113007c0c */ /* 0x000fc4000bf46320 */
[C---:B------:R-:W-:Y:S02]  /*0830*/  @!P4 IADD3.X R13, PT, PT, R22.reuse, R13, RZ, P6, !PT ;  /* 0x0000000d160dc210 */ /* 0x040fe400037fe4ff */
[----:B------:R-:W-:Y:S02]  /*0840*/  @!P4 IADD3.X R3, PT, PT, R22, R3, RZ, P5, !PT ;  /* 0x000000031603c210 */ /* 0x000fe40002ffe4ff */
[----:B------:R-:W-:Y:S01]  /*0850*/  @!P0 SHF.L.U64.HI R20, R20, 0x2, R23 ;  /* 0x0000000214148819 */ /* 0x000fe20000010217 */
[----:B------:R4:W5:Y:S01]  /*0860*/  @!P4 LDG.E.64 R40, desc[UR14][R12.64] ;  /* 0x0000000e0c28c981 */ /* 0x000962000c1e1b00 */
[C---:B0-----:R-:W-:Y:S02]  /*0870*/  @!P0 IADD3 R10, P5, PT, R21.reuse, R10, RZ ;  /* 0x0000000a150a8210 */ /* 0x041fe40007fbe0ff */
[----:B-1----:R-:W-:Y:S01]  /*0880*/  @!P0 IADD3 R24, P6, PT, R21, R24, RZ ;  /* 0x0000001815188210 */ /* 0x002fe20007fde0ff */
[----:B------:R0:W5:Y:S01]  /*0890*/  @!P4 LDG.E.64 R38, desc[UR14][R2.64] ;  /* 0x0000000e0226c981 */ /* 0x000162000c1e1b00 */
[----:B------:R-:W-:-:S02]  /*08a0*/  @!P0 IADD3.X R11, PT, PT, R20, R11, RZ, P5, !PT ;  /* 0x0000000b140b8210 */ /* 0x000fc40002ffe4ff */
[----:B------:R-:W-:Y:S01]  /*08b0*/  @!P0 IADD3.X R25, PT, PT, R20, R25, RZ, P6, !PT ;  /* 0x0000001914198210 */ /* 0x000fe200037fe4ff */
[----:B--2---:R-:W-:Y:S01]  /*08c0*/  @!P1 IMAD R17, R17, R14, RZ ;  /* 0x0000000e11119224 */ /* 0x004fe200078e02ff */
[-C--:B------:R-:W-:Y:S02]  /*08d0*/  @!P1 MOV R20, R58.reuse ;  /* 0x0000003a00149202 */ /* 0x080fe40000000f00 */
[----:B------:R-:W-:Y:S01]  /*08e0*/  @!P1 MOV R21, R61 ;  /* 0x0000003d00159202 */ /* 0x000fe20000000f00 */
[C---:B------:R-:W-:Y:S01]  /*08f0*/  @!P1 IMAD R23, R4.reuse, R15, R17 ;  /* 0x0000000f04179224 */ /* 0x040fe200078e0211 */
[----:B----4-:R-:W-:Y:S01]  /*0900*/  @!P2 MOV R12, R58 ;  /* 0x0000003a000ca202 */ /* 0x010fe20000000f00 */
[----:B------:R-:W1:Y:S01]  /*0910*/  @!P1 LDC.64 R16, c[0x0][0x3a0] ;  /* 0x0000e800ff109b82 */ /* 0x000e620000000a00 */
[----:B------:R-:W-:Y:S01]  /*0920*/  @!P1 IMAD.WIDE.U32 R20, R4, R14, R20 ;  /* 0x0000000e04149225 */ /* 0x000fe200078e0014 */
[----:B------:R-:W-:Y:S02]  /*0930*/  @!P2 MOV R13, R61 ;  /* 0x0000003d000da202 */ /* 0x000fe40000000f00 */
[----:B------:R-:W-:-:S02]  /*0940*/  IADD3 R29, PT, PT, R5, 0xa0, RZ ;  /* 0x000000a0051d7810 */ /* 0x000fc40007ffe0ff */
[----:B------:R-:W-:Y:S02]  /*0950*/  MOV R26, UR6 ;  /* 0x00000006001a7c02 */ /* 0x000fe40008000f00 */
[----:B------:R-:W2:Y:S01]  /*0960*/  @!P2 LDC.64 R14, c[0x0][0x3f8] ;  /* 0x0000fe00ff0eab82 */ /* 0x000ea20000000a00 */
[----:B------:R-:W-:Y:S02]  /*0970*/  ISETP.GE.U32.AND P3, PT, R29, UR16, PT ;  /* 0x000000101d007c0c */ /* 0x000fe4000bf66070 */
[----:B------:R-:W-:Y:S02]  /*0980*/  SHF.R.S32.HI R31, RZ, 0x1f, R29 ;  /* 0x0000001fff1f7819 */ /* 0x000fe4000001141d */
[----:B------:R-:W-:Y:S02]  /*0990*/  IADD3 R9, PT, PT, R5, 0xc0, RZ ;  /* 0x000000c005097810 */ /* 0x000fe40007ffe0ff */
[----:B------:R-:W-:Y:S02]  /*09a0*/  ISETP.GE.AND.EX P4, PT, R31, UR17, PT, P3 ;  /* 0x000000111f007c0c */ /* 0x000fe4000bf86330 */
[----:B------:R-:W-:-:S02]  /*09b0*/  @!P1 IADD3 R23, PT, PT, R21, R23, RZ ;  /* 0x0000001715179210 */ /* 0x000fc40007ffe0ff */
[----:B------:R-:W-:Y:S01]  /*09c0*/  @!P1 SHF.L.U32 R21, R20, 0x2, RZ ;  /* 0x0000000214159819 */ /* 0x000fe200000006ff */
[-C--:B--2---:R-:W-:Y:S02]  /*09d0*/  @!P2 IMAD R19, R19, R14.reuse, RZ ;  /* 0x0000000e1313a224 */ /* 0x084fe400078e02ff */
[----:B------:R-:W-:Y:S01]  /*09e0*/  @!P2 IMAD.WIDE.U32 R12, R0, R14, R12 ;  /* 0x0000000e000ca225 */ /* 0x000fe200078e000c */
[----:B------:R-:W-:-:S05]  /*09f0*/  ISETP.GE.U32.AND P3, PT, R9, UR16, PT ;  /* 0x0000001009007c0c */ /* 0x000fca000bf66070 */
[----:B------:R-:W2:Y:S01]  /*0a00*/  @!P4 LDC.64 R6, c[0x0][0x3f8] ;  /* 0x0000fe00ff06cb82 */ /* 0x000ea20000000a00 */
[----:B------:R-:W-:Y:S01]  /*0a10*/  @!P1 SHF.L.U64.HI R4, R20, 0x2, R23 ;  /* 0x0000000214049819 */ /* 0x000fe20000010217 */
[----:B------:R-:W-:-:S05]  /*0a20*/  @!P2 IMAD R27, R0, R15, R19 ;  /* 0x0000000f001ba224 */ /* 0x000fca00078e0213 */
[----:B0-----:R-:W-:Y:S01]  /*0a30*/  @!P2 IADD3 R3, PT, PT, R13, R27, RZ ;  /* 0x0000001b0d03a210 */ /* 0x001fe20007ffe0ff */
[----:B------:R-:W0:Y:S01]  /*0a40*/  @!P2 LDC.64 R22, c[0x0][0x398] ;  /* 0x0000e600ff16ab82 */ /* 0x000e220000000a00 */
[----:B------:R-:W-:-:S06]  /*0a50*/  MOV R27, UR7 ;  /* 0x00000007001b7c02 */ /* 0x000fcc0008000f00 */
[----:B------:R-:W4:Y:S01]  /*0a60*/  LDG.E.64 R26, desc[UR14][R26.64] ;  /* 0x0000000e1a1a7981 */ /* 0x000f22000c1e1b00 */
[----:B------:R-:W-:Y:S01]  /*0a70*/  SHF.R.S32.HI R19, RZ, 0x1f, R9 ;  /* 0x0000001fff137819 */ /* 0x000fe20000011409 */
[----:B------:R-:W0:Y:S01]  /*0a80*/  @!P4 LDC.64 R52, c[0x0][0x3a0] ;  /* 0x0000e800ff34cb82 */ /* 0x000e220000000a00 */
[C---:B-1----:R-:W-:Y:S02]  /*0a90*/  @!P1 IADD3 R16, P5, PT, R21.reuse, R16, RZ ;  /* 0x0000001015109210 */ /* 0x042fe40007fbe0ff */
[----:B---3--:R-:W-:Y:S02]  /*0aa0*/  @!P1 IADD3 R36, P6, PT, R21, R36, RZ ;  /* 0x0000002415249210 */ /* 0x008fe40007fde0ff */
[----:B------:R-:W-:Y:S02]  /*0ab0*/  ISETP.GE.AND.EX P3, PT, R19, UR17, PT, P3 ;  /* 0x0000001113007c0c */ /* 0x000fe4000bf66330 */
[----:B------:R-:W-:Y:S01]  /*0ac0*/  IADD3 R0, PT, PT, R5, 0xe0, RZ ;  /* 0x000000e005007810 */ /* 0x000fe20007ffe0ff */
[----:B------:R-:W1:Y:S01]  /*0ad0*/  @!P2 LDC.64 R20, c[0x0][0x3a0] ;  /* 0x0000e800ff14ab82 */ /* 0x000e620000000a00 */
[----:B------:R-:W-:-:S02]  /*0ae0*/  @!P1 IADD3.X R17, PT, PT, R4, R17, RZ, P5, !PT ;  /* 0x0000001104119210 */ /* 0x000fc40002ffe4ff */
[----:B------:R-:W-:Y:S02]  /*0af0*/  ISETP.GE.U32.AND P5, PT, R0, UR16, PT ;  /* 0x0000001000007c0c */ /* 0x000fe4000bfa6070 */
[----:B------:R-:W-:Y:S02]  /*0b00*/  SHF.R.S32.HI R15, RZ, 0x1f, R0 ;  /* 0x0000001fff0f7819 */ /* 0x000fe40000011400 */
[C---:B------:R-:W-:Y:S01]  /*0b10*/  @!P2 SHF.L.U64.HI R8, R12.reuse, 0x2, R3 ;  /* 0x000000020c08a819 */ /* 0x040fe20000010203 */
[----:B------:R-:W3:Y:S01]  /*0b20*/  @!P4 LDC.64 R46, c[0x0][0x398] ;  /* 0x0000e600ff2ecb82 */ /* 0x000ee20000000a00 */
[----:B------:R-:W-:Y:S01]  /*0b30*/  ISETP.GE.AND.EX P5, PT, R15, UR17, PT, P5 ;  /* 0x000000110f007c0c */ /* 0x000fe2000bfa6350 */
[----:B------:R-:W-:Y:S01]  /*0b40*/  HFMA2 R3, -RZ, RZ, 0, 0 ;  /* 0x00000000ff037431 */ /* 0x000fe200000001ff */
[----:B------:R-:W-:Y:S02]  /*0b50*/  @!P2 SHF.L.U32 R33, R12, 0x2, RZ ;  /* 0x000000020c21a819 */ /* 0x000fe400000006ff */
[----:B------:R-:W-:-:S02]  /*0b60*/  @!P1 IADD3.X R37, PT, PT, R4, R37, RZ, P6, !PT ;  /* 0x0000002504259210 */ /* 0x000fc400037fe4ff */
[----:B------:R-:W-:Y:S01]  /*0b70*/  CS2R R4, SRZ ;  /* 0x0000000000047805 */ /* 0x000fe2000001ff00 */
[----:B------:R-:W0:Y:S01]  /*0b80*/  @!P3 LDC.64 R12, c[0x0][0x3f8] ;  /* 0x0000fe00ff0cbb82 */ /* 0x000e220000000a00 */
[----:B------:R-:W-:Y:S01]  /*0b90*/  MOV R2, RZ ;  /* 0x000000ff00027202 */ /* 0x000fe20000000f00 */
[----:B--2---:R-:W-:-:S03]  /*0ba0*/  @!P4 IMAD R14, R31, R6, RZ ;  /* 0x000000061f0ec224 */ /* 0x004fc600078e02ff */
[----:B------:R2:W5:Y:S04]  /*0bb0*/  @!P0 LDG.E.64 R4, desc[UR14][R24.64] ;  /* 0x0000000e18048981 */ /* 0x000568000c1e1b00 */
[----:B------:R2:W5:Y:S01]  /*0bc0*/  @!P0 LDG.E.64 R2, desc[UR14][R10.64] ;  /* 0x0000000e0a028981 */ /* 0x000562000c1e1b00 */
[----:B-1----:R-:W-:Y:S01]  /*0bd0*/  @!P2 IADD3 R20, P6, PT, R33, R20, RZ ;  /* 0x000000142114a210 */ /* 0x002fe20007fde0ff */
[----:B------:R-:W-:Y:S01]  /*0be0*/  @!P4 IMAD R31, R29, R7, R14 ;  /* 0x000000071d1fc224 */ /* 0x000fe200078e020e */
[----:B------:R-:W1:Y:S01]  /*0bf0*/  @!P3 LDC.64 R34, c[0x0][0x3a0] ;  /* 0x0000e800ff22bb82 */ /* 0x000e620000000a00 */
[----:B--2---:R-:W-:Y:S02]  /*0c00*/  @!P4 MOV R24, R58 ;  /* 0x0000003a0018c202 */ /* 0x004fe40000000f00 */
[----:B------:R-:W-:-:S05]  /*0c10*/  @!P4 MOV R25, R61 ;  /* 0x0000003d0019c202 */ /* 0x000fca0000000f00 */
[----:B------:R-:W2:Y:S01]  /*0c20*/  @!P5 LDC.64 R10, c[0x0][0x3f8] ;  /* 0x0000fe00ff0adb82 */ /* 0x000ea20000000a00 */
[----:B------:R-:W-:Y:S01]  /*0c30*/  @!P4 IMAD.WIDE.U32 R6, R29, R6, R24 ;  /* 0x000000061d06c225 */ /* 0x000fe200078e0018 */
[----:B------:R-:W-:Y:S02]  /*0c40*/  @!P2 IADD3.X R21, PT, PT, R8, R21, RZ, P6, !PT ;  /* 0x000000150815a210 */ /* 0x000fe400037fe4ff */
[----:B------:R-:W-:Y:S02]  /*0c50*/  ISETP.NE.AND P6, PT, RZ, UR8, PT ;  /* 0x00000008ff007c0c */ /* 0x000fe4000bfc5270 */
[----:B------:R-:W-:Y:S02]  /*0c60*/  @!P4 IADD3 R7, PT, PT, R7, R31, RZ ;  /* 0x0000001f0707c210 */ /* 0x000fe40007ffe0ff */
[----:B------:R-:W1:Y:S01]  /*0c70*/  @!P3 LDC.64 R28, c[0x0][0x398] ;  /* 0x0000e600ff1cbb82 */ /* 0x000e620000000a00 */
[C---:B------:R-:W-:Y:S01]  /*0c80*/  @!P4 SHF.L.U32 R25, R6.reuse, 0x2, RZ ;  /* 0x000000020619c819 */ /* 0x040fe200000006ff */
[----:B0-----:R-:W-:Y:S01]  /*0c90*/  @!P3 IMAD R18, R19, R12, RZ ;  /* 0x0000000c1312b224 */ /* 0x001fe200078e02ff */
[----:B------:R-:W-:-:S02]  /*0ca0*/  @!P4 SHF.L.U64.HI R14, R6, 0x2, R7 ;  /* 0x00000002060ec819 */ /* 0x000fc40000010207 */
[----:B------:R-:W-:Y:S02]  /*0cb0*/  @!P2 IADD3 R22, P0, PT, R33, R22, RZ ;  /* 0x000000162116a210 */ /* 0x000fe40007f1e0ff */
[----:B------:R-:W-:Y:S01]  /*0cc0*/  @!P3 MOV R6, R58 ;  /* 0x0000003a0006b202 */ /* 0x000fe20000000f00 */
[----:B------:R-:W-:Y:S01]  /*0cd0*/  @!P3 IMAD R19, R9, R13, R18 ;  /* 0x0000000d0913b224 */ /* 0x000fe200078e0212 */
[----:B------:R-:W-:Y:S01]  /*0ce0*/  @!P3 MOV R7, R61 ;  /* 0x0000003d0007b202 */ /* 0x000fe20000000f00 */
[----:B------:R-:W0:Y:S01]  /*0cf0*/  @!P5 LDC.64 R30, c[0x0][0x3a0] ;  /* 0x0000e800ff1edb82 */ /* 0x000e220000000a00 */
[----:B------:R-:W-:Y:S02]  /*0d00*/  @!P2 IADD3.X R23, PT, PT, R8, R23, RZ, P0, !PT ;  /* 0x000000170817a210 */ /* 0x000fe400007fe4ff */
[----:B------:R-:W-:Y:S01]  /*0d10*/  @!P4 IADD3 R52, P0, PT, R25, R52, RZ ;  /* 0x000000341934c210 */ /* 0x000fe20007f1e0ff */
[----:B------:R-:W-:-:S04]  /*0d20*/  @!P3 IMAD.WIDE.U32 R12, R9, R12, R6 ;  /* 0x0000000c090cb225 */ /* 0x000fc800078e0006 */
[----:B------:R-:W0:Y:S01]  /*0d30*/  @P6 LDC.64 R8, c[0x0][0x3b0] ;  /* 0x0000ec00ff086b82 */ /* 0x000e220000000a00 */
[----:B------:R-:W-:Y:S01]  /*0d40*/  @!P4 IADD3.X R53, PT, PT, R14, R53, RZ, P0, !PT ;  /* 0x000000350e35c210 */ /* 0x000fe200007fe4ff */
[----:B--2---:R-:W-:Y:S01]  /*0d50*/  @!P5 IMAD R15, R15, R10, RZ ;  /* 0x0000000a0f0fd224 */ /* 0x004fe200078e02ff */
[----:B---3--:R-:W-:Y:S02]  /*0d60*/  @!P4 IADD3 R46, P0, PT, R25, R46, RZ ;  /* 0x0000002e192ec210 */ /* 0x008fe40007f1e0ff */
[----:B------:R-:W-:-:S03]  /*0d70*/  @!P3 IADD3 R19, PT, PT, R13, R19, RZ ;  /* 0x000000130d13b210 */ /* 0x000fc60007ffe0ff */
[----:B------:R-:W2:Y:S01]  /*0d80*/  LDC.64 R6, c[0x0][0x3a8] ;  /* 0x0000ea00ff067b82 */ /* 0x000ea20000000a00 */
[----:B------:R-:W-:Y:S01]  /*0d90*/  @!P4 IADD3.X R47, PT, PT, R14, R47, RZ, P0, !PT ;  /* 0x0000002f0e2fc210 */ /* 0x000fe200007fe4ff */
[----:B------:R-:W-:Y:S01]  /*0da0*/  @!P5 IMAD R11, R0, R11, R15 ;  /* 0x0000000b000bd224 */ /* 0x000fe200078e020f */
[----:B------:R-:W-:-:S05]  /*0db0*/  @!P3 SHF.L.U32 R13, R12, 0x2, RZ ;  /* 0x000000020c0db819 */ /* 0x000fca00000006ff */
[----:B------:R-:W3:Y:S01]  /*0dc0*/  @!P5 LDC.64 R32, c[0x0][0x398] ;  /* 0x0000e600ff20db82 */ /* 0x000ee20000000a00 */
[----:B------:R-:W-:Y:S02]  /*0dd0*/  @!P5 MOV R14, R58 ;  /* 0x0000003a000ed202 */ /* 0x000fe40000000f00 */
[----:B------:R-:W-:Y:S02]  /*0de0*/  @!P5 MOV R15, R61 ;  /* 0x0000003d000fd202 */ /* 0x000fe40000000f00 */
[----:B------:R-:W-:Y:S02]  /*0df0*/  @!P3 SHF.L.U64.HI R12, R12, 0x2, R19 ;  /* 0x000000020c0cb819 */ /* 0x000fe40000010213 */
[----:B-1----:R-:W-:Y:S01]  /*0e00*/  @!P3 IADD3 R34, P0, PT, R13, R34, RZ ;  /* 0x000000220d22b210 */ /* 0x002fe20007f1e0ff */
[----:B------:R-:W-:Y:S01]  /*0e10*/  @!P5 IMAD.WIDE.U32 R14, R0, R10, R14 ;  /* 0x0000000a000ed225 */ /* 0x000fe200078e000e */
[----:B------:R-:W-:Y:S02]  /*0e20*/  LOP3.LUT R48, R54, 0xffff, RZ, 0xc0, !PT ;  /* 0x0000ffff36307812 */ /* 0x000fe400078ec0ff */
[----:B------:R-:W-:-:S02]  /*0e30*/  @!P3 IADD3.X R35, PT, PT, R12, R35, RZ, P0, !PT ;  /* 0x000000230c23b210 */ /* 0x000fc400007fe4ff */
[----:B------:R-:W-:Y:S02]  /*0e40*/  @!P3 IADD3 R28, P0, PT, R13, R28, RZ ;  /* 0x0000001c0d1cb210 */ /* 0x000fe40007f1e0ff */
[----:B------:R-:W-:Y:S01]  /*0e50*/  @!P5 IADD3 R13, PT, PT, R15, R11, RZ ;  /* 0x0000000b0f0dd210 */ /* 0x000fe20007ffe0ff */
[----:B------:R-:W-:Y:S01]  /*0e60*/  IMAD R15, R56, 0x1e, R48 ;  /* 0x0000001e380f7824 */ /* 0x000fe200078e0230 */
[----:B------:R-:W-:Y:S02]  /*0e70*/  @!P5 SHF.L.U32 R11, R14, 0x2, RZ ;  /* 0x000000020e0bd819 */ /* 0x000fe400000006ff */
[----:B------:R-:W-:Y:S02]  /*0e80*/  @!P3 IADD3.X R29, PT, PT, R12, R29, RZ, P0, !PT ;  /* 0x0000001d0c1db210 */ /* 0x000fe400007fe4ff */
[----:B------:R-:W-:Y:S01]  /*0e90*/  @!P5 SHF.L.U64.HI R0, R14, 0x2, R13 ;  /* 0x000000020e00d819 */ /* 0x000fe2000001020d */
[----:B0-----:R-:W-:Y:S01]  /*0ea0*/  @P6 IMAD.WIDE R12, R15, 0x2, R8 ;  /* 0x000000020f0c6825 */ /* 0x001fe200078e0208 */
[----:B------:R-:W-:-:S02]  /*0eb0*/  @!P5 IADD3 R30, P0, PT, R11, R30, RZ ;  /* 0x0000001e0b1ed210 */ /* 0x000fc40007f1e0ff */
[----:B------:R-:W-:Y:S01]  /*0ec0*/  CS2R R8, SRZ ;  /* 0x0000000000087805 */ /* 0x000fe2000001ff00 */
[----:B--2---:R-:W-:Y:S01]  /*0ed0*/  IMAD.WIDE R14, R15, 0x2, R6 ;  /* 0x000000020f0e7825 */ /* 0x004fe200078e0206 */
[----:B------:R-:W-:Y:S01]  /*0ee0*/  @!P5 IADD3.X R31, PT, PT, R0, R31, RZ, P0, !PT ;  /* 0x0000001f001fd210 */ /* 0x000fe200007fe4ff */
[----:B------:R-:W2:Y:S01]  /*0ef0*/  @P6 LDG.E.U16 R24, desc[UR14][R12.64] ;  /* 0x0000000e0c186981 */ /* 0x000ea2000c1e1500 */
[----:B---3--:R-:W-:Y:S02]  /*0f00*/  @!P5 IADD3 R32, P0, PT, R11, R32, RZ ;  /* 0x000000200b20d210 */ /* 0x008fe40007f1e0ff */
[----:B------:R-:W-:Y:S02]  /*0f10*/  CS2R R6, SRZ ;  /* 0x0000000000067805 */ /* 0x000fe4000001ff00 */
[----:B------:R-:W-:Y:S01]  /*0f20*/  CS2R R10, SRZ ;  /* 0x00000000000a7805 */ /* 0x000fe2000001ff00 */
[----:B------:R0:W3:Y:S01]  /*0f30*/  @P6 LDG.E.U16 R25, desc[UR14][R12.64+0x2] ;  /* 0x0000020e0c196981 */ /* 0x0000e2000c1e1500 */
[----:B------:R-:W-:-:S02]  /*0f40*/  CS2R R18, SRZ ;  /* 0x0000000000127805 */ /* 0x000fc4000001ff00 */
[----:B------:R-:W-:Y:S01]  /*0f50*/  @!P5 IADD3.X R33, PT, PT, R0, R33, RZ, P0, !PT ;  /* 0x000000210021d210 */ /* 0x000fe200007fe4ff */
[----:B------:R1:W5:Y:S04]  /*0f60*/  @!P1 LDG.E.64 R6, desc[UR14][R16.64] ;  /* 0x0000000e10069981 */ /* 0x000368000c1e1b00 */
[----:B------:R1:W5:Y:S01]  /*0f70*/  @!P1 LDG.E.64 R8, desc[UR14][R36.64] ;  /* 0x0000000e24089981 */ /* 0x000362000c1e1b00 */
[----:B0-----:R-:W-:-:S03]  /*0f80*/  CS2R R12, SRZ ;  /* 0x00000000000c7805 */ /* 0x001fc6000001ff00 */
[----:B------:R0:W5:Y:S01]  /*0f90*/  @!P2 LDG.E.64 R10, desc[UR14][R20.64] ;  /* 0x0000000e140aa981 */ /* 0x000162000c1e1b00 */
[----:B-1----:R-:W-:-:S03]  /*0fa0*/  CS2R R16, SRZ ;  /* 0x0000000000107805 */ /* 0x002fc6000001ff00 */
[----:B------:R1:W5:Y:S01]  /*0fb0*/  @!P2 LDG.E.64 R12, desc[UR14][R22.64] ;  /* 0x0000000e160ca981 */ /* 0x000362000c1e1b00 */
[----:B------:R-:W-:-:S03]  /*0fc0*/  CS2R R36, SRZ ;  /* 0x0000000000247805 */ /* 0x000fc6000001ff00 */
[----:B------:R-:W3:Y:S01]  /*0fd0*/  LDG.E.U16 R49, desc[UR14][R14.64] ;  /* 0x0000000e0e317981 */ /* 0x000ee2000c1e1500 */
[----:B0-----:R-:W-:-:S03]  /*0fe0*/  CS2R R20, SRZ ;  /* 0x0000000000147805 */ /* 0x001fc6000001ff00 */
[----:B------:R0:W3:Y:S01]  /*0ff0*/  LDG.E.U16 R0, desc[UR14][R14.64+0x2] ;  /* 0x0000020e0e007981 */ /* 0x0000e2000c1e1500 */
[----:B-1----:R-:W-:-:S03]  /*1000*/  CS2R R22, SRZ ;  /* 0x0000000000167805 */ /* 0x002fc6000001ff00 */
[----:B------:R-:W5:Y:S04]  /*1010*/  @!P4 LDG.E.64 R16, desc[UR14][R46.64] ;  /* 0x0000000e2e10c981 */ /* 0x000f68000c1e1b00 */
[----:B------:R-:W5:Y:S04]  /*1020*/  @!P3 LDG.E.64 R18, desc[UR14][R34.64] ;  /* 0x0000000e2212b981 */ /* 0x000f68000c1e1b00 */
[----:B------:R-:W5:Y:S04]  /*1030*/  @!P3 LDG.E.64 R20, desc[UR14][R28.64] ;  /* 0x0000000e1c14b981 */ /* 0x000f68000c1e1b00 */
[----:B------:R-:W5:Y:S04]  /*1040*/  @!P5 LDG.E.64 R22, desc[UR14][R30.64] ;  /* 0x0000000e1e16d981 */ /* 0x000f68000c1e1b00 */
[----:B------:R-:W5:Y:S01]  /*1050*/  @!P5 LDG.E.64 R36, desc[UR14][R32.64] ;  /* 0x0000000e2024d981 */ /* 0x000f62000c1e1b00 */
[----:B------:R-:W-:Y:S01]  /*1060*/  UISETP.NE.AND UP1, UPT, UR8, URZ, UPT ;  /* 0x000000ff0800728c */ /* 0x000fe2000bf25270 */
[----:B0-----:R-:W-:Y:S01]  /*1070*/  CS2R R14, SRZ ;  /* 0x00000000000e7805 */ /* 0x001fe2000001ff00 */
[----:B------:R-:W-:-:S05]  /*1080*/  UMOV UR16, 0x3f800000 ;  /* 0x3f80000000107882 */ /* 0x000fca0000000000 */
[----:B------:R0:W5:Y:S02]  /*1090*/  @!P4 LDG.E.64 R14, desc[UR14][R52.64] ;  /* 0x0000000e340ec981 */ /* 0x000164000c1e1b00 */
[----:B0-----:R-:W-:Y:S02]  /*10a0*/  CS2R R52, SRZ ;  /* 0x0000000000347805 */ /* 0x001fe4000001ff00 */
[----:B----4-:R-:W-:-:S13]  /*10b0*/  R2UR UR13, R26 ;  /* 0x000000001a0d72ca */ /* 0x010fda00000e0000 */
        /* <DEDUP_REMOVED lines=10> */
[----:B--2---:R-:W-:Y:S02]  /*1160*/  @P6 SHF.L.U32 R52, R24, 0x10, RZ ;  /* 0x0000001018346819 */ /* 0x004fe400000006ff */
[----:B---3--:R-:W-:Y:S02]  /*1170*/  @P6 SHF.L.U32 R53, R25, 0x10, RZ ;  /* 0x0000001019356819 */ /* 0x008fe400000006ff */
[----:B------:R-:W-:Y:S02]  /*1180*/  SHF.L.U32 R49, R49, 0x10, RZ ;  /* 0x0000001031317819 */ /* 0x000fe400000006ff */
[----:B------:R-:W-:Y:S01]  /*1190*/  SHF.L.U32 R0, R0, 0x10, RZ ;  /* 0x0000001000007819 */ /* 0x000fe200000006ff */
[----:B------:R-:W-:Y:S06]  /*11a0*/  BRA.U UP1, `(.L_x_1523) ;  /* 0x0000000501c47547 */ /* 0x000fec000b800000 */
[----:B-----5:R-:W-:Y:S01]  /*11b0*/  FADD.FTZ R25, R44, -UR13 ;  /* 0x8000000d2c197e21 */ /* 0x020fe20008010000 */
[-C--:B------:R-:W-:Y:S01]  /*11c0*/  FMUL.FTZ R26, R42, R49.reuse ;  /* 0x000000312a1a7220 */ /* 0x080fe20000410000 */
[----:B------:R-:W-:Y:S01]  /*11d0*/  FADD.FTZ R24, R45, -UR13 ;  /* 0x8000000d2d187e21 */ /* 0x000fe20008010000 */
[----:B------:R-:W-:Y:S01]  /*11e0*/  FMUL.FTZ R27, R43, R0 ;  /* 0x000000002b1b7220 */ /* 0x000fe20000410000 */
[----:B------:R-:W-:Y:S01]  /*11f0*/  FMUL.FTZ R25, R25, UR16 ;  /* 0x0000001019197c20 */ /* 0x000fe20008410000 */
[----:B------:R-:W-:Y:S01]  /*1200*/  FADD.FTZ R30, R40, -UR13 ;  /* 0x8000000d281e7e21 */ /* 0x000fe20008010000 */
[----:B------:R-:W-:Y:S01]  /*1210*/  FMUL.FTZ R24, R24, UR16 ;  /* 0x0000001018187c20 */ /* 0x000fe20008410000 */
[----:B------:R-:W-:Y:S01]  /*1220*/  FMUL.FTZ R31, R38, R49 ;  /* 0x00000031261f7220 */ /* 0x000fe20000410000 */
[----:B------:R-:W-:Y:S01]  /*1230*/  FFMA.FTZ R29, R25, R26, RZ ;  /* 0x0000001a191d7223 */ /* 0x000fe200000100ff */
[----:B------:R-:W-:Y:S01]  /*1240*/  FADD.FTZ R28, RZ, R26 ;  /* 0x0000001aff1c7221 */ /* 0x000fe20000010000 */
[----:B------:R-:W-:Y:S01]  /*1250*/  FMUL.FTZ R30, R30, UR16 ;  /* 0x000000101e1e7c20 */ /* 0x000fe20008410000 */
[----:B------:R-:W-:Y:S01]  /*1260*/  FFMA.FTZ R25, R42, R25, RZ ;  /* 0x000000192a197223 */ /* 0x000fe200000100ff */
[----:B------:R-:W-:Y:S01]  /*1270*/  FFMA.FTZ R29, R24, R27, R29 ;  /* 0x0000001b181d7223 */ /* 0x000fe2000001001d */
[----:B------:R-:W-:Y:S01]  /*1280*/  FADD.FTZ R26, R41, -UR13 ;  /* 0x8000000d291a7e21 */ /* 0x000fe20008010000 */
[----:B------:R-:W-:Y:S01]  /*1290*/  FADD.FTZ R28, R27, R28 ;  /* 0x0000001c1b1c7221 */ /* 0x000fe20000010000 */
[----:B------:R-:W-:Y:S01]  /*12a0*/  FFMA.FTZ R25, R38, R30, R25 ;  /* 0x0000001e26197223 */ /* 0x000fe20000010019 */
[----:B------:R-:W-:Y:S01]  /*12b0*/  FFMA.FTZ R29, R30, R31, R29 ;  /* 0x0000001f1e1d7223 */ /* 0x000fe2000001001d */
[----:B------:R-:W-:Y:S01]  /*12c0*/  FADD.FTZ R30, R2, -UR13 ;  /* 0x8000000d021e7e21 */ /* 0x000fe20008010000 */
[----:B------:R-:W-:Y:S01]  /*12d0*/  FMUL.FTZ R26, R26, UR16 ;  /* 0x000000101a1a7c20 */ /* 0x000fe20008410000 */
[----:B------:R-:W-:Y:S01]  /*12e0*/  FFMA.FTZ R24, R43, R24, RZ ;  /* 0x000000182b187223 */ /* 0x000fe200000100ff */
[C---:B------:R-:W-:Y:S01]  /*12f0*/  FMUL.FTZ R27, R39.reuse, R0 ;  /* 0x00000000271b7220 */ /* 0x040fe20000410000 */
[----:B------:R-:W-:Y:S01]  /*1300*/  FADD.FTZ R28, R28, R31 ;  /* 0x0000001f1c1c7221 */ /* 0x000fe20000010000 */
[----:B------:R-:W-:Y:S01]  /*1310*/  FMUL.FTZ R31, R4, R49 ;  /* 0x00000031041f7220 */ /* 0x000fe20000410000 */
[----:B------:R-:W-:Y:S01]  /*1320*/  FMUL.FTZ R30, R30, UR16 ;  /* 0x000000101e1e7c20 */ /* 0x000fe20008410000 */
[----:B------:R-:W-:Y:S01]  /*1330*/  FFMA.FTZ R24, R39, R26, R24 ;  /* 0x0000001a27187223 */ /* 0x000fe20000010018 */
[----:B------:R-:W-:Y:S01]  /*1340*/  FFMA.FTZ R29, R26, R27, R29 ;  /* 0x0000001b1a1d7223 */ /* 0x000fe2000001001d */
[----:B------:R-:W-:Y:S01]  /*1350*/  FADD.FTZ R26, R3, -UR13 ;  /* 0x8000000d031a7e21 */ /* 0x000fe20008010000 */
[----:B------:R-:W-:Y:S01]  /*1360*/  FADD.FTZ R28, R27, R28 ;  /* 0x0000001c1b1c7221 */ /* 0x000fe20000010000 */
[----:B------:R-:W-:Y:S01]  /*1370*/  FFMA.FTZ R25, R4, R30, R25 ;  /* 0x0000001e04197223 */ /* 0x000fe20000010019 */
[----:B------:R-:W-:Y:S01]  /*1380*/  FFMA.FTZ R29, R30, R31, R29 ;  /* 0x0000001f1e1d7223 */ /* 0x000fe2000001001d */
[----:B------:R-:W-:Y:S01]  /*1390*/  FADD.FTZ R30, R6, -UR13 ;  /* 0x8000000d061e7e21 */ /* 0x000fe20008010000 */
[----:B------:R-:W-:Y:S01]  /*13a0*/  FMUL.FTZ R26, R26, UR16 ;  /* 0x000000101a1a7c20 */ /* 0x000fe20008410000 */
        /* <DEDUP_REMOVED lines=30> */
[----:B------:R-:W-:Y:S01]  /*1590*/  FADD.FTZ R28, R27, R28 ;  /* 0x0000001c1b1c7221 */ /* 0x000fe20000010000 */
[----:B------:R-:W-:Y:S01]  /*15a0*/  FADD.FTZ R26, R15, -UR13 ;  /* 0x8000000d0f1a7e21 */ /* 0x000fe20008010000 */
[----:B------:R-:W-:Y:S01]  /*15b0*/  FFMA.FTZ R25, R16, R30, R25 ;  /* 0x0000001e10197223 */ /* 0x000fe20000010019 */
[----:B------:R-:W-:Y:S01]  /*15c0*/  FFMA.FTZ R29, R30, R31, R29 ;  /* 0x0000001f1e1d7223 */ /* 0x000fe2000001001d */
[----:B------:R-:W-:Y:S01]  /*15d0*/  FADD.FTZ R28, R28, R31 ;  /* 0x0000001f1c1c7221 */ /* 0x000fe20000010000 */
[----:B------:R-:W-:Y:S01]  /*15e0*/  FADD.FTZ R30, R18, -UR13 ;  /* 0x8000000d121e7e21 */ /* 0x000fe20008010000 */
[----:B------:R-:W-:Y:S01]  /*15f0*/  FMUL.FTZ R26, R26, UR16 ;  /* 0x000000101a1a7c20 */ /* 0x000fe20008410000 */
[C---:B------:R-:W-:Y:S01]  /*1600*/  FMUL.FTZ R27, R17.reuse, R0 ;  /* 0x00000000111b7220 */ /* 0x040fe20000410000 */
[----:B------:R-:W-:Y:S01]  /*1610*/  FMUL.FTZ R31, R20, R49 ;  /* 0x00000031141f7220 */ /* 0x000fe20000410000 */
[----:B------:R-:W-:Y:S01]  /*1620*/  FMUL.FTZ R32, R30, UR16 ;  /* 0x000000101e207c20 */ /* 0x000fe20008410000 */
[----:B------:R-:W-:Y:S01]  /*1630*/  FFMA.FTZ R24, R17, R26, R24 ;  /* 0x0000001a11187223 */ /* 0x000fe20000010018 */
[----:B------:R-:W-:Y:S01]  /*1640*/  FADD.FTZ R28, R27, R28 ;  /* 0x0000001c1b1c7221 */ /* 0x000fe20000010000 */
[----:B------:R-:W-:Y:S01]  /*1650*/  FFMA.FTZ R29, R26, R27, R29 ;  /* 0x0000001b1a1d7223 */ /* 0x000fe2000001001d */
[----:B------:R-:W-:Y:S01]  /*1660*/  FADD.FTZ R30, R19, -UR13 ;  /* 0x8000000d131e7e21 */ /* 0x000fe20008010000 */
[----:B------:R-:W-:Y:S01]  /*1670*/  FADD.FTZ R27, RZ, R42 ;  /* 0x0000002aff1b7221 */ /* 0x000fe20000010000 */
[----:B------:R-:W-:Y:S01]  /*1680*/  FADD.FTZ R26, RZ, R43 ;  /* 0x0000002bff1a7221 */ /* 0x000fe20000010000 */
[----:B------:R-:W-:Y:S01]  /*1690*/  FADD.FTZ R34, R28, R31 ;  /* 0x0000001f1c227221 */ /* 0x000fe20000010000 */
[----:B------:R-:W-:Y:S01]  /*16a0*/  FFMA.FTZ R31, R32, R31, R29 ;  /* 0x0000001f201f7223 */ /* 0x000fe2000001001d */
[----:B------:R-:W-:Y:S01]  /*16b0*/  FMUL.FTZ R30, R30, UR16 ;  /* 0x000000101e1e7c20 */ /* 0x000fe20008410000 */
        /* <DEDUP_REMOVED lines=8> */
[----:B------:R-:W-:Y:S01]  /*1740*/  FADD.FTZ R29, R22, -UR13 ;  /* 0x8000000d161d7e21 */ /* 0x000fe20008010000 */
[----:B------:R-:W-:Y:S01]  /*1750*/  FADD.FTZ R27, R8, R27 ;  /* 0x0000001b081b7221 */ /* 0x000fe20000010000 */
[----:B------:R-:W-:Y:S01]  /*1760*/  FMUL.FTZ R33, R36, R49 ;  /* 0x0000003124217220 */ /* 0x000fe20000410000 */
[----:B------:R-:W-:Y:S01]  /*1770*/  FADD.FTZ R24, R9, R24 ;  /* 0x0000001809187221 */ /* 0x000fe20000010000 */
[----:B------:R-:W-:Y:S01]  /*1780*/  FMUL.FTZ R28, R29, UR16 ;  /* 0x000000101d1c7c20 */ /* 0x000fe20008410000 */
[----:B------:R-:W-:Y:S01]  /*1790*/  FADD.FTZ R29, R23, -UR13 ;  /* 0x8000000d171d7e21 */ /* 0x000fe20008010000 */
[----:B------:R-:W-:Y:S01]  /*17a0*/  FADD.FTZ R27, R12, R27 ;  /* 0x0000001b0c1b7221 */ /* 0x000fe20000010000 */
[----:B------:R-:W-:Y:S01]  /*17b0*/  FADD.FTZ R35, R34, R33 ;  /* 0x0000002122237221 */ /* 0x000fe20000010000 */
[----:B------:R-:W-:Y:S01]  /*17c0*/  FADD.FTZ R24, R13, R24 ;  /* 0x000000180d187221 */ /* 0x000fe20000010000 */
[----:B------:R-:W-:Y:S01]  /*17d0*/  FFMA.FTZ R34, R28, R33, R31 ;  /* 0x000000211c227223 */ /* 0x000fe2000001001f */
[----:B------:R-:W-:Y:S01]  /*17e0*/  FFMA.FTZ R25, R20, R32, R25 ;  /* 0x0000002014197223 */ /* 0x000fe20000010019 */
[----:B------:R-:W-:Y:S01]  /*17f0*/  FMUL.FTZ R33, R29, UR16 ;  /* 0x000000101d217c20 */ /* 0x000fe20008410000 */
        /* <DEDUP_REMOVED lines=8> */
[----:B------:R-:W-:-:S02]  /*1880*/  FFMA.FTZ R29, R37, R33, R26 ;  /* 0x00000021251d7223 */ /* 0x000fc4000001001a */
[----:B------:R-:W-:Y:S01]  /*1890*/  FADD.FTZ R30, R36, R31 ;  /* 0x0000001f241e7221 */ /* 0x000fe20000010000 */
[----:B------:R-:W-:Y:S01]  /*18a0*/  FADD.FTZ R31, R37, R32 ;  /* 0x00000020251f7221 */ /* 0x000fe20000010000 */
[----:B------:R-:W-:Y:S06]  /*18b0*/  BRA `(.L_x_1524) ;  /* 0x0000001000007947 */ /* 0x000fec0003800000 */
.L_x_1523:
[----:B-----5:R-:W-:Y:S01]  /*18c0*/  FADD.FTZ R25, R44, -UR13 ;  /* 0x8000000d2c197e21 */ /* 0x020fe20008010000 */
[----:B------:R-:W-:Y:S01]  /*18d0*/  FADD.FTZ R24, R45, -UR13 ;  /* 0x8000000d2d187e21 */ /* 0x000fe20008010000 */
[----:B------:R-:W-:Y:S02]  /*18e0*/  FADD.FTZ R30, R40, -UR13 ;  /* 0x8000000d281e7e21 */ /* 0x000fe40008010000 */
[----:B------:R-:W-:Y:S01]  /*18f0*/  FMUL.FTZ R25, R25, UR16 ;  /* 0x0000001019197c20 */ /* 0x000fe20008410000 */
[----:B------:R-:W-:Y:S01]  /*1900*/  FMUL.FTZ R24, R24, UR16 ;  /* 0x0000001018187c20 */ /* 0x000fe20008410000 */
[----:B------:R-:W-:Y:S02]  /*1910*/  FMUL.FTZ R30, R30, UR16 ;  /* 0x000000101e1e7c20 */ /* 0x000fe40008410000 */
[----:B------:R-:W-:Y:S01]  /*1920*/  FFMA.FTZ R26, R49, R25, R52 ;  /* 0x00000019311a7223 */ /* 0x000fe20000010034 */
[----:B------:R-:W-:-:S03]  /*1930*/  FFMA.FTZ R27, R0, R24, R53 ;  /* 0x00000018001b7223 */ /* 0x000fc60000010035 */
        /* <DEDUP_REMOVED lines=12> */
[----:B------:R-:W-:Y:S01]  /*1a00*/  MUFU.EX2 R51, R51 ;  /* 0x0000003300337308 */ /* 0x000fe20000000800 */
[----:B0-----:R-:W-:-:S04]  /*1a10*/  FADD.FTZ R29, -R31, 1 ;  /* 0x3f8000001f1d7421 */ /* 0x001fc80000010100 */
[----:B------:R-:W-:Y:S01]  /*1a20*/  FFMA.FTZ R35, R26, R29, 1 ;  /* 0x3f8000001a237423 */ /* 0x000fe2000001001d */
[----:B------:R-:W-:Y:S01]  /*1a30*/  FFMA.FTZ R29, R49, R30, R52 ;  /* 0x0000001e311d7223 */ /* 0x000fe20000010034 */
[----:B------:R-:W-:Y:S01]  /*1a40*/  FMUL.FTZ R26, R42, R31 ;  /* 0x0000001f2a1a7220 */ /* 0x000fe20000410000 */
[----:B-1----:R-:W-:Y:S02]  /*1a50*/  FADD.FTZ R46, -R33, 1 ;  /* 0x3f800000212e7421 */ /* 0x002fe40000010100 */
[----:B------:R-:W-:Y:S01]  /*1a60*/  FMUL.FTZ R34, R29, -1.4426950216293334961 ;  /* 0xbfb8aa3b1d227820 */ /* 0x000fe20000410000 */
[----:B------:R-:W-:Y:S01]  /*1a70*/  FMUL.FTZ R26, R26, R35 ;  /* 0x000000231a1a7220 */ /* 0x000fe20000410000 */
[----:B------:R-:W-:Y:S01]  /*1a80*/  FMUL.FTZ R33, R43, R33 ;  /* 0x000000212b217220 */ /* 0x000fe20000410000 */
[----:B------:R-:W-:Y:S01]  /*1a90*/  FFMA.FTZ R47, R27, R46, 1 ;  /* 0x3f8000001b2f7423 */ /* 0x000fe2000001002e */
[----:B------:R-:W-:Y:S02]  /*1aa0*/  FADD.FTZ R27, R2, -UR13 ;  /* 0x8000000d021b7e21 */ /* 0x000fe40008010000 */
[----:B------:R-:W0:Y:S01]  /*1ab0*/  MUFU.EX2 R34, R34 ;  /* 0x0000002200227308 */ /* 0x000e220000000800 */
[----:B------:R-:W-:Y:S01]  /*1ac0*/  FMUL.FTZ R33, R33, R47 ;  /* 0x0000002f21217220 */ /* 0x000fe20000410000 */
[----:B------:R-:W-:-:S03]  /*1ad0*/  FMUL.FTZ R27, R27, UR16 ;  /* 0x000000101b1b7c20 */ /* 0x000fc60008410000 */
[----:B------:R-:W-:Y:S01]  /*1ae0*/  FMUL.FTZ R57, R0, R33 ;  /* 0x0000002100397220 */ /* 0x000fe20000410000 */
[----:B------:R-:W-:-:S04]  /*1af0*/  FFMA.FTZ R31, R49, R27, R52 ;  /* 0x0000001b311f7223 */ /* 0x000fc80000010034 */
[----:B------:R-:W-:-:S06]  /*1b00*/  FMUL.FTZ R46, R31, -1.4426950216293334961 ;  /* 0xbfb8aa3b1f2e7820 */ /* 0x000fcc0000410000 */
[----:B------:R-:W-:Y:S01]  /*1b10*/  MUFU.EX2 R46, R46 ;  /* 0x0000002e002e7308 */ /* 0x000fe20000000800 */
[----:B0-----:R-:W-:Y:S01]  /*1b20*/  FADD.FTZ R35, R34, 1 ;  /* 0x3f80000022237421 */ /* 0x001fe20000010000 */
[----:B------:R-:W-:-:S06]  /*1b30*/  FADD.FTZ R34, R51, 1 ;  /* 0x3f80000033227421 */ /* 0x000fcc0000010000 */
[----:B------:R-:W0:Y:S08]  /*1b40*/  MUFU.RCP R35, R35 ;  /* 0x0000002300237308 */ /* 0x000e300000001000 */
[----:B------:R-:W1:Y:S01]  /*1b50*/  MUFU.RCP R34, R34 ;  /* 0x0000002200227308 */ /* 0x000e620000001000 */
[----:B0-----:R-:W-:-:S04]  /*1b60*/  FADD.FTZ R47, -R35, 1 ;  /* 0x3f800000232f7421 */ /* 0x001fc80000010100 */
[----:B------:R-:W-:Y:S01]  /*1b70*/  FFMA.FTZ R51, R29, R47, 1 ;  /* 0x3f8000001d337423 */ /* 0x000fe2000001002f */
[----:B------:R-:W-:Y:S01]  /*1b80*/  FADD.FTZ R47, R46, 1 ;  /* 0x3f8000002e2f7421 */ /* 0x000fe20000010000 */
[----:B-1----:R-:W-:Y:S01]  /*1b90*/  FADD.FTZ R29, -R34, 1 ;  /* 0x3f800000221d7421 */ /* 0x002fe20000010100 */
[----:B------:R-:W-:-:S04]  /*1ba0*/  FMUL.FTZ R46, R39, R34 ;  /* 0x00000022272e7220 */ /* 0x000fc80000410000 */
[----:B------:R-:W0:Y:S01]  /*1bb0*/  MUFU.RCP R47, R47 ;  /* 0x0000002f002f7308 */ /* 0x000e220000001000 */
[----:B------:R-:W-:Y:S01]  /*1bc0*/  FFMA.FTZ R29, R32, R29, 1 ;  /* 0x3f800000201d7423 */ /* 0x000fe2000001001d */
[----:B------:R-:W-:-:S03]  /*1bd0*/  FMUL.FTZ R32, R38, R35 ;  /* 0x0000002326207220 */ /* 0x000fc60000410000 */
[----:B------:R-:W-:Y:S01]  /*1be0*/  FMUL.FTZ R29, R46, R29 ;  /* 0x0000001d2e1d7220 */ /* 0x000fe20000410000 */
[----:B------:R-:W-:Y:S01]  /*1bf0*/  FMUL.FTZ R51, R32, R51 ;  /* 0x0000003320337220 */ /* 0x000fe20000410000 */
[----:B------:R-:W-:-:S04]  /*1c00*/  FMUL.FTZ R32, R49, R26 ;  /* 0x0000001a31207220 */ /* 0x000fc80000410000 */
[C---:B------:R-:W-:Y:S01]  /*1c10*/  FFMA.FTZ R35, R25.reuse, R32, RZ ;  /* 0x0000002019237223 */ /* 0x040fe200000100ff */
[----:B------:R-:W-:Y:S01]  /*1c20*/  FADD.FTZ R46, RZ, R32 ;  /* 0x00000020ff2e7221 */ /* 0x000fe20000010000 */
[----:B------:R-:W-:Y:S01]  /*1c30*/  FFMA.FTZ R25, R25, R26, RZ ;  /* 0x0000001a19197223 */ /* 0x000fe200000100ff */
[----:B------:R-:W-:Y:S01]  /*1c40*/  FADD.FTZ R26, RZ, R26 ;  /* 0x0000001aff1a7221 */ /* 0x000fe20000010000 */
[----:B------:R-:W-:Y:S01]  /*1c50*/  FFMA.FTZ R35, R24, R57, R35 ;  /* 0x0000003918237223 */ /* 0x000fe20000010023 */
[----:B------:R-:W-:Y:S01]  /*1c60*/  FADD.FTZ R46, R57, R46 ;  /* 0x0000002e392e7221 */ /* 0x000fe20000010000 */
[----:B0-----:R-:W-:Y:S01]  /*1c70*/  FADD.FTZ R32, -R47, 1 ;  /* 0x3f8000002f207421 */ /* 0x001fe20000010100 */
[----:B------:R-:W-:-:S03]  /*1c80*/  FFMA.FTZ R34, R30, R51, R25 ;  /* 0x000000331e227223 */ /* 0x000fc60000010019 */
[----:B------:R-:W-:Y:S01]  /*1c90*/  FFMA.FTZ R31, R31, R32, 1 ;  /* 0x3f8000001f1f7423 */ /* 0x000fe20000010020 */
[----:B------:R-:W-:-:S04]  /*1ca0*/  FMUL.FTZ R32, R4, R47 ;  /* 0x0000002f04207220 */ /* 0x000fc80000410000 */
[----:B------:R-:W-:Y:S01]  /*1cb0*/  FMUL.FTZ R32, R32, R31 ;  /* 0x0000001f20207220 */ /* 0x000fe20000410000 */
[----:B------:R-:W-:Y:S01]  /*1cc0*/  FADD.FTZ R31, R26, R51 ;  /* 0x000000331a1f7221 */ /* 0x000fe20000010000 */
[----:B------:R-:W-:Y:S01]  /*1cd0*/  FADD.FTZ R26, R3, -UR13 ;  /* 0x8000000d031a7e21 */ /* 0x000fe20008010000 */
[----:B------:R-:W-:Y:S01]  /*1ce0*/  FMUL.FTZ R51, R49, R51 ;  /* 0x0000003331337220 */ /* 0x000fe20000410000 */
[----:B------:R-:W-:Y:S02]  /*1cf0*/  FFMA.FTZ R34, R27, R32, R34 ;  /* 0x000000201b227223 */ /* 0x000fe40000010022 */
[----:B------:R-:W-:Y:S01]  /*1d00*/  FMUL.FTZ R26, R26, UR16 ;  /* 0x000000101a1a7c20 */ /* 0x000fe20008410000 */
[----:B------:R-:W-:Y:S01]  /*1d10*/  FFMA.FTZ R35, R30, R51, R35 ;  /* 0x000000331e237223 */ /* 0x000fe20000010023 */
[----:B------:R-:W-:Y:S02]  /*1d20*/  FADD.FTZ R30, R46, R51 ;  /* 0x000000332e1e7221 */ /* 0x000fe40000010000 */
        /* <DEDUP_REMOVED lines=10> */
[----:B------:R-:W-:Y:S01]  /*1dd0*/  FMUL.FTZ R24, R0, R29 ;  /* 0x0000001d00187220 */ /* 0x000fe20000410000 */
[----:B------:R-:W-:Y:S01]  /*1de0*/  FMUL.FTZ R25, R25, R51 ;  /* 0x0000003319197220 */ /* 0x000fe20000410000 */
[----:B------:R-:W-:Y:S01]  /*1df0*/  FADD.FTZ R51, R6, -UR13 ;  /* 0x8000000d06337e21 */ /* 0x000fe20008010000 */
[----:B------:R-:W-:Y:S01]  /*1e00*/  FADD.FTZ R46, R46, R29 ;  /* 0x0000001d2e2e7221 */ /* 0x000fe20000010000 */
[C---:B------:R-:W-:Y:S01]  /*1e10*/  FFMA.FTZ R33, R28.reuse, R29, R47 ;  /* 0x0000001d1c217223 */ /* 0x040fe2000001002f */
[----:B------:R-:W-:Y:S01]  /*1e20*/  FFMA.FTZ R28, R28, R24, R35 ;  /* 0x000000181c1c7223 */ /* 0x000fe20000010023 */
[----:B------:R-:W-:Y:S01]  /*1e30*/  FMUL.FTZ R29, R51, UR16 ;  /* 0x00000010331d7c20 */ /* 0x000fe20008410000 */
[----:B------:R-:W-:Y:S01]  /*1e40*/  FADD.FTZ R47, R24, R30 ;  /* 0x0000001e182f7221 */ /* 0x000fe20000010000 */
[----:B------:R-:W-:-:S02]  /*1e50*/  FFMA.FTZ R33, R26, R25, R33 ;  /* 0x000000191a217223 */ /* 0x000fc40000010021 */
        /* <DEDUP_REMOVED lines=8> */
[----:B------:R-:W-:-:S03]  /*1ee0*/  FADD.FTZ R24, R7, -UR13 ;  /* 0x8000000d07187e21 */ /* 0x000fc60008010000 */
[----:B------:R-:W-:Y:S01]  /*1ef0*/  FMUL.FTZ R30, R30, R35 ;  /* 0x000000231e1e7220 */ /* 0x000fe20000410000 */
[----:B------:R-:W-:Y:S01]  /*1f00*/  FADD.FTZ R35, R31, R32 ;  /* 0x000000201f237221 */ /* 0x000fe20000010000 */
[----:B------:R-:W-:Y:S01]  /*1f10*/  FMUL.FTZ R31, R49, R32 ;  /* 0x00000020311f7220 */ /* 0x000fe20000410000 */
[----:B------:R-:W-:Y:S02]  /*1f20*/  FMUL.FTZ R24, R24, UR16 ;  /* 0x0000001018187c20 */ /* 0x000fe40008410000 */
[----:B------:R-:W-:Y:S01]  /*1f30*/  FADD.FTZ R35, R35, R30 ;  /* 0x0000001e23237221 */ /* 0x000fe20000010000 */
        /* <DEDUP_REMOVED lines=11> */
[----:B------:R-:W-:Y:S02]  /*1ff0*/  FADD.FTZ R46, R10, -UR13 ;  /* 0x8000000d0a2e7e21 */ /* 0x000fe40008010000 */
[----:B------:R-:W-:Y:S01]  /*2000*/  FMUL.FTZ R31, R31, R28 ;  /* 0x0000001c1f1f7220 */ /* 0x000fe20000410000 */
[----:B------:R-:W-:Y:S01]  /*2010*/  FMUL.FTZ R28, R0, R25 ;  /* 0x00000019001c7220 */ /* 0x000fe20000410000 */
[----:B------:R-:W-:-:S03]  /*2020*/  FMUL.FTZ R25, R46, UR16 ;  /* 0x000000102e197c20 */ /* 0x000fc60008410000 */
[----:B------:R-:W-:Y:S01]  /*2030*/  FFMA.FTZ R46, R26, R28, R27 ;  /* 0x0000001c1a2e7223 */ /* 0x000fe2000001001b */
[----:B------:R-:W-:Y:S01]  /*2040*/  FFMA.FTZ R26, R49, R25, R52 ;  /* 0x00000019311a7223 */ /* 0x000fe20000010034 */
[----:B------:R-:W-:-:S03]  /*2050*/  FADD.FTZ R47, R28, R47 ;  /* 0x0000002f1c2f7221 */ /* 0x000fc60000010000 */
[----:B------:R-:W-:-:S06]  /*2060*/  FMUL.FTZ R51, R26, -1.4426950216293334961 ;  /* 0xbfb8aa3b1a337820 */ /* 0x000fcc0000410000 */
[----:B------:R-:W0:Y:S02]  /*2070*/  MUFU.EX2 R51, R51 ;  /* 0x0000003300337308 */ /* 0x000e240000000800 */
[----:B0-----:R-:W-:-:S06]  /*2080*/  FADD.FTZ R27, R51, 1 ;  /* 0x3f800000331b7421 */ /* 0x001fcc0000010000 */
[----:B------:R-:W0:Y:S02]  /*2090*/  MUFU.RCP R27, R27 ;  /* 0x0000001b001b7308 */ /* 0x000e240000001000 */
[----:B0-----:R-:W-:Y:S01]  /*20a0*/  FADD.FTZ R57, -R27, 1 ;  /* 0x3f8000001b397421 */ /* 0x001fe20000010100 */
[----:B------:R-:W-:Y:S01]  /*20b0*/  FMUL.FTZ R28, R12, R27 ;  /* 0x0000001b0c1c7220 */ /* 0x000fe20000410000 */
[----:B------:R-:W-:Y:S02]  /*20c0*/  FADD.FTZ R27, R11, -UR13 ;  /* 0x8000000d0b1b7e21 */ /* 0x000fe40008010000 */
[----:B------:R-:W-:Y:S01]  /*20d0*/  FFMA.FTZ R57, R26, R57, 1 ;  /* 0x3f8000001a397423 */ /* 0x000fe20000010039 */
[-C--:B------:R-:W-:Y:S01]  /*20e0*/  FFMA.FTZ R26, R29, R30.reuse, R34 ;  /* 0x0000001e1d1a7223 */ /* 0x080fe20000010022 */
[----:B------:R-:W-:Y:S02]  /*20f0*/  FMUL.FTZ R27, R27, UR16 ;  /* 0x000000101b1b7c20 */ /* 0x000fe40008410000 */
[----:B------:R-:W-:Y:S01]  /*2100*/  FMUL.FTZ R28, R28, R57 ;  /* 0x000000391c1c7220 */ /* 0x000fe20000410000 */
[----:B------:R-:W-:-:S03]  /*2110*/  FMUL.FTZ R57, R49, R30 ;  /* 0x0000001e31397220 */ /* 0x000fc60000410000 */
[----:B------:R-:W-:Y:S01]  /*2120*/  FADD.FTZ R35, R35, R28 ;  /* 0x0000001c23237221 */ /* 0x000fe20000010000 */
[----:B------:R-:W-:Y:S01]  /*2130*/  FFMA.FTZ R51, R29, R57, R46 ;  /* 0x000000391d337223 */ /* 0x000fe2000001002e */
[----:B------:R-:W-:Y:S01]  /*2140*/  FFMA.FTZ R29, R0, R27, R53 ;  /* 0x0000001b001d7223 */ /* 0x000fe20000010035 */
[----:B------:R-:W-:Y:S01]  /*2150*/  FADD.FTZ R47, R47, R57 ;  /* 0x000000392f2f7221 */ /* 0x000fe20000010000 */
[----:B------:R-:W-:Y:S01]  /*2160*/  FADD.FTZ R57, R14, -UR13 ;  /* 0x8000000d0e397e21 */ /* 0x000fe20008010000 */
        /* <DEDUP_REMOVED lines=9> */
[-C--:B------:R-:W-:Y:S02]  /*2200*/  FFMA.FTZ R32, R24, R31.reuse, R33 ;  /* 0x0000001f18207223 */ /* 0x080fe40000010021 */
[----:B------:R-:W-:Y:S01]  /*2210*/  FMUL.FTZ R29, R29, R46 ;  /* 0x0000002e1d1d7220 */ /* 0x000fe20000410000 */
        /* <DEDUP_REMOVED lines=30> */
[----:B------:R-:W-:Y:S01]  /*2400*/  FADD.FTZ R51, R19, -UR13 ;  /* 0x8000000d13337e21 */ /* 0x000fe20008010000 */
[----:B0-----:R-:W-:-:S04]  /*2410*/  FADD.FTZ R33, -R46, 1 ;  /* 0x3f8000002e217421 */ /* 0x001fc80000010100 */
[----:B------:R-:W-:Y:S01]  /*2420*/  FFMA.FTZ R33, R25, R33, 1 ;  /* 0x3f80000019217423 */ /* 0x000fe20000010021 */
[----:B------:R-:W-:-:S04]  /*2430*/  FMUL.FTZ R25, R17, R46 ;  /* 0x0000002e11197220 */ /* 0x000fc80000410000 */
[----:B------:R-:W-:Y:S01]  /*2440*/  FMUL.FTZ R25, R25, R33 ;  /* 0x0000002119197220 */ /* 0x000fe20000410000 */
[----:B------:R-:W-:Y:S01]  /*2450*/  FFMA.FTZ R33, R27, R29, R32 ;  /* 0x0000001d1b217223 */ /* 0x000fe20000010020 */
[----:B------:R-:W-:Y:S02]  /*2460*/  FMUL.FTZ R29, R57, UR16 ;  /* 0x00000010391d7c20 */ /* 0x000fe40008410000 */
[----:B------:R-:W-:Y:S01]  /*2470*/  FADD.FTZ R30, R30, R25 ;  /* 0x000000191e1e7221 */ /* 0x000fe20000010000 */
[----:B------:R-:W-:Y:S01]  /*2480*/  FFMA.FTZ R33, R28, R25, R33 ;  /* 0x000000191c217223 */ /* 0x000fe20000010021 */
        /* <DEDUP_REMOVED lines=8> */
[----:B------:R-:W-:-:S03]  /*2510*/  FADD.FTZ R57, R22, -UR13 ;  /* 0x8000000d16397e21 */ /* 0x000fc60008010000 */
        /* <DEDUP_REMOVED lines=31> */
[----:B------:R-:W-:Y:S01]  /*2710*/  FFMA.FTZ R28, R29, R32, R26 ;  /* 0x000000201d1c7223 */ /* 0x000fe2000001001a */
[----:B------:R-:W-:Y:S01]  /*2720*/  FMUL.FTZ R26, R51, UR16 ;  /* 0x00000010331a7c20 */ /* 0x000fe20008410000 */
[----:B------:R-:W-:Y:S01]  /*2730*/  FFMA.FTZ R29, R29, R31, R46 ;  /* 0x0000001f1d1d7223 */ /* 0x000fe2000001002e */
[----:B------:R-:W-:Y:S01]  /*2740*/  FADD.FTZ R47, R47, R31 ;  /* 0x0000001f2f2f7221 */ /* 0x000fe20000010000 */
        /* <DEDUP_REMOVED lines=10> */
[----:B------:R-:W-:Y:S02]  /*27f0*/  FMUL.FTZ R30, R0, R27 ;  /* 0x0000001b001e7220 */ /* 0x000fe40000410000 */
[----:B------:R-:W-:Y:S02]  /*2800*/  FMUL.FTZ R32, R57, R32 ;  /* 0x0000002039207220 */ /* 0x000fe40000410000 */
[----:B------:R-:W-:Y:S01]  /*2810*/  FFMA.FTZ R24, R24, R30, R29 ;  /* 0x0000001e18187223 */ /* 0x000fe2000001001d */
[----:B------:R-:W-:Y:S01]  /*2820*/  FADD.FTZ R47, R30, R47 ;  /* 0x0000002f1e2f7221 */ /* 0x000fe20000010000 */
[----:B------:R-:W-:Y:S01]  /*2830*/  FMUL.FTZ R30, R49, R34 ;  /* 0x00000022311e7220 */ /* 0x000fe20000410000 */
[----:B------:R-:W-:Y:S01]  /*2840*/  FMUL.FTZ R29, R0, R32 ;  /* 0x00000020001d7220 */ /* 0x000fe20000410000 */
[----:B------:R-:W-:-:S02]  /*2850*/  FADD.FTZ R31, R31, R32 ;  /* 0x000000201f1f7221 */ /* 0x000fc40000010000 */
[----:B------:R-:W-:Y:S01]  /*2860*/  FFMA.FTZ R27, R25, R30, R24 ;  /* 0x0000001e191b7223 */ /* 0x000fe20000010018 */
[----:B------:R-:W-:Y:S01]  /*2870*/  FADD.FTZ R24, R47, R30 ;  /* 0x0000001e2f187221 */ /* 0x000fe20000010000 */
[----:B------:R-:W-:Y:S02]  /*2880*/  FADD.FTZ R30, R35, R34 ;  /* 0x00000022231e7221 */ /* 0x000fe40000010000 */
[C---:B------:R-:W-:Y:S01]  /*2890*/  FFMA.FTZ R27, R26.reuse, R29, R27 ;  /* 0x0000001d1a1b7223 */ /* 0x040fe2000001001b */
[----:B------:R-:W-:Y:S01]  /*28a0*/  FADD.FTZ R24, R29, R24 ;  /* 0x000000181d187221 */ /* 0x000fe20000010000 */
[----:B------:R-:W-:-:S07]  /*28b0*/  FFMA.FTZ R29, R26, R32, R33 ;  /* 0x000000201a1d7223 */ /* 0x000fce0000010021 */
.L_x_1524:
        /* <DEDUP_REMOVED lines=18> */
[----:B------:R-:W-:-:S03]  /*29e0*/  ISETP.GT.U32.AND P3, PT, R51, 0xe, PT ;  /* 0x0000000e3300780c */ /* 0x000fc60003f64070 */
        /* <DEDUP_REMOVED lines=9> */
[----:B------:R-:W-:-:S03]  /*2a80*/  ISETP.NE.AND P0, PT, R51, RZ, PT ;  /* 0x000000ff3300720c */ /* 0x000fc60003f05270 */
[----:B------:R-:W1:Y:S01]  /*2a90*/  SHFL.DOWN PT, R25, R24, 0x8, 0x1f ;  /* 0x09001f0018197f89 */ /* 0x000e6200000e0000 */
[----:B0-----:R-:W-:Y:S01]  /*2aa0*/  FADD.FTZ R26, R27, R26 ;  /* 0x0000001a1b1a7221 */ /* 0x001fe20000010000 */
[----:B-1----:R-:W-:-:S04]  /*2ab0*/  FADD.FTZ R25, R24, R25 ;  /* 0x0000001918197221 */ /* 0x002fc80000010000 */
        /* <DEDUP_REMOVED lines=13> */
.L_x_1526:
[----:B------:R-:W-:Y:S05]  /*2b90*/  BSYNC.RECONVERGENT B0 ;  /* 0x0000000000007941 */ /* 0x000fea0003800200 */
.L_x_1525:
[----:B------:R-:W-:Y:S06]  /*2ba0*/  BAR.SYNC.DEFER_BLOCKING 0x0 ;  /* 0x0000000000007b1d */ /* 0x000fec0000010000 */
[----:B------:R-:W-:Y:S04]  /*2bb0*/  BSSY.RECONVERGENT B0, `(.L_x_1527) ;  /* 0x0000027000007945 */ /* 0x000fe80003800200 */
[----:B------:R-:W-:Y:S05]  /*2bc0*/  @P0 BRA `(.L_x_1528) ;  /* 0x0000000000940947 */ /* 0x000fea0003800000 */
[----:B------:R-:W-:-:S09]  /*2bd0*/  ULEA UR6, UR8, UR7, 0x18 ;  /* 0x0000000708067291 */ /* 0x000fd2000f8ec0ff */
[----:B--2---:R-:W2:Y:S04]  /*2be0*/  LDS.64 R32, [UR6+0x18] ;  /* 0x00001806ff207984 */ /* 0x004ea80008000a00 */
[----:B-1-3--:R-:W0:Y:S01]  /*2bf0*/  LDS.128 R24, [UR6+0x20] ;  /* 0x00002006ff187984 */ /* 0x00ae220008000c00 */
[----:B--2---:R-:W-:Y:S01]  /*2c00*/  FADD.FTZ R35, R46, R32 ;  /* 0x000000202e237221 */ /* 0x004fe20000010000 */
        /* <DEDUP_REMOVED lines=33> */
.L_x_1528:
[----:B------:R-:W-:Y:S05]  /*2e20*/  BSYNC.RECONVERGENT B0 ;  /* 0x0000000000007941 */ /* 0x000fea0003800200 */
.L_x_1527:
[----:B------:R-:W-:Y:S06]  /*2e30*/  BAR.SYNC.DEFER_BLOCKING 0x0 ;  /* 0x0000000000007b1d */ /* 0x000fec0000010000 */
[----:B------:R-:W-:Y:S04]  /*2e40*/  BSSY.RECONVERGENT B0, `(.L_x_1529) ;  /* 0x000009d000007945 */ /* 0x000fe80003800200 */
[----:B------:R-:W-:Y:S05]  /*2e50*/  @P3 BRA `(.L_x_1530) ;  /* 0x00000008006c3947 */ /* 0x000fea0003800000 */
[----:B-1-3--:R-:W1:Y:S04]  /*2e60*/  LDS.128 R24, [R57+0xf0] ;  /* 0x0000f00039187984 */ /* 0x00ae680000000c00 */
[----:B--2---:R-:W2:Y:S01]  /*2e70*/  LDS.128 R32, [R57+0x1e0] ;  /* 0x0001e00039207984 */ /* 0x004ea20000000c00 */
[----:B-1----:R-:W-:Y:S01]  /*2e80*/  FADD.FTZ R24, R28, R24 ;  /* 0x000000181c187221 */ /* 0x002fe20000010000 */
[----:B------:R-:W-:Y:S01]  /*2e90*/  FADD.FTZ R25, R29, R25 ;  /* 0x000000191d197221 */ /* 0x000fe20000010000 */
[----:B------:R-:W-:Y:S01]  /*2ea0*/  FADD.FTZ R28, R31, R27 ;  /* 0x0000001b1f1c7221 */ /* 0x000fe20000010000 */
[----:B------:R-:W-:Y:S01]  /*2eb0*/  FADD.FTZ R29, R30, R26 ;  /* 0x0000001a1e1d7221 */ /* 0x000fe20000010000 */
[----:B--2---:R-:W-:Y:S01]  /*2ec0*/  FADD.FTZ R31, R24, R32 ;  /* 0x00000020181f7221 */ /* 0x004fe20000010000 */
        /* <DEDUP_REMOVED lines=148> */
.L_x_1530:
[----:B------:R-:W-:Y:S05]  /*3810*/  BSYNC.RECONVERGENT B0 ;  /* 0x0000000000007941 */ /* 0x000fea0003800200 */
.L_x_1529:
[----:B------:R-:W-:Y:S04]  /*3820*/  BSSY.RECONVERGENT B0, `(.L_x_1531) ;  /* 0x000001d000007945 */ /* 0x000fe80003800200 */
[----:B------:R-:W-:Y:S05]  /*3830*/  @P3 BRA `(.L_x_1532) ;  /* 0x00000000006c3947 */ /* 0x000fea0003800000 */
[----:B-1----:R-:W2:Y:S01]  /*3840*/  LDC.64 R26, c[0x0][0x3d8] ;  /* 0x0000f600ff1a7b82 */ /* 0x002ea20000000a00 */
[----:B------:R-:W-:-:S07]  /*3850*/  IMAD R33, R56, 0xf, R51 ;  /* 0x0000000f38217824 */ /* 0x000fce00078e0233 */
[----:B---3--:R-:W1:Y:S01]  /*3860*/  LDC.64 R24, c[0x0][0x3f8] ;  /* 0x0000fe00ff187b82 */ /* 0x008e620000000a00 */
        /* <DEDUP_REMOVED lines=24> */
.L_x_1532:
[----:B------:R-:W-:Y:S05]  /*39f0*/  BSYNC.RECONVERGENT B0 ;  /* 0x0000000000007941 */ /* 0x000fea0003800200 */
.L_x_1531:
[----:B------:R-:W-:-:S09]  /*3a00*/  UISETP.GE.U32.AND UP0, UPT, UR18, 0x2, UPT ;  /* 0x000000021200788c */ /* 0x000fd2000bf06070 */
[----:B------:R-:W-:Y:S05]  /*3a10*/  BRA.U !UP0, `(.L_x_1533) ;  /* 0x0000001108887547 */ /* 0x000fea000b800000 */
[----:B------:R-:W0:Y:S01]  /*3a20*/  LDCU UR12, c[0x0][0x374] ;  /* 0x00006e80ff0c77ac */ /* 0x000e220008000800 */
[----:B------:R-:W-:Y:S01]  /*3a30*/  ULOP3.LUT UR19, UR4, 0x1, URZ, 0xc0, !UPT ;  /* 0x0000000104137892 */ /* 0x000fe2000f8ec0ff */
[----:B------:R-:W-:Y:S11]  /*3a40*/  @P0 BRA `(.L_x_1534) ;  /* 0x0000000000940947 */ /* 0x000ff60003800000 */
[----:B------:R-:W5:Y:S01]  /*3a50*/  S2UR UR9, SR_CTAID.Y ;  /* 0x00000000000979c3 */ /* 0x000f620000002600 */
[----:B------:R-:W2:Y:S01]  /*3a60*/  LDCU.64 UR6, c[0x0][0x3d0] ;  /* 0x00007a00ff0677ac */ /* 0x000ea20008000a00 */
[----:B0-----:R-:W-:Y:S02]  /*3a70*/  UIMAD UR8, UR19, UR12, URZ ;  /* 0x0000000c130872a4 */ /* 0x001fe4000f8e02ff */
[----:B------:R-:W-:-:S04]  /*3a80*/  ULOP3.LUT UP0, UR10, UR4, 0x2, URZ, 0xc0, !UPT ;  /* 0x00000002040a7892 */ /* 0x000fc8000f80c0ff */
[----:B-1--4-:R-:W0:Y:S01]  /*3a90*/  LDC.64 R26, c[0x0][0x3c8] ;  /* 0x0000f200ff1a7b82 */ /* 0x012e220000000a00 */
[----:B------:R-:W-:Y:S02]  /*3aa0*/  UIMAD UR8, UR8, UR18, URZ ;  /* 0x00000012080872a4 */ /* 0x000fe4000f8e02ff */
[----:B------:R-:W-:Y:S02]  /*3ab0*/  UIADD3 UR10, UPT, UPT, -UR10, 0x1, URZ ;  /* 0x000000010a0a7890 */ /* 0x000fe4000fffe1ff */
[----:B------:R-:W-:-:S03]  /*3ac0*/  USHF.L.U32 UR8, UR8, 0x1, URZ ;  /* 0x0000000108087899 */ /* 0x000fc600080006ff */
[----:B------:R-:W1:Y:S01]  /*3ad0*/  LDC R28, c[0x0][0x370] ;  /* 0x0000dc00ff1c7b82 */ /* 0x000e620000000800 */
[----:B-----5:R-:W-:Y:S01]  /*3ae0*/  UIMAD UR17, UR19, UR12, UR9 ;  /* 0x0000000c131172a4 */ /* 0x020fe2000f8e0209 */
[----:B------:R-:W-:Y:S01]  /*3af0*/  PLOP3.LUT P0, PT, PT, PT, UP0, 0x80, 0x8 ;  /* 0x000000000008781c */ /* 0x000fe20003f0f008 */
[----:B------:R-:W-:Y:S01]  /*3b00*/  UIMAD UR9, UR11, UR12, UR9 ;  /* 0x0000000c0b0972a4 */ /* 0x000fe2000f8e0209 */
[----:B------:R-:W-:Y:S01]  /*3b10*/  MOV R31, UR10 ;  /* 0x0000000a001f7c02 */ /* 0x000fe20008000f00 */
[----:B--2---:R-:W-:Y:S02]  /*3b20*/  UIMAD.WIDE UR6, UR8, 0x4, UR6 ;  /* 0x00000004080678a5 */ /* 0x004fe4000f8e0206 */
[----:B------:R-:W-:Y:S02]  /*3b30*/  MOV R29, UR17 ;  /* 0x00000011001d7c02 */ /* 0x000fe40008000f00 */
[----:B------:R-:W-:-:S03]  /*3b40*/  UIMAD.WIDE.U32 UR6, UR9, 0x8, UR6 ;  /* 0x00000008090678a5 */ /* 0x000fc6000f8e0006 */
[----:B0-----:R-:W-:-:S03]  /*3b50*/  IMAD.WIDE.U32 R26, R29, 0x4, R26 ;  /* 0x000000041d1a7825 */ /* 0x001fc600078e001a */
[----:B---3--:R-:W-:Y:S02]  /*3b60*/  MOV R24, UR6 ;  /* 0x0000000600187c02 */ /* 0x008fe40008000f00 */
[----:B-1----:R-:W-:Y:S02]  /*3b70*/  SEL R29, R28, RZ, !P0 ;  /* 0x000000ff1c1d7207 */ /* 0x002fe40004000000 */
        /* <DEDUP_REMOVED lines=8> */
[----:B------:R-:W1:Y:S01]  /*3c00*/  LDC R30, c[0x0][0x2f8] ;  /* 0x0000be00ff1e7b82 */ /* 0x000e620000000800 */
[----:B0-----:R-:W-:-:S07]  /*3c10*/  MOV R24, 0xffffffff ;  /* 0xffffffff00187802 */ /* 0x001fce0000000f00 */
.L_x_1535:
[----:B------:R-:W2:Y:S04]  /*3c20*/  LDG.E.STRONG.GPU R28, desc[UR14][R26.64] ;  /* 0x0000000e1a1c7981 */ /* 0x000ea8000c1ef900 */
[----:B--2---:R-:W-:Y:S01]  /*3c30*/  CCTL.IVALL ;  /* 0x00000000ff00798f */ /* 0x004fe20002000000 */
[----:B-1----:R-:W-:Y:S01]  /*3c40*/  IADD3 R25, PT, PT, R30, -R30, RZ ;  /* 0x8000001e1e197210 */ /* 0x002fe20007ffe0ff */
[----:B------:R-:W-:Y:S05]  /*3c50*/  YIELD ;  /* 0x0000000000007946 */ /* 0x000fea0003800000 */
[----:B------:R-:W-:-:S13]  /*3c60*/  ISETP.EQ.AND P0, PT, R25, RZ, PT ;  /* 0x000000ff1900720c */ /* 0x000fda0003f02270 */
[----:B------:R-:W-:-:S04]  /*3c70*/  @P0 MOV R24, R28 ;  /* 0x0000001c00180202 */ /* 0x000fc80000000f00 */
[----:B------:R-:W-:-:S13]  /*3c80*/  ISETP.NE.AND P0, PT, R24, R29, PT ;  /* 0x0000001d1800720c */ /* 0x000fda0003f05270 */
[----:B------:R-:W-:Y:S05]  /*3c90*/  @P0 BRA `(.L_x_1535) ;  /* 0xfffffffc00e00947 */ /* 0x000fea000383ffff */
.L_x_1534:
[----:B0--34-:R-:W-:Y:S01]  /*3ca0*/  MOV R24, UR18 ;  /* 0x0000001200187c02 */ /* 0x019fe20008000f00 */
[----:B------:R-:W-:Y:S05]  /*3cb0*/  WARPSYNC.ALL ;  /* 0x0000000000007948 */ /* 0x000fea0003800000 */
[----:B------:R-:W-:Y:S01]  /*3cc0*/  ISETP.GE.U32.AND P0, PT, R24, 0x8, PT ;  /* 0x000000081800780c */ /* 0x000fe20003f06070 */
[----:B------:R-:W-:Y:S01]  /*3cd0*/  BAR.SYNC.DEFER_BLOCKING 0x0 ;  /* 0x0000000000007b1d */ /* 0x000fe20000010000 */
[----:B------:R-:W-:-:S11]  /*3ce0*/  HFMA2 R34, -RZ, RZ, 0, 0 ;  /* 0x00000000ff227431 */ /* 0x000fd600000001ff */
[----:B------:R-:W-:Y:S05]  /*3cf0*/  @!P0 BRA `(.L_x_1536) ;  /* 0x0000000800948947 */ /* 0x000fea0003800000 */
[----:B------:R-:W0:Y:S01]  /*3d00*/  S2UR UR6, SR_CTAID.Y ;  /* 0x00000000000679c3 */ /* 0x000e220000002600 */
[----:B------:R-:W3:Y:S01]  /*3d10*/  S2R R34, SR_TID.X ;  /* 0x0000000000227919 */ /* 0x000ee20000002100 */
[----:B------:R-:W-:Y:S01]  /*3d20*/  MOV R35, RZ ;  /* 0x000000ff00237202 */ /* 0x000fe20000000f00 */
[----:B------:R-:W-:-:S05]  /*3d30*/  UIADD3 UR22, UPT, UPT, -UR11, URZ, URZ ;  /* 0x000000ff0b167290 */ /* 0x000fca000fffe1ff */
[----:B------:R-:W4:Y:S01]  /*3d40*/  S2UR UR9, SR_CTAID.X ;  /* 0x00000000000979c3 */ /* 0x000f220000002500 */
[----:B0-----:R-:W-:Y:S02]  /*3d50*/  ULEA UR10, UR12, UR6, 0x2 ;  /* 0x000000060c0a7291 */ /* 0x001fe4000f8e10ff */
[----:B------:R-:W-:Y:S02]  /*3d60*/  UIMAD UR17, UR12, 0x3, UR6 ;  /* 0x000000030c1178a4 */ /* 0x000fe4000f8e0206 */
[----:B------:R-:W-:Y:S02]  /*3d70*/  ULEA UR18, UR12, UR6, 0x1 ;  /* 0x000000060c127291 */ /* 0x000fe4000f8e08ff */
[----:B------:R-:W-:Y:S02]  /*3d80*/  UIMAD UR19, UR12, 0x6, UR6 ;  /* 0x000000060c1378a4 */ /* 0x000fe4000f8e0206 */
[----:B------:R-:W-:Y:S02]  /*3d90*/  UIMAD UR20, UR12, 0x7, UR6 ;  /* 0x000000070c1478a4 */ /* 0x000fe4000f8e0206 */
[----:B------:R-:W-:-:S02]  /*3da0*/  UIMAD UR21, UR12, 0x5, UR6 ;  /* 0x000000050c1578a4 */ /* 0x000fc4000f8e0206 */
[----:B---34-:R-:W-:-:S12]  /*3db0*/  UIADD3 UR7, UPT, UPT, UR6, UR12, URZ ;  /* 0x0000000c06077290 */ /* 0x018fd8000fffe0ff */
.L_x_1537:
[----:B------:R-:W-:Y:S01]  /*3dc0*/  ISETP.NE.AND P5, PT, RZ, UR22, PT ;  /* 0x00000016ff007c0c */ /* 0x000fe2000bfa5270 */
[----:B------:R-:W-:Y:S01]  /*3dd0*/  UMOV UR11, UR9 ;  /* 0x00000009000b7c82 */ /* 0x000fe20008000000 */
[----:B------:R-:W-:Y:S02]  /*3de0*/  MOV R29, UR4 ;  /* 0x00000004001d7c02 */ /* 0x000fe40008000f00 */
[----:B------:R-:W-:Y:S02]  /*3df0*/  ISETP.NE.OR P5, PT, R51, RZ, !P5 ;  /* 0x000000ff3300720c */ /* 0x000fe40006fa5670 */
[----:B------:R-:W-:Y:S02]  /*3e00*/  IADD3 R28, PT, PT, R35, 0x1, RZ ;  /* 0x00000001231c7810 */ /* 0x000fe40007ffe0ff */
[----:B------:R-:W-:Y:S02]  /*3e10*/  MOV R51, R34 ;  /* 0x0000002200337202 */ /* 0x000fe40000000f00 */
[----:B------:R-:W-:-:S02]  /*3e20*/  ISETP.NE.AND P4, PT, R28, UR11, PT ;  /* 0x0000000b1c007c0c */ /* 0x000fc4000bf85270 */
[----:B------:R-:W-:Y:S02]  /*3e30*/  IADD3 R28, PT, PT, R35, 0x2, RZ ;  /* 0x00000002231c7810 */ /* 0x000fe40007ffe0ff */
[----:B------:R-:W-:Y:S02]  /*3e40*/  ISETP.NE.OR P4, PT, R51, RZ, !P4 ;  /* 0x000000ff3300720c */ /* 0x000fe40006785670 */
[----:B------:R-:W-:Y:S01]  /*3e50*/  ISETP.NE.AND P3, PT, R28, UR11, PT ;  /* 0x0000000b1c007c0c */ /* 0x000fe2000bf65270 */
[----:B------:R-:W0:Y:S01]  /*3e60*/  @!P5 LDC R26, c[0x0][0x374] ;  /* 0x0000dd00ff1adb82 */ /* 0x000e220000000800 */
[----:B------:R-:W-:-:S07]  /*3e70*/  @!P5 LOP3.LUT R29, R29, 0x1, RZ, 0xc0, !PT ;  /* 0x000000011d1dd812 */ /* 0x000fce00078ec0ff */
[----:B-1----:R-:W1:Y:S08]  /*3e80*/  @!P5 LDC R27, c[0x0][0x370] ;  /* 0x0000dc00ff1bdb82 */ /* 0x002e700000000800 */
[----:B------:R-:W3:Y:S01]  /*3e90*/  @!P5 LDC.64 R24, c[0x0][0x3d0] ;  /* 0x0000f400ff18db82 */ /* 0x000ee20000000a00 */
[----:B0-----:R-:W-:Y:S01]  /*3ea0*/  @!P5 IMAD R26, R26, R29, RZ ;  /* 0x0000001d1a1ad224 */ /* 0x001fe200078e02ff */
[----:B------:R-:W-:-:S06]  /*3eb0*/  ISETP.NE.OR P3, PT, R51, RZ, !P3 ;  /* 0x000000ff3300720c */ /* 0x000fcc0005f65670 */
[----:B--2---:R-:W0:Y:S01]  /*3ec0*/  @!P4 LDC R32, c[0x0][0x374] ;  /* 0x0000dd00ff20cb82 */ /* 0x004e220000000800 */
[----:B-1----:R-:W-:-:S05]  /*3ed0*/  @!P5 IMAD R26, R26, R27, RZ ;  /* 0x0000001b1a1ad224 */ /* 0x002fca00078e02ff */
[----:B------:R-:W-:-:S05]  /*3ee0*/  @!P5 SHF.L.U32 R27, R26, 0x1, RZ ;  /* 0x000000011a1bd819 */ /* 0x000fca00000006ff */
[----:B---3--:R-:W-:Y:S01]  /*3ef0*/  @!P5 IMAD.WIDE R24, R27, 0x4, R24 ;  /* 0x000000041b18d825 */ /* 0x008fe200078e0218 */
[----:B------:R-:W-:-:S05]  /*3f00*/  MOV R27, UR6 ;  /* 0x00000006001b7c02 */ /* 0x000fca0008000f00 */
[----:B------:R-:W-:Y:S02]  /*3f10*/  @!P5 IMAD.WIDE.U32 R26, R27, 0x8, R24 ;  /* 0x000000081b1ad825 */ /* 0x000fe400078e0018 */
[----:B------:R-:W1:Y:S04]  /*3f20*/  @!P4 LDC R25, c[0x0][0x370] ;  /* 0x0000dc00ff19cb82 */ /* 0x000e680000000800 */
[----:B------:R-:W2:Y:S01]  /*3f30*/  @!P5 LDG.E.64 R26, desc[UR14][R26.64] ;  /* 0x0000000e1a1ad981 */ /* 0x000ea2000c1e1b00 */
[----:B------:R-:W-:Y:S02]  /*3f40*/  MOV R29, UR4 ;  /* 0x00000004001d7c02 */ /* 0x000fe40008000f00 */
[----:B------:R-:W-:Y:S01]  /*3f50*/  IADD3 R28, PT, PT, R35, 0x3, RZ ;  /* 0x00000003231c7810 */ /* 0x000fe20007ffe0ff */
[----:B------:R-:W3:Y:S01]  /*3f60*/  @!P3 LDC R24, c[0x0][0x374] ;  /* 0x0000dd00ff18bb82 */ /* 0x000ee20000000800 */
[----:B------:R-:W-:-:S02]  /*3f70*/  @!P4 LOP3.LUT R29, R29, 0x1, RZ, 0xc0, !PT ;  /* 0x000000011d1dc812 */ /* 0x000fc400078ec0ff */
[----:B------:R-:W-:Y:S02]  /*3f80*/  ISETP.NE.AND P2, PT, R28, UR11, PT ;  /* 0x0000000b1c007c0c */ /* 0x000fe4000bf45270 */
[----:B------:R-:W-:Y:S01]  /*3f90*/  MOV R31, UR4 ;  /* 0x00000004001f7c02 */ /* 0x000fe20008000f00 */
[----:B0-----:R-:W-:Y:S01]  /*3fa0*/  @!P4 IMAD R32, R32, R29, RZ ;  /* 0x0000001d2020c224 */ /* 0x001fe200078e02ff */
[----:B------:R-:W-:Y:S01]  /*3fb0*/  ISETP.NE.OR P2, PT, R51, RZ, !P2 ;  /* 0x000000ff3300720c */ /* 0x000fe20005745670 */
[----:B------:R-:W0:Y:S01]  /*3fc0*/  @!P3 LDC R30, c[0x0][0x370] ;  /* 0x0000dc00ff1ebb82 */ /* 0x000e220000000800 */
[----:B------:R-:W-:Y:S02]  /*3fd0*/  @!P3 LOP3.LUT R31, R31, 0x1, RZ, 0xc0, !PT ;  /* 0x000000011f1fb812 */ /* 0x000fe400078ec0ff */
[----:B------:R-:W-:-:S05]  /*3fe0*/  MOV R33, UR4 ;  /* 0x0000000400217c02 */ /* 0x000fca0008000f00 */
[----:B------:R-:W4:Y:S01]  /*3ff0*/  @!P4 LDC.64 R28, c[0x0][0x3d0] ;  /* 0x0000f400ff1ccb82 */ /* 0x000f220000000a00 */
[----:B-1----:R-:W-:-:S03]  /*4000*/  @!P4 IMAD R25, R32, R25, RZ ;  /* 0x000000192019c224 */ /* 0x002fc600078e02ff */
[----:B------:R-:W-:Y:S01]  /*4010*/  @!P2 LOP3.LUT R33, R33, 0x1, RZ, 0xc0, !PT ;  /* 0x000000012121a812 */ /* 0x000fe200078ec0ff */
[----:B---3--:R-:W-:-:S03]  /*4020*/  @!P3 IMAD R31, R24, R31, RZ ;  /* 0x0000001f181fb224 */ /* 0x008fc600078e02ff */
[----:B------:R-:W1:Y:S01]  /*4030*/  @!P2 LDC R32, c[0x0][0x374] ;  /* 0x0000dd00ff20ab82 */ /* 0x000e620000000800 */
[----:B0-----:R-:W-:Y:S01]  /*4040*/  @!P3 IMAD R30, R31, R30, RZ ;  /* 0x0000001e1f1eb224 */ /* 0x001fe200078e02ff */
[----:B------:R-:W-:-:S06]  /*4050*/  @!P4 SHF.L.U32 R31, R25, 0x1, RZ ;  /* 0x00000001191fc819 */ /* 0x000fcc00000006ff */
[----:B------:R-:W0:Y:S01]  /*4060*/  @!P3 LDC.64 R24, c[0x0][0x3d0] ;  /* 0x0000f400ff18bb82 */ /* 0x000e220000000a00 */
[----:B----4-:R-:W-:Y:S01]  /*4070*/  @!P4 IMAD.WIDE R28, R31, 0x4, R28 ;  /* 0x000000041f1cc825 */ /* 0x010fe200078e021c */
[----:B------:R-:W-:-:S05]  /*4080*/  MOV R31, UR7 ;  /* 0x00000007001f7c02 */ /* 0x000fca0008000f00 */
[----:B------:R-:W-:Y:S01]  /*4090*/  @!P4 IMAD.WIDE.U32 R28, R31, 0x8, R28 ;  /* 0x000000081f1cc825 */ /* 0x000fe200078e001c */
[----:B------:R-:W-:-:S03]  /*40a0*/  @!P3 SHF.L.U32 R31, R30, 0x1, RZ ;  /* 0x000000011e1fb819 */ /* 0x000fc600000006ff */
[----:B-1----:R-:W-:Y:S02]  /*40b0*/  @!P2 IMAD R32, R32, R33, RZ ;  /* 0x000000212020a224 */ /* 0x002fe400078e02ff */
[----:B------:R-:W3:Y:S01]  /*40c0*/  @!P4 LDG.E.64 R28, desc[UR14][R28.64] ;  /* 0x0000000e1c1cc981 */ /* 0x000ee2000c1e1b00 */
[----:B------:R-:W1:Y:S01]  /*40d0*/  @!P2 LDC R33, c[0x0][0x370] ;  /* 0x0000dc00ff21ab82 */ /* 0x000e620000000800 */
[----:B0-----:R-:W-:Y:S01]  /*40e0*/  @!P3 IMAD.WIDE R24, R31, 0x4, R24 ;  /* 0x000000041f18b825 */ /* 0x001fe200078e0218 */
[----:B------:R-:W-:-:S05]  /*40f0*/  MOV R31, UR18 ;  /* 0x00000012001f7c02 */ /* 0x000fca0008000f00 */
[----:B------:R-:W-:Y:S02]  /*4100*/  @!P3 IMAD.WIDE.U32 R30, R31, 0x8, R24 ;  /* 0x000000081f1eb825 */ /* 0x000fe400078e0018 */
[----:B------:R-:W0:Y:S04]  /*4110*/  @!P2 LDC.64 R24, c[0x0][0x3d0] ;  /* 0x0000f400ff18ab82 */ /* 0x000e280000000a00 */
[----:B------:R-:W4:Y:S01]  /*4120*/  @!P3 LDG.E.64 R30, desc[UR14][R30.64] ;  /* 0x0000000e1e1eb981 */ /* 0x000f22000c1e1b00 */
        /* <DEDUP_REMOVED lines=13> */
[----:B------:R-:W0:Y:S01]  /*4200*/  @!P1 LDC R32, c[0x0][0x370] ;  /* 0x0000dc00ff209b82 */ /* 0x000e220000000800 */
[----:B------:R-:W-:Y:S01]  /*4210*/  MOV R57, UR4 ;  /* 0x0000000400397c02 */ /* 0x000fe20008000f00 */
[----:B0-----:R-:W-:Y:S02]  /*4220*/  @!P1 IMAD R33, R33, R32, RZ ;  /* 0x0000002021219224 */ /* 0x001fe400078e02ff */
[----:B--2---:R-:W-:Y:S01]  /*4230*/  @!P5 FADD.FTZ R46, R46, R26 ;  /* 0x0000001a2e2ed221 */ /* 0x004fe20000010000 */
[----:B------:R-:W-:-:S04]  /*4240*/  IADD3 R26, PT, PT, R35, 0x5, RZ ;  /* 0x00000005231a7810 */ /* 0x000fc80007ffe0ff */
[----:B------:R-:W-:-:S04]  /*4250*/  ISETP.NE.AND P0, PT, R26, UR11, PT ;  /* 0x0000000b1a007c0c */ /* 0x000fc8000bf05270 */
[----:B------:R-:W-:Y:S02]  /*4260*/  ISETP.NE.OR P0, PT, R51, RZ, !P0 ;  /* 0x000000ff3300720c */ /* 0x000fe40004705670 */
[----:B------:R-:W-:-:S11]  /*4270*/  IADD3 R26, PT, PT, R35, 0x6, RZ ;  /* 0x00000006231a7810 */ /* 0x000fd60007ffe0ff */
[----:B------:R-:W0:Y:S01]  /*4280*/  @!P0 LDC R56, c[0x0][0x374] ;  /* 0x0000dd00ff388b82 */ /* 0x000e220000000800 */
[----:B------:R-:W-:Y:S01]  /*4290*/  ISETP.NE.AND P6, PT, R26, UR11, PT ;  /* 0x0000000b1a007c0c */ /* 0x000fe2000bfc5270 */
[----:B------:R-:W-:Y:S01]  /*42a0*/  @!P5 FADD.FTZ R47, R47, R27 ;  /* 0x0000001b2f2fd221 */ /* 0x000fe20000010000 */
[----:B------:R-:W-:Y:S02]  /*42b0*/  MOV R27, UR4 ;  /* 0x00000004001b7c02 */ /* 0x000fe40008000f00 */
[----:B------:R-:W-:Y:S02]  /*42c0*/  ISETP.NE.OR P5, PT, R51, RZ, !P6 ;  /* 0x000000ff3300720c */ /* 0x000fe400077a5670 */
[----:B------:R-:W-:Y:S02]  /*42d0*/  @!P0 LOP3.LUT R27, R27, 0x1, RZ, 0xc0, !PT ;  /* 0x000000011b1b8812 */ /* 0x000fe400078ec0ff */
[----:B------:R-:W-:-:S03]  /*42e0*/  IADD3 R26, PT, PT, R35, 0x7, RZ ;  /* 0x00000007231a7810 */ /* 0x000fc60007ffe0ff */
[----:B0-----:R-:W-:Y:S02]  /*42f0*/  @!P0 IMAD R56, R56, R27, RZ ;  /* 0x0000001b38388224 */ /* 0x001fe400078e02ff */
[----:B------:R-:W0:Y:S08]  /*4300*/  @!P0 LDC R27, c[0x0][0x370] ;  /* 0x0000dc00ff1b8b82 */ /* 0x000e300000000800 */
[----:B------:R-:W1:Y:S01]  /*4310*/  @!P5 LDC R32, c[0x0][0x374] ;  /* 0x0000dd00ff20db82 */ /* 0x000e620000000800 */
[----:B---3--:R-:W-:Y:S01]  /*4320*/  @!P4 FADD.FTZ R47, R47, R29 ;  /* 0x0000001d2f2fc221 */ /* 0x008fe20000010000 */
[----:B------:R-:W-:-:S06]  /*4330*/  @!P4 FADD.FTZ R46, R46, R28 ;  /* 0x0000001c2e2ec221 */ /* 0x000fcc0000010000 */
[----:B------:R-:W2:Y:S01]  /*4340*/  @!P5 LDC R29, c[0x0][0x370] ;  /* 0x0000dc00ff1ddb82 */ /* 0x000ea20000000800 */
[----:B------:R-:W-:-:S04]  /*4350*/  ISETP.NE.AND P4, PT, R26, UR11, PT ;  /* 0x0000000b1a007c0c */ /* 0x000fc8000bf85270 */
[----:B------:R-:W-:Y:S02]  /*4360*/  ISETP.NE.OR P4, PT, R51, RZ, !P4 ;  /* 0x000000ff3300720c */ /* 0x000fe40006785670 */
[----:B------:R-:W-:Y:S01]  /*4370*/  @!P5 LOP3.LUT R57, R57, 0x1, RZ, 0xc0, !PT ;  /* 0x000000013939d812 */ /* 0x000fe200078ec0ff */
[----:B0-----:R-:W-:Y:S02]  /*4380*/  @!P0 IMAD R56, R56, R27, RZ ;  /* 0x0000001b38388224 */ /* 0x001fe400078e02ff */
[----:B------:R-:W0:Y:S01]  /*4390*/  @!P0 LDC.64 R26, c[0x0][0x3d0] ;  /* 0x0000f400ff1a8b82 */ /* 0x000e220000000a00 */
[----:B----4-:R-:W-:Y:S01]  /*43a0*/  @!P3 FADD.FTZ R46, R46, R30 ;  /* 0x0000001e2e2eb221 */ /* 0x010fe20000010000 */
[----:B-1----:R-:W-:-:S06]  /*43b0*/  @!P5 IMAD R32, R32, R57, RZ ;  /* 0x000000392020d224 */ /* 0x002fcc00078e02ff */
[----:B------:R-:W1:Y:S01]  /*43c0*/  @!P4 LDC R30, c[0x0][0x374] ;  /* 0x0000dd00ff1ecb82 */ /* 0x000e620000000800 */
[----:B--2---:R-:W-:-:S07]  /*43d0*/  @!P5 IMAD R32, R32, R29, RZ ;  /* 0x0000001d2020d224 */ /* 0x004fce00078e02ff */
[----:B------:R-:W2:Y:S01]  /*43e0*/  @!P1 LDC.64 R28, c[0x0][0x3d0] ;  /* 0x0000f400ff1c9b82 */ /* 0x000ea20000000a00 */
[----:B------:R-:W-:Y:S01]  /*43f0*/  MOV R57, UR4 ;  /* 0x0000000400397c02 */ /* 0x000fe20008000f00 */
[----:B------:R-:W-:Y:S01]  /*4400*/  @!P3 FADD.FTZ R47, R47, R31 ;  /* 0x0000001f2f2fb221 */ /* 0x000fe20000010000 */
[----:B------:R-:W-:Y:S02]  /*4410*/  @!P1 SHF.L.U32 R31, R33, 0x1, RZ ;  /* 0x00000001211f9819 */ /* 0x000fe400000006ff */
[----:B------:R-:W-:Y:S02]  /*4420*/  @!P4 LOP3.LUT R57, R57, 0x1, RZ, 0xc0, !PT ;  /* 0x000000013939c812 */ /* 0x000fe400078ec0ff */
[----:B------:R-:W-:Y:S01]  /*4430*/  @!P0 SHF.L.U32 R33, R56, 0x1, RZ ;  /* 0x0000000138218819 */ /* 0x000fe200000006ff */
[----:B-----5:R-:W-:Y:S02]  /*4440*/  @!P2 FADD.FTZ R46, R46, R24 ;  /* 0x000000182e2ea221 */ /* 0x020fe40000010000 */
[----:B-1----:R-:W-:-:S02]  /*4450*/  @!P4 IMAD R24, R30, R57, RZ ;  /* 0x000000391e18c224 */ /* 0x002fc400078e02ff */
[----:B--2---:R-:W-:-:S04]  /*4460*/  @!P1 IMAD.WIDE R30, R31, 0x4, R28 ;  /* 0x000000041f1e9825 */ /* 0x004fc800078e021c */
[----:B0-----:R-:W-:Y:S01]  /*4470*/  @!P0 IMAD.WIDE R28, R33, 0x4, R26 ;  /* 0x00000004211c8825 */ /* 0x001fe200078e021a */
[----:B------:R-:W-:-:S05]  /*4480*/  MOV R27, UR10 ;  /* 0x0000000a001b7c02 */ /* 0x000fca0008000f00 */
[----:B------:R-:W-:Y:S02]  /*4490*/  @!P1 IMAD.WIDE.U32 R26, R27, 0x8, R30 ;  /* 0x000000081b1a9825 */ /* 0x000fe400078e001e */
[----:B------:R-:W0:Y:S01]  /*44a0*/  @!P5 LDC.64 R30, c[0x0][0x3d0] ;  /* 0x0000f400ff1edb82 */ /* 0x000e220000000a00 */
[----:B------:R-:W-:Y:S02]  /*44b0*/  MOV R33, UR21 ;  /* 0x0000001500217c02 */ /* 0x000fe40008000f00 */
[----:B------:R-:W-:Y:S01]  /*44c0*/  @!P5 SHF.L.U32 R57, R32, 0x1, RZ ;  /* 0x000000012039d819 */ /* 0x000fe200000006ff */
[----:B------:R-:W2:Y:S02]  /*44d0*/  @!P1 LDG.E.64 R26, desc[UR14][R26.64] ;  /* 0x0000000e1a1a9981 */ /* 0x000ea4000c1e1b00 */
[----:B------:R-:W-:Y:S02]  /*44e0*/  @!P0 IMAD.WIDE.U32 R28, R33, 0x8, R28 ;  /* 0x00000008211c8825 */ /* 0x000fe400078e001c */
[----:B------:R-:W1:Y:S04]  /*44f0*/  @!P4 LDC R33, c[0x0][0x370] ;  /* 0x0000dc00ff21cb82 */ /* 0x000e680000000800 */
[----:B------:R-:W3:Y:S01]  /*4500*/  @!P0 LDG.E.64 R28, desc[UR14][R28.64] ;  /* 0x0000000e1c1c8981 */ /* 0x000ee2000c1e1b00 */
[----:B0-----:R-:W-:Y:S01]  /*4510*/  @!P5 IMAD.WIDE R30, R57, 0x4, R30 ;  /* 0x00000004391ed825 */ /* 0x001fe200078e021e */
[----:B------:R-:W-:-:S05]  /*4520*/  MOV R57, UR19 ;  /* 0x0000001300397c02 */ /* 0x000fca0008000f00 */
[----:B------:R-:W-:Y:S02]  /*4530*/  @!P5 IMAD.WIDE.U32 R56, R57, 0x8, R30 ;  /* 0x000000083938d825 */ /* 0x000fe400078e001e */
[----:B------:R-:W0:Y:S02]  /*4540*/  @!P4 LDC.64 R30, c[0x0][0x3d0] ;  /* 0x0000f400ff1ecb82 */ /* 0x000e240000000a00 */
[----:B-1----:R-:W-:-:S05]  /*4550*/  @!P4 IMAD R24, R24, R33, RZ ;  /* 0x000000211818c224 */ /* 0x002fca00078e02ff */
[----:B------:R-:W-:Y:S02]  /*4560*/  @!P4 SHF.L.U32 R33, R24, 0x1, RZ ;  /* 0x000000011821c819 */ /* 0x000fe400000006ff */
[----:B------:R-:W-:-:S03]  /*4570*/  MOV R24, UR20 ;  /* 0x0000001400187c02 */ /* 0x000fc60008000f00 */
[----:B0-----:R-:W-:Y:S02]  /*4580*/  @!P4 IMAD.WIDE R32, R33, 0x4, R30 ;  /* 0x000000042120c825 */ /* 0x001fe400078e021e */
[----:B------:R-:W4:Y:S02]  /*4590*/  @!P5 LDG.E.64 R30, desc[UR14][R56.64] ;  /* 0x0000000e381ed981 */ /* 0x000f24000c1e1b00 */
        /* <DEDUP_REMOVED lines=27> */
.L_x_1536:
[----:B--2---:R-:W0:Y:S02]  /*4750*/  LDC R32, c[0x0][0x370] ;  /* 0x0000dc00ff207b82 */ /* 0x004e240000000800 */
[----:B0-----:R-:W-:-:S13]  /*4760*/  LOP3.LUT P0, R24, R32, 0x7, RZ, 0xc0, !PT ;  /* 0x0000000720187812 */ /* 0x001fda000780c0ff */
[----:B------:R-:W-:Y:S05]  /*4770*/  @!P0 BRA `(.L_x_1533) ;  /* 0x0000000400308947 */ /* 0x000fea0003800000 */
[----:B------:R-:W0:Y:S01]  /*4780*/  LDC R33, c[0x0][0x374] ;  /* 0x0000dd00ff217b82 */ /* 0x000e220000000800 */
[----:B------:R-:W-:Y:S01]  /*4790*/  ULOP3.LUT UR6, UR4, 0x1, URZ, 0xc0, !UPT ;  /* 0x0000000104067892 */ /* 0x000fe2000f8ec0ff */
[----:B------:R-:W-:-:S04]  /*47a0*/  IADD3 R24, PT, PT, R24, -0x1, RZ ;  /* 0xffffffff18187810 */ /* 0x000fc80007ffe0ff */
[----:B------:R-:W-:Y:S02]  /*47b0*/  ISETP.GE.U32.AND P0, PT, R24, 0x3, PT ;  /* 0x000000031800780c */ /* 0x000fe40003f06070 */
[----:B------:R-:W2:Y:S01]  /*47c0*/  LDC.64 R56, c[0x0][0x3d0] ;  /* 0x0000f400ff387b82 */ /* 0x000ea20000000a00 */
[----:B0-----:R-:W-:-:S04]  /*47d0*/  IMAD R25, R33, UR6, RZ ;  /* 0x0000000621197c24 */ /* 0x001fc8000f8e02ff */
[----:B------:R-:W-:-:S05]  /*47e0*/  IMAD R25, R25, R32, RZ ;  /* 0x0000002019197224 */ /* 0x000fca00078e02ff */
[----:B------:R-:W-:-:S05]  /*47f0*/  SHF.L.U32 R25, R25, 0x1, RZ ;  /* 0x0000000119197819 */ /* 0x000fca00000006ff */
[----:B--2---:R-:W-:Y:S01]  /*4800*/  IMAD.WIDE R56, R25, 0x4, R56 ;  /* 0x0000000419387825 */ /* 0x004fe200078e0238 */
[----:B------:R-:W-:Y:S06]  /*4810*/  @!P0 BRA `(.L_x_1538) ;  /* 0x00000000007c8947 */ /* 0x000fec0003800000 */
[----:B------:R-:W0:Y:S01]  /*4820*/  S2UR UR6, SR_CTAID.Y ;  /* 0x00000000000679c3 */ /* 0x000e220000002600 */
[----:B------:R-:W-:Y:S02]  /*4830*/  ISETP.NE.AND P0, PT, R51, RZ, PT ;  /* 0x000000ff3300720c */ /* 0x000fe40003f05270 */
[C---:B------:R-:W-:Y:S02]  /*4840*/  IADD3 R26, PT, PT, R34.reuse, 0x1, RZ ;  /* 0x00000001221a7810 */ /* 0x040fe40007ffe0ff */
[----:B------:R-:W-:Y:S02]  /*4850*/  ISETP.EQ.OR P1, PT, R34, UR11, P0 ;  /* 0x0000000b22007c0c */ /* 0x000fe40008722670 */
[----:B------:R-:W-:Y:S02]  /*4860*/  ISETP.EQ.OR P2, PT, R26, UR11, P0 ;  /* 0x0000000b1a007c0c */ /* 0x000fe40008742670 */
[C---:B------:R-:W-:Y:S02]  /*4870*/  IADD3 R28, PT, PT, R34.reuse, 0x2, RZ ;  /* 0x00000002221c7810 */ /* 0x040fe40007ffe0ff */
[----:B------:R-:W-:-:S02]  /*4880*/  IADD3 R30, PT, PT, R34, 0x3, RZ ;  /* 0x00000003221e7810 */ /* 0x000fc40007ffe0ff */
[----:B------:R-:W-:Y:S02]  /*4890*/  ISETP.EQ.OR P3, PT, R28, UR11, P0 ;  /* 0x0000000b1c007c0c */ /* 0x000fe40008762670 */
[----:B------:R-:W-:-:S05]  /*48a0*/  ISETP.EQ.OR P0, PT, R30, UR11, P0 ;  /* 0x0000000b1e007c0c */ /* 0x000fca0008702670 */
[CC--:B------:R-:W-:Y:S02]  /*48b0*/  @!P2 IMAD R26, R34.reuse, R33.reuse, R33 ;  /* 0x00000021221aa224 */ /* 0x0c0fe400078e0221 */
[----:B0-----:R-:W-:-:S03]  /*48c0*/  @!P1 IMAD R25, R34, R33, UR6 ;  /* 0x0000000622199e24 */ /* 0x001fc6000f8e0221 */
[----:B-1----:R-:W-:Y:S01]  /*48d0*/  @!P2 IADD3 R27, PT, PT, R26, UR6, RZ ;  /* 0x000000061a1bac10 */ /* 0x002fe2000fffe0ff */
        /* <DEDUP_REMOVED lines=19> */
.L_x_1538:
        /* <DEDUP_REMOVED lines=10> */
[----:B-1----:R-:W1:Y:S01]  /*4ab0*/  @!P0 S2R R27, SR_CTAID.Y ;  /* 0x00000000001b8919 */ /* 0x002e620000002600 */
[----:B0-----:R-:W-:-:S03]  /*4ac0*/  @!P1 IMAD R25, R34, R33, R24 ;  /* 0x0000002122199224 */ /* 0x001fc600078e0218 */
[----:B-1----:R-:W-:Y:S01]  /*4ad0*/  @!P0 IADD3 R27, PT, PT, R26, R27, RZ ;  /* 0x0000001b1a1b8210 */ /* 0x002fe20007ffe0ff */
        /* <DEDUP_REMOVED lines=9> */
.L_x_1539:
        /* <DEDUP_REMOVED lines=9> */
[----:B------:R-:W2:Y:S02]  /*4c00*/  LDG.E.64 R56, desc[UR14][R56.64] ;  /* 0x0000000e38387981 */ /* 0x000ea4000c1e1b00 */
[----:B--2---:R-:W-:Y:S01]  /*4c10*/  FADD.FTZ R46, R46, R56 ;  /* 0x000000382e2e7221 */ /* 0x004fe20000010000 */
[----:B------:R-:W-:-:S07]  /*4c20*/  FADD.FTZ R47, R47, R57 ;  /* 0x000000392f2f7221 */ /* 0x000fce0000010000 */
.L_x_1540:
[----:B------:R-:W-:Y:S05]  /*4c30*/  BSYNC.RECONVERGENT B0 ;  /* 0x0000000000007941 */ /* 0x000fea0003800200 */
.L_x_1533:
[----:B------:R-:W5:Y:S01]  /*4c40*/  S2UR UR7, SR_CgaCtaId ;  /* 0x00000000000779c3 */ /* 0x000f620000008800 */
[----:B------:R-:W-:Y:S01]  /*4c50*/  ISETP.NE.AND P0, PT, R51, RZ, PT ;  /* 0x000000ff3300720c */ /* 0x000fe20003f05270 */
[----:B------:R-:W-:Y:S01]  /*4c60*/  UMOV UR6, 0x400 ;  /* 0x0000040000067882 */ /* 0x000fe20000000000 */
[----:B------:R-:W0:Y:S01]  /*4c70*/  LDCU.64 UR8, c[0x0][0x400] ;  /* 0x00008000ff0877ac */ /* 0x000e220008000a00 */
[----:B----4-:R-:W-:Y:S01]  /*4c80*/  FADD.FTZ R29, R44, -UR13 ;  /* 0x8000000d2c1d7e21 */ /* 0x010fe20008010000 */
[----:B------:R-:W-:-:S03]  /*4c90*/  FADD.FTZ R45, R45, -UR13 ;  /* 0x8000000d2d2d7e21 */ /* 0x000fc60008010000 */
[----:B---3--:R-:W3:Y:S01]  /*4ca0*/  LDC R24, c[0x0][0x41c] ;  /* 0x00010700ff187b82 */ /* 0x008ee20000000800 */
[----:B------:R-:W-:Y:S01]  /*4cb0*/  FMUL.FTZ R29, R29, UR16 ;  /* 0x000000101d1d7c20 */ /* 0x000fe20008410000 */
[----:B-----5:R-:W-:Y:S01]  /*4cc0*/  ULEA UR6, UR7, UR6, 0x18 ;  /* 0x0000000607067291 */ /* 0x020fe2000f8ec0ff */
[----:B------:R-:W4:Y:S01]  /*4cd0*/  LDCU.U8 UR7, c[0x0][0x414] ;  /* 0x00008280ff0777ac */ /* 0x000f220008000000 */
[----:B---3--:R-:W-:-:S07]  /*4ce0*/  IMAD R24, R24, UR11, R55 ;  /* 0x0000000b18187c24 */ /* 0x008fce000f8e0237 */
[----:B------:R3:W-:Y:S01]  /*4cf0*/  @!P0 STS.64 [UR6+0x90], R46 ;  /* 0x0000902eff008988 */ /* 0x0007e20008000a06 */
[----:B------:R-:W-:Y:S01]  /*4d00*/  BAR.SYNC.DEFER_BLOCKING 0x0 ;  /* 0x0000000000007b1d */ /* 0x000fe20000010000 */
[C---:B------:R-:W-:Y:S02]  /*4d10*/  IADD3 R35, PT, PT, R24.reuse, 0x20, RZ ;  /* 0x0000002018237810 */ /* 0x040fe40007ffe0ff */
[C---:B------:R-:W-:Y:S02]  /*4d20*/  IADD3 R34, PT, PT, R24.reuse, 0x40, RZ ;  /* 0x0000004018227810 */ /* 0x040fe40007ffe0ff */
[----:B0-----:R-:W-:Y:S01]  /*4d30*/  ISETP.GE.U32.AND P0, PT, R24, UR8, PT ;  /* 0x0000000818007c0c */ /* 0x001fe2000bf06070 */
[----:B----4-:R-:W-:Y:S01]  /*4d40*/  UISETP.NE.AND UP0, UPT, UR7, URZ, UPT ;  /* 0x000000ff0700728c */ /* 0x010fe2000bf05270 */
[----:B------:R-:W-:Y:S02]  /*4d50*/  SHF.R.S32.HI R28, RZ, 0x1f, R24 ;  /* 0x0000001fff1c7819 */ /* 0x000fe40000011418 */
[----:B------:R-:W-:-:S02]  /*4d60*/  ISETP.GE.U32.AND P1, PT, R35, UR8, PT ;  /* 0x0000000823007c0c */ /* 0x000fc4000bf26070 */
[----:B------:R-:W-:Y:S02]  /*4d70*/  ISETP.GE.U32.AND P2, PT, R34, UR8, PT ;  /* 0x0000000822007c0c */ /* 0x000fe4000bf46070 */
[----:B------:R-:W-:Y:S02]  /*4d80*/  SHF.R.S32.HI R44, RZ, 0x1f, R35 ;  /* 0x0000001fff2c7819 */ /* 0x000fe40000011423 */
[----:B---3--:R-:W-:Y:S02]  /*4d90*/  SHF.R.S32.HI R46, RZ, 0x1f, R34 ;  /* 0x0000001fff2e7819 */ /* 0x008fe40000011422 */
[----:B------:R-:W-:Y:S02]  /*4da0*/  ISETP.GE.AND.EX P0, PT, R28, UR9, PT, P0 ;  /* 0x000000091c007c0c */ /* 0x000fe4000bf06300 */
[----:B------:R-:W-:Y:S02]  /*4db0*/  ISETP.GE.AND.EX P1, PT, R44, UR9, PT, P1 ;  /* 0x000000092c007c0c */ /* 0x000fe4000bf26310 */
[----:B------:R-:W-:Y:S01]  /*4dc0*/  ISETP.GE.AND.EX P2, PT, R46, UR9, PT, P2 ;  /* 0x000000092e007c0c */ /* 0x000fe2000bf46320 */
[----:B-1----:R-:W0:Y:S01]  /*4dd0*/  LDS.64 R26, [UR6+0x90] ;  /* 0x00009006ff1a7984 */ /* 0x002e220008000a00 */
[----:B------:R-:W0:Y:S02]  /*4de0*/  LDCU UR6, c[0x0][0x42c] ;  /* 0x00008580ff0677ac */ /* 0x000e240008000800 */
[----:B0-----:R-:W-:Y:S01]  /*4df0*/  FMUL.FTZ R25, R26, UR6 ;  /* 0x000000061a197c20 */ /* 0x001fe20008410000 */
[----:B------:R-:W-:Y:S01]  /*4e00*/  FMUL.FTZ R26, R27, UR6 ;  /* 0x000000061b1a7c20 */ /* 0x000fe20008410000 */
[----:B------:R-:W-:-:S03]  /*4e10*/  FMUL.FTZ R27, R45, UR16 ;  /* 0x000000102d1b7c20 */ /* 0x000fc60008410000 */
[----:B------:R-:W-:Y:S01]  /*4e20*/  FFMA.FTZ R30, R25, R29, R26 ;  /* 0x0000001d191e7223 */ /* 0x000fe2000001001a */
        /* <DEDUP_REMOVED lines=19> */
.L_x_1541:
[----:B------:R-:W-:Y:S01]  /*4f60*/  FADD.FTZ R40, R40, -UR13 ;  /* 0x8000000d28287e21 */ /* 0x000fe20008010000 */
[----:B------:R-:W-:Y:S01]  /*4f70*/  FFMA.FTZ R29, R25, R27, R26 ;  /* 0x0000001b191d7223 */ /* 0x000fe2000001001a */
[----:B------:R-:W-:Y:S01]  /*4f80*/  BSSY.RECONVERGENT B0, `(.L_x_1542) ;  /* 0x0000013000007945 */ /* 0x000fe20003800200 */
[----:B--2---:R-:W-:Y:S01]  /*4f90*/  FFMA.FTZ R32, R49, R42, -R30 ;  /* 0x0000002a31207223 */ /* 0x004fe2000001081e */
[----:B------:R-:W-:Y:S01]  /*4fa0*/  FADD.FTZ R41, R41, -UR13 ;  /* 0x8000000d29297e21 */ /* 0x000fe20008010000 */
[----:B------:R-:W-:Y:S01]  /*4fb0*/  FMUL.FTZ R27, R40, UR16 ;  /* 0x00000010281b7c20 */ /* 0x000fe20008410000 */
        /* <DEDUP_REMOVED lines=12> */
[----:B------:R-:W-:-:S04]  /*5080*/  IADD3 R31, PT, PT, R29, R31, RZ ;  /* 0x0000001f1d1f7210 */ /* 0x000fc80007ffe0ff */
[----:B------:R-:W-:-:S05]  /*5090*/  LEA.HI.X R31, R28, UR7, R31, 0x2, P0 ;  /* 0x000000071c1f7c11 */ /* 0x000fca00080f141f */
[----:B------:R0:W-:Y:S02]  /*50a0*/  STG.E.64 desc[UR14][R30.64], R32 ;  /* 0x000000201e007986 */ /* 0x0001e4000c101b0e */
.L_x_1543:
[----:B------:R-:W-:Y:S05]  /*50b0*/  BSYNC.RECONVERGENT B0 ;  /* 0x0000000000007941 */ /* 0x000fea0003800200 */
.L_x_1542:
[----:B------:R-:W-:Y:S01]  /*50c0*/  FFMA.FTZ R28, R25, R27, R26 ;  /* 0x0000001b191c7223 */ /* 0x000fe2000001001a */
[----:B------:R-:W-:Y:S01]  /*50d0*/  FMUL.FTZ R29, R41, UR16 ;  /* 0x00000010291d7c20 */ /* 0x000fe20008410000 */
[----:B------:R-:W-:Y:S06]  /*50e0*/  BRA.U !UP0, `(.L_x_1544) ;  /* 0x0000000108487547 */ /* 0x000fec000b800000 */
        /* <DEDUP_REMOVED lines=18> */
.L_x_1544:
        /* <DEDUP_REMOVED lines=21> */
.L_x_1546:
[----:B------:R-:W-:Y:S05]  /*5360*/  BSYNC.RECONVERGENT B0 ;  /* 0x0000000000007941 */ /* 0x000fea0003800200 */
.L_x_1545:
        /* <DEDUP_REMOVED lines=21> */
.L_x_1547:
[----:B------:R-:W-:Y:S01]  /*54c0*/  FFMA.FTZ R3, R25, R35, R26 ;  /* 0x0000002319037223 */ /* 0x000fe2000001001a */
[----:B------:R-:W-:Y:S01]  /*54d0*/  BSSY.RECONVERGENT B0, `(.L_x_1548) ;  /* 0x0000013000007945 */ /* 0x000fe20003800200 */
[----:B------:R-:W-:Y:S01]  /*54e0*/  FFMA.FTZ R40, R49, R4, -R40 ;  /* 0x0000000431287223 */ /* 0x000fe20000010828 */
[----:B------:R-:W-:Y:S01]  /*54f0*/  FADD.FTZ R6, R6, -UR13 ;  /* 0x8000000d06067e21 */ /* 0x000fe20008010000 */
[----:B------:R-:W-:Y:S01]  /*5500*/  FADD.FTZ R7, R7, -UR13 ;  /* 0x8000000d07077e21 */ /* 0x000fe20008010000 */
[----:B------:R-:W-:Y:S01]  /*5510*/  FFMA.FTZ R41, R0, R5, -R3 ;  /* 0x0000000500297223 */ /* 0x000fe20000010803 */
        /* <DEDUP_REMOVED lines=8> */
[----:B------:R-:W-:-:S04]  /*55a0*/  IMAD.WIDE.U32 R2, R34, UR6, R2 ;  /* 0x0000000622027c25 */ /* 0x000fc8000f8e0002 */
[----:B------:R-:W-:Y:S01]  /*55b0*/  IMAD R5, R34, UR7, R5 ;  /* 0x0000000722057c24 */ /* 0x000fe2000f8e0205 */
[----:B--2---:R-:W-:-:S04]  /*55c0*/  LEA R4, P0, R2, UR10, 0x2 ;  /* 0x0000000a02047c11 */ /* 0x004fc8000f8010ff */
[----:B------:R-:W-:-:S04]  /*55d0*/  IADD3 R5, PT, PT, R3, R5, RZ ;  /* 0x0000000503057210 */ /* 0x000fc80007ffe0ff */
[----:B------:R-:W-:-:S05]  /*55e0*/  LEA.HI.X R5, R2, UR11, R5, 0x2, P0 ;  /* 0x0000000b02057c11 */ /* 0x000fca00080f1405 */
[----:B------:R1:W-:Y:S02]  /*55f0*/  STG.E.64 desc[UR14][R4.64], R40 ;  /* 0x0000002804007986 */ /* 0x0003e4000c101b0e */
.L_x_1549:
[----:B------:R-:W-:Y:S05]  /*5600*/  BSYNC.RECONVERGENT B0 ;  /* 0x0000000000007941 */ /* 0x000fea0003800200 */
.L_x_1548:
[----:B-1----:R-:W-:Y:S01]  /*5610*/  FADD.FTZ R41, R11, -UR13 ;  /* 0x8000000d0b297e21 */ /* 0x002fe20008010000 */
[----:B------:R-:W-:Y:S01]  /*5620*/  FADD.FTZ R39, R10, -UR13 ;  /* 0x8000000d0a277e21 */ /* 0x000fe20008010000 */
[----:B------:R-:W-:Y:S01]  /*5630*/  FADD.FTZ R11, R14, -UR13 ;  /* 0x8000000d0e0b7e21 */ /* 0x000fe20008010000 */
[----:B------:R-:W-:Y:S01]  /*5640*/  FADD.FTZ R15, R15, -UR13 ;  /* 0x8000000d0f0f7e21 */ /* 0x000fe20008010000 */
[----:B------:R-:W-:Y:S01]  /*5650*/  FADD.FTZ R18, R18, -UR13 ;  /* 0x8000000d12127e21 */ /* 0x000fe20008010000 */
[----:B------:R-:W-:Y:S01]  /*5660*/  FADD.FTZ R2, R19, -UR13 ;  /* 0x8000000d13027e21 */ /* 0x000fe20008010000 */
[----:B------:R-:W-:Y:S01]  /*5670*/  FADD.FTZ R27, R22, -UR13 ;  /* 0x8000000d161b7e21 */ /* 0x000fe20008010000 */
[----:B0-----:R-:W-:Y:S01]  /*5680*/  FADD.FTZ R29, R23, -UR13 ;  /* 0x8000000d171d7e21 */ /* 0x001fe20008010000 */
[----:B------:R-:W-:Y:S01]  /*5690*/  IADD3 R5, PT, PT, R24, 0x60, RZ ;  /* 0x0000006018057810 */ /* 0x000fe20007ffe0ff */
[----:B------:R-:W-:Y:S01]  /*56a0*/  FMUL.FTZ R6, R6, UR16 ;  /* 0x0000001006067c20 */ /* 0x000fe20008410000 */
[C---:B------:R-:W-:Y:S01]  /*56b0*/  IADD3 R35, PT, PT, R24.reuse, 0x80, RZ ;  /* 0x0000008018237810 */ /* 0x040fe20007ffe0ff */
[----:B------:R-:W-:Y:S01]  /*56c0*/  FMUL.FTZ R7, R7, UR16 ;  /* 0x0000001007077c20 */ /* 0x000fe20008410000 */
[C---:B------:R-:W-:Y:S01]  /*56d0*/  IADD3 R10, PT, PT, R24.reuse, 0xa0, RZ ;  /* 0x000000a0180a7810 */ /* 0x040fe20007ffe0ff */
        /* <DEDUP_REMOVED lines=52> */
.L_x_1550:
[----:B------:R-:W-:Y:S01]  /*5a20*/  BSSY.RECONVERGENT B0, `(.L_x_1551) ;  /* 0x0000011000007945 */ /* 0x000fe20003800200 */
[----:B------:R-:W-:Y:S01]  /*5a30*/  FFMA.FTZ R6, R49, R8, -R4 ;  /* 0x0000000831067223 */ /* 0x000fe20000010804 */
[----:B------:R-:W-:Y:S02]  /*5a40*/  FFMA.FTZ R7, R0, R9, -R3 ;  /* 0x0000000900077223 */ /* 0x000fe40000010803 */
[----:B------:R-:W-:Y:S05]  /*5a50*/  @P1 BRA `(.L_x_1552) ;  /* 0x0000000000341947 */ /* 0x000fea0003800000 */
        /* <DEDUP_REMOVED lines=11> */
[----:B------:R-:W-:-:S05]  /*5b10*/  LEA.HI.X R5, R2, UR11, R5, 0x2, P1 ;  /* 0x0000000b02057c11 */ /* 0x000fca00088f1405 */
[----:B------:R0:W-:Y:S02]  /*5b20*/  STG.E.64 desc[UR14][R4.64], R6 ;  /* 0x0000000604007986 */ /* 0x0001e4000c101b0e */
.L_x_1552:
[----:B------:R-:W-:Y:S05]  /*5b30*/  BSYNC.RECONVERGENT B0 ;  /* 0x0000000000007941 */ /* 0x000fea0003800200 */
.L_x_1551:
        /* <DEDUP_REMOVED lines=19> */
.L_x_1553:
[----:B------:R-:W-:Y:S01]  /*5c70*/  BSSY.RECONVERGENT B0, `(.L_x_1554) ;  /* 0x0000011000007945 */ /* 0x000fe20003800200 */
[----:B0-----:R-:W-:Y:S01]  /*5c80*/  FFMA.FTZ R6, R49, R12, -R38 ;  /* 0x0000000c31067223 */ /* 0x001fe20000010826 */
[----:B------:R-:W-:Y:S02]  /*5c90*/  FFMA.FTZ R7, R0, R13, -R43 ;  /* 0x0000000d00077223 */ /* 0x000fe4000001082b */
[----:B------:R-:W-:Y:S05]  /*5ca0*/  @P3 BRA `(.L_x_1555) ;  /* 0x0000000000343947 */ /* 0x000fea0003800000 */
        /* <DEDUP_REMOVED lines=13> */
.L_x_1555:
[----:B------:R-:W-:Y:S05]  /*5d80*/  BSYNC.RECONVERGENT B0 ;  /* 0x0000000000007941 */ /* 0x000fea0003800200 */
.L_x_1554:
        /* <DEDUP_REMOVED lines=19> */
.L_x_1556:
[----:B------:R-:W-:Y:S01]  /*5ec0*/  BSSY.RECONVERGENT B0, `(.L_x_1557) ;  /* 0x0000011000007945 */ /* 0x000fe20003800200 */
[----:B------:R-:W-:Y:S01]  /*5ed0*/  FFMA.FTZ R28, R49, R16, -R28 ;  /* 0x00000010311c7223 */ /* 0x000fe2000001081c */
[----:B0-----:R-:W-:Y:S02]  /*5ee0*/  FFMA.FTZ R7, R0, R17, -R31 ;  /* 0x0000001100077223 */ /* 0x001fe4000001081f */
        /* <DEDUP_REMOVED lines=14> */
.L_x_1558:
[----:B------:R-:W-:Y:S05]  /*5fd0*/  BSYNC.RECONVERGENT B0 ;  /* 0x0000000000007941 */ /* 0x000fea0003800200 */
.L_x_1557:
        /* <DEDUP_REMOVED lines=19> */
.L_x_1559:
[----:B------:R-:W-:Y:S01]  /*6110*/  BSSY.RECONVERGENT B0, `(.L_x_1560) ;  /* 0x0000012000007945 */ /* 0x000fe20003800200 */
[----:B------:R-:W-:Y:S01]  /*6120*/  FFMA.FTZ R30, R49, R20, -R30 ;  /* 0x00000014311e7223 */ /* 0x000fe2000001081e */
[----:B------:R-:W-:Y:S01]  /*6130*/  SHF.R.S32.HI R9, RZ, 0x1f, R24 ;  /* 0x0000001fff097819 */ /* 0x000fe20000011418 */
        /* <DEDUP_REMOVED lines=15> */
.L_x_1561:
[----:B------:R-:W-:Y:S05]  /*6230*/  BSYNC.RECONVERGENT B0 ;  /* 0x0000000000007941 */ /* 0x000fea0003800200 */
.L_x_1560:
        /* <DEDUP_REMOVED lines=19> */
.L_x_1562:
        /* <DEDUP_REMOVED lines=8> */
[----:B------:R-:W-:Y:S01]  /*63f0*/  MOV R59, R61 ;  /* 0x0000003d003b7202 */ /* 0x000fe20000000f00 */
[----:B------:R-:W1:Y:S01]  /*6400*/  LDCU.64 UR8, c[0x0][0x380] ;  /* 0x00007000ff0877ac */ /* 0x000e620008000a00 */
[----:B--2---:R-:W-:Y:S02]  /*6410*/  IMAD R9, R9, UR6, RZ ;  /* 0x0000000609097c24 */ /* 0x004fe4000f8e02ff */
[----:B------:R-:W-:-:S04]  /*6420*/  IMAD.WIDE.U32 R58, R24, UR6, R58 ;  /* 0x00000006183a7c25 */ /* 0x000fc8000f8e003a */
[----:B------:R-:W-:Y:S01]  /*6430*/  IMAD R9, R24, UR7, R9 ;  /* 0x0000000718097c24 */ /* 0x000fe2000f8e0209 */
[----:B-1----:R-:W-:-:S04]  /*6440*/  LEA R2, P0, R58, UR8, 0x2 ;  /* 0x000000083a027c11 */ /* 0x002fc8000f8010ff */
[----:B------:R-:W-:-:S04]  /*6450*/  IADD3 R9, PT, PT, R59, R9, RZ ;  /* 0x000000093b097210 */ /* 0x000fc80007ffe0ff */
[----:B------:R-:W-:-:S05]  /*6460*/  LEA.HI.X R3, R58, UR9, R9, 0x2, P0 ;  /* 0x000000093a037c11 */ /* 0x000fca00080f1409 */
[----:B------:R2:W-:Y:S02]  /*6470*/  STG.E.64 desc[UR14][R2.64], R32 ;  /* 0x0000002002007986 */ /* 0x0005e4000c101b0e */
.L_x_1564:
[----:B------:R-:W-:Y:S05]  /*6480*/  BSYNC.RECONVERGENT B0 ;  /* 0x0000000000007941 */ /* 0x000fea0003800200 */
.L_x_1563:
[----:B------:R-:W3:Y:S01]  /*6490*/  LDCU UR6, c[0x0][0x374] ;  /* 0x00006e80ff0677ac */ /* 0x000ee20008000800 */
[----:B------:R-:W4:Y:S01]  /*64a0*/  LDCU UR7, c[0x0][0x410] ;  /* 0x00008200ff0777ac */ /* 0x000f220008000800 */
[----:B------:R-:W4:Y:S01]  /*64b0*/  LDCU UR8, c[0x0][0x3e0] ;  /* 0x00007c00ff0877ac */ /* 0x000f220008000800 */
[----:B------:R-:W-:Y:S02]  /*64c0*/  UIADD3 UR4, UPT, UPT, UR4, 0x1, URZ ;  /* 0x0000000104047890 */ /* 0x000fe4000fffe0ff */
[----:B---3--:R-:W-:Y:S02]  /*64d0*/  UIADD3 UR5, UPT, UPT, UR6, UR5, URZ ;  /* 0x0000000506057290 */ /* 0x008fe4000fffe0ff */
[----:B----4-:R-:W-:-:S04]  /*64e0*/  UIMAD UR7, UR7, UR8, URZ ;  /* 0x00000008070772a4 */ /* 0x010fc8000f8e02ff */
[----:B------:R-:W-:-:S09]  /*64f0*/  UISETP.GE.AND UP0, UPT, UR5, UR7, UPT ;  /* 0x000000070500728c */ /* 0x000fd2000bf06270 */
[----:B------:R-:W-:Y:S05]  /*6500*/  BRA.U !UP0, `(.L_x_1565) ;  /* 0xffffff9d08107547 */ /* 0x000fea000b83ffff */
.L_x_1522:
[----:B0-----:R-:W0:Y:S01]  /*6510*/  LDC R4, c[0x0][0x370] ;  /* 0x0000dc00ff047b82 */ /* 0x001e220000000800 */
[----:B------:R-:W-:Y:S01]  /*6520*/  ISETP.NE.AND P1, PT, R51, RZ, PT ;  /* 0x000000ff3300720c */ /* 0x000fe20003f25270 */
[----:B------:R-:W-:Y:S06]  /*6530*/  BSSY.RECONVERGENT B0, `(.L_x_1566) ;  /* 0x000000d000007945 */ /* 0x000fec0003800200 */
[----:B------:R-:W3:Y:S08]  /*6540*/  LDC R7, c[0x0][0x374] ;  /* 0x0000dd00ff077b82 */ /* 0x000ef00000000800 */
[----:B-12---:R-:W1:Y:S01]  /*6550*/  LDC.64 R2, c[0x0][0x3c8] ;  /* 0x0000f200ff027b82 */ /* 0x006e620000000a00 */
[----:B0-----:R-:W-:-:S02]  /*6560*/  ISETP.NE.AND P0, PT, R4, 0x1, PT ;  /* 0x000000010400780c */ /* 0x001fc40003f05270 */
[----:B---3--:R-:W-:-:S04]  /*6570*/  SHF.L.U32 R0, R7, 0x1, RZ ;  /* 0x0000000107007819 */ /* 0x008fc800000006ff */
[----:B------:R-:W-:-:S05]  /*6580*/  SEL R5, R0, RZ, P0 ;  /* 0x000000ff00057207 */ /* 0x000fca0000000000 */
[----:B-1----:R-:W-:Y:S01]  /*6590*/  IMAD.WIDE.U32 R2, R5, 0x4, R2 ;  /* 0x0000000405027825 */ /* 0x002fe200078e0002 */
[----:B------:R-:W-:Y:S06]  /*65a0*/  @P1 BRA `(.L_x_1567) ;  /* 0x0000000000141947 */ /* 0x000fec0003800000 */
[----:B------:R-:W-:Y:S01]  /*65b0*/  HFMA2 R5, -RZ, RZ, 0, 5.9604644775390625e-08 ;  /* 0x00000001ff057431 */ /* 0x000fe200000001ff */
[----:B------:R-:W-:Y:S06]  /*65c0*/  MEMBAR.ALL.GPU ;  /* 0x0000000000007992 */ /* 0x000fec000000a000 */
[----:B------:R-:W-:-:S00]  /*65d0*/  ERRBAR ;  /* 0x00000000000079ab */ /* 0x000fc00000000000 */
[----:B------:R-:W-:Y:S06]  /*65e0*/  CGAERRBAR ;  /* 0x00000000000075ab */ /* 0x000fec0000000000 */
[----:B------:R0:W-:Y:S02]  /*65f0*/  REDG.E.ADD.S32.STRONG.GPU desc[UR14][R2.64], R5 ;  /* 0x000000050200798e */ /* 0x0001e4000c12e30e */
.L_x_1567:
[----:B------:R-:W-:Y:S05]  /*6600*/  BSYNC.RECONVERGENT B0 ;  /* 0x0000000000007941 */ /* 0x000fea0003800200 */
.L_x_1566:
        /* <DEDUP_REMOVED lines=11> */
.L_x_1569:
[----:B------:R-:W2:Y:S04]  /*66c0*/  LDG.E.STRONG.GPU R5, desc[UR14][R2.64] ;  /* 0x0000000e02057981 */ /* 0x000ea8000c1ef900 */
[----:B--2---:R-:W-:Y:S01]  /*66d0*/  CCTL.IVALL ;  /* 0x00000000ff00798f */ /* 0x004fe20002000000 */
[----:B------:R-:W-:Y:S05]  /*66e0*/  YIELD ;  /* 0x0000000000007946 */ /* 0x000fea0003800000 */
[----:B------:R-:W-:-:S13]  /*66f0*/  ISETP.NE.AND P0, PT, R5, R0, PT ;  /* 0x000000000500720c */ /* 0x000fda0003f05270 */
[----:B------:R-:W-:Y:S05]  /*6700*/  @P0 BRA `(.L_x_1569) ;  /* 0xfffffffc00ec0947 */ /* 0x000fea000383ffff */
.L_x_1568:
        /* <DEDUP_REMOVED lines=74> */
.L_x_1572:
        /* <DEDUP_REMOVED lines=31> */
.L_x_1571:
[----:B------:R-:W-:Y:S05]  /*6da0*/  BSYNC.RECONVERGENT B0 ;  /* 0x0000000000007941 */ /* 0x000fea0003800200 */
.L_x_1570:
        /* <DEDUP_REMOVED lines=10> */
.L_x_1573:
        /* <DEDUP_REMOVED lines=87> */
.L_x_1574:
        /* <DEDUP_REMOVED lines=12> */
.L_x_3437:


//--------------------- .text._Z35group_norm_nhwc_bwd_one_pass_kernelI11Fp32IOBf16WLi512ELi30ELi480EEv26Group_norm_nhwc_bwd_params --------------------------
	.section	.text._Z35group_norm_nhwc_bwd_one_pass_kernelI11Fp32IOBf16WLi512ELi30ELi480EEv26Group_norm_nhwc_bwd_params,"ax",@progbits
	.align	128
        .global         _Z35group_norm_nhwc_bwd_one_pass_kernelI11Fp32IOBf16WLi512ELi30ELi480EEv26Group_norm_nhwc_bwd_params
        .type           _Z35group_norm_nhwc_bwd_one_pass_kernelI11Fp32IOBf16WLi512ELi30ELi480EEv26Group_norm_nhwc_bwd_params,@function
        .size           _Z35group_norm_nhwc_bwd_one_pass_kernelI11Fp32IOBf16WLi512ELi30ELi480EEv26Group_norm_nhwc_bwd_params,(.L_x_3438 - _Z35group_norm_nhwc_bwd_one_pass_kernelI11Fp32IOBf16WLi512ELi30ELi480EEv26Group_norm_nhwc_bwd_params)
        .other          _Z35group_norm_nhwc_bwd_one_pass_kernelI11Fp32IOBf16WLi512ELi30ELi480EEv26Group_norm_nhwc_bwd_params,@"STO_CUDA_ENTRY STV_DEFAULT"
_Z35group_norm_nhwc_bwd_one_pass_kernelI11Fp32IOBf16WLi512ELi30ELi480EEv26Group_norm_nhwc_bwd_params:
.text._Z35group_norm_nhwc_bwd_one_pass_kernelI11Fp32IOBf16WLi512ELi30ELi480EEv26Group_norm_nhwc_bwd_params:
        /* <DEDUP_REMOVED lines=48> */
.L_x_1642:
[----:B0-2---:R-:W0:Y:S01]  /*0300*/  LDC R9, c[0x0][0x410] ;  /* 0x00010400ff097b82 */ /* 0x005e220000000800 */
[----:B-1----:R-:W1:Y:S01]  /*0310*/  LDCU.128 UR12, c[0x0][0x400] ;  /* 0x00008000ff0c77ac */ /* 0x002e620008000c00 */
[----:B------:R-:W-:Y:S02]  /*0320*/  ISETP.GE.AND P0, PT, R98, RZ, PT ;  /* 0x000000ff6200720c */ /* 0x000fe40003f06270 */
[----:B------:R-:W-:Y:S02]  /*0330*/  CS2R R80, SRZ ;  /* 0x0000000000507805 */ /* 0x000fe4000001ff00 */
[----:B------:R-:W-:Y:S02]  /*0340*/  SHF.R.S32.HI R15, RZ, 0x1f, R112 ;  /* 0x0000001fff0f7819 */ /* 0x000fe40000011470 */
[----:B------:R-:W-:Y:S02]  /*0350*/  CS2R R82, SRZ ;  /* 0x0000000000527805 */ /* 0x000fe4000001ff00 */
[----:B------:R-:W-:-:S02]  /*0360*/  SHF.R.S32.HI R11, RZ, 0x1f, R111 ;  /* 0x0000001fff0b7819 */ /* 0x000fc4000001146f */
[----:B------:R-:W-:Y:S02]  /*0370*/  IADD3 R25, PT, PT, R112, 0x20, RZ ;  /* 0x0000002070197810 */ /* 0x000fe40007ffe0ff */
[----:B------:R-:W-:Y:S02]  /*0380*/  LOP3.LUT R59, R100, 0xffff, RZ, 0xc0, !PT ;  /* 0x0000ffff643b7812 */ /* 0x000fe400078ec0ff */
[C---:B------:R-:W-:Y:S02]  /*0390*/  IADD3 R27, PT, PT, R112.reuse, 0x40, RZ ;  /* 0x00000040701b7810 */ /* 0x040fe40007ffe0ff */
[C---:B------:R-:W-:Y:S02]  /*03a0*/  IADD3 R31, PT, PT, R112.reuse, 0x60, RZ ;  /* 0x00000060701f7810 */ /* 0x040fe40007ffe0ff */
[----:B------:R-:W-:Y:S02]  /*03b0*/  IADD3 R35, PT, PT, R112, 0x80, RZ ;  /* 0x0000008070237810 */ /* 0x000fe40007ffe0ff */
[----:B------:R-:W-:-:S02]  /*03c0*/  CS2R R78, SRZ ;  /* 0x00000000004e7805 */ /* 0x000fc4000001ff00 */
[----:B---3--:R-:W-:Y:S02]  /*03d0*/  SHF.R.S32.HI R21, RZ, 0x1f, R25 ;  /* 0x0000001fff157819 */ /* 0x008fe40000011419 */
[----:B------:R-:W-:Y:S02]  /*03e0*/  CS2R R76, SRZ ;  /* 0x00000000004c7805 */ /* 0x000fe4000001ff00 */
[----:B-1----:R-:W-:Y:S02]  /*03f0*/  ISETP.GE.U32.AND P3, PT, R112, UR12, PT ;  /* 0x0000000c70007c0c */ /* 0x002fe4000bf66070 */
[----:B------:R-:W-:Y:S02]  /*0400*/  CS2R R74, SRZ ;  /* 0x00000000004a7805 */ /* 0x000fe4000001ff00 */
[----:B------:R-:W-:Y:S02]  /*0410*/  ISETP.GE.U32.AND P5, PT, R111, UR12, PT ;  /* 0x0000000c6f007c0c */ /* 0x000fe4000bfa6070 */
[----:B------:R-:W-:-:S02]  /*0420*/  CS2R R72, SRZ ;  /* 0x0000000000487805 */ /* 0x000fc4000001ff00 */
[----:B0-----:R-:W-:Y:S01]  /*0430*/  IABS R5, R9 ;  /* 0x0000000900057213 */ /* 0x001fe20000000000 */
[----:B------:R-:W0:Y:S01]  /*0440*/  LDC.64 R68, c[0x0][0x3a8] ;  /* 0x0000ea00ff447b82 */ /* 0x000e220000000a00 */
[----:B------:R-:W-:Y:S02]  /*0450*/  ISETP.GE.AND.EX P3, PT, R15, UR13, PT, P3 ;  /* 0x0000000d0f007c0c */ /* 0x000fe4000bf66330 */
[----:B------:R-:W1:Y:S01]  /*0460*/  I2F.RP R4, R5 ;  /* 0x0000000500047306 */ /* 0x000e620000209400 */
[----:B------:R-:W-:Y:S02]  /*0470*/  ISETP.GE.AND.EX P5, PT, R11, UR13, PT, P5 ;  /* 0x0000000d0b007c0c */ /* 0x000fe4000bfa6350 */
[----:B------:R-:W-:Y:S02]  /*0480*/  SHF.R.S32.HI R29, RZ, 0x1f, R27 ;  /* 0x0000001fff1d7819 */ /* 0x000fe4000001141b */
[----:B------:R-:W-:Y:S02]  /*0490*/  SHF.R.S32.HI R33, RZ, 0x1f, R31 ;  /* 0x0000001fff217819 */ /* 0x000fe4000001141f */
[----:B------:R-:W-:-:S04]  /*04a0*/  SHF.R.S32.HI R37, RZ, 0x1f, R35 ;  /* 0x0000001fff257819 */ /* 0x000fc80000011423 */
[----:B----4-:R-:W2:Y:S01]  /*04b0*/  @!P3 LDC.64 R12, c[0x0][0x3f8] ;  /* 0x0000fe00ff0cbb82 */ /* 0x010ea20000000a00 */
[----:B-1----:R-:W1:Y:S07]  /*04c0*/  MUFU.RCP R4, R4 ;  /* 0x0000000400047308 */ /* 0x002e6e0000001000 */
[----:B------:R-:W3:Y:S08]  /*04d0*/  @!P5 LDC.64 R18, c[0x0][0x3f8] ;  /* 0x0000fe00ff12db82 */ /* 0x000ef00000000a00 */
[----:B------:R-:W4:Y:S01]  /*04e0*/  @!P5 LDC.64 R16, c[0x0][0x398] ;  /* 0x0000e600ff10db82 */ /* 0x000f220000000a00 */
[----:B-1----:R-:W-:Y:S01]  /*04f0*/  IADD3 R2, PT, PT, R4, 0xffffffe, RZ ;  /* 0x0ffffffe04027810 */ /* 0x002fe20007ffe0ff */
[----:B--2---:R-:W-:-:S03]  /*0500*/  @!P3 IMAD R8, R15, R12, RZ ;  /* 0x0000000c0f08b224 */ /* 0x004fc600078e02ff */
[----:B------:R1:W2:Y:S03]  /*0510*/  F2I.FTZ.U32.TRUNC.NTZ R3, R2 ;  /* 0x0000000200037305 */ /* 0x0002a6000021f000 */
[----:B------:R-:W0:Y:S01]  /*0520*/  @!P5 LDC.64 R14, c[0x0][0x3a0] ;  /* 0x0000e800ff0edb82 */ /* 0x000e220000000a00 */
[----:B------:R-:W-:Y:S02]  /*0530*/  @!P3 IMAD R13, R112, R13, R8 ;  /* 0x0000000d700db224 */ /* 0x000fe400078e0208 */
[----:B---3--:R-:W-:Y:S01]  /*0540*/  @!P5 IMAD R10, R11, R18, RZ ;  /* 0x000000120b0ad224 */ /* 0x008fe200078e02ff */
[----:B-1----:R-:W-:-:S03]  /*0550*/  MOV R2, RZ ;  /* 0x000000ff00027202 */ /* 0x002fc60000000f00 */
[----:B------:R-:W-:Y:S01]  /*0560*/  @!P5 IMAD R19, R111, R19, R10 ;  /* 0x000000136f13d224 */ /* 0x000fe200078e020a */
        /* <DEDUP_REMOVED lines=16> */
[----:B------:R-:W-:Y:S02]  /*0670*/  ISETP.GE.U32.AND P4, PT, R25, UR12, PT ;  /* 0x0000000c19007c0c */ /* 0x000fe4000bf86070 */
[----:B------:R-:W-:Y:S02]  /*0680*/  @!P0 IADD3 R4, PT, PT, -R4, RZ, RZ ;  /* 0x000000ff04048210 */ /* 0x000fe40007ffe1ff */
[----:B------:R-:W-:Y:S02]  /*0690*/  @P2 IADD3 R3, PT, PT, R3, 0x1, RZ ;  /* 0x0000000103032810 */ /* 0x000fe40007ffe0ff */
[----:B------:R-:W-:Y:S02]  /*06a0*/  ISETP.NE.AND P2, PT, R9, RZ, PT ;  /* 0x000000ff0900720c */ /* 0x000fe40003f45270 */
[----:B------:R-:W-:-:S02]  /*06b0*/  MOV R2, R3 ;  /* 0x0000000300027202 */ /* 0x000fc40000000f00 */
[----:B------:R-:W-:Y:S02]  /*06c0*/  LOP3.LUT R3, RZ, R9, RZ, 0x33, !PT ;  /* 0x00000009ff037212 */ /* 0x000fe400078e33ff */
[----:B------:R-:W-:Y:S02]  /*06d0*/  @!P1 IADD3 R2, PT, PT, -R2, RZ, RZ ;  /* 0x000000ff02029210 */ /* 0x000fe40007ffe1ff */
[C---:B------:R-:W-:Y:S02]  /*06e0*/  SEL R117, R3.reuse, R4, !P2 ;  /* 0x0000000403757207 */ /* 0x040fe40005000000 */
[----:B------:R-:W-:Y:S01]  /*06f0*/  SEL R3, R3, R2, !P2 ;  /* 0x0000000203037207 */ /* 0x000fe20005000000 */
[----:B------:R-:W1:Y:S01]  /*0700*/  @!P3 LDC.64 R4, c[0x0][0x3a0] ;  /* 0x0000e800ff04bb82 */ /* 0x000e620000000a00 */
        /* <DEDUP_REMOVED lines=8> */
[----:B------:R-:W-:Y:S01]  /*0790*/  IMAD R123, R3, UR15, R2 ;  /* 0x0000000f037b7c24 */ /* 0x000fe2000f8e0202 */
[----:B------:R-:W-:Y:S01]  /*07a0*/  ISETP.GE.U32.AND P0, PT, R31, UR12, PT ;  /* 0x0000000c1f007c0c */ /* 0x000fe2000bf06070 */
[----:B------:R-:W2:Y:S01]  /*07b0*/  @!P4 LDC.64 R6, c[0x0][0x3f8] ;  /* 0x0000fe00ff06cb82 */ /* 0x000ea20000000a00 */
[----:B------:R-:W-:-:S02]  /*07c0*/  IMAD.WIDE.U32 R120, R3, UR14, R120 ;  /* 0x0000000e03787c25 */ /* 0x000fc4000f8e0078 */
[----:B------:R-:W-:-:S03]  /*07d0*/  ISETP.GE.AND.EX P0, PT, R33, UR13, PT, P0 ;  /* 0x0000000d21007c0c */ /* 0x000fc6000bf06300 */
[----:B------:R-:W-:Y:S02]  /*07e0*/  IADD3 R123, PT, PT, R121, R123, RZ ;  /* 0x0000007b797b7210 */ /* 0x000fe40007ffe0ff */
[----:B------:R-:W3:Y:S01]  /*07f0*/  @!P3 LDC.64 R2, c[0x0][0x398] ;  /* 0x0000e600ff02bb82 */ /* 0x000ee20000000a00 */
[-C--:B------:R-:W-:Y:S02]  /*0800*/  @!P3 MOV R122, R120.reuse ;  /* 0x00000078007ab202 */ /* 0x080fe40000000f00 */
[----:B------:R-:W-:Y:S02]  /*0810*/  @!P5 MOV R10, R120 ;  /* 0x00000078000ad202 */ /* 0x000fe40000000f00 */
[----:B------:R-:W-:Y:S01]  /*0820*/  @!P5 MOV R11, R123 ;  /* 0x0000007b000bd202 */ /* 0x000fe20000000f00 */
[----:B------:R-:W-:-:S04]  /*0830*/  @!P3 IMAD.WIDE.U32 R8, R112, R12, R122 ;  /* 0x0000000c7008b225 */ /* 0x000fc800078e007a */
[----:B------:R-:W-:Y:S01]  /*0840*/  @!P5 IMAD.WIDE.U32 R10, R111, R18, R10 ;  /* 0x000000126f0ad225 */ /* 0x000fe200078e000a */
[----:B------:R-:W-:Y:S02]  /*0850*/  @!P3 IADD3 R13, PT, PT, R9, R13, RZ ;  /* 0x0000000d090db210 */ /* 0x000fe40007ffe0ff */
[C---:B------:R-:W-:Y:S02]  /*0860*/  @!P3 SHF.L.U32 R9, R8.reuse, 0x2, RZ ;  /* 0x000000020809b819 */ /* 0x040fe400000006ff */
[----:B------:R-:W-:Y:S01]  /*0870*/  @!P3 SHF.L.U64.HI R22, R8, 0x2, R13 ;  /* 0x000000020816b819 */ /* 0x000fe2000001020d */
[----:B--2---:R-:W-:Y:S01]  /*0880*/  @!P4 IMAD R12, R21, R6, RZ ;  /* 0x00000006150cc224 */ /* 0x004fe200078e02ff */
[----:B-1----:R-:W-:Y:S02]  /*0890*/  @!P3 IADD3 R4, P6, PT, R9, R4, RZ ;  /* 0x000000040904b210 */ /* 0x002fe40007fde0ff */
[----:B------:R-:W-:Y:S01]  /*08a0*/  @!P5 IADD3 R11, PT, PT, R11, R19, RZ ;  /* 0x000000130b0bd210 */ /* 0x000fe20007ffe0ff */
[----:B------:R-:W-:Y:S01]  /*08b0*/  @!P4 IMAD R23, R25, R7, R12 ;  /* 0x000000071917c224 */ /* 0x000fe200078e020c */
[C---:B------:R-:W-:Y:S01]  /*08c0*/  @!P5 SHF.L.U32 R21, R10.reuse, 0x2, RZ ;  /* 0x000000020a15d819 */ /* 0x040fe200000006ff */
[----:B------:R-:W1:Y:S01]  /*08d0*/  @!P4 LDC.64 R12, c[0x0][0x398] ;  /* 0x0000e600ff0ccb82 */ /* 0x000e620000000a00 */
[----:B------:R-:W-:-:S02]  /*08e0*/  @!P5 SHF.L.U64.HI R20, R10, 0x2, R11 ;  /* 0x000000020a14d819 */ /* 0x000fc4000001020b */
[----:B---3--:R-:W-:Y:S02]  /*08f0*/  @!P3 IADD3 R2, P1, PT, R9, R2, RZ ;  /* 0x000000020902b210 */ /* 0x008fe40007f3e0ff */
[----:B------:R-:W-:Y:S02]  /*0900*/  @!P4 MOV R18, R120 ;  /* 0x000000780012c202 */ /* 0x000fe40000000f00 */
[----:B------:R-:W-:Y:S01]  /*0910*/  @!P4 MOV R19, R123 ;  /* 0x0000007b0013c202 */ /* 0x000fe20000000f00 */
[----:B------:R-:W2:Y:S01]  /*0920*/  @!P4 LDC.64 R8, c[0x0][0x3a0] ;  /* 0x0000e800ff08cb82 */ /* 0x000ea20000000a00 */
[C---:B------:R-:W-:Y:S02]  /*0930*/  @!P3 IADD3.X R5, PT, PT, R22.reuse, R5, RZ, P6, !PT ;  /* 0x000000051605b210 */ /* 0x040fe400037fe4ff */
[----:B------:R-:W-:Y:S01]  /*0940*/  @!P3 IADD3.X R3, PT, PT, R22, R3, RZ, P1, !PT ;  /* 0x000000031603b210 */ /* 0x000fe20000ffe4ff */
[----:B------:R-:W-:Y:S01]  /*0950*/  @!P4 IMAD.WIDE.U32 R6, R25, R6, R18 ;  /* 0x000000061906c225 */ /* 0x000fe200078e0012 */
[C---:B0-----:R-:W-:Y:S01]  /*0960*/  @!P5 IADD3 R14, P6, PT, R21.reuse, R14, RZ ;  /* 0x0000000e150ed210 */ /* 0x041fe20007fde0ff */
[----:B------:R-:W5:Y:S01]  /*0970*/  @!P3 LDG.E.64 R82, desc[UR8][R4.64] ;  /* 0x000000080452b981 */ /* 0x000f62000c1e1b00 */
[----:B----4-:R-:W-:Y:S01]  /*0980*/  @!P5 IADD3 R16, P1, PT, R21, R16, RZ ;  /* 0x000000101510d210 */ /* 0x010fe20007f3e0ff */
[----:B------:R-:W0:Y:S01]  /*0990*/  @!P2 LDC.64 R10, c[0x0][0x3f8] ;  /* 0x0000fe00ff0aab82 */ /* 0x000e220000000a00 */
[----:B------:R-:W-:Y:S01]  /*09a0*/  @!P4 IADD3 R7, PT, PT, R7, R23, RZ ;  /* 0x000000170707c210 */ /* 0x000fe20007ffe0ff */
[----:B------:R3:W5:Y:S01]  /*09b0*/  @!P3 LDG.E.64 R80, desc[UR8][R2.64] ;  /* 0x000000080250b981 */ /* 0x000762000c1e1b00 */
[----:B------:R-:W-:-:S02]  /*09c0*/  @!P4 SHF.L.U32 R21, R6, 0x2, RZ ;  /* 0x000000020615c819 */ /* 0x000fc400000006ff */
[C---:B------:R-:W-:Y:S02]  /*09d0*/  @!P5 IADD3.X R15, PT, PT, R20.reuse, R15, RZ, P6, !PT ;  /* 0x0000000f140fd210 */ /* 0x040fe400037fe4ff */
[----:B------:R-:W-:Y:S01]  /*09e0*/  @!P5 IADD3.X R17, PT, PT, R20, R17, RZ, P1, !PT ;  /* 0x000000111411d210 */ /* 0x000fe20000ffe4ff */
[----:B------:R-:W4:Y:S01]  /*09f0*/  @!P0 LDC.64 R18, c[0x0][0x3f8] ;  /* 0x0000fe00ff128b82 */ /* 0x000f220000000a00 */
[----:B------:R-:W-:Y:S02]  /*0a00*/  @!P4 SHF.L.U64.HI R20, R6, 0x2, R7 ;  /* 0x000000020614c819 */ /* 0x000fe40000010207 */
[----:B------:R-:W-:-:S04]  /*0a10*/  ISETP.GE.U32.AND P1, PT, R35, UR12, PT ;  /* 0x0000000c23007c0c */ /* 0x000fc8000bf26070 */
[----:B------:R-:W-:Y:S01]  /*0a20*/  ISETP.GE.AND.EX P1, PT, R37, UR13, PT, P1 ;  /* 0x0000000d25007c0c */ /* 0x000fe2000bf26310 */
[----:B------:R-:W4:Y:S01]  /*0a30*/  @!P2 LDC.64 R24, c[0x0][0x3a0] ;  /* 0x0000e800ff18ab82 */ /* 0x000f220000000a00 */
[----:B--2---:R-:W-:-:S04]  /*0a40*/  @!P4 IADD3 R6, P6, PT, R21, R8, RZ ;  /* 0x000000081506c210 */ /* 0x004fc80007fde0ff */
[C---:B------:R-:W-:Y:S02]  /*0a50*/  @!P4 IADD3.X R7, PT, PT, R20.reuse, R9, RZ, P6, !PT ;  /* 0x000000091407c210 */ /* 0x040fe400037fe4ff */
[----:B-1----:R-:W-:Y:S01]  /*0a60*/  @!P4 IADD3 R8, P6, PT, R21, R12, RZ ;  /* 0x0000000c1508c210 */ /* 0x002fe20007fde0ff */
[----:B0-----:R-:W-:Y:S01]  /*0a70*/  @!P2 IMAD R12, R29, R10, RZ ;  /* 0x0000000a1d0ca224 */ /* 0x001fe200078e02ff */
[-C--:B---3--:R-:W-:Y:S02]  /*0a80*/  @!P0 MOV R2, R120.reuse ;  /* 0x0000007800028202 */ /* 0x088fe40000000f00 */
[----:B------:R-:W-:Y:S02]  /*0a90*/  CS2R R4, SRZ ;  /* 0x0000000000047805 */ /* 0x000fe4000001ff00 */
[----:B------:R-:W-:Y:S01]  /*0aa0*/  @!P4 IADD3.X R9, PT, PT, R20, R13, RZ, P6, !PT ;  /* 0x0000000d1409c210 */ /* 0x000fe200037fe4ff */
[----:B------:R-:W-:Y:S01]  /*0ab0*/  @!P2 IMAD R23, R27, R11, R12 ;  /* 0x0000000b1b17a224 */ /* 0x000fe200078e020c */
[----:B------:R-:W-:Y:S01]  /*0ac0*/  @!P2 MOV R12, R120 ;  /* 0x00000078000ca202 */ /* 0x000fe20000000f00 */
[----:B------:R-:W0:Y:S01]  /*0ad0*/  @!P2 LDC.64 R20, c[0x0][0x398] ;  /* 0x0000e600ff14ab82 */ /* 0x000e220000000a00 */
[-C--:B------:R-:W-:Y:S01]  /*0ae0*/  @!P2 MOV R13, R123.reuse ;  /* 0x0000007b000da202 */ /* 0x080fe20000000f00 */
[----:B----4-:R-:W-:Y:S01]  /*0af0*/  @!P0 IMAD R22, R33, R18, RZ ;  /* 0x0000001221168224 */ /* 0x010fe200078e02ff */
[----:B------:R-:W-:Y:S01]  /*0b00*/  @!P0 MOV R3, R123 ;  /* 0x0000007b00038202 */ /* 0x000fe20000000f00 */
[----:B------:R-:W5:Y:S01]  /*0b10*/  @!P5 LDG.E.64 R4, desc[UR8][R16.64] ;  /* 0x000000081004d981 */ /* 0x000f62000c1e1b00 */
[----:B------:R-:W-:-:S03]  /*0b20*/  @!P2 IMAD.WIDE.U32 R10, R27, R10, R12 ;  /* 0x0000000a1b0aa225 */ /* 0x000fc600078e000c */
[----:B------:R-:W1:Y:S01]  /*0b30*/  @!P1 LDC.64 R12, c[0x0][0x3f8] ;  /* 0x0000fe00ff0c9b82 */ /* 0x000e620000000a00 */
[----:B------:R-:W-:Y:S01]  /*0b40*/  ISETP.GE.U32.AND P3, PT, R110, UR12, PT ;  /* 0x0000000c6e007c0c */ /* 0x000fe2000bf66070 */
[----:B------:R-:W5:Y:S01]  /*0b50*/  @!P4 LDG.E.64 R78, desc[UR8][R6.64] ;  /* 0x00000008064ec981 */ /* 0x000f62000c1e1b00 */
[----:B------:R-:W-:Y:S01]  /*0b60*/  @!P2 IADD3 R23, PT, PT, R11, R23, RZ ;  /* 0x000000170b17a210 */ /* 0x000fe20007ffe0ff */
[----:B------:R-:W-:Y:S01]  /*0b70*/  @!P0 IMAD R29, R31, R19, R22 ;  /* 0x000000131f1d8224 */ /* 0x000fe200078e0216 */
[----:B------:R-:W-:Y:S01]  /*0b80*/  @!P1 MOV R30, R120 ;  /* 0x00000078001e9202 */ /* 0x000fe20000000f00 */
[----:B------:R-:W5:Y:S01]  /*0b90*/  @!P4 LDG.E.64 R76, desc[UR8][R8.64] ;  /* 0x00000008084cc981 */ /* 0x000f62000c1e1b00 */
[C---:B------:R-:W-:Y:S01]  /*0ba0*/  @!P2 SHF.L.U64.HI R28, R10.reuse, 0x2, R23 ;  /* 0x000000020a1ca819 */ /* 0x040fe20000010217 */
[----:B------:R-:W2:Y:S01]  /*0bb0*/  @!P0 LDC.64 R26, c[0x0][0x398] ;  /* 0x0000e600ff1a8b82 */ /* 0x000ea20000000a00 */
[----:B------:R-:W-:-:S07]  /*0bc0*/  @!P2 SHF.L.U32 R11, R10, 0x2, RZ ;  /* 0x000000020a0ba819 */ /* 0x000fce00000006ff */
[----:B------:R-:W3:Y:S01]  /*0bd0*/  @!P0 LDC.64 R22, c[0x0][0x3a0] ;  /* 0x0000e800ff168b82 */ /* 0x000ee20000000a00 */
[----:B------:R-:W-:Y:S01]  /*0be0*/  @!P2 IADD3 R24, P6, PT, R11, R24, RZ ;  /* 0x000000180b18a210 */ /* 0x000fe20007fde0ff */
[----:B------:R-:W-:Y:S01]  /*0bf0*/  @!P0 IMAD.WIDE.U32 R18, R31, R18, R2 ;  /* 0x000000121f128225 */ /* 0x000fe200078e0002 */
[----:B------:R-:W-:Y:S02]  /*0c00*/  ISETP.GE.AND.EX P3, PT, R92, UR13, PT, P3 ;  /* 0x0000000d5c007c0c */ /* 0x000fe4000bf66330 */
[C---:B------:R-:W-:Y:S02]  /*0c10*/  @!P2 IADD3.X R25, PT, PT, R28.reuse, R25, RZ, P6, !PT ;  /* 0x000000191c19a210 */ /* 0x040fe400037fe4ff */
[----:B0-----:R-:W-:Y:S02]  /*0c20*/  @!P2 IADD3 R10, P6, PT, R11, R20, RZ ;  /* 0x000000140b0aa210 */ /* 0x001fe40007fde0ff */
[----:B------:R-:W-:Y:S01]  /*0c30*/  @!P0 IADD3 R3, PT, PT, R19, R29, RZ ;  /* 0x0000001d13038210 */ /* 0x000fe20007ffe0ff */
[----:B------:R-:W5:Y:S01]  /*0c40*/  @!P2 LDG.E.64 R74, desc[UR8][R24.64] ;  /* 0x00000008184aa981 */ /* 0x000f62000c1e1b00 */
[----:B------:R-:W-:-:S02]  /*0c50*/  @!P2 IADD3.X R11, PT, PT, R28, R21, RZ, P6, !PT ;  /* 0x000000151c0ba210 */ /* 0x000fc400037fe4ff */
[C---:B------:R-:W-:Y:S01]  /*0c60*/  @!P0 SHF.L.U32 R21, R18.reuse, 0x2, RZ ;  /* 0x0000000212158819 */ /* 0x040fe200000006ff */
[----:B------:R-:W0:Y:S01]  /*0c70*/  @!P1 LDC.64 R28, c[0x0][0x3a0] ;  /* 0x0000e800ff1c9b82 */ /* 0x000e220000000a00 */
[----:B------:R-:W-:Y:S01]  /*0c80*/  @!P0 SHF.L.U64.HI R34, R18, 0x2, R3 ;  /* 0x0000000212228819 */ /* 0x000fe20000010203 */
[----:B-1----:R-:W-:Y:S01]  /*0c90*/  @!P1 IMAD R18, R37, R12, RZ ;  /* 0x0000000c25129224 */ /* 0x002fe200078e02ff */
[----:B------:R-:W-:Y:S01]  /*0ca0*/  @!P1 MOV R31, R123 ;  /* 0x0000007b001f9202 */ /* 0x000fe20000000f00 */
[----:B------:R-:W5:Y:S02]  /*0cb0*/  @!P2 LDG.E.64 R72, desc[UR8][R10.64] ;  /* 0x000000080a48a981 */ /* 0x000f64000c1e1b00 */
[----:B------:R-:W-:Y:S02]  /*0cc0*/  @!P1 IMAD R13, R35, R13, R18 ;  /* 0x0000000d230d9224 */ /* 0x000fe400078e0212 */
[----:B------:R-:W1:Y:S01]  /*0cd0*/  @!P3 LDC.64 R32, c[0x0][0x3f8] ;  /* 0x0000fe00ff20bb82 */ /* 0x000e620000000a00 */
[----:B---3--:R-:W-:Y:S01]  /*0ce0*/  @!P0 IADD3 R18, P6, PT, R21, R22, RZ ;  /* 0x0000001615128210 */ /* 0x008fe20007fde0ff */
[----:B------:R-:W-:Y:S01]  /*0cf0*/  @!P1 IMAD.WIDE.U32 R30, R35, R12, R30 ;  /* 0x0000000c231e9225 */ /* 0x000fe200078e001e */
[----:B------:R-:W-:-:S02]  /*0d00*/  MOV R3, RZ ;  /* 0x000000ff00037202 */ /* 0x000fc40000000f00 */
[----:B------:R-:W-:Y:S02]  /*0d10*/  @!P0 IADD3.X R19, PT, PT, R34, R23, RZ, P6, !PT ;  /* 0x0000001722138210 */ /* 0x000fe400037fe4ff */
[----:B--2---:R-:W-:Y:S01]  /*0d20*/  @!P0 IADD3 R12, P6, PT, R21, R26, RZ ;  /* 0x0000001a150c8210 */ /* 0x004fe20007fde0ff */
[----:B------:R-:W2:Y:S01]  /*0d30*/  @!P3 LDC.64 R22, c[0x0][0x3a0] ;  /* 0x0000e800ff16bb82 */ /* 0x000ea20000000a00 */
[----:B------:R-:W-:-:S06]  /*0d40*/  MOV R2, RZ ;  /* 0x000000ff00027202 */ /* 0x000fcc0000000f00 */
[----:B------:R3:W5:Y:S01]  /*0d50*/  @!P5 LDG.E.64 R2, desc[UR8][R14.64] ;  /* 0x000000080e02d981 */ /* 0x000762000c1e1b00 */
[----:B------:R-:W4:Y:S01]  /*0d60*/  @!P1 LDC.64 R20, c[0x0][0x398] ;  /* 0x0000e600ff149b82 */ /* 0x000f220000000a00 */
[----:B------:R-:W-:-:S04]  /*0d70*/  ISETP.GE.U32.AND P5, PT, R109, UR12, PT ;  /* 0x0000000c6d007c0c */ /* 0x000fc8000bfa6070 */
[----:B------:R-:W-:Y:S02]  /*0d80*/  ISETP.GE.AND.EX P5, PT, R91, UR13, PT, P5 ;  /* 0x0000000d5b007c0c */ /* 0x000fe4000bfa6350 */
[----:B---3--:R-:W-:Y:S01]  /*0d90*/  @!P1 IADD3 R15, PT, PT, R31, R13, RZ ;  /* 0x0000000d1f0f9210 */ /* 0x008fe20007ffe0ff */
[----:B-1----:R-:W-:Y:S01]  /*0da0*/  @!P3 IMAD R14, R92, R32, RZ ;  /* 0x000000205c0eb224 */ /* 0x002fe200078e02ff */
[----:B------:R-:W-:Y:S02]  /*0db0*/  @!P0 IADD3.X R13, PT, PT, R34, R27, RZ, P6, !PT ;  /* 0x0000001b220d8210 */ /* 0x000fe400037fe4ff */
[----:B------:R-:W-:Y:S01]  /*0dc0*/  @!P1 SHF.L.U32 R17, R30, 0x2, RZ ;  /* 0x000000021e119819 */ /* 0x000fe200000006ff */
[----:B------:R-:W-:Y:S01]  /*0dd0*/  @!P3 IMAD R35, R110, R33, R14 ;  /* 0x000000216e23b224 */ /* 0x000fe200078e020e */
[----:B------:R-:W-:Y:S02]  /*0de0*/  @!P1 SHF.L.U64.HI R34, R30, 0x2, R15 ;  /* 0x000000021e229819 */ /* 0x000fe4000001020f */
[----:B------:R-:W-:Y:S01]  /*0df0*/  @!P3 MOV R14, R120 ;  /* 0x00000078000eb202 */ /* 0x000fe20000000f00 */
[----:B------:R-:W1:Y:S01]  /*0e00*/  @!P3 LDC.64 R30, c[0x0][0x398] ;  /* 0x0000e600ff1ebb82 */ /* 0x000e620000000a00 */
[----:B------:R-:W-:-:S02]  /*0e10*/  @!P3 MOV R15, R123 ;  /* 0x0000007b000fb202 */ /* 0x000fc40000000f00 */
[----:B----4-:R-:W-:-:S05]  /*0e20*/  @!P1 IADD3 R16, P4, PT, R17, R20, RZ ;  /* 0x0000001411109210 */ /* 0x010fca0007f9e0ff */
[----:B------:R-:W3:Y:S01]  /*0e30*/  @!P5 LDC.64 R26, c[0x0][0x3f8] ;  /* 0x0000fe00ff1adb82 */ /* 0x000ee20000000a00 */
[----:B------:R-:W-:Y:S01]  /*0e40*/  @!P3 IMAD.WIDE.U32 R32, R110, R32, R14 ;  /* 0x000000206e20b225 */ /* 0x000fe200078e000e */
[----:B0-----:R-:W-:Y:S02]  /*0e50*/  @!P1 IADD3 R14, P6, PT, R17, R28, RZ ;  /* 0x0000001c110e9210 */ /* 0x001fe40007fde0ff */
[----:B------:R-:W-:Y:S02]  /*0e60*/  @!P1 IADD3.X R17, PT, PT, R34, R21, RZ, P4, !PT ;  /* 0x0000001522119210 */ /* 0x000fe400027fe4ff */
[----:B------:R-:W-:Y:S02]  /*0e70*/  ISETP.GE.U32.AND P4, PT, R107, UR12, PT ;  /* 0x0000000c6b007c0c */ /* 0x000fe4000bf86070 */
[----:B------:R-:W0:Y:S02]  /*0e80*/  @!P5 LDC.64 R40, c[0x0][0x3a0] ;  /* 0x0000e800ff28db82 */ /* 0x000e240000000a00 */
[----:B------:R-:W-:-:S02]  /*0e90*/  ISETP.GE.AND.EX P4, PT, R89, UR13, PT, P4 ;  /* 0x0000000d59007c0c */ /* 0x000fc4000bf86340 */
[----:B------:R-:W-:Y:S02]  /*0ea0*/  @!P3 IADD3 R15, PT, PT, R33, R35, RZ ;  /* 0x00000023210fb210 */ /* 0x000fe40007ffe0ff */
[C---:B------:R-:W-:Y:S02]  /*0eb0*/  @!P3 SHF.L.U32 R33, R32.reuse, 0x2, RZ ;  /* 0x000000022021b819 */ /* 0x040fe400000006ff */
[----:B------:R-:W-:Y:S02]  /*0ec0*/  @!P3 SHF.L.U64.HI R32, R32, 0x2, R15 ;  /* 0x000000022020b819 */ /* 0x000fe4000001020f */
[----:B------:R-:W-:Y:S02]  /*0ed0*/  @!P1 IADD3.X R15, PT, PT, R34, R29, RZ, P6, !PT ;  /* 0x0000001d220f9210 */ /* 0x000fe400037fe4ff */
[----:B--2---:R-:W-:Y:S01]  /*0ee0*/  @!P3 IADD3 R20, P6, PT, R33, R22, RZ ;  /* 0x000000162114b210 */ /* 0x004fe20007fde0ff */
[----:B------:R-:W2:Y:S03]  /*0ef0*/  @!P5 LDC.64 R34, c[0x0][0x398] ;  /* 0x0000e600ff22db82 */ /* 0x000ea60000000a00 */
[----:B------:R-:W-:Y:S01]  /*0f00*/  @!P3 IADD3.X R21, PT, PT, R32, R23, RZ, P6, !PT ;  /* 0x000000172015b210 */ /* 0x000fe200037fe4ff */
[----:B---3--:R-:W-:Y:S01]  /*0f10*/  @!P5 IMAD R6, R91, R26, RZ ;  /* 0x0000001a5b06d224 */ /* 0x008fe200078e02ff */
[----:B-1----:R-:W-:-:S03]  /*0f20*/  @!P3 IADD3 R22, P6, PT, R33, R30, RZ ;  /* 0x0000001e2116b210 */ /* 0x002fc60007fde0ff */
[----:B------:R-:W1:Y:S01]  /*0f30*/  @!P4 LDC.64 R28, c[0x0][0x3f8] ;  /* 0x0000fe00ff1ccb82 */ /* 0x000e620000000a00 */
[----:B------:R-:W-:Y:S01]  /*0f40*/  @!P3 IADD3.X R23, PT, PT, R32, R31, RZ, P6, !PT ;  /* 0x0000001f2017b210 */ /* 0x000fe200037fe4ff */
[C---:B------:R-:W-:Y:S01]  /*0f50*/  @!P5 IMAD R31, R109.reuse, R27, R6 ;  /* 0x0000001b6d1fd224 */ /* 0x040fe200078e0206 */
[----:B------:R-:W-:Y:S02]  /*0f60*/  @!P5 MOV R6, R120 ;  /* 0x000000780006d202 */ /* 0x000fe40000000f00 */
[----:B------:R-:W-:Y:S02]  /*0f70*/  @!P5 MOV R7, R123 ;  /* 0x0000007b0007d202 */ /* 0x000fe40000000f00 */
[----:B------:R-:W-:Y:S02]  /*0f80*/  ISETP.GE.U32.AND P2, PT, R106, UR12, PT ;  /* 0x0000000c6a007c0c */ /* 0x000fe4000bf46070 */
[----:B------:R-:W-:Y:S01]  /*0f90*/  CS2R R8, SRZ ;  /* 0x0000000000087805 */ /* 0x000fe2000001ff00 */
[----:B------:R-:W3:Y:S01]  /*0fa0*/  @!P4 LDC.64 R38, c[0x0][0x3a0] ;  /* 0x0000e800ff26cb82 */ /* 0x000ee20000000a00 */
[----:B------:R-:W-:Y:S01]  /*0fb0*/  @!P5 IMAD.WIDE.U32 R26, R109, R26, R6 ;  /* 0x0000001a6d1ad225 */ /* 0x000fe200078e0006 */
[----:B------:R-:W-:-:S02]  /*0fc0*/  ISETP.GE.AND.EX P2, PT, R88, UR13, PT, P2 ;  /* 0x0000000d58007c0c */ /* 0x000fc4000bf46320 */
[----:B------:R-:W-:Y:S01]  /*0fd0*/  CS2R R6, SRZ ;  /* 0x0000000000067805 */ /* 0x000fe2000001ff00 */
[----:B------:R4:W5:Y:S01]  /*0fe0*/  @!P0 LDG.E.64 R8, desc[UR8][R12.64] ;  /* 0x000000080c088981 */ /* 0x000962000c1e1b00 */
[----:B------:R-:W-:Y:S02]  /*0ff0*/  @!P5 IADD3 R27, PT, PT, R27, R31, RZ ;  /* 0x0000001f1b1bd210 */ /* 0x000fe40007ffe0ff */
[C---:B------:R-:W-:Y:S02]  /*1000*/  @!P5 SHF.L.U32 R31, R26.reuse, 0x2, RZ ;  /* 0x000000021a1fd819 */ /* 0x040fe400000006ff */
[----:B------:R4:W5:Y:S01]  /*1010*/  @!P0 LDG.E.64 R6, desc[UR8][R18.64] ;  /* 0x0000000812068981 */ /* 0x000962000c1e1b00 */
[----:B------:R-:W-:Y:S02]  /*1020*/  ISETP.GE.U32.AND P0, PT, R105, UR12, PT ;  /* 0x0000000c69007c0c */ /* 0x000fe4000bf06070 */
[----:B------:R-:W-:Y:S02]  /*1030*/  @!P5 SHF.L.U64.HI R30, R26, 0x2, R27 ;  /* 0x000000021a1ed819 */ /* 0x000fe4000001021b */
[----:B0-----:R-:W-:Y:S01]  /*1040*/  @!P5 IADD3 R40, P6, PT, R31, R40, RZ ;  /* 0x000000281f28d210 */ /* 0x001fe20007fde0ff */
[----:B------:R-:W0:Y:S01]  /*1050*/  @!P2 LDC.64 R24, c[0x0][0x3f8] ;  /* 0x0000fe00ff18ab82 */ /* 0x000e220000000a00 */
[----:B-1----:R-:W-:Y:S01]  /*1060*/  @!P4 IMAD R10, R89, R28, RZ ;  /* 0x0000001c590ac224 */ /* 0x002fe200078e02ff */
[----:B------:R-:W-:-:S02]  /*1070*/  ISETP.GE.AND.EX P0, PT, R87, UR13, PT, P0 ;  /* 0x0000000d57007c0c */ /* 0x000fc4000bf06300 */
[----:B------:R-:W-:Y:S02]  /*1080*/  @!P5 IADD3.X R41, PT, PT, R30, R41, RZ, P6, !PT ;  /* 0x000000291e29d210 */ /* 0x000fe400037fe4ff */
[----:B--2---:R-:W-:Y:S01]  /*1090*/  @!P5 IADD3 R34, P6, PT, R31, R34, RZ ;  /* 0x000000221f22d210 */ /* 0x004fe20007fde0ff */
[C---:B------:R-:W-:Y:S01]  /*10a0*/  @!P4 IMAD R31, R107.reuse, R29, R10 ;  /* 0x0000001d6b1fc224 */ /* 0x040fe200078e020a */
[----:B------:R-:W1:Y:S01]  /*10b0*/  @!P4 LDC.64 R26, c[0x0][0x398] ;  /* 0x0000e600ff1acb82 */ /* 0x000e620000000a00 */
[----:B------:R-:W-:Y:S02]  /*10c0*/  @!P4 MOV R10, R120 ;  /* 0x00000078000ac202 */ /* 0x000fe40000000f00 */
[----:B------:R-:W-:Y:S02]  /*10d0*/  @!P4 MOV R11, R123 ;  /* 0x0000007b000bc202 */ /* 0x000fe40000000f00 */
[----:B----4-:R-:W-:Y:S01]  /*10e0*/  CS2R R12, SRZ ;  /* 0x00000000000c7805 */ /* 0x010fe2000001ff00 */
[----:B------:R-:W-:Y:S01]  /*10f0*/  @!P4 IMAD.WIDE.U32 R28, R107, R28, R10 ;  /* 0x0000001c6b1cc225 */ /* 0x000fe200078e000a */
[----:B------:R-:W-:Y:S01]  /*1100*/  CS2R R10, SRZ ;  /* 0x00000000000a7805 */ /* 0x000fe2000001ff00 */
[----:B------:R-:W2:Y:S03]  /*1110*/  @!P0 LDC.64 R18, c[0x0][0x3f8] ;  /* 0x0000fe00ff128b82 */ /* 0x000ea60000000a00 */
[----:B------:R-:W5:Y:S01]  /*1120*/  @!P1 LDG.E.64 R12, desc[UR8][R16.64] ;  /* 0x00000008100c9981 */ /* 0x000f62000c1e1b00 */
[----:B------:R-:W-:-:S03]  /*1130*/  @!P4 IADD3 R31, PT, PT, R29, R31, RZ ;  /* 0x0000001f1d1fc210 */ /* 0x000fc60007ffe0ff */
[----:B------:R4:W5:Y:S01]  /*1140*/  @!P1 LDG.E.64 R10, desc[UR8][R14.64] ;  /* 0x000000080e0a9981 */ /* 0x000962000c1e1b00 */
[----:B------:R-:W-:Y:S02]  /*1150*/  @!P4 SHF.L.U32 R29, R28, 0x2, RZ ;  /* 0x000000021c1dc819 */ /* 0x000fe400000006ff */
[----:B------:R-:W-:Y:S01]  /*1160*/  ISETP.GE.U32.AND P1, PT, R104, UR12, PT ;  /* 0x0000000c68007c0c */ /* 0x000fe2000bf26070 */
[----:B------:R-:W2:Y:S01]  /*1170*/  @!P2 LDC.64 R36, c[0x0][0x3a0] ;  /* 0x0000e800ff24ab82 */ /* 0x000ea20000000a00 */
[----:B------:R-:W-:Y:S02]  /*1180*/  @!P5 IADD3.X R35, PT, PT, R30, R35, RZ, P6, !PT ;  /* 0x000000231e23d210 */ /* 0x000fe400037fe4ff */
[----:B------:R-:W-:Y:S02]  /*1190*/  @!P4 SHF.L.U64.HI R28, R28, 0x2, R31 ;  /* 0x000000021c1cc819 */ /* 0x000fe4000001021f */
[----:B---3--:R-:W-:Y:S02]  /*11a0*/  @!P4 IADD3 R38, P6, PT, R29, R38, RZ ;  /* 0x000000261d26c210 */ /* 0x008fe40007fde0ff */
[----:B------:R-:W-:Y:S01]  /*11b0*/  ISETP.GE.AND.EX P1, PT, R86, UR13, PT, P1 ;  /* 0x0000000d56007c0c */ /* 0x000fe2000bf26310 */
[----:B0-----:R-:W-:Y:S01]  /*11c0*/  @!P2 IMAD R30, R88, R24, RZ ;  /* 0x00000018581ea224 */ /* 0x001fe200078e02ff */
[----:B----4-:R-:W-:Y:S01]  /*11d0*/  @!P2 MOV R14, R120 ;  /* 0x00000078000ea202 */ /* 0x010fe20000000f00 */
[----:B------:R-:W0:Y:S01]  /*11e0*/  @!P2 LDC.64 R32, c[0x0][0x398] ;  /* 0x0000e600ff20ab82 */ /* 0x000e220000000a00 */
[----:B------:R-:W-:-:S02]  /*11f0*/  @!P2 MOV R15, R123 ;  /* 0x0000007b000fa202 */ /* 0x000fc40000000f00 */
[----:B------:R-:W-:Y:S02]  /*1200*/  @!P4 IADD3.X R39, PT, PT, R28, R39, RZ, P6, !PT ;  /* 0x000000271c27c210 */ /* 0x000fe400037fe4ff */
[----:B-1----:R-:W-:Y:S01]  /*1210*/  @!P4 IADD3 R26, P6, PT, R29, R26, RZ ;  /* 0x0000001a1d1ac210 */ /* 0x002fe20007fde0ff */
[C---:B------:R-:W-:Y:S02]  /*1220*/  @!P2 IMAD R29, R106.reuse, R25, R30 ;  /* 0x000000196a1da224 */ /* 0x040fe400078e021e */
[----:B------:R-:W-:Y:S01]  /*1230*/  @!P2 IMAD.WIDE.U32 R24, R106, R24, R14 ;  /* 0x000000186a18a225 */ /* 0x000fe200078e000e */
[----:B------:R-:W1:Y:S01]  /*1240*/  @!P0 LDC.64 R44, c[0x0][0x3a0] ;  /* 0x0000e800ff2c8b82 */ /* 0x000e620000000a00 */
[----:B------:R-:W-:-:S03]  /*1250*/  @!P4 IADD3.X R27, PT, PT, R28, R27, RZ, P6, !PT ;  /* 0x0000001b1c1bc210 */ /* 0x000fc600037fe4ff */
[----:B------:R-:W-:-:S04]  /*1260*/  @!P2 IADD3 R15, PT, PT, R25, R29, RZ ;  /* 0x0000001d190fa210 */ /* 0x000fc80007ffe0ff */
[----:B------:R-:W3:Y:S01]  /*1270*/  @!P0 LDC.64 R42, c[0x0][0x398] ;  /* 0x0000e600ff2a8b82 */ /* 0x000ee20000000a00 */
[----:B--2---:R-:W-:Y:S01]  /*1280*/  @!P0 IMAD R14, R87, R18, RZ ;  /* 0x00000012570e8224 */ /* 0x004fe200078e02ff */
[----:B------:R-:W-:-:S06]  /*1290*/  @!P2 SHF.L.U32 R31, R24, 0x2, RZ ;  /* 0x00000002181fa819 */ /* 0x000fcc00000006ff */
[----:B------:R-:W2:Y:S01]  /*12a0*/  @!P1 LDC.64 R28, c[0x0][0x3f8] ;  /* 0x0000fe00ff1c9b82 */ /* 0x000ea20000000a00 */
[----:B------:R-:W-:Y:S02]  /*12b0*/  @!P2 SHF.L.U64.HI R30, R24, 0x2, R15 ;  /* 0x00000002181ea819 */ /* 0x000fe4000001020f */
[----:B------:R-:W-:Y:S02]  /*12c0*/  @!P0 MOV R24, R120 ;  /* 0x0000007800188202 */ /* 0x000fe40000000f00 */
[----:B------:R-:W-:Y:S01]  /*12d0*/  @!P0 MOV R25, R123 ;  /* 0x0000007b00198202 */ /* 0x000fe20000000f00 */
[C---:B------:R-:W-:Y:S01]  /*12e0*/  @!P0 IMAD R47, R105.reuse, R19, R14 ;  /* 0x00000013692f8224 */ /* 0x040fe200078e020e */
[----:B------:R-:W-:Y:S02]  /*12f0*/  CS2R R14, SRZ ;  /* 0x00000000000e7805 */ /* 0x000fe4000001ff00 */
[----:B------:R-:W-:Y:S01]  /*1300*/  CS2R R16, SRZ ;  /* 0x0000000000107805 */ /* 0x000fe2000001ff00 */
[----:B------:R-:W4:Y:S01]  /*1310*/  @!P1 LDC.64 R54, c[0x0][0x3a0] ;  /* 0x0000e800ff369b82 */ /* 0x000f220000000a00 */
[----:B------:R-:W-:-:S02]  /*1320*/  @!P0 IMAD.WIDE.U32 R18, R105, R18, R24 ;  /* 0x0000001269128225 */ /* 0x000fc400078e0018 */
[----:B------:R2:W5:Y:S03]  /*1330*/  @!P3 LDG.E.64 R14, desc[UR8][R20.64] ;  /* 0x00000008140eb981 */ /* 0x000566000c1e1b00 */
[----:B------:R-:W-:Y:S01]  /*1340*/  @!P0 IADD3 R25, PT, PT, R19, R47, RZ ;  /* 0x0000002f13198210 */ /* 0x000fe20007ffe0ff */
[----:B------:R2:W5:Y:S01]  /*1350*/  @!P3 LDG.E.64 R16, desc[UR8][R22.64] ;  /* 0x000000081610b981 */ /* 0x000562000c1e1b00 */
[C---:B------:R-:W-:Y:S01]  /*1360*/  @!P2 IADD3 R36, P3, PT, R31.reuse, R36, RZ ;  /* 0x000000241f24a210 */ /* 0x040fe20007f7e0ff */
[----:B------:R-:W4:Y:S01]  /*1370*/  @!P1 LDC.64 R48, c[0x0][0x398] ;  /* 0x0000e600ff309b82 */ /* 0x000f220000000a00 */
[----:B------:R-:W-:Y:S02]  /*1380*/  @!P0 SHF.L.U32 R19, R18, 0x2, RZ ;  /* 0x0000000212138819 */ /* 0x000fe400000006ff */
[----:B0-----:R-:W-:Y:S02]  /*1390*/  @!P2 IADD3 R32, P6, PT, R31, R32, RZ ;  /* 0x000000201f20a210 */ /* 0x001fe40007fde0ff */
[----:B------:R-:W-:-:S02]  /*13a0*/  @!P2 IADD3.X R37, PT, PT, R30, R37, RZ, P3, !PT ;  /* 0x000000251e25a210 */ /* 0x000fc40001ffe4ff */
[----:B------:R-:W-:Y:S02]  /*13b0*/  @!P0 SHF.L.U64.HI R18, R18, 0x2, R25 ;  /* 0x0000000212128819 */ /* 0x000fe40000010219 */
[C---:B-1----:R-:W-:Y:S02]  /*13c0*/  @!P0 IADD3 R44, P3, PT, R19.reuse, R44, RZ ;  /* 0x0000002c132c8210 */ /* 0x042fe40007f7e0ff */
[----:B------:R-:W-:Y:S02]  /*13d0*/  @!P2 IADD3.X R33, PT, PT, R30, R33, RZ, P6, !PT ;  /* 0x000000211e21a210 */ /* 0x000fe400037fe4ff */
[----:B---3--:R-:W-:Y:S01]  /*13e0*/  @!P0 IADD3 R42, P6, PT, R19, R42, RZ ;  /* 0x0000002a132a8210 */ /* 0x008fe20007fde0ff */
[----:B--2---:R-:W-:Y:S01]  /*13f0*/  @!P1 IMAD R19, R86, R28, RZ ;  /* 0x0000001c56139224 */ /* 0x004fe200078e02ff */
[----:B------:R-:W-:Y:S02]  /*1400*/  @!P0 IADD3.X R45, PT, PT, R18, R45, RZ, P3, !PT ;  /* 0x0000002d122d8210 */ /* 0x000fe40001ffe4ff */
[----:B------:R-:W-:Y:S01]  /*1410*/  ISETP.GE.U32.AND P3, PT, R103, UR12, PT ;  /* 0x0000000c67007c0c */ /* 0x000fe2000bf66070 */
[----:B------:R-:W-:Y:S01]  /*1420*/  @!P1 IMAD R25, R104, R29, R19 ;  /* 0x0000001d68199224 */ /* 0x000fe200078e0213 */
[----:B------:R-:W-:-:S02]  /*1430*/  @!P0 IADD3.X R43, PT, PT, R18, R43, RZ, P6, !PT ;  /* 0x0000002b122b8210 */ /* 0x000fc400037fe4ff */
[----:B------:R-:W-:Y:S02]  /*1440*/  CS2R R18, SRZ ;  /* 0x0000000000127805 */ /* 0x000fe4000001ff00 */
[----:B------:R-:W-:Y:S02]  /*1450*/  CS2R R20, SRZ ;  /* 0x0000000000147805 */ /* 0x000fe4000001ff00 */
[----:B------:R-:W-:Y:S02]  /*1460*/  ISETP.GE.AND.EX P3, PT, R85, UR13, PT, P3 ;  /* 0x0000000d55007c0c */ /* 0x000fe4000bf66330 */
[----:B------:R-:W5:Y:S04]  /*1470*/  @!P5 LDG.E.64 R18, desc[UR8][R40.64] ;  /* 0x000000082812d981 */ /* 0x000f68000c1e1b00 */
[----:B------:R0:W5:Y:S01]  /*1480*/  @!P5 LDG.E.64 R20, desc[UR8][R34.64] ;  /* 0x000000082214d981 */ /* 0x000162000c1e1b00 */
[----:B------:R-:W-:-:S02]  /*1490*/  ISETP.GE.U32.AND P5, PT, R102, UR12, PT ;  /* 0x0000000c66007c0c */ /* 0x000fc4000bfa6070 */
[----:B------:R-:W-:Y:S02]  /*14a0*/  @!P1 MOV R22, R120 ;  /* 0x0000007800169202 */ /* 0x000fe40000000f00 */
[----:B------:R-:W-:Y:S02]  /*14b0*/  @!P1 MOV R23, R123 ;  /* 0x0000007b00179202 */ /* 0x000fe40000000f00 */
[----:B------:R-:W1:Y:S01]  /*14c0*/  @!P3 LDC.64 R30, c[0x0][0x3f8] ;  /* 0x0000fe00ff1ebb82 */ /* 0x000e620000000a00 */
[----:B------:R-:W-:Y:S01]  /*14d0*/  ISETP.GE.AND.EX P5, PT, R84, UR13, PT, P5 ;  /* 0x0000000d54007c0c */ /* 0x000fe2000bfa6350 */
[----:B------:R-:W-:-:S05]  /*14e0*/  @!P1 IMAD.WIDE.U32 R28, R104, R28, R22 ;  /* 0x0000001c681c9225 */ /* 0x000fca00078e0016 */
[----:B------:R-:W-:Y:S02]  /*14f0*/  @!P1 IADD3 R29, PT, PT, R29, R25, RZ ;  /* 0x000000191d1d9210 */ /* 0x000fe40007ffe0ff */
[----:B------:R-:W-:-:S05]  /*1500*/  CS2R R24, SRZ ;  /* 0x0000000000187805 */ /* 0x000fca000001ff00 */
[----:B0-----:R-:W0:Y:S01]  /*1510*/  @!P5 LDC.64 R34, c[0x0][0x3f8] ;  /* 0x0000fe00ff22db82 */ /* 0x001e220000000a00 */
[----:B------:R-:W-:Y:S01]  /*1520*/  CS2R R22, SRZ ;  /* 0x0000000000167805 */ /* 0x000fe2000001ff00 */
[----:B------:R2:W5:Y:S01]  /*1530*/  @!P4 LDG.E.64 R24, desc[UR8][R26.64] ;  /* 0x000000081a18c981 */ /* 0x000562000c1e1b00 */
[C---:B------:R-:W-:Y:S02]  /*1540*/  @!P1 SHF.L.U32 R41, R28.reuse, 0x2, RZ ;  /* 0x000000021c299819 */ /* 0x040fe400000006ff */
[----:B------:R-:W-:Y:S02]  /*1550*/  @!P1 SHF.L.U64.HI R40, R28, 0x2, R29 ;  /* 0x000000021c289819 */ /* 0x000fe4000001021d */
[----:B------:R-:W-:Y:S02]  /*1560*/  CS2R R28, SRZ ;  /* 0x00000000001c7805 */ /* 0x000fe4000001ff00 */
[----:B----4-:R-:W-:Y:S01]  /*1570*/  @!P1 IADD3 R54, P6, PT, R41, R54, RZ ;  /* 0x0000003629369210 */ /* 0x010fe20007fde0ff */
[----:B------:R3:W5:Y:S01]  /*1580*/  @!P4 LDG.E.64 R22, desc[UR8][R38.64] ;  /* 0x000000082616c981 */ /* 0x000762000c1e1b00 */
[----:B-1----:R-:W-:Y:S01]  /*1590*/  @!P3 IMAD R46, R85, R30, RZ ;  /* 0x0000001e552eb224 */ /* 0x002fe200078e02ff */
[----:B------:R-:W-:-:S02]  /*15a0*/  @!P5 MOV R56, R120 ;  /* 0x000000780038d202 */ /* 0x000fc40000000f00 */
[----:B--2---:R-:W-:Y:S02]  /*15b0*/  CS2R R26, SRZ ;  /* 0x00000000001a7805 */ /* 0x004fe4000001ff00 */
[----:B------:R-:W-:Y:S01]  /*15c0*/  ISETP.GE.U32.AND P4, PT, R108, UR12, PT ;  /* 0x0000000c6c007c0c */ /* 0x000fe2000bf86070 */
[----:B------:R1:W5:Y:S01]  /*15d0*/  @!P2 LDG.E.64 R28, desc[UR8][R32.64] ;  /* 0x00000008201ca981 */ /* 0x000362000c1e1b00 */
[----:B------:R-:W-:Y:S01]  /*15e0*/  @!P1 IADD3.X R55, PT, PT, R40, R55, RZ, P6, !PT ;  /* 0x0000003728379210 */ /* 0x000fe200037fe4ff */
[----:B------:R-:W2:Y:S02]  /*15f0*/  @!P5 LDC.64 R52, c[0x0][0x3a0] ;  /* 0x0000e800ff34db82 */ /* 0x000ea40000000a00 */
[----:B------:R4:W5:Y:S01]  /*1600*/  @!P2 LDG.E.64 R26, desc[UR8][R36.64] ;  /* 0x00000008241aa981 */ /* 0x000962000c1e1b00 */
[----:B------:R-:W-:-:S05]  /*1610*/  ISETP.GE.U32.AND P6, PT, R101, UR12, PT ;  /* 0x0000000c65007c0c */ /* 0x000fca000bfc6070 */
[----:B---3--:R-:W3:Y:S01]  /*1620*/  @!P3 LDC.64 R38, c[0x0][0x398] ;  /* 0x0000e600ff26bb82 */ /* 0x008ee20000000a00 */
[----:B-1----:R-:W-:Y:S02]  /*1630*/  @!P3 MOV R32, R120 ;  /* 0x000000780020b202 */ /* 0x002fe40000000f00 */
[----:B------:R-:W-:-:S05]  /*1640*/  @!P3 MOV R33, R123 ;  /* 0x0000007b0021b202 */ /* 0x000fca0000000f00 */
[----:B----4-:R-:W1:Y:S01]  /*1650*/  @!P3 LDC.64 R36, c[0x0][0x3a0] ;  /* 0x0000e800ff24bb82 */ /* 0x010e620000000a00 */
[----:B------:R-:W-:Y:S02]  /*1660*/  ISETP.GE.AND.EX P2, PT, R90, UR13, PT, P4 ;  /* 0x0000000d5a007c0c */ /* 0x000fe4000bf46340 */
[----:B------:R-:W-:Y:S01]  /*1670*/  @!P1 IADD3 R48, P4, PT, R41, R48, RZ ;  /* 0x0000003029309210 */ /* 0x000fe20007f9e0ff */
[C---:B------:R-:W-:Y:S01]  /*1680*/  @!P3 IMAD R41, R103.reuse, R31, R46 ;  /* 0x0000001f6729b224 */ /* 0x040fe200078e022e */
[----:B------:R-:W-:Y:S01]  /*1690*/  ISETP.GE.AND.EX P6, PT, R0, UR13, PT, P6 ;  /* 0x0000000d00007c0c */ /* 0x000fe2000bfc6360 */
[----:B------:R-:W-:Y:S01]  /*16a0*/  @!P3 IMAD.WIDE.U32 R30, R103, R30, R32 ;  /* 0x0000001e671eb225 */ /* 0x000fe200078e0020 */
[----:B------:R-:W-:Y:S01]  /*16b0*/  @!P5 MOV R57, R123 ;  /* 0x0000007b0039d202 */ /* 0x000fe20000000f00 */
[----:B------:R-:W4:Y:S02]  /*16c0*/  @!P5 LDC.64 R50, c[0x0][0x398] ;  /* 0x0000e600ff32db82 */ /* 0x000f240000000a00 */
[-C--:B0-----:R-:W-:Y:S01]  /*16d0*/  @!P5 IMAD R32, R84, R34.reuse, RZ ;  /* 0x000000225420d224 */ /* 0x081fe200078e02ff */
[----:B------:R-:W-:Y:S01]  /*16e0*/  @!P3 IADD3 R31, PT, PT, R31, R41, RZ ;  /* 0x000000291f1fb210 */ /* 0x000fe20007ffe0ff */
[----:B------:R-:W-:Y:S01]  /*16f0*/  @!P5 IMAD.WIDE.U32 R56, R102, R34, R56 ;  /* 0x000000226638d225 */ /* 0x000fe200078e0038 */
[----:B------:R-:W-:-:S02]  /*1700*/  @!P3 SHF.L.U32 R61, R30, 0x2, RZ ;  /* 0x000000021e3db819 */ /* 0x000fc400000006ff */
[----:B------:R-:W-:Y:S01]  /*1710*/  @!P3 SHF.L.U64.HI R60, R30, 0x2, R31 ;  /* 0x000000021e3cb819 */ /* 0x000fe2000001021f */
[----:B------:R-:W-:Y:S01]  /*1720*/  @!P5 IMAD R47, R102, R35, R32 ;  /* 0x00000023662fd224 */ /* 0x000fe200078e0220 */
[----:B------:R-:W-:Y:S02]  /*1730*/  CS2R R30, SRZ ;  /* 0x00000000001e7805 */ /* 0x000fe4000001ff00 */
[----:B------:R-:W-:Y:S01]  /*1740*/  CS2R R32, SRZ ;  /* 0x0000000000207805 */ /* 0x000fe2000001ff00 */
[----:B------:R-:W0:Y:S01]  /*1750*/  @!P6 LDC.64 R34, c[0x0][0x3f8] ;  /* 0x0000fe00ff22eb82 */ /* 0x000e220000000a00 */
[----:B------:R-:W-:Y:S02]  /*1760*/  @!P5 IADD3 R47, PT, PT, R57, R47, RZ ;  /* 0x0000002f392fd210 */ /* 0x000fe40007ffe0ff */
[----:B------:R-:W-:Y:S01]  /*1770*/  @!P1 IADD3.X R49, PT, PT, R40, R49, RZ, P4, !PT ;  /* 0x0000003128319210 */ /* 0x000fe200027fe4ff */
[----:B------:R3:W5:Y:S01]  /*1780*/  @!P0 LDG.E.64 R30, desc[UR8][R44.64] ;  /* 0x000000082c1e8981 */ /* 0x000762000c1e1b00 */
[----:B-1----:R-:W-:-:S03]  /*1790*/  @!P3 IADD3 R46, P4, PT, R61, R36, RZ ;  /* 0x000000243d2eb210 */ /* 0x002fc60007f9e0ff */
[----:B------:R1:W5:Y:S01]  /*17a0*/  @!P0 LDG.E.64 R32, desc[UR8][R42.64] ;  /* 0x000000082a208981 */ /* 0x000362000c1e1b00 */
[C---:B------:R-:W-:Y:S01]  /*17b0*/  @!P5 SHF.L.U64.HI R58, R56.reuse, 0x2, R47 ;  /* 0x00000002383ad819 */ /* 0x040fe2000001022f */
[----:B------:R-:W2:Y:S01]  /*17c0*/  @!P2 LDC.64 R40, c[0x0][0x3f8] ;  /* 0x0000fe00ff28ab82 */ /* 0x000ea20000000a00 */
[----:B---3--:R-:W-:Y:S02]  /*17d0*/  @!P3 IADD3 R44, P0, PT, R61, R38, RZ ;  /* 0x000000263d2cb210 */ /* 0x008fe40007f1e0ff */
[----:B------:R-:W-:-:S05]  /*17e0*/  @!P5 SHF.L.U32 R61, R56, 0x2, RZ ;  /* 0x00000002383dd819 */ /* 0x000fca00000006ff */
[----:B------:R-:W3:Y:S01]  /*17f0*/  LDC.64 R56, c[0x0][0x3b8] ;  /* 0x0000ee00ff387b82 */ /* 0x000ee20000000a00 */
[----:B0-----:R-:W-:Y:S01]  /*1800*/  @!P6 IMAD R64, R0, R34, RZ ;  /* 0x000000220040e224 */ /* 0x001fe200078e02ff */
[----:B------:R-:W-:-:S03]  /*1810*/  @!P6 MOV R65, R123 ;  /* 0x0000007b0041e202 */ /* 0x000fc60000000f00 */
[C---:B------:R-:W-:Y:S01]  /*1820*/  @!P6 IMAD R71, R101.reuse, R35, R64 ;  /* 0x000000236547e224 */ /* 0x040fe200078e0240 */
[----:B------:R-:W-:Y:S02]  /*1830*/  @!P6 MOV R64, R120 ;  /* 0x000000780040e202 */ /* 0x000fe40000000f00 */
[----:B------:R-:W-:Y:S02]  /*1840*/  @!P3 IADD3.X R47, PT, PT, R60, R37, RZ, P4, !PT ;  /* 0x000000253c2fb210 */ /* 0x000fe400027fe4ff */
[----:B------:R-:W0:Y:S01]  /*1850*/  @!P2 LDC.64 R36, c[0x0][0x3a0] ;  /* 0x0000e800ff24ab82 */ /* 0x000e220000000a00 */
[----:B--2---:R-:W-:Y:S01]  /*1860*/  @!P2 IMAD R38, R90, R40, RZ ;  /* 0x000000285a26a224 */ /* 0x004fe200078e02ff */
[----:B------:R-:W-:Y:S01]  /*1870*/  @!P3 IADD3.X R45, PT, PT, R60, R39, RZ, P0, !PT ;  /* 0x000000273c2db210 */ /* 0x000fe200007fe4ff */
[----:B------:R-:W-:-:S04]  /*1880*/  @!P6 IMAD.WIDE.U32 R64, R101, R34, R64 ;  /* 0x000000226540e225 */ /* 0x000fc800078e0040 */
[----:B---3--:R-:W-:Y:S01]  /*1890*/  IMAD.WIDE R56, R98, 0x8, R56 ;  /* 0x0000000862387825 */ /* 0x008fe200078e0238 */
[C---:B------:R-:W-:Y:S02]  /*18a0*/  @!P5 IADD3 R52, P4, PT, R61.reuse, R52, RZ ;  /* 0x000000343d34d210 */ /* 0x040fe40007f9e0ff */
[----:B----4-:R-:W-:Y:S02]  /*18b0*/  @!P5 IADD3 R50, P0, PT, R61, R50, RZ ;  /* 0x000000323d32d210 */ /* 0x010fe40007f1e0ff */
[----:B------:R2:W3:Y:S01]  /*18c0*/  LDG.E.64 R34, desc[UR8][R56.64] ;  /* 0x0000000838227981 */ /* 0x0004e2000c1e1b00 */
[----:B-1----:R-:W-:Y:S01]  /*18d0*/  @!P2 IMAD R43, R108, R41, R38 ;  /* 0x000000296c2ba224 */ /* 0x002fe200078e0226 */
[----:B------:R-:W-:Y:S01]  /*18e0*/  @!P2 MOV R60, R120 ;  /* 0x00000078003ca202 */ /* 0x000fe20000000f00 */
[----:B------:R-:W2:Y:S01]  /*18f0*/  @!P2 LDC.64 R38, c[0x0][0x398] ;  /* 0x0000e600ff26ab82 */ /* 0x000ea20000000a00 */
[----:B------:R-:W-:Y:S02]  /*1900*/  @!P2 MOV R61, R123 ;  /* 0x0000007b003da202 */ /* 0x000fe40000000f00 */
[----:B------:R-:W-:Y:S01]  /*1910*/  @!P5 IADD3.X R53, PT, PT, R58, R53, RZ, P4, !PT ;  /* 0x000000353a35d210 */ /* 0x000fe200027fe4ff */
[----:B------:R-:W-:-:S04]  /*1920*/  @!P2 IMAD.WIDE.U32 R60, R108, R40, R60 ;  /* 0x000000286c3ca225 */ /* 0x000fc800078e003c */
[----:B------:R-:W1:Y:S01]  /*1930*/  @!P6 LDC.64 R40, c[0x0][0x3a0] ;  /* 0x0000e800ff28eb82 */ /* 0x000e620000000a00 */
[----:B------:R-:W-:Y:S02]  /*1940*/  ISETP.NE.AND P4, PT, RZ, UR10, PT ;  /* 0x0000000aff007c0c */ /* 0x000fe4000bf85270 */
[----:B------:R-:W-:-:S05]  /*1950*/  @!P2 IADD3 R61, PT, PT, R61, R43, RZ ;  /* 0x0000002b3d3da210 */ /* 0x000fca0007ffe0ff */
[----:B------:R-:W4:Y:S01]  /*1960*/  @!P6 LDC.64 R42, c[0x0][0x398] ;  /* 0x0000e600ff2aeb82 */ /* 0x000f220000000a00 */
[----:B------:R-:W-:Y:S02]  /*1970*/  @!P2 SHF.L.U32 R63, R60, 0x2, RZ ;  /* 0x000000023c3fa819 */ /* 0x000fe400000006ff */
[----:B------:R-:W-:Y:S02]  /*1980*/  @!P5 IADD3.X R51, PT, PT, R58, R51, RZ, P0, !PT ;  /* 0x000000333a33d210 */ /* 0x000fe400007fe4ff */
[----:B------:R-:W-:Y:S02]  /*1990*/  @!P2 SHF.L.U64.HI R58, R60, 0x2, R61 ;  /* 0x000000023c3aa819 */ /* 0x000fe4000001023d */
[----:B0-----:R-:W-:Y:S01]  /*19a0*/  @!P2 IADD3 R66, P0, PT, R63, R36, RZ ;  /* 0x000000243f42a210 */ /* 0x001fe20007f1e0ff */
[----:B------:R-:W0:Y:S03]  /*19b0*/  @P4 LDC.64 R60, c[0x0][0x3b0] ;  /* 0x0000ec00ff3c4b82 */ /* 0x000e260000000a00 */
[----:B------:R-:W-:-:S02]  /*19c0*/  @!P2 IADD3.X R67, PT, PT, R58, R37, RZ, P0, !PT ;  /* 0x000000253a43a210 */ /* 0x000fc400007fe4ff */
[----:B--2---:R-:W-:Y:S02]  /*19d0*/  @!P2 IADD3 R56, P0, PT, R63, R38, RZ ;  /* 0x000000263f38a210 */ /* 0x004fe40007f1e0ff */
[----:B------:R-:W-:Y:S02]  /*19e0*/  @!P6 IADD3 R37, PT, PT, R65, R71, RZ ;  /* 0x000000474125e210 */ /* 0x000fe40007ffe0ff */
[----:B------:R-:W-:Y:S02]  /*19f0*/  @!P6 SHF.L.U32 R65, R64, 0x2, RZ ;  /* 0x000000024041e819 */ /* 0x000fe400000006ff */
[----:B------:R-:W-:Y:S02]  /*1a00*/  @!P2 IADD3.X R57, PT, PT, R58, R39, RZ, P0, !PT ;  /* 0x000000273a39a210 */ /* 0x000fe400007fe4ff */
[----:B------:R-:W-:Y:S02]  /*1a10*/  @!P6 SHF.L.U64.HI R36, R64, 0x2, R37 ;  /* 0x000000024024e819 */ /* 0x000fe40000010225 */
[----:B-1----:R-:W-:-:S02]  /*1a20*/  @!P6 IADD3 R58, P0, PT, R65, R40, RZ ;  /* 0x00000028413ae210 */ /* 0x002fc40007f1e0ff */
[----:B------:R-:W-:Y:S02]  /*1a30*/  IADD3 R37, PT, PT, R62, R59, RZ ;  /* 0x0000003b3e257210 */ /* 0x000fe40007ffe0ff */
[C---:B------:R-:W-:Y:S02]  /*1a40*/  @!P6 IADD3.X R59, PT, PT, R36.reuse, R41, RZ, P0, !PT ;  /* 0x00000029243be210 */ /* 0x040fe400007fe4ff */
[----:B----4-:R-:W-:Y:S02]  /*1a50*/  @!P6 IADD3 R64, P0, PT, R65, R42, RZ ;  /* 0x0000002a4140e210 */ /* 0x010fe40007f1e0ff */
[----:B------:R-:W-:Y:S02]  /*1a60*/  CS2R R40, SRZ ;  /* 0x0000000000287805 */ /* 0x000fe4000001ff00 */
[----:B------:R-:W-:Y:S02]  /*1a70*/  @!P6 IADD3.X R65, PT, PT, R36, R43, RZ, P0, !PT ;  /* 0x0000002b2441e210 */ /* 0x000fe400007fe4ff */
[----:B------:R-:W-:Y:S01]  /*1a80*/  CS2R R42, SRZ ;  /* 0x00000000002a7805 */ /* 0x000fe2000001ff00 */
[----:B0-----:R-:W-:Y:S01]  /*1a90*/  @P4 IMAD.WIDE R62, R37, 0x2, R60 ;  /* 0x00000002253e4825 */ /* 0x001fe200078e023c */
[----:B------:R0:W5:Y:S01]  /*1aa0*/  @!P3 LDG.E.64 R40, desc[UR8][R46.64] ;  /* 0x000000082e28b981 */ /* 0x000162000c1e1b00 */
[----:B------:R-:W-:-:S02]  /*1ab0*/  CS2R R38, SRZ ;  /* 0x0000000000267805 */ /* 0x000fc4000001ff00 */
[----:B------:R-:W-:Y:S01]  /*1ac0*/  IMAD.WIDE R68, R37, 0x2, R68 ;  /* 0x0000000225447825 */ /* 0x000fe200078e0244 */
[----:B------:R1:W5:Y:S01]  /*1ad0*/  @!P3 LDG.E.64 R42, desc[UR8][R44.64] ;  /* 0x000000082c2ab981 */ /* 0x000362000c1e1b00 */
[----:B------:R-:W-:-:S03]  /*1ae0*/  CS2R R36, SRZ ;  /* 0x0000000000247805 */ /* 0x000fc6000001ff00 */
        /* <DEDUP_REMOVED lines=8> */
[----:B------:R-:W4:Y:S01]  /*1b70*/  @P4 LDG.E.U16 R61, desc[UR8][R62.64] ;  /* 0x000000083e3d4981 */ /* 0x000f22000c1e1500 */
[----:B-1----:R-:W-:-:S03]  /*1b80*/  CS2R R50, SRZ ;  /* 0x0000000000327805 */ /* 0x002fc6000001ff00 */
[----:B------:R-:W4:Y:S01]  /*1b90*/  LDG.E.U16 R113, desc[UR8][R68.64] ;  /* 0x0000000844717981 */ /* 0x000f22000c1e1500 */
[----:B--2---:R-:W-:-:S03]  /*1ba0*/  CS2R R52, SRZ ;  /* 0x0000000000347805 */ /* 0x004fc6000001ff00 */
[----:B------:R3:W2:Y:S04]  /*1bb0*/  LDG.E.U16 R60, desc[UR8][R68.64+0x2] ;  /* 0x00000208443c7981 */ /* 0x0006a8000c1e1500 */
[----:B------:R0:W2:Y:S04]  /*1bc0*/  @P4 LDG.E.U16 R62, desc[UR8][R62.64+0x2] ;  /* 0x000002083e3e4981 */ /* 0x0000a8000c1e1500 */
[----:B------:R1:W5:Y:S04]  /*1bd0*/  @!P2 LDG.E.64 R48, desc[UR8][R66.64] ;  /* 0x000000084230a981 */ /* 0x000368000c1e1b00 */
[----:B------:R1:W5:Y:S04]  /*1be0*/  @!P2 LDG.E.64 R50, desc[UR8][R56.64] ;  /* 0x000000083832a981 */ /* 0x000368000c1e1b00 */
[----:B------:R1:W5:Y:S04]  /*1bf0*/  @!P6 LDG.E.64 R52, desc[UR8][R58.64] ;  /* 0x000000083a34e981 */ /* 0x000368000c1e1b00 */
[----:B------:R1:W5:Y:S01]  /*1c00*/  @!P6 LDG.E.64 R54, desc[UR8][R64.64] ;  /* 0x000000084036e981 */ /* 0x000362000c1e1b00 */
[----:B------:R-:W-:Y:S01]  /*1c10*/  MOV R115, 0x3f800000 ;  /* 0x3f80000000737802 */ /* 0x000fe20000000f00 */
[----:B------:R-:W-:Y:S01]  /*1c20*/  UISETP.NE.AND UP0, UPT, UR10, URZ, UPT ;  /* 0x000000ff0a00728c */ /* 0x000fe2000bf05270 */
[----:B------:R-:W-:-:S02]  /*1c30*/  MOV R116, RZ ;  /* 0x000000ff00747202 */ /* 0x000fc40000000f00 */
[----:B------:R-:W-:Y:S01]  /*1c40*/  MOV R114, RZ ;  /* 0x000000ff00727202 */ /* 0x000fe20000000f00 */
[----:B---3--:R-:W-:-:S05]  /*1c50*/  FFMA.FTZ R68, -R34, R34, R35 ;  /* 0x0000002222447223 */ /* 0x008fca0000010123 */
[----:B------:R-:W-:-:S13]  /*1c60*/  FSETP.GTU.FTZ.AND P0, PT, R68, RZ, PT ;  /* 0x000000ff4400720b */ /* 0x000fda0003f1c000 */
[----:B0-----:R-:W0:Y:S02]  /*1c70*/  @P0 LDC R63, c[0x0][0x3c0] ;  /* 0x0000f000ff3f0b82 */ /* 0x001e240000000800 */
[----:B0-----:R-:W-:-:S04]  /*1c80*/  @P0 FADD.FTZ R63, R68, R63 ;  /* 0x0000003f443f0221 */ /* 0x001fc80000010000 */
[----:B------:R1:W0:Y:S01]  /*1c90*/  @P0 MUFU.RSQ R115, R63 ;  /* 0x0000003f00730308 */ /* 0x0002220000001400 */
[----:B----4-:R-:W-:Y:S02]  /*1ca0*/  @P4 SHF.L.U32 R116, R61, 0x10, RZ ;  /* 0x000000103d744819 */ /* 0x010fe400000006ff */
[----:B------:R-:W-:Y:S02]  /*1cb0*/  SHF.L.U32 R113, R113, 0x10, RZ ;  /* 0x0000001071717819 */ /* 0x000fe400000006ff */
[----:B--2---:R-:W-:Y:S02]  /*1cc0*/  SHF.L.U32 R35, R60, 0x10, RZ ;  /* 0x000000103c237819 */ /* 0x004fe400000006ff */
[----:B------:R-:W-:Y:S01]  /*1cd0*/  @P4 SHF.L.U32 R114, R62, 0x10, RZ ;  /* 0x000000103e724819 */ /* 0x000fe200000006ff */
        /* <DEDUP_REMOVED lines=226> */
.L_x_1576:
[C---:B-----5:R-:W-:Y:S01]  /*2b00*/  FADD.FTZ R56, -R34.reuse, R82 ;  /* 0x0000005222387221 */ /* 0x060fe20000010100 */
[C---:B------:R-:W-:Y:S01]  /*2b10*/  FADD.FTZ R68, -R34.reuse, R78 ;  /* 0x0000004e22447221 */ /* 0x040fe20000010100 */
[C---:B------:R-:W-:Y:S01]  /*2b20*/  FADD.FTZ R64, -R34.reuse, R79 ;  /* 0x0000004f22407221 */ /* 0x040fe20000010100 */
[----:B------:R-:W-:Y:S01]  /*2b30*/  FADD.FTZ R118, -R34, R6 ;  /* 0x0000000622767221 */ /* 0x000fe20000010100 */
[-C--:B------:R-:W-:Y:S01]  /*2b40*/  FMUL.FTZ R57, R56, R115.reuse ;  /* 0x0000007338397220 */ /* 0x080fe20000410000 */
[----:B------:R-:W-:Y:S01]  /*2b50*/  FADD.FTZ R56, -R34, R83 ;  /* 0x0000005322387221 */ /* 0x000fe20000010100 */
[-C--:B------:R-:W-:Y:S01]  /*2b60*/  FMUL.FTZ R68, R68, R115.reuse ;  /* 0x0000007344447220 */ /* 0x080fe20000410000 */
[----:B------:R-:W-:Y:S01]  /*2b70*/  FMUL.FTZ R65, R64, R115 ;  /* 0x0000007340417220 */ /* 0x000fe20000410000 */
[C-C-:B------:R-:W-:Y:S01]  /*2b80*/  FFMA.FTZ R58, R113.reuse, R57, R116.reuse ;  /* 0x00000039713a7223 */ /* 0x140fe20000010074 */
[----:B------:R-:W-:Y:S01]  /*2b90*/  FMUL.FTZ R56, R56, R115 ;  /* 0x0000007338387220 */ /* 0x000fe20000410000 */
[----:B------:R-:W-:Y:S01]  /*2ba0*/  FFMA.FTZ R62, R113, R68, R116 ;  /* 0x00000044713e7223 */ /* 0x000fe20000010074 */
[C-C-:B------:R-:W-:Y:S01]  /*2bb0*/  FFMA.FTZ R61, R35.reuse, R65, R114.reuse ;  /* 0x00000041233d7223 */ /* 0x140fe20000010072 */
[----:B------:R-:W-:Y:S01]  /*2bc0*/  FMUL.FTZ R60, R58, -1.4426950216293334961 ;  /* 0xbfb8aa3b3a3c7820 */ /* 0x000fe20000410000 */
[----:B------:R-:W-:Y:S01]  /*2bd0*/  FFMA.FTZ R59, R35, R56, R114 ;  /* 0x00000038233b7223 */ /* 0x000fe20000010072 */
[----:B------:R-:W-:Y:S01]  /*2be0*/  FMUL.FTZ R69, R62, -1.4426950216293334961 ;  /* 0xbfb8aa3b3e457820 */ /* 0x000fe20000410000 */
[----:B------:R-:W-:-:S02]  /*2bf0*/  FMUL.FTZ R70, R61, -1.4426950216293334961 ;  /* 0xbfb8aa3b3d467820 */ /* 0x000fc40000410000 */
[----:B------:R-:W-:Y:S01]  /*2c00*/  FMUL.FTZ R63, R59, -1.4426950216293334961 ;  /* 0xbfb8aa3b3b3f7820 */ /* 0x000fe20000410000 */
        /* <DEDUP_REMOVED lines=11> */
[----:B-1----:R-:W-:-:S04]  /*2cc0*/  FADD.FTZ R69, -R67, 1 ;  /* 0x3f80000043457421 */ /* 0x002fc80000010100 */
[----:B------:R-:W-:Y:S01]  /*2cd0*/  FFMA.FTZ R69, R58, R69, 1 ;  /* 0x3f8000003a457423 */ /* 0x000fe20000010045 */
[----:B------:R-:W-:Y:S02]  /*2ce0*/  FMUL.FTZ R58, R80, R67 ;  /* 0x00000043503a7220 */ /* 0x000fe40000410000 */
        /* <DEDUP_REMOVED lines=8> */
[----:B------:R-:W-:Y:S01]  /*2d70*/  FADD.FTZ R66, -R34, R74 ;  /* 0x0000004a22427221 */ /* 0x000fe20000010100 */
[----:B------:R-:W-:Y:S01]  /*2d80*/  FFMA.FTZ R62, R62, R59, 1 ;  /* 0x3f8000003e3e7423 */ /* 0x000fe2000001003b */
[-C--:B------:R-:W-:Y:S02]  /*2d90*/  FMUL.FTZ R59, R118, R115.reuse ;  /* 0x00000073763b7220 */ /* 0x080fe40000410000 */
[----:B------:R-:W-:Y:S01]  /*2da0*/  FMUL.FTZ R66, R66, R115 ;  /* 0x0000007342427220 */ /* 0x000fe20000410000 */
[----:B------:R-:W-:Y:S01]  /*2db0*/  FMUL.FTZ R63, R63, R62 ;  /* 0x0000003e3f3f7220 */ /* 0x000fe20000410000 */
[----:B-1----:R-:W-:Y:S01]  /*2dc0*/  FADD.FTZ R64, -R60, 1 ;  /* 0x3f8000003c407421 */ /* 0x002fe20000010100 */
[----:B------:R-:W-:Y:S01]  /*2dd0*/  FADD.FTZ R62, -R34, R75 ;  /* 0x0000004b223e7221 */ /* 0x000fe20000010100 */
[C-C-:B------:R-:W-:Y:S01]  /*2de0*/  FFMA.FTZ R119, R113.reuse, R66, R116.reuse ;  /* 0x0000004271777223 */ /* 0x140fe20000010074 */
[----:B------:R-:W-:Y:S01]  /*2df0*/  FFMA.FTZ R67, R113, R59, R116 ;  /* 0x0000003b71437223 */ /* 0x000fe20000010074 */
[----:B------:R-:W-:Y:S01]  /*2e00*/  FFMA.FTZ R64, R61, R64, 1 ;  /* 0x3f8000003d407423 */ /* 0x000fe20000010040 */
[----:B------:R-:W-:Y:S01]  /*2e10*/  FMUL.FTZ R61, R62, R115 ;  /* 0x000000733e3d7220 */ /* 0x000fe20000410000 */
[----:B------:R-:W-:Y:S01]  /*2e20*/  FMUL.FTZ R124, R119, -1.4426950216293334961 ;  /* 0xbfb8aa3b777c7820 */ /* 0x000fe20000410000 */
[----:B------:R-:W-:Y:S01]  /*2e30*/  FMUL.FTZ R118, R67, -1.4426950216293334961 ;  /* 0xbfb8aa3b43767820 */ /* 0x000fe20000410000 */
[----:B------:R-:W-:Y:S01]  /*2e40*/  FMUL.FTZ R125, R77, R60 ;  /* 0x0000003c4d7d7220 */ /* 0x000fe20000410000 */
[----:B------:R-:W-:Y:S01]  /*2e50*/  FFMA.FTZ R70, R35, R61, R114 ;  /* 0x0000003d23467223 */ /* 0x000fe20000010072 */
[----:B------:R-:W0:Y:S02]  /*2e60*/  MUFU.EX2 R71, R124 ;  /* 0x0000007c00477308 */ /* 0x000e240000000800 */
[----:B------:R-:W-:Y:S01]  /*2e70*/  FMUL.FTZ R64, R125, R64 ;  /* 0x000000407d407220 */ /* 0x000fe20000410000 */
[----:B------:R-:W-:-:S05]  /*2e80*/  FMUL.FTZ R62, R70, -1.4426950216293334961 ;  /* 0xbfb8aa3b463e7820 */ /* 0x000fca0000410000 */
[----:B------:R-:W1:Y:S08]  /*2e90*/  MUFU.EX2 R118, R118 ;  /* 0x0000007600767308 */ /* 0x000e700000000800 */
[----:B------:R-:W2:Y:S01]  /*2ea0*/  MUFU.EX2 R62, R62 ;  /* 0x0000003e003e7308 */ /* 0x000ea20000000800 */
[----:B0-----:R-:W-:-:S07]  /*2eb0*/  FADD.FTZ R71, R71, 1 ;  /* 0x3f80000047477421 */ /* 0x001fce0000010000 */
[----:B------:R-:W0:Y:S01]  /*2ec0*/  MUFU.RCP R71, R71 ;  /* 0x0000004700477308 */ /* 0x000e220000001000 */
[----:B-1----:R-:W-:Y:S01]  /*2ed0*/  FADD.FTZ R118, R118, 1 ;  /* 0x3f80000076767421 */ /* 0x002fe20000010000 */
[----:B--2---:R-:W-:-:S06]  /*2ee0*/  FADD.FTZ R124, R62, 1 ;  /* 0x3f8000003e7c7421 */ /* 0x004fcc0000010000 */
[----:B------:R-:W1:Y:S01]  /*2ef0*/  MUFU.RCP R62, R124 ;  /* 0x0000007c003e7308 */ /* 0x000e620000001000 */
[----:B0-----:R-:W-:Y:S01]  /*2f00*/  FADD.FTZ R60, -R71, 1 ;  /* 0x3f800000473c7421 */ /* 0x001fe20000010100 */
[----:B------:R-:W-:-:S03]  /*2f10*/  FMUL.FTZ R71, R72, R71 ;  /* 0x0000004748477220 */ /* 0x000fc60000410000 */
[----:B------:R-:W-:Y:S01]  /*2f20*/  FFMA.FTZ R60, R119, R60, 1 ;  /* 0x3f800000773c7423 */ /* 0x000fe2000001003c */
[----:B-1----:R-:W-:Y:S01]  /*2f30*/  FADD.FTZ R119, -R62, 1 ;  /* 0x3f8000003e777421 */ /* 0x002fe20000010100 */
[----:B------:R-:W-:Y:S02]  /*2f40*/  FMUL.FTZ R125, R73, R62 ;  /* 0x0000003e497d7220 */ /* 0x000fe40000410000 */
[----:B------:R-:W-:Y:S01]  /*2f50*/  FMUL.FTZ R62, R71, R60 ;  /* 0x0000003c473e7220 */ /* 0x000fe20000410000 */
[----:B------:R-:W-:Y:S02]  /*2f60*/  FFMA.FTZ R70, R70, R119, 1 ;  /* 0x3f80000046467423 */ /* 0x000fe40000010077 */
[----:B------:R-:W0:Y:S02]  /*2f70*/  MUFU.RCP R119, R118 ;  /* 0x0000007600777308 */ /* 0x000e240000001000 */
[----:B------:R-:W-:Y:S01]  /*2f80*/  FMUL.FTZ R60, R125, R70 ;  /* 0x000000467d3c7220 */ /* 0x000fe20000410000 */
[----:B------:R-:W-:Y:S01]  /*2f90*/  FMUL.FTZ R70, R113, R58 ;  /* 0x0000003a71467220 */ /* 0x000fe20000410000 */
[----:B------:R-:W-:-:S03]  /*2fa0*/  FMUL.FTZ R125, R35, R69 ;  /* 0x00000045237d7220 */ /* 0x000fc60000410000 */
[C---:B------:R-:W-:Y:S01]  /*2fb0*/  FFMA.FTZ R71, R57.reuse, R70, RZ ;  /* 0x0000004639477223 */ /* 0x040fe200000100ff */
[----:B------:R-:W-:Y:S01]  /*2fc0*/  FFMA.FTZ R57, R57, R58, RZ ;  /* 0x0000003a39397223 */ /* 0x000fe200000100ff */
[----:B------:R-:W-:Y:S02]  /*2fd0*/  FADD.FTZ R70, RZ, R70 ;  /* 0x00000046ff467221 */ /* 0x000fe40000010000 */
[----:B------:R-:W-:Y:S01]  /*2fe0*/  FFMA.FTZ R71, R56, R125, R71 ;  /* 0x0000007d38477223 */ /* 0x000fe20000010047 */
[----:B------:R-:W-:Y:S01]  /*2ff0*/  FFMA.FTZ R57, R68, R63, R57 ;  /* 0x0000003f44397223 */ /* 0x000fe20000010039 */
[----:B------:R-:W-:Y:S01]  /*3000*/  FADD.FTZ R70, R125, R70 ;  /* 0x000000467d467221 */ /* 0x000fe20000010000 */
[----:B0-----:R-:W-:Y:S01]  /*3010*/  FADD.FTZ R118, -R119, 1 ;  /* 0x3f80000077767421 */ /* 0x001fe20000010100 */
[----:B------:R-:W-:-:S03]  /*3020*/  FMUL.FTZ R119, R8, R119 ;  /* 0x0000007708777220 */ /* 0x000fc60000410000 */
[----:B------:R-:W-:Y:S01]  /*3030*/  FFMA.FTZ R124, R67, R118, 1 ;  /* 0x3f800000437c7423 */ /* 0x000fe20000010076 */
[----:B------:R-:W-:-:S03]  /*3040*/  FADD.FTZ R118, RZ, R58 ;  /* 0x0000003aff767221 */ /* 0x000fc60000010000 */
[----:B------:R-:W-:Y:S01]  /*3050*/  FMUL.FTZ R58, R119, R124 ;  /* 0x0000007c773a7220 */ /* 0x000fe20000410000 */
[----:B------:R-:W-:Y:S01]  /*3060*/  FADD.FTZ R67, R118, R63 ;  /* 0x0000003f76437221 */ /* 0x000fe20000010000 */
[----:B------:R-:W-:Y:S01]  /*3070*/  FADD.FTZ R118, -R34, R7 ;  /* 0x0000000722767221 */ /* 0x000fe20000010100 */
[----:B------:R-:W-:Y:S02]  /*3080*/  FMUL.FTZ R124, R113, R63 ;  /* 0x0000003f717c7220 */ /* 0x000fe40000410000 */
[----:B------:R-:W-:Y:S01]  /*3090*/  FADD.FTZ R67, R67, R62 ;  /* 0x0000003e43437221 */ /* 0x000fe20000010000 */
[----:B------:R-:W-:Y:S01]  /*30a0*/  FMUL.FTZ R63, R118, R115 ;  /* 0x00000073763f7220 */ /* 0x000fe20000410000 */
[----:B------:R-:W-:Y:S01]  /*30b0*/  FFMA.FTZ R118, R68, R124, R71 ;  /* 0x0000007c44767223 */ /* 0x000fe20000010047 */
[----:B------:R-:W-:Y:S02]  /*30c0*/  FADD.FTZ R70, R70, R124 ;  /* 0x0000007c46467221 */ /* 0x000fe40000010000 */
        /* <DEDUP_REMOVED lines=10> */
[----:B------:R-:W-:Y:S01]  /*3170*/  FADD.FTZ R119, -R34, R11 ;  /* 0x0000000b22777221 */ /* 0x000fe20000010100 */
[----:B------:R-:W-:Y:S01]  /*3180*/  FFMA.FTZ R125, R68, R125, 1 ;  /* 0x3f800000447d7423 */ /* 0x000fe2000001007d */
[----:B------:R-:W-:Y:S01]  /*3190*/  FFMA.FTZ R68, R56, R69, RZ ;  /* 0x0000004538447223 */ /* 0x000fe200000100ff */
[----:B------:R-:W-:Y:S02]  /*31a0*/  FADD.FTZ R69, RZ, R69 ;  /* 0x00000045ff457221 */ /* 0x000fe40000010000 */
[----:B------:R-:W-:Y:S01]  /*31b0*/  FMUL.FTZ R56, R124, R125 ;  /* 0x0000007d7c387220 */ /* 0x000fe20000410000 */
[----:B------:R-:W-:Y:S01]  /*31c0*/  FADD.FTZ R124, -R34, R10 ;  /* 0x0000000a227c7221 */ /* 0x000fe20000010100 */
[----:B------:R-:W-:Y:S01]  /*31d0*/  FADD.FTZ R69, R69, R64 ;  /* 0x0000004045457221 */ /* 0x000fe20000010000 */
[----:B------:R-:W-:-:S02]  /*31e0*/  FFMA.FTZ R68, R65, R64, R68 ;  /* 0x0000004041447223 */ /* 0x000fc40000010044 */
[----:B------:R-:W-:Y:S01]  /*31f0*/  FMUL.FTZ R64, R124, R115 ;  /* 0x000000737c407220 */ /* 0x000fe20000410000 */
[----:B------:R-:W-:Y:S01]  /*3200*/  FADD.FTZ R69, R69, R60 ;  /* 0x0000003c45457221 */ /* 0x000fe20000010000 */
[----:B------:R-:W-:Y:S02]  /*3210*/  FFMA.FTZ R68, R61, R60, R68 ;  /* 0x0000003c3d447223 */ /* 0x000fe40000010044 */
        /* <DEDUP_REMOVED lines=9> */
[----:B------:R-:W-:-:S03]  /*32b0*/  FADD.FTZ R125, -R34, R2 ;  /* 0x00000002227d7221 */ /* 0x000fc60000010100 */
[----:B------:R-:W-:Y:S01]  /*32c0*/  FMUL.FTZ R65, R65, R118 ;  /* 0x0000007641417220 */ /* 0x000fe20000410000 */
[-C--:B------:R-:W-:Y:S01]  /*32d0*/  FFMA.FTZ R118, R66, R62.reuse, R57 ;  /* 0x0000003e42767223 */ /* 0x080fe20000010039 */
[----:B------:R-:W-:Y:S01]  /*32e0*/  FMUL.FTZ R57, R113, R62 ;  /* 0x0000003e71397220 */ /* 0x000fe20000410000 */
[----:B------:R-:W-:-:S03]  /*32f0*/  FMUL.FTZ R62, R119, R115 ;  /* 0x00000073773e7220 */ /* 0x000fc60000410000 */
        /* <DEDUP_REMOVED lines=22> */
[----:B------:R-:W-:Y:S02]  /*3460*/  FADD.FTZ R119, -R34, R3 ;  /* 0x0000000322777221 */ /* 0x000fe40000010100 */
[----:B------:R-:W-:Y:S01]  /*3470*/  FFMA.FTZ R70, R71, R70, 1 ;  /* 0x3f80000047467423 */ /* 0x000fe20000010046 */
[----:B------:R-:W-:-:S03]  /*3480*/  FMUL.FTZ R71, R113, R58 ;  /* 0x0000003a71477220 */ /* 0x000fc60000410000 */
[----:B------:R-:W-:Y:S01]  /*3490*/  FMUL.FTZ R57, R57, R70 ;  /* 0x0000004639397220 */ /* 0x000fe20000410000 */
[----:B------:R-:W-:Y:S01]  /*34a0*/  FADD.FTZ R70, R67, R58 ;  /* 0x0000003a43467221 */ /* 0x000fe20000010000 */
[----:B------:R-:W-:Y:S01]  /*34b0*/  FFMA.FTZ R67, R59, R58, R118 ;  /* 0x0000003a3b437223 */ /* 0x000fe20000010076 */
[----:B------:R-:W-:Y:S01]  /*34c0*/  FMUL.FTZ R58, R119, R115 ;  /* 0x00000073773a7220 */ /* 0x000fe20000410000 */
[----:B------:R-:W-:Y:S01]  /*34d0*/  FFMA.FTZ R124, R59, R71, R124 ;  /* 0x000000473b7c7223 */ /* 0x000fe2000001007c */
        /* <DEDUP_REMOVED lines=20> */
[----:B0-----:R-:W-:Y:S01]  /*3620*/  FADD.FTZ R124, R68, 1 ;  /* 0x3f800000447c7421 */ /* 0x001fe20000010000 */
[----:B------:R-:W-:-:S05]  /*3630*/  FMUL.FTZ R68, R113, R65 ;  /* 0x0000004171447220 */ /* 0x000fca0000410000 */
[----:B------:R-:W0:Y:S01]  /*3640*/  MUFU.RCP R63, R124 ;  /* 0x0000007c003f7308 */ /* 0x000e220000001000 */
[----:B------:R-:W-:Y:S01]  /*3650*/  FFMA.FTZ R119, R64, R68, R119 ;  /* 0x0000004440777223 */ /* 0x000fe20000010077 */
[----:B0-----:R-:W-:-:S04]  /*3660*/  FADD.FTZ R125, -R63, 1 ;  /* 0x3f8000003f7d7421 */ /* 0x001fc80000010100 */
[----:B------:R-:W-:Y:S01]  /*3670*/  FFMA.FTZ R125, R56, R125, 1 ;  /* 0x3f800000387d7423 */ /* 0x000fe2000001007d */
[----:B------:R-:W-:Y:S01]  /*3680*/  FMUL.FTZ R56, R16, R63 ;  /* 0x0000003f10387220 */ /* 0x000fe20000410000 */
[----:B------:R-:W-:Y:S01]  /*3690*/  FFMA.FTZ R63, R64, R65, R67 ;  /* 0x00000041403f7223 */ /* 0x000fe20000010043 */
[----:B------:R-:W-:Y:S01]  /*36a0*/  FADD.FTZ R67, R118, R68 ;  /* 0x0000004476437221 */ /* 0x000fe20000010000 */
[----:B------:R-:W-:Y:S01]  /*36b0*/  FADD.FTZ R118, R69, R66 ;  /* 0x0000004245767221 */ /* 0x000fe20000010000 */
[----:B------:R-:W-:Y:S01]  /*36c0*/  FMUL.FTZ R56, R56, R125 ;  /* 0x0000007d38387220 */ /* 0x000fe20000410000 */
        /* <DEDUP_REMOVED lines=13> */
[----:B------:R-:W-:Y:S01]  /*37a0*/  FMUL.FTZ R68, R35, R66 ;  /* 0x0000004223447220 */ /* 0x000fe20000410000 */
[----:B------:R-:W-:-:S03]  /*37b0*/  FMUL.FTZ R66, R124, R115 ;  /* 0x000000737c427220 */ /* 0x000fc60000410000 */
[----:B------:R-:W-:Y:S01]  /*37c0*/  FFMA.FTZ R119, R62, R68, R119 ;  /* 0x000000443e777223 */ /* 0x000fe20000010077 */
[----:B------:R-:W-:Y:S01]  /*37d0*/  FFMA.FTZ R71, R113, R66, R116 ;  /* 0x0000004271477223 */ /* 0x000fe20000010074 */
[----:B------:R-:W-:Y:S01]  /*37e0*/  FADD.FTZ R62, R68, R67 ;  /* 0x00000043443e7221 */ /* 0x000fe20000010000 */
[----:B------:R-:W-:Y:S01]  /*37f0*/  FADD.FTZ R67, R70, R57 ;  /* 0x0000003946437221 */ /* 0x000fe20000010000 */
[----:B------:R-:W-:Y:S01]  /*3800*/  FFMA.FTZ R70, R60, R57, R63 ;  /* 0x000000393c467223 */ /* 0x000fe2000001003f */
[----:B------:R-:W-:Y:S02]  /*3810*/  FMUL.FTZ R124, R71, -1.4426950216293334961 ;  /* 0xbfb8aa3b477c7820 */ /* 0x000fe40000410000 */
[----:B------:R-:W-:-:S04]  /*3820*/  FADD.FTZ R67, R67, R56 ;  /* 0x0000003843437221 */ /* 0x000fc80000010000 */
[----:B------:R-:W0:Y:S02]  /*3830*/  MUFU.EX2 R124, R124 ;  /* 0x0000007c007c7308 */ /* 0x000e240000000800 */
[----:B0-----:R-:W-:Y:S01]  /*3840*/  FADD.FTZ R125, R124, 1 ;  /* 0x3f8000007c7d7421 */ /* 0x001fe20000010000 */
[----:B------:R-:W-:-:S04]  /*3850*/  FMUL.FTZ R124, R113, R57 ;  /* 0x00000039717c7220 */ /* 0x000fc80000410000 */
[----:B------:R-:W-:Y:S01]  /*3860*/  FFMA.FTZ R119, R60, R124, R119 ;  /* 0x0000007c3c777223 */ /* 0x000fe20000010077 */
[----:B------:R-:W0:Y:S02]  /*3870*/  MUFU.RCP R125, R125 ;  /* 0x0000007d007d7308 */ /* 0x000e240000001000 */
[----:B0-----:R-:W-:-:S04]  /*3880*/  FADD.FTZ R68, -R125, 1 ;  /* 0x3f8000007d447421 */ /* 0x001fc80000010100 */
[----:B------:R-:W-:Y:S01]  /*3890*/  FFMA.FTZ R71, R71, R68, 1 ;  /* 0x3f80000047477423 */ /* 0x000fe20000010044 */
[----:B------:R-:W-:-:S04]  /*38a0*/  FMUL.FTZ R68, R20, R125 ;  /* 0x0000007d14447220 */ /* 0x000fc80000410000 */
[----:B------:R-:W-:Y:S01]  /*38b0*/  FMUL.FTZ R68, R68, R71 ;  /* 0x0000004744447220 */ /* 0x000fe20000410000 */
[----:B------:R-:W-:-:S03]  /*38c0*/  FADD.FTZ R71, -R34, R19 ;  /* 0x0000001322477221 */ /* 0x000fc60000010100 */
[----:B------:R-:W-:Y:S01]  /*38d0*/  FADD.FTZ R67, R67, R68 ;  /* 0x0000004443437221 */ /* 0x000fe20000010000 */
[----:B------:R-:W-:Y:S01]  /*38e0*/  FMUL.FTZ R57, R71, R115 ;  /* 0x0000007347397220 */ /* 0x000fe20000410000 */
[----:B------:R-:W-:Y:S01]  /*38f0*/  FADD.FTZ R71, R62, R124 ;  /* 0x0000007c3e477221 */ /* 0x000fe20000010000 */
[C---:B------:R-:W-:Y:S02]  /*3900*/  FMUL.FTZ R124, R35.reuse, R59 ;  /* 0x0000003b237c7220 */ /* 0x040fe40000410000 */
[----:B------:R-:W-:Y:S02]  /*3910*/  FFMA.FTZ R60, R35, R57, R114 ;  /* 0x00000039233c7223 */ /* 0x000fe40000010072 */
[----:B------:R-:W-:Y:S02]  /*3920*/  FADD.FTZ R71, R124, R71 ;  /* 0x000000477c477221 */ /* 0x000fe40000010000 */
        /* <DEDUP_REMOVED lines=8> */
[----:B------:R-:W-:Y:S02]  /*39b0*/  FADD.FTZ R118, -R34, R48 ;  /* 0x0000003022767221 */ /* 0x000fe40000010100 */
[----:B------:R-:W-:Y:S01]  /*39c0*/  FMUL.FTZ R60, R60, R62 ;  /* 0x0000003e3c3c7220 */ /* 0x000fe20000410000 */
[----:B------:R-:W-:Y:S01]  /*39d0*/  FFMA.FTZ R62, R58, R59, R69 ;  /* 0x0000003b3a3e7223 */ /* 0x000fe20000010045 */
[----:B------:R-:W-:Y:S01]  /*39e0*/  FMUL.FTZ R59, R118, R115 ;  /* 0x00000073763b7220 */ /* 0x000fe20000410000 */
[----:B------:R-:W-:Y:S01]  /*39f0*/  FFMA.FTZ R118, R58, R124, R119 ;  /* 0x0000007c3a767223 */ /* 0x000fe20000010077 */
[----:B------:R-:W-:Y:S01]  /*3a00*/  FADD.FTZ R63, R63, R64 ;  /* 0x000000403f3f7221 */ /* 0x000fe20000010000 */
[----:B------:R-:W-:Y:S01]  /*3a10*/  FFMA.FTZ R62, R65, R64, R62 ;  /* 0x00000040413e7223 */ /* 0x000fe2000001003e */
[----:B------:R-:W-:-:S04]  /*3a20*/  FFMA.FTZ R58, R113, R59, R116 ;  /* 0x0000003b713a7223 */ /* 0x000fc80000010074 */
[----:B------:R-:W-:-:S06]  /*3a30*/  FMUL.FTZ R119, R58, -1.4426950216293334961 ;  /* 0xbfb8aa3b3a777820 */ /* 0x000fcc0000410000 */
[----:B------:R-:W0:Y:S02]  /*3a40*/  MUFU.EX2 R119, R119 ;  /* 0x0000007700777308 */ /* 0x000e240000000800 */
[----:B0-----:R-:W-:Y:S01]  /*3a50*/  FADD.FTZ R125, R119, 1 ;  /* 0x3f800000777d7421 */ /* 0x001fe20000010000 */
[----:B------:R-:W-:-:S05]  /*3a60*/  FMUL.FTZ R119, R113, R56 ;  /* 0x0000003871777220 */ /* 0x000fca0000410000 */
[----:B------:R0:W1:Y:S01]  /*3a70*/  MUFU.RCP R69, R125 ;  /* 0x0000007d00457308 */ /* 0x0000620000001000 */
[----:B------:R-:W-:Y:S01]  /*3a80*/  FFMA.FTZ R118, R61, R119, R118 ;  /* 0x000000773d767223 */ /* 0x000fe20000010076 */
[----:B------:R-:W-:Y:S01]  /*3a90*/  FADD.FTZ R71, R71, R119 ;  /* 0x0000007747477221 */ /* 0x000fe20000010000 */
[----:B0-----:R-:W-:-:S04]  /*3aa0*/  FMUL.FTZ R125, R35, R64 ;  /* 0x00000040237d7220 */ /* 0x001fc80000410000 */
[----:B------:R-:W-:Y:S01]  /*3ab0*/  FADD.FTZ R71, R125, R71 ;  /* 0x000000477d477221 */ /* 0x000fe20000010000 */
[----:B-1----:R-:W-:-:S04]  /*3ac0*/  FADD.FTZ R124, -R69, 1 ;  /* 0x3f800000457c7421 */ /* 0x002fc80000010100 */
        /* <DEDUP_REMOVED lines=15> */
[----:B------:R-:W-:-:S04]  /*3bc0*/  FADD.FTZ R119, -R34, R22 ;  /* 0x0000001622777221 */ /* 0x000fc80000010100 */
[----:B------:R-:W-:Y:S01]  /*3bd0*/  FMUL.FTZ R64, R119, R115 ;  /* 0x0000007377407220 */ /* 0x000fe20000410000 */
[----:B------:R-:W-:-:S03]  /*3be0*/  FFMA.FTZ R119, R65, R125, R118 ;  /* 0x0000007d41777223 */ /* 0x000fc60000010076 */
[----:B------:R-:W-:-:S04]  /*3bf0*/  FFMA.FTZ R65, R113, R64, R116 ;  /* 0x0000004071417223 */ /* 0x000fc80000010074 */
[----:B------:R-:W-:-:S06]  /*3c00*/  FMUL.FTZ R118, R65, -1.4426950216293334961 ;  /* 0xbfb8aa3b41767820 */ /* 0x000fcc0000410000 */
[----:B------:R-:W0:Y:S02]  /*3c10*/  MUFU.EX2 R118, R118 ;  /* 0x0000007600767308 */ /* 0x000e240000000800 */
[----:B0-----:R-:W-:Y:S01]  /*3c20*/  FADD.FTZ R124, R118, 1 ;  /* 0x3f800000767c7421 */ /* 0x001fe20000010000 */
[----:B------:R-:W-:-:S05]  /*3c30*/  FMUL.FTZ R118, R113, R68 ;  /* 0x0000004471767220 */ /* 0x000fca0000410000 */
[----:B------:R0:W1:Y:S01]  /*3c40*/  MUFU.RCP R70, R124 ;  /* 0x0000007c00467308 */ /* 0x0000620000001000 */
[----:B------:R-:W-:Y:S01]  /*3c50*/  FADD.FTZ R71, R71, R118 ;  /* 0x0000007647477221 */ /* 0x000fe20000010000 */
[----:B0-----:R-:W-:Y:S01]  /*3c60*/  FFMA.FTZ R124, R66, R118, R119 ;  /* 0x00000076427c7223 */ /* 0x001fe20000010077 */
        /* <DEDUP_REMOVED lines=18> */
[----:B------:R-:W-:Y:S01]  /*3d90*/  FADD.FTZ R118, R63, R60 ;  /* 0x0000003c3f767221 */ /* 0x000fe20000010000 */
[----:B------:R-:W-:Y:S01]  /*3da0*/  FFMA.FTZ R63, R57, R60, R62 ;  /* 0x0000003c393f7223 */ /* 0x000fe2000001003e */
[----:B------:R-:W-:Y:S01]  /*3db0*/  FMUL.FTZ R60, R119, R115 ;  /* 0x00000073773c7220 */ /* 0x000fe20000410000 */
[----:B------:R-:W-:Y:S01]  /*3dc0*/  FFMA.FTZ R124, R57, R69, R124 ;  /* 0x00000045397c7223 */ /* 0x000fe2000001007c */
[----:B------:R-:W-:Y:S01]  /*3dd0*/  FADD.FTZ R71, R69, R71 ;  /* 0x0000004745477221 */ /* 0x000fe20000010000 */
[C---:B------:R-:W-:Y:S01]  /*3de0*/  FMUL.FTZ R69, R113.reuse, R58 ;  /* 0x0000003a71457220 */ /* 0x040fe20000410000 */
[----:B------:R-:W-:Y:S01]  /*3df0*/  FFMA.FTZ R57, R113, R60, R116 ;  /* 0x0000003c71397223 */ /* 0x000fe20000010074 */
[----:B------:R-:W-:Y:S02]  /*3e00*/  FFMA.FTZ R63, R56, R61, R63 ;  /* 0x0000003d383f7223 */ /* 0x000fe4000001003f */
[----:B------:R-:W-:Y:S01]  /*3e10*/  FADD.FTZ R71, R71, R69 ;  /* 0x0000004547477221 */ /* 0x000fe20000010000 */
[----:B------:R-:W-:Y:S01]  /*3e20*/  FMUL.FTZ R125, R57, -1.4426950216293334961 ;  /* 0xbfb8aa3b397d7820 */ /* 0x000fe20000410000 */
[----:B------:R-:W-:-:S05]  /*3e30*/  FFMA.FTZ R63, R68, R66, R63 ;  /* 0x00000042443f7223 */ /* 0x000fca000001003f */
        /* <DEDUP_REMOVED lines=8> */
[----:B------:R-:W-:Y:S01]  /*3ec0*/  FADD.FTZ R62, R67, R58 ;  /* 0x0000003a433e7221 */ /* 0x000fe20000010000 */
        /* <DEDUP_REMOVED lines=62> */
[----:B------:R-:W-:Y:S01]  /*42b0*/  FMUL.FTZ R57, R124, R115 ;  /* 0x000000737c397220 */ /* 0x000fe20000410000 */
[----:B------:R-:W-:Y:S02]  /*42c0*/  FADD.FTZ R69, R69, R56 ;  /* 0x0000003845457221 */ /* 0x000fe40000010000 */
[----:B------:R-:W-:Y:S01]  /*42d0*/  FFMA.FTZ R119, R60, R118, R119 ;  /* 0x000000763c777223 */ /* 0x000fe20000010077 */
[----:B------:R-:W-:Y:S01]  /*42e0*/  FFMA.FTZ R60, R35, R57, R114 ;  /* 0x00000039233c7223 */ /* 0x000fe20000010072 */
[----:B------:R-:W-:Y:S01]  /*42f0*/  FADD.FTZ R71, R71, R118 ;  /* 0x0000007647477221 */ /* 0x000fe20000010000 */
[----:B------:R-:W-:Y:S01]  /*4300*/  FADD.FTZ R118, -R34, R40 ;  /* 0x0000002822767221 */ /* 0x000fe20000010100 */
        /* <DEDUP_REMOVED lines=20> */
[----:B0-----:R-:W-:Y:S01]  /*4450*/  FADD.FTZ R125, R119, 1 ;  /* 0x3f800000777d7421 */ /* 0x001fe20000010000 */
[----:B------:R-:W-:-:S05]  /*4460*/  FMUL.FTZ R119, R113, R56 ;  /* 0x0000003871777220 */ /* 0x000fca0000410000 */
[----:B------:R-:W0:Y:S01]  /*4470*/  MUFU.RCP R63, R125 ;  /* 0x0000007d003f7308 */ /* 0x000e220000001000 */
[----:B------:R-:W-:Y:S01]  /*4480*/  FFMA.FTZ R118, R61, R119, R118 ;  /* 0x000000773d767223 */ /* 0x000fe20000010076 */
[----:B------:R-:W-:Y:S01]  /*4490*/  FADD.FTZ R71, R71, R119 ;  /* 0x0000007747477221 */ /* 0x000fe20000010000 */
[----:B0-----:R-:W-:-:S04]  /*44a0*/  FADD.FTZ R124, -R63, 1 ;  /* 0x3f8000003f7c7421 */ /* 0x001fc80000010100 */
[----:B------:R-:W-:Y:S01]  /*44b0*/  FFMA.FTZ R124, R58, R124, 1 ;  /* 0x3f8000003a7c7423 */ /* 0x000fe2000001007c */
[----:B------:R-:W-:Y:S01]  /*44c0*/  FMUL.FTZ R58, R42, R63 ;  /* 0x0000003f2a3a7220 */ /* 0x000fe20000410000 */
[----:B------:R-:W-:-:S03]  /*44d0*/  FFMA.FTZ R63, R61, R56, R62 ;  /* 0x000000383d3f7223 */ /* 0x000fc6000001003e */
[----:B------:R-:W-:Y:S01]  /*44e0*/  FMUL.FTZ R58, R58, R124 ;  /* 0x0000007c3a3a7220 */ /* 0x000fe20000410000 */
[----:B------:R-:W-:-:S03]  /*44f0*/  FADD.FTZ R124, -R34, R41 ;  /* 0x00000029227c7221 */ /* 0x000fc60000010100 */
        /* <DEDUP_REMOVED lines=17> */
[-C--:B------:R-:W-:Y:S01]  /*4610*/  FFMA.FTZ R118, R66, R68.reuse, R63 ;  /* 0x0000004442767223 */ /* 0x080fe2000001003f */
[----:B------:R-:W-:Y:S01]  /*4620*/  FMUL.FTZ R124, R64, -1.4426950216293334961 ;  /* 0xbfb8aa3b407c7820 */ /* 0x000fe20000410000 */
[----:B------:R-:W-:-:S04]  /*4630*/  FMUL.FTZ R68, R113, R68 ;  /* 0x0000004471447220 */ /* 0x000fc80000410000 */
[----:B------:R-:W-:Y:S01]  /*4640*/  FADD.FTZ R71, R71, R68 ;  /* 0x0000004447477221 */ /* 0x000fe20000010000 */
[----:B------:R-:W0:Y:S02]  /*4650*/  MUFU.EX2 R124, R124 ;  /* 0x0000007c007c7308 */ /* 0x000e240000000800 */
[----:B0-----:R-:W-:Y:S01]  /*4660*/  FADD.FTZ R125, R124, 1 ;  /* 0x3f8000007c7d7421 */ /* 0x001fe20000010000 */
[----:B------:R-:W-:-:S05]  /*4670*/  FFMA.FTZ R124, R66, R68, R65 ;  /* 0x00000044427c7223 */ /* 0x000fca0000010041 */
[----:B------:R-:W0:Y:S02]  /*4680*/  MUFU.RCP R125, R125 ;  /* 0x0000007d007d7308 */ /* 0x000e240000001000 */
[----:B0-----:R-:W-:-:S04]  /*4690*/  FADD.FTZ R119, -R125, 1 ;  /* 0x3f8000007d777421 */ /* 0x001fc80000010100 */
[----:B------:R-:W-:Y:S01]  /*46a0*/  FFMA.FTZ R119, R64, R119, 1 ;  /* 0x3f80000040777423 */ /* 0x000fe20000010077 */
[----:B------:R-:W-:-:S04]  /*46b0*/  FMUL.FTZ R64, R46, R125 ;  /* 0x0000007d2e407220 */ /* 0x000fc80000410000 */
        /* <DEDUP_REMOVED lines=8> */
[----:B------:R0:W1:Y:S02]  /*4740*/  MUFU.RCP R66, R125 ;  /* 0x0000007d00427308 */ /* 0x0000640000001000 */
[----:B0-----:R-:W-:Y:S01]  /*4750*/  FMUL.FTZ R125, R113, R58 ;  /* 0x0000003a717d7220 */ /* 0x001fe20000410000 */
[----:B-1----:R-:W-:Y:S01]  /*4760*/  FADD.FTZ R68, -R66, 1 ;  /* 0x3f80000042447421 */ /* 0x002fe20000010100 */
[----:B------:R-:W-:-:S03]  /*4770*/  FMUL.FTZ R66, R47, R66 ;  /* 0x000000422f427220 */ /* 0x000fc60000410000 */
[----:B------:R-:W-:Y:S01]  /*4780*/  FFMA.FTZ R65, R65, R68, 1 ;  /* 0x3f80000041417423 */ /* 0x000fe20000010044 */
[----:B------:R-:W-:Y:S01]  /*4790*/  FADD.FTZ R68, R67, R60 ;  /* 0x0000003c43447221 */ /* 0x000fe20000010000 */
[-C--:B------:R-:W-:Y:S02]  /*47a0*/  FMUL.FTZ R67, R35, R60.reuse ;  /* 0x0000003c23437220 */ /* 0x080fe40000410000 */
[----:B------:R-:W-:Y:S01]  /*47b0*/  FMUL.FTZ R66, R66, R65 ;  /* 0x0000004142427220 */ /* 0x000fe20000410000 */
[----:B------:R-:W-:Y:S01]  /*47c0*/  FFMA.FTZ R65, R57, R60, R70 ;  /* 0x0000003c39417223 */ /* 0x000fe20000010046 */
[----:B------:R-:W-:Y:S01]  /*47d0*/  FMUL.FTZ R60, R119, R115 ;  /* 0x00000073773c7220 */ /* 0x000fe20000410000 */
[----:B------:R-:W-:Y:S01]  /*47e0*/  FFMA.FTZ R124, R57, R67, R124 ;  /* 0x00000043397c7223 */ /* 0x000fe2000001007c */
[----:B------:R-:W-:Y:S02]  /*47f0*/  FADD.FTZ R71, R67, R71 ;  /* 0x0000004743477221 */ /* 0x000fe40000010000 */
[----:B------:R-:W-:-:S02]  /*4800*/  FFMA.FTZ R57, R113, R60, R116 ;  /* 0x0000003c71397223 */ /* 0x000fc40000010074 */
[----:B------:R-:W-:Y:S02]  /*4810*/  FADD.FTZ R71, R71, R125 ;  /* 0x0000007d47477221 */ /* 0x000fe40000010000 */
        /* <DEDUP_REMOVED lines=8> */
[----:B------:R-:W-:-:S03]  /*48a0*/  FFMA.FTZ R119, R59, R125, R124 ;  /* 0x0000007d3b777223 */ /* 0x000fc6000001007c */
[----:B------:R-:W-:Y:S01]  /*48b0*/  FMUL.FTZ R57, R57, R67 ;  /* 0x0000004339397220 */ /* 0x000fe20000410000 */
[----:B------:R-:W-:Y:S01]  /*48c0*/  FFMA.FTZ R67, R59, R58, R118 ;  /* 0x0000003a3b437223 */ /* 0x000fe20000010076 */
[----:B------:R-:W-:-:S03]  /*48d0*/  FMUL.FTZ R58, R70, R115 ;  /* 0x00000073463a7220 */ /* 0x000fc60000410000 */
[----:B------:R-:W-:Y:S01]  /*48e0*/  FFMA.FTZ R67, R62, R64, R67 ;  /* 0x000000403e437223 */ /* 0x000fe20000010043 */
        /* <DEDUP_REMOVED lines=10> */
[C---:B------:R-:W-:Y:S01]  /*4990*/  FFMA.FTZ R68, R56.reuse, R61, R65 ;  /* 0x0000003d38447223 */ /* 0x040fe20000010041 */
[----:B------:R-:W-:Y:S01]  /*49a0*/  FFMA.FTZ R119, R56, R70, R119 ;  /* 0x0000004638777223 */ /* 0x000fe20000010077 */
[----:B------:R-:W-:Y:S01]  /*49b0*/  FADD.FTZ R71, R70, R71 ;  /* 0x0000004746477221 */ /* 0x000fe20000010000 */
[----:B------:R-:W-:Y:S01]  /*49c0*/  FMUL.FTZ R56, R113, R64 ;  /* 0x0000004071387220 */ /* 0x000fe20000410000 */
[----:B------:R-:W-:Y:S01]  /*49d0*/  FMUL.FTZ R59, R118, R59 ;  /* 0x0000003b763b7220 */ /* 0x000fe20000410000 */
[----:B------:R-:W-:Y:S01]  /*49e0*/  FFMA.FTZ R61, R63, R66, R68 ;  /* 0x000000423f3d7223 */ /* 0x000fe20000010044 */
[----:B------:R-:W-:Y:S01]  /*49f0*/  FADD.FTZ R70, R69, R64 ;  /* 0x0000004045467221 */ /* 0x000fe20000010000 */
[----:B------:R-:W-:Y:S01]  /*4a00*/  FFMA.FTZ R119, R62, R56, R119 ;  /* 0x000000383e777223 */ /* 0x000fe20000010077 */
[----:B------:R-:W-:Y:S01]  /*4a10*/  FADD.FTZ R71, R71, R56 ;  /* 0x0000003847477221 */ /* 0x000fe20000010000 */
[----:B------:R-:W-:Y:S01]  /*4a20*/  FMUL.FTZ R56, R35, R66 ;  /* 0x0000004223387220 */ /* 0x000fe20000410000 */
[----:B------:R-:W-:Y:S01]  /*4a30*/  FADD.FTZ R118, R125, R66 ;  /* 0x000000427d767221 */ /* 0x000fe20000010000 */
[----:B------:R-:W-:Y:S01]  /*4a40*/  FADD.FTZ R62, R70, R57 ;  /* 0x00000039463e7221 */ /* 0x000fe20000010000 */
[----:B------:R-:W-:Y:S01]  /*4a50*/  FFMA.FTZ R61, R58, R59, R61 ;  /* 0x0000003b3a3d7223 */ /* 0x000fe2000001003d */
[----:B------:R-:W-:Y:S01]  /*4a60*/  FFMA.FTZ R119, R63, R56, R119 ;  /* 0x000000383f777223 */ /* 0x000fe20000010077 */
[----:B------:R-:W-:Y:S01]  /*4a70*/  FADD.FTZ R71, R56, R71 ;  /* 0x0000004738477221 */ /* 0x000fe20000010000 */
[----:B------:R-:W-:Y:S01]  /*4a80*/  FMUL.FTZ R56, R113, R57 ;  /* 0x0000003971387220 */ /* 0x000fe20000410000 */
[----:B------:R-:W-:-:S03]  /*4a90*/  FMUL.FTZ R63, R35, R59 ;  /* 0x0000003b233f7220 */ /* 0x000fc60000410000 */
[C---:B------:R-:W-:Y:S01]  /*4aa0*/  FFMA.FTZ R119, R60.reuse, R56, R119 ;  /* 0x000000383c777223 */ /* 0x040fe20000010077 */
[----:B------:R-:W-:Y:S01]  /*4ab0*/  FADD.FTZ R56, R71, R56 ;  /* 0x0000003847387221 */ /* 0x000fe20000010000 */
[----:B------:R-:W-:Y:S02]  /*4ac0*/  FFMA.FTZ R60, R60, R57, R67 ;  /* 0x000000393c3c7223 */ /* 0x000fe40000010043 */
[----:B------:R-:W-:Y:S01]  /*4ad0*/  FFMA.FTZ R64, R58, R63, R119 ;  /* 0x0000003f3a407223 */ /* 0x000fe20000010077 */
[----:B------:R-:W-:Y:S01]  /*4ae0*/  FADD.FTZ R56, R63, R56 ;  /* 0x000000383f387221 */ /* 0x000fe20000010000 */
[----:B------:R-:W-:-:S07]  /*4af0*/  FADD.FTZ R63, R118, R59 ;  /* 0x0000003b763f7221 */ /* 0x000fce0000010000 */
.L_x_1577:
        /* <DEDUP_REMOVED lines=45> */
.L_x_1579:
[----:B------:R-:W-:Y:S05]  /*4dd0*/  BSYNC.RECONVERGENT B0 ;  /* 0x0000000000007941 */ /* 0x000fea0003800200 */
.L_x_1578:
        /* <DEDUP_REMOVED lines=40> */
.L_x_1581:
[----:B------:R-:W-:Y:S05]  /*5060*/  BSYNC.RECONVERGENT B0 ;  /* 0x0000000000007941 */ /* 0x000fea0003800200 */
.L_x_1580:
[----:B------:R-:W-:Y:S06]  /*5070*/  BAR.SYNC.DEFER_BLOCKING 0x0 ;  /* 0x0000000000007b1d */ /* 0x000fec0000010000 */
[----:B------:R-:W-:Y:S04]  /*5080*/  BSSY.RECONVERGENT B0, `(.L_x_1582) ;  /* 0x000009d000007945 */ /* 0x000fe80003800200 */
[----:B------:R-:W-:Y:S05]  /*5090*/  @P0 BRA `(.L_x_1583) ;  /* 0x00000008006c0947 */ /* 0x000fea0003800000 */
[----:B--2---:R-:W2:Y:S04]  /*50a0*/  LDS.128 R64, [R118+0xf0] ;  /* 0x0000f00076407984 */ /* 0x004ea80000000c00 */
[----:B-1-3--:R-:W1:Y:S01]  /*50b0*/  LDS.128 R56, [R118+0x1e0] ;  /* 0x0001e00076387984 */ /* 0x00ae620000000c00 */
        /* <DEDUP_REMOVED lines=153> */
.L_x_1583:
[----:B------:R-:W-:Y:S05]  /*5a50*/  BSYNC.RECONVERGENT B0 ;  /* 0x0000000000007941 */ /* 0x000fea0003800200 */
.L_x_1582:
[----:B------:R-:W-:Y:S04]  /*5a60*/  BSSY.RECONVERGENT B0, `(.L_x_1584) ;  /* 0x000001d000007945 */ /* 0x000fe80003800200 */
[----:B------:R-:W-:Y:S05]  /*5a70*/  @P0 BRA `(.L_x_1585) ;  /* 0x00000000006c0947 */ /* 0x000fea0003800000 */
[----:B---3--:R-:W2:Y:S01]  /*5a80*/  LDC.64 R56, c[0x0][0x3f8] ;  /* 0x0000fe00ff387b82 */ /* 0x008ea20000000a00 */
[----:B------:R-:W-:-:S07]  /*5a90*/  IMAD R117, R117, 0xf, R97 ;  /* 0x0000000f75757824 */ /* 0x000fce00078e0261 */
[----:B-1----:R-:W1:Y:S01]  /*5aa0*/  LDC.64 R58, c[0x0][0x3d8] ;  /* 0x0000f600ff3a7b82 */ /* 0x002e620000000a00 */
[----:B--2---:R-:W-:Y:S01]  /*5ab0*/  IMAD.WIDE.U32 R64, R56, 0x3, RZ ;  /* 0x0000000338407825 */ /* 0x004fe200078e00ff */
        /* <DEDUP_REMOVED lines=23> */
.L_x_1585:
[----:B------:R-:W-:Y:S05]  /*5c30*/  BSYNC.RECONVERGENT B0 ;  /* 0x0000000000007941 */ /* 0x000fea0003800200 */
.L_x_1584:
[----:B------:R-:W-:Y:S05]  /*5c40*/  @!P3 BRA `(.L_x_1586) ;  /* 0x000000080094b947 */ /* 0x000fea0003800000 */
[----:B------:R-:W5:Y:S01]  /*5c50*/  LDC.64 R124, c[0x0][0x3d0] ;  /* 0x0000f400ff7c7b82 */ /* 0x000f620000000a00 */
[----:B---34-:R-:W-:Y:S02]  /*5c60*/  LOP3.LUT R56, R99, 0x1, RZ, 0xc0, !PT ;  /* 0x0000000163387812 */ /* 0x018fe400078ec0ff */
[----:B------:R-:W-:-:S03]  /*5c70*/  ISETP.GE.U32.AND P3, PT, R93, 0x8, PT ;  /* 0x000000085d00780c */ /* 0x000fc60003f66070 */
[----:B------:R-:W-:-:S04]  /*5c80*/  IMAD R59, R56, R95, RZ ;  /* 0x0000005f383b7224 */ /* 0x000fc800078e02ff */
[----:B------:R-:W-:-:S05]  /*5c90*/  IMAD R56, R59, R93, RZ ;  /* 0x0000005d3b387224 */ /* 0x000fca00078e02ff */
[----:B------:R-:W-:-:S05]  /*5ca0*/  SHF.L.U32 R57, R56, 0x1, RZ ;  /* 0x0000000138397819 */ /* 0x000fca00000006ff */
[----:B-----5:R-:W-:Y:S01]  /*5cb0*/  IMAD.WIDE R124, R57, 0x4, R124 ;  /* 0x00000004397c7825 */ /* 0x020fe200078e027c */
[----:B------:R-:W-:Y:S06]  /*5cc0*/  @P1 BRA `(.L_x_1587) ;  /* 0x0000000000501947 */ /* 0x000fec0003800000 */
[----:B------:R-:W3:Y:S01]  /*5cd0*/  LDC.64 R56, c[0x0][0x3c8] ;  /* 0x0000f200ff387b82 */ /* 0x000ee20000000a00 */
        /* <DEDUP_REMOVED lines=14> */
.L_x_1588:
[----:B---3--:R-:W3:Y:S04]  /*5dc0*/  LDG.E.STRONG.GPU R58, desc[UR8][R56.64] ;  /* 0x00000008383a7981 */ /* 0x008ee8000c1ef900 */
[----:B---3--:R-:W-:Y:S01]  /*5dd0*/  CCTL.IVALL ;  /* 0x00000000ff00798f */ /* 0x008fe20002000000 */
[----:B------:R-:W-:Y:S05]  /*5de0*/  YIELD ;  /* 0x0000000000007946 */ /* 0x000fea0003800000 */
[----:B------:R-:W-:-:S13]  /*5df0*/  ISETP.NE.AND P0, PT, R58, R63, PT ;  /* 0x0000003f3a00720c */ /* 0x000fda0003f05270 */
[----:B------:R-:W-:Y:S05]  /*5e00*/  @P0 BRA `(.L_x_1588) ;  /* 0xfffffffc00ec0947 */ /* 0x000fea000383ffff */
.L_x_1587:
[----:B------:R-:W-:Y:S05]  /*5e10*/  WARPSYNC.ALL ;  /* 0x0000000000007948 */ /* 0x000fea0003800000 */
[----:B------:R-:W-:Y:S01]  /*5e20*/  BAR.SYNC.DEFER_BLOCKING 0x0 ;  /* 0x0000000000007b1d */ /* 0x000fe20000010000 */
[----:B--2---:R-:W-:-:S05]  /*5e30*/  HFMA2 R64, -RZ, RZ, 0, 0 ;  /* 0x00000000ff407431 */ /* 0x004fca00000001ff */
        /* <DEDUP_REMOVED lines=12> */
.L_x_1590:
[----:B------:R-:W-:Y:S02]  /*5f00*/  ISETP.EQ.OR P5, PT, RZ, UR5, P1 ;  /* 0x00000005ff007c0c */ /* 0x000fe40008fa2670 */
[----:B---3--:R-:W-:-:S04]  /*5f10*/  IADD3 R56, PT, PT, R62, 0x1, RZ ;  /* 0x000000013e387810 */ /* 0x008fc80007ffe0ff */
        /* <DEDUP_REMOVED lines=57> */
.L_x_1589:
[----:B---3--:R-:W-:-:S04]  /*62b0*/  LOP3.LUT R56, R93, 0x7, RZ, 0xc0, !PT ;  /* 0x000000075d387812 */ /* 0x008fc800078ec0ff */
        /* <DEDUP_REMOVED lines=34> */
.L_x_1591:
        /* <DEDUP_REMOVED lines=18> */
.L_x_1592:
        /* <DEDUP_REMOVED lines=9> */
.L_x_1593:
[----:B------:R-:W-:Y:S05]  /*6690*/  BSYNC.RECONVERGENT B0 ;  /* 0x0000000000007941 */ /* 0x000fea0003800200 */
.L_x_1586:
[----:B------:R-:W5:Y:S01]  /*66a0*/  S2UR UR6, SR_CgaCtaId ;  /* 0x00000000000679c3 */ /* 0x000f620000008800 */
[----:B------:R-:W-:Y:S01]  /*66b0*/  UMOV UR5, 0x400 ;  /* 0x0000040000057882 */ /* 0x000fe20000000000 */
[----:B------:R-:W0:Y:S01]  /*66c0*/  LDCU.64 UR14, c[0x0][0x400] ;  /* 0x00008000ff0e77ac */ /* 0x000e220008000a00 */
[----:B----4-:R-:W-:Y:S01]  /*66d0*/  IADD3 R67, PT, PT, R112, 0x20, RZ ;  /* 0x0000002070437810 */ /* 0x010fe20007ffe0ff */
[----:B------:R-:W-:Y:S01]  /*66e0*/  FADD.FTZ R82, -R34, R82 ;  /* 0x0000005222527221 */ /* 0x000fe20000010100 */
[----:B--2---:R-:W-:Y:S02]  /*66f0*/  IADD3 R64, PT, PT, R112, 0x40, RZ ;  /* 0x0000004070407810 */ /* 0x004fe40007ffe0ff */
[----:B-1----:R-:W-:Y:S01]  /*6700*/  SHF.R.S32.HI R58, RZ, 0x1f, R112 ;  /* 0x0000001fff3a7819 */ /* 0x002fe20000011470 */
[----:B------:R-:W-:Y:S01]  /*6710*/  FMUL.FTZ R82, R82, R115 ;  /* 0x0000007352527220 */ /* 0x000fe20000410000 */
        /* <DEDUP_REMOVED lines=37> */
.L_x_1594:
        /* <DEDUP_REMOVED lines=21> */
.L_x_1596:
[----:B------:R-:W-:Y:S05]  /*6ac0*/  BSYNC.RECONVERGENT B0 ;  /* 0x0000000000007941 */ /* 0x000fea0003800200 */
.L_x_1595:
        /* <DEDUP_REMOVED lines=21> */
.L_x_1597:
        /* <DEDUP_REMOVED lines=21> */
.L_x_1599:
[----:B------:R-:W-:Y:S05]  /*6d70*/  BSYNC.RECONVERGENT B0 ;  /* 0x0000000000007941 */ /* 0x000fea0003800200 */
.L_x_1598:
        /* <DEDUP_REMOVED lines=21> */
.L_x_1600:
[----:B0-----:R-:W-:Y:S01]  /*6ed0*/  FFMA.FTZ R56, R62, R76, R65 ;  /* 0x0000004c3e387223 */ /* 0x001fe20000010041 */
[----:B------:R-:W-:Y:S01]  /*6ee0*/  BSSY.RECONVERGENT B0, `(.L_x_1601) ;  /* 0x0000013000007945 */ /* 0x000fe20003800200 */
[----:B------:R-:W-:Y:S01]  /*6ef0*/  FFMA.FTZ R70, R113, R72, -R70 ;  /* 0x0000004871467223 */ /* 0x000fe20000010846 */
        /* <DEDUP_REMOVED lines=17> */
.L_x_1602:
[----:B------:R-:W-:Y:S05]  /*7010*/  BSYNC.RECONVERGENT B0 ;  /* 0x0000000000007941 */ /* 0x000fea0003800200 */
.L_x_1601:
[----:B0-----:R-:W-:Y:S01]  /*7020*/  IADD3 R7, PT, PT, R112, 0x60, RZ ;  /* 0x0000006070077810 */ /* 0x001fe20007ffe0ff */
[----:B------:R-:W-:Y:S01]  /*7030*/  FADD.FTZ R56, -R34, R11 ;  /* 0x0000000b22387221 */ /* 0x000fe20000010100 */
[----:B------:R-:W-:Y:S01]  /*7040*/  IADD3 R57, PT, PT, R112, 0x80, RZ ;  /* 0x0000008070397810 */ /* 0x000fe20007ffe0ff */
[-C--:B------:R-:W-:Y:S01]  /*7050*/  FMUL.FTZ R60, R60, R115.reuse ;  /* 0x000000733c3c7220 */ /* 0x080fe20000410000 */
[----:B------:R-:W-:Y:S01]  /*7060*/  SHF.R.S32.HI R11, RZ, 0x1f, R111 ;  /* 0x0000001fff0b7819 */ /* 0x000fe2000001146f */
[----:B------:R-:W-:Y:S01]  /*7070*/  FMUL.FTZ R66, R66, R115 ;  /* 0x0000007342427220 */ /* 0x000fe20000410000 */
[----:B------:R-:W-:Y:S01]  /*7080*/  ISETP.GE.U32.AND P1, PT, R7, UR14, PT ;  /* 0x0000000e07007c0c */ /* 0x000fe2000bf26070 */
[C---:B------:R-:W-:Y:S01]  /*7090*/  FADD.FTZ R10, -R34.reuse, R10 ;  /* 0x0000000a220a7221 */ /* 0x040fe20000010100 */
        /* <DEDUP_REMOVED lines=54> */
.L_x_1603:
        /* <DEDUP_REMOVED lines=17> */
.L_x_1605:
[----:B------:R-:W-:Y:S05]  /*7510*/  BSYNC.RECONVERGENT B0 ;  /* 0x0000000000007941 */ /* 0x000fea0003800200 */
.L_x_1604:
        /* <DEDUP_REMOVED lines=21> */
.L_x_1606:
[--C-:B------:R-:W-:Y:S01]  /*7670*/  FFMA.FTZ R2, R62, R60, R65.reuse ;  /* 0x0000003c3e027223 */ /* 0x100fe20000010041 */
[-C--:B------:R-:W-:Y:S01]  /*7680*/  FMUL.FTZ R60, R58, R115.reuse ;  /* 0x000000733a3c7220 */ /* 0x080fe20000410000 */
[----:B------:R-:W-:Y:S01]  /*7690*/  FMUL.FTZ R64, R64, R115 ;  /* 0x0000007340407220 */ /* 0x000fe20000410000 */
[C-C-:B0-----:R-:W-:Y:S01]  /*76a0*/  FFMA.FTZ R6, R62.reuse, R66, R65.reuse ;  /* 0x000000423e067223 */ /* 0x141fe20000010041 */
[----:B------:R-:W-:Y:S01]  /*76b0*/  BSSY.RECONVERGENT B0, `(.L_x_1607) ;  /* 0x0000013000007945 */ /* 0x000fe20003800200 */
[----:B------:R-:W-:Y:S01]  /*76c0*/  FFMA.FTZ R8, R113, R12, -R2 ;  /* 0x0000000c71087223 */ /* 0x000fe20000010802 */
        /* <DEDUP_REMOVED lines=17> */
.L_x_1608:
[----:B------:R-:W-:Y:S05]  /*77e0*/  BSYNC.RECONVERGENT B0 ;  /* 0x0000000000007941 */ /* 0x000fea0003800200 */
.L_x_1607:
        /* <DEDUP_REMOVED lines=19> */
.L_x_1609:
        /* <DEDUP_REMOVED lines=17> */
.L_x_1611:
[----:B------:R-:W-:Y:S05]  /*7a30*/  BSYNC.RECONVERGENT B0 ;  /* 0x0000000000007941 */ /* 0x000fea0003800200 */
.L_x_1610:
        /* <DEDUP_REMOVED lines=21> */
.L_x_1612:
        /* <DEDUP_REMOVED lines=23> */
.L_x_1614:
[----:B------:R-:W-:Y:S05]  /*7d00*/  BSYNC.RECONVERGENT B0 ;  /* 0x0000000000007941 */ /* 0x000fea0003800200 */
.L_x_1613:
        /* <DEDUP_REMOVED lines=19> */
.L_x_1615:
        /* <DEDUP_REMOVED lines=17> */
.L_x_1617:
[----:B------:R-:W-:Y:S05]  /*7f50*/  BSYNC.RECONVERGENT B0 ;  /* 0x0000000000007941 */ /* 0x000fea0003800200 */
.L_x_1616:
        /* <DEDUP_REMOVED lines=21> */
.L_x_1618:
        /* <DEDUP_REMOVED lines=19> */
.L_x_1620:
[----:B------:R-:W-:Y:S05]  /*81e0*/  BSYNC.RECONVERGENT B0 ;  /* 0x0000000000007941 */ /* 0x000fea0003800200 */
.L_x_1619:
[----:B------:R-:W-:Y:S01]  /*81f0*/  UISETP.NE.AND UP0, UPT, UR10, URZ, UPT ;  /* 0x000000ff0a00728c */ /* 0x000fe2000bf05270 */
[-C--:B------:R-:W-:Y:S01]  /*8200*/  FMUL.FTZ R74, R26, R115.reuse ;  /* 0x000000731a4a7220 */ /* 0x080fe20000410000 */
[-C--:B------:R-:W-:Y:S01]  /*8210*/  FMUL.FTZ R2, R22, R115.reuse ;  /* 0x0000007316027220 */ /* 0x080fe20000410000 */
[-C--:B01----:R-:W-:Y:S01]  /*8220*/  FMUL.FTZ R6, R23, R115.reuse ;  /* 0x0000007317067220 */ /* 0x083fe20000410000 */
        /* <DEDUP_REMOVED lines=57> */
.L_x_1621:
        /* <DEDUP_REMOVED lines=17> */
.L_x_1623:
[----:B------:R-:W-:Y:S05]  /*86d0*/  BSYNC.RECONVERGENT B0 ;  /* 0x0000000000007941 */ /* 0x000fea0003800200 */
.L_x_1622:
        /* <DEDUP_REMOVED lines=19> */
.L_x_1624:
        /* <DEDUP_REMOVED lines=17> */
.L_x_1626:
[----:B------:R-:W-:Y:S05]  /*8920*/  BSYNC.RECONVERGENT B0 ;  /* 0x0000000000007941 */ /* 0x000fea0003800200 */
.L_x_1625:
        /* <DEDUP_REMOVED lines=19> */
.L_x_1627:
        /* <DEDUP_REMOVED lines=17> */
.L_x_1629:
[----:B------:R-:W-:Y:S05]  /*8b70*/  BSYNC.RECONVERGENT B0 ;  /* 0x0000000000007941 */ /* 0x000fea0003800200 */
.L_x_1628:
        /* <DEDUP_REMOVED lines=19> */
.L_x_1630:
        /* <DEDUP_REMOVED lines=17> */
.L_x_1632:
[----:B------:R-:W-:Y:S05]  /*8dc0*/  BSYNC.RECONVERGENT B0 ;  /* 0x0000000000007941 */ /* 0x000fea0003800200 */
.L_x_1631:
        /* <DEDUP_REMOVED lines=19> */
.L_x_1633:
        /* <DEDUP_REMOVED lines=17> */
.L_x_1635:
[----:B------:R-:W-:Y:S05]  /*9010*/  BSYNC.RECONVERGENT B0 ;  /* 0x0000000000007941 */ /* 0x000fea0003800200 */
.L_x_1634:
        /* <DEDUP_REMOVED lines=19> */
.L_x_1636:
        /* <DEDUP_REMOVED lines=17> */
.L_x_1638:
[----:B------:R-:W-:Y:S05]  /*9260*/  BSYNC.RECONVERGENT B0 ;  /* 0x0000000000007941 */ /* 0x000fea0003800200 */
.L_x_1637:
        /* <DEDUP_REMOVED lines=19> */
.L_x_1639:
        /* <DEDUP_REMOVED lines=17> */
.L_x_1641:
[----:B------:R-:W-:Y:S05]  /*94b0*/  BSYNC.RECONVERGENT B0 ;  /* 0x0000000000007941 */ /* 0x000fea0003800200 */
.L_x_1640:
[----:B------:R-:W-:Y:S02]  /*94c0*/  IADD3 R98, PT, PT, R95, R98, RZ ;  /* 0x000000625f627210 */ /* 0x000fe40007ffe0ff */
[----:B------:R-:W-:Y:S02]  /*94d0*/  IADD3 R99, PT, PT, R99, 0x1, RZ ;  /* 0x0000000163637810 */ /* 0x000fe40007ffe0ff */
[----:B------:R-:W-:-:S13]  /*94e0*/  ISETP.GE.AND P0, PT, R98, UR4, PT ;  /* 0x0000000462007c0c */ /* 0x000fda000bf06270 */
[----:B------:R-:W-:Y:S05]  /*94f0*/  @!P0 BRA `(.L_x_1642) ;  /* 0xffffff6c00808947 */ /* 0x000fea000383ffff */
.L_x_1575:
        /* <DEDUP_REMOVED lines=19> */
.L_x_1644:
[----:B------:R-:W-:Y:S05]  /*9630*/  BSYNC.RECONVERGENT B0 ;  /* 0x0000000000007941 */ /* 0x000fea0003800200 */
.L_x_1643:
[----:B------:R-:W-:Y:S05]  /*9640*/  @P0 EXIT ;  /* 0x000000000000094d */ /* 0x000fea0003800000 */
[----:B------:R-:W-:Y:S05]  /*9650*/  @P2 BRA `(.L_x_1645) ;  /* 0x0000000000202947 */ /* 0x000fea0003800000 */
[----:B------:R-:W-:-:S05]  /*9660*/  IMAD R0, R4, R7, RZ ;  /* 0x0000000704007224 */ /* 0x000fca00078e02ff */
[----:B------:R-:W-:-:S13]  /*9670*/  ISETP.NE.AND P0, PT, R0, -0x1, PT ;  /* 0xffffffff0000780c */ /* 0x000fda0003f05270 */
[----:B------:R-:W-:Y:S05]  /*9680*/  @!P0 BRA `(.L_x_1645) ;  /* 0x0000000000148947 */ /* 0x000fea0003800000 */
.L_x_1646:
[----:B0-----:R-:W2:Y:S04]  /*9690*/  LDG.E.STRONG.GPU R5, desc[UR8][R2.64] ;  /* 0x0000000802057981 */ /* 0x001ea8000c1ef900 */
[----:B--2---:R-:W-:Y:S01]  /*96a0*/  CCTL.IVALL ;  /* 0x00000000ff00798f */ /* 0x004fe20002000000 */
[----:B------:R-:W-:Y:S05]  /*96b0*/  YIELD ;  /* 0x0000000000007946 */ /* 0x000fea0003800000 */
[----:B------:R-:W-:-:S13]  /*96c0*/  ISETP.NE.AND P0, PT, R5, R0, PT ;  /* 0x000000000500720c */ /* 0x000fda0003f05270 */
[----:B------:R-:W-:Y:S05]  /*96d0*/  @P0 BRA `(.L_x_1646) ;  /* 0xfffffffc00ec0947 */ /* 0x000fea000383ffff */
.L_x_1645:
        /* <DEDUP_REMOVED lines=63> */
[----:B-1----:R-:W-:Y:S02]  /*9ad0*/  IADD3 R24, P1, PT, R20, UR6, RZ ;  /* 0x0000000614187c10 */ /* 0x002fe4000ff3e0ff */
[----:B------:R-:W-:Y:S01]  /*9ae0*/  MOV R97, R6 ;  /* 0x0000000600617202 */ /* 0x000fe20000000f00 */
[----:B------:R-:W-:Y:S01]  /*9af0*/  IMAD.WIDE.U32 R6, R4, 0x4, RZ ;  /* 0x0000000404067825 */ /* 0x000fe200078e00ff */
[----:B------:R-:W-:-:S02]  /*9b00*/  IADD3.X R23, PT, PT, R21, UR11, RZ, P2, !PT ;  /* 0x0000000b15177c10 */ /* 0x000fc400097fe4ff */
[----:B------:R-:W-:Y:S02]  /*9b10*/  IADD3.X R25, PT, PT, R21, UR7, RZ, P1, !PT ;  /* 0x0000000715197c10 */ /* 0x000fe40008ffe4ff */
[----:B------:R-:W-:Y:S02]  /*9b20*/  IADD3 R16, P2, PT, RZ, -R9, RZ ;  /* 0x80000009ff107210 */ /* 0x000fe40007f5e0ff */
[----:B--2---:R-:W-:Y:S02]  /*9b30*/  IADD3 R20, P1, PT, R20, UR12, RZ ;  /* 0x0000000c14147c10 */ /* 0x004fe4000ff3e0ff */
[----:B------:R-:W-:Y:S02]  /*9b40*/  SHF.L.U32 R9, R5, 0x2, RZ ;  /* 0x0000000205097819 */ /* 0x000fe400000006ff */
[----:B------:R-:W-:Y:S02]  /*9b50*/  IADD3.X R21, PT, PT, R21, UR13, RZ, P1, !PT ;  /* 0x0000000d15157c10 */ /* 0x000fe40008ffe4ff */
[----:B------:R-:W-:-:S02]  /*9b60*/  IADD3 R28, PT, PT, R7, R9, RZ ;  /* 0x00000009071c7210 */ /* 0x000fc40007ffe0ff */
[----:B------:R-:W-:-:S07]  /*9b70*/  IADD3.X R18, PT, PT, RZ, -0x1, RZ, P2, !PT ;  /* 0xffffffffff127810 */ /* 0x000fce00017fe4ff */
.L_x_1649:
        /* <DEDUP_REMOVED lines=31> */
.L_x_1648:
[----:B------:R-:W-:Y:S05]  /*9d70*/  BSYNC.RECONVERGENT B0 ;  /* 0x0000000000007941 */ /* 0x000fea0003800200 */
.L_x_1647:
        /* <DEDUP_REMOVED lines=8> */
[----:B------:R-:W3:Y:S01]  /*9e00*/  LDCU.64 UR10, c[0x0][0x390] ;  /* 0x00007200ff0a77ac */ /* 0x000ee20008000a00 */
[----:B------:R-:W-:-:S07]  /*9e10*/  SHF.L.U32 R33, R3, 0x2, RZ ;  /* 0x0000000203217819 */ /* 0x000fce00000006ff */
.L_x_1650:
[C---:B------:R-:W-:Y:S02]  /*9e20*/  SHF.L.U32 R22, R97.reuse, 0x2, RZ ;  /* 0x0000000261167819 */ /* 0x040fe400000006ff */
[----:B------:R-:W-:Y:S02]  /*9e30*/  SHF.L.U64.HI R24, R97, 0x2, R34 ;  /* 0x0000000261187819 */ /* 0x000fe40000010222 */
[----:B-1----:R-:W-:-:S04]  /*9e40*/  IADD3 R4, P0, PT, R22, UR4, RZ ;  /* 0x0000000416047c10 */ /* 0x002fc8000ff1e0ff */
[----:B----4-:R-:W-:Y:S02]  /*9e50*/  IADD3.X R5, PT, PT, R24, UR5, RZ, P0, !PT ;  /* 0x0000000518057c10 */ /* 0x010fe400087fe4ff */
[C---:B------:R-:W-:Y:S02]  /*9e60*/  IADD3 R6, P0, PT, R4.reuse, R33, RZ ;  /* 0x0000002104067210 */ /* 0x040fe40007f1e0ff */
[C---:B0-----:R-:W-:Y:S01]  /*9e70*/  IADD3 R10, P2, PT, R4.reuse, R37, RZ ;  /* 0x00000025040a7210 */ /* 0x041fe20007f5e0ff */
[----:B------:R0:W4:Y:S01]  /*9e80*/  LDG.E R2, desc[UR8][R4.64] ;  /* 0x0000000804027981 */ /* 0x000122000c1e1900 */
[C---:B------:R-:W-:Y:S02]  /*9e90*/  IADD3.X R7, PT, PT, R5.reuse, R31, RZ, P0, !PT ;  /* 0x0000001f05077210 */ /* 0x040fe400007fe4ff */
[----:B------:R-:W-:Y:S02]  /*9ea0*/  IADD3 R8, P1, PT, R4, R27, RZ ;  /* 0x0000001b04087210 */ /* 0x000fe40007f3e0ff */
[----:B------:R-:W-:-:S02]  /*9eb0*/  IADD3.X R11, PT, PT, R5, R35, RZ, P2, !PT ;  /* 0x00000023050b7210 */ /* 0x000fc400017fe4ff */
[----:B------:R-:W-:Y:S01]  /*9ec0*/  IADD3.X R9, PT, PT, R5, R29, RZ, P1, !PT ;  /* 0x0000001d05097210 */ /* 0x000fe20000ffe4ff */
[----:B------:R-:W4:Y:S04]  /*9ed0*/  LDG.E R7, desc[UR8][R6.64] ;  /* 0x0000000806077981 */ /* 0x000f28000c1e1900 */
[----:B------:R-:W5:Y:S04]  /*9ee0*/  LDG.E R8, desc[UR8][R8.64] ;  /* 0x0000000808087981 */ /* 0x000f68000c1e1900 */
[----:B------:R-:W5:Y:S01]  /*9ef0*/  LDG.E R11, desc[UR8][R10.64] ;  /* 0x000000080a0b7981 */ /* 0x000f62000c1e1900 */
[----:B------:R-:W-:-:S02]  /*9f00*/  LOP3.LUT R16, R22, 0xfffffffc, RZ, 0xc0, !PT ;  /* 0xfffffffc16107812 */ /* 0x000fc400078ec0ff */
[----:B------:R-:W-:Y:S02]  /*9f10*/  LOP3.LUT R15, R24, 0x1, RZ, 0xc0, !PT ;  /* 0x00000001180f7812 */ /* 0x000fe400078ec0ff */
[----:B--2---:R-:W-:-:S04]  /*9f20*/  IADD3 R12, P0, PT, R16, UR6, RZ ;  /* 0x00000006100c7c10 */ /* 0x004fc8000ff1e0ff */
[C---:B------:R-:W-:Y:S02]  /*9f30*/  IADD3.X R13, PT, PT, R15.reuse, UR7, RZ, P0, !PT ;  /* 0x000000070f0d7c10 */ /* 0x040fe400087fe4ff */
[C---:B---3--:R-:W-:Y:S02]  /*9f40*/  IADD3 R14, P0, PT, R16.reuse, UR10, RZ ;  /* 0x0000000a100e7c10 */ /* 0x048fe4000ff1e0ff */
[----:B------:R-:W-:Y:S02]  /*9f50*/  IADD3 R16, P1, PT, R16, UR4, RZ ;  /* 0x0000000410107c10 */ /* 0x000fe4000ff3e0ff */
[----:B------:R-:W-:Y:S02]  /*9f60*/  IADD3.X R15, PT, PT, R15, UR11, RZ, P0, !PT ;  /* 0x0000000b0f0f7c10 */ /* 0x000fe400087fe4ff */
[----:B0-----:R-:W-:Y:S02]  /*9f70*/  IADD3 R4, P0, PT, R16, R33, RZ ;  /* 0x0000002110047210 */ /* 0x001fe40007f1e0ff */
[----:B----4-:R-:W-:-:S02]  /*9f80*/  F2FP.BF16.F32.PACK_AB R19, R7, R2 ;  /* 0x000000020713723e */ /* 0x010fc400000010ff */
[----:B------:R-:W-:-:S04]  /*9f90*/  LOP3.LUT R2, R24, 0x3, RZ, 0xc0, !PT ;  /* 0x0000000318027812 */ /* 0x000fc800078ec0ff */
[----:B------:R-:W-:Y:S02]  /*9fa0*/  IADD3.X R17, PT, PT, R2, UR5, RZ, P1, !PT ;  /* 0x0000000502117c10 */ /* 0x000fe40008ffe4ff */
[----:B-----5:R-:W-:Y:S02]  /*9fb0*/  F2FP.BF16.F32.PACK_AB R21, R11, R8 ;  /* 0x000000080b15723e */ /* 0x020fe400000010ff */
[C---:B------:R-:W-:Y:S02]  /*9fc0*/  IADD3 R6, P1, PT, R16.reuse, R27, RZ ;  /* 0x0000001b10067210 */ /* 0x040fe40007f3e0ff */
[----:B------:R-:W-:Y:S02]  /*9fd0*/  IADD3 R8, P2, PT, R16, R37, RZ ;  /* 0x0000002510087210 */ /* 0x000fe40007f5e0ff */
[C---:B------:R-:W-:Y:S02]  /*9fe0*/  IADD3.X R5, PT, PT, R17.reuse, R31, RZ, P0, !PT ;  /* 0x0000001f11057210 */ /* 0x040fe400007fe4ff */
[----:B------:R-:W-:-:S02]  /*9ff0*/  IADD3.X R7, PT, PT, R17, R29, RZ, P1, !PT ;  /* 0x0000001d11077210 */ /* 0x000fc40000ffe4ff */
        /* <DEDUP_REMOVED lines=57> */
.L_x_1651:
        /* <DEDUP_REMOVED lines=15> */
.L_x_3438:


//--------------------- .text._Z35group_norm_nhwc_bwd_one_pass_kernelI11Fp32IOFp16WLi64ELi30ELi480EEv26Group_norm_nhwc_bwd_params --------------------------
	.section	.text._Z35group_norm_nhwc_bwd_one_pass_kernelI11Fp32IOFp16WLi64ELi30ELi480EEv26Group_norm_nhwc_bwd_params,"ax",@progbits
	.align	128
        .global         _Z35group_norm_nhwc_bwd_one_pass_kernelI11Fp32IOFp16WLi64ELi30ELi480EEv26Group_norm_nhwc_bwd_params
        .type           _Z35group_norm_nhwc_bwd_one_pass_kernelI11Fp32IOFp16WLi64ELi30ELi480EEv26Group_norm_nhwc_bwd_params,@function
        .size           _Z35group_norm_nhwc_bwd_one_pass_kernelI11Fp32IOFp16WLi64ELi30ELi480EEv26Group_norm_nhwc_bwd_params,(.L_x_3439 - _Z35group_norm_nhwc_bwd_one_pass_kernelI11Fp32IOFp16WLi64ELi30ELi480EEv26Group_norm_nhwc_bwd_params)
        .other          _Z35group_norm_nhwc_bwd_one_pass_kernelI11Fp32IOFp16WLi64ELi30ELi480EEv26Group_norm_nhwc_bwd_params,@"STO_CUDA_ENTRY STV_DEFAULT"
_Z35group_norm_nhwc_bwd_one_pass_kernelI11Fp32IOFp16WLi64ELi30ELi480EEv26Group_norm_nhwc_bwd_params:
.text._Z35group_norm_nhwc_bwd_one_pass_kernelI11Fp32IOFp16WLi64ELi30ELi480EEv26Group_norm_nhwc_bwd_params:
        /* <DEDUP_REMOVED lines=48> */
.L_x_1677:
        /* <DEDUP_REMOVED lines=112> */
[----:B----4-:R-:W-:Y:S02]  /*0a00*/  @P2 HADD2.F32 R46, -RZ, R27.H0_H0 ;  /* 0x2000001bff2e2230 */ /* 0x010fe40000004100 */
[----:B--2---:R-:W-:Y:S02]  /*0a10*/  @P2 HADD2.F32 R51, -RZ, R26.H0_H0 ;  /* 0x2000001aff332230 */ /* 0x004fe40000004100 */
[----:B------:R-:W-:Y:S02]  /*0a20*/  HADD2.F32 R5, -RZ, R5.H0_H0 ;  /* 0x20000005ff057230 */ /* 0x000fe40000004100 */
[----:B------:R-:W-:Y:S01]  /*0a30*/  HADD2.F32 R0, -RZ, R0.H0_H0 ;  /* 0x20000000ff007230 */ /* 0x000fe20000004100 */
        /* <DEDUP_REMOVED lines=30> */
.L_x_1653:
        /* <DEDUP_REMOVED lines=64> */
.L_x_1654:
        /* <DEDUP_REMOVED lines=34> */
.L_x_1656:
[----:B------:R-:W-:Y:S05]  /*1240*/  BSYNC.RECONVERGENT B0 ;  /* 0x0000000000007941 */ /* 0x000fea0003800200 */
.L_x_1655:
        /* <DEDUP_REMOVED lines=42> */
.L_x_1658:
[----:B------:R-:W-:Y:S05]  /*14f0*/  BSYNC.RECONVERGENT B0 ;  /* 0x0000000000007941 */ /* 0x000fea0003800200 */
.L_x_1657:
        /* <DEDUP_REMOVED lines=158> */
.L_x_1660:
[----:B------:R-:W-:Y:S05]  /*1ee0*/  BSYNC.RECONVERGENT B0 ;  /* 0x0000000000007941 */ /* 0x000fea0003800200 */
.L_x_1659:
        /* <DEDUP_REMOVED lines=29> */
.L_x_1662:
[----:B------:R-:W-:Y:S05]  /*20c0*/  BSYNC.RECONVERGENT B0 ;  /* 0x0000000000007941 */ /* 0x000fea0003800200 */
.L_x_1661:
        /* <DEDUP_REMOVED lines=29> */
.L_x_1665:
[----:B------:R-:W2:Y:S04]  /*22a0*/  LDG.E.STRONG.GPU R4, desc[UR24][R14.64] ;  /* 0x000000180e047981 */ /* 0x000ea8000c1ef900 */
[----:B--2---:R-:W-:Y:S01]  /*22b0*/  CCTL.IVALL ;  /* 0x00000000ff00798f */ /* 0x004fe20002000000 */
[----:B------:R-:W-:Y:S05]  /*22c0*/  YIELD ;  /* 0x0000000000007946 */ /* 0x000fea0003800000 */
[----:B------:R-:W-:-:S13]  /*22d0*/  ISETP.NE.AND P1, PT, R4, R21, PT ;  /* 0x000000150400720c */ /* 0x000fda0003f25270 */
[----:B------:R-:W-:Y:S05]  /*22e0*/  @P1 BRA `(.L_x_1665) ;  /* 0xfffffffc00ec1947 */ /* 0x000fea000383ffff */
.L_x_1664:
        /* <DEDUP_REMOVED lines=14> */
.L_x_1667:
        /* <DEDUP_REMOVED lines=84> */
.L_x_1666:
        /* <DEDUP_REMOVED lines=42> */
.L_x_1668:
        /* <DEDUP_REMOVED lines=23> */
.L_x_1669:
        /* <DEDUP_REMOVED lines=11> */
.L_x_1670:
[----:B------:R-:W-:Y:S05]  /*2dd0*/  BSYNC.RECONVERGENT B0 ;  /* 0x0000000000007941 */ /* 0x000fea0003800200 */
.L_x_1663:
        /* <DEDUP_REMOVED lines=34> */
.L_x_1671:
        /* <DEDUP_REMOVED lines=19> */
.L_x_1673:
[----:B------:R-:W-:Y:S05]  /*3130*/  BSYNC.RECONVERGENT B0 ;  /* 0x0000000000007941 */ /* 0x000fea0003800200 */
.L_x_1672:
        /* <DEDUP_REMOVED lines=22> */
.L_x_1674:
        /* <DEDUP_REMOVED lines=21> */
.L_x_1676:
[----:B------:R-:W-:Y:S05]  /*33f0*/  BSYNC.RECONVERGENT B0 ;  /* 0x0000000000007941 */ /* 0x000fea0003800200 */
.L_x_1675:
[----:B------:R-:W-:Y:S02]  /*3400*/  UIADD3 UR16, UPT, UPT, UR27, UR16, URZ ;  /* 0x000000101b107290 */ /* 0x000fe4000fffe0ff */
[----:B------:R-:W-:Y:S02]  /*3410*/  UIADD3 UR4, UPT, UPT, UR4, 0x1, URZ ;  /* 0x0000000104047890 */ /* 0x000fe4000fffe0ff */
[----:B------:R-:W-:-:S09]  /*3420*/  UISETP.GE.AND UP0, UPT, UR16, UR8, UPT ;  /* 0x000000081000728c */ /* 0x000fd2000bf06270 */
[----:B------:R-:W-:Y:S05]  /*3430*/  BRA.U !UP0, `(.L_x_1677) ;  /* 0xffffffcd08b07547 */ /* 0x000fea000b83ffff */
.L_x_1652:
        /* <DEDUP_REMOVED lines=19> */
.L_x_1679:
[----:B------:R-:W-:Y:S05]  /*3570*/  BSYNC.RECONVERGENT B0 ;  /* 0x0000000000007941 */ /* 0x000fea0003800200 */
.L_x_1678:
[----:B------:R-:W-:Y:S05]  /*3580*/  @P0 EXIT ;  /* 0x000000000000094d */ /* 0x000fea0003800000 */
[----:B------:R-:W-:Y:S05]  /*3590*/  @P2 BRA `(.L_x_1680) ;  /* 0x0000000000202947 */ /* 0x000fea0003800000 */
[----:B------:R-:W-:-:S05]  /*35a0*/  IMAD R0, R4, R7, RZ ;  /* 0x0000000704007224 */ /* 0x000fca00078e02ff */
[----:B------:R-:W-:-:S13]  /*35b0*/  ISETP.NE.AND P0, PT, R0, -0x1, PT ;  /* 0xffffffff0000780c */ /* 0x000fda0003f05270 */
[----:B------:R-:W-:Y:S05]  /*35c0*/  @!P0 BRA `(.L_x_1680) ;  /* 0x0000000000148947 */ /* 0x000fea0003800000 */
.L_x_1681:
[----:B0-----:R-:W2:Y:S04]  /*35d0*/  LDG.E.STRONG.GPU R5, desc[UR24][R2.64] ;  /* 0x0000001802057981 */ /* 0x001ea8000c1ef900 */
[----:B--2---:R-:W-:Y:S01]  /*35e0*/  CCTL.IVALL ;  /* 0x00000000ff00798f */ /* 0x004fe20002000000 */
[----:B------:R-:W-:Y:S05]  /*35f0*/  YIELD ;  /* 0x0000000000007946 */ /* 0x000fea0003800000 */
[----:B------:R-:W-:-:S13]  /*3600*/  ISETP.NE.AND P0, PT, R5, R0, PT ;  /* 0x000000000500720c */ /* 0x000fda0003f05270 */
[----:B------:R-:W-:Y:S05]  /*3610*/  @P0 BRA `(.L_x_1681) ;  /* 0xfffffffc00ec0947 */ /* 0x000fea000383ffff */
.L_x_1680:
        /* <DEDUP_REMOVED lines=74> */
.L_x_1684:
        /* <DEDUP_REMOVED lines=31> */
.L_x_1683:
[----:B------:R-:W-:Y:S05]  /*3cb0*/  BSYNC.RECONVERGENT B0 ;  /* 0x0000000000007941 */ /* 0x000fea0003800200 */
.L_x_1682:
        /* <DEDUP_REMOVED lines=10> */
.L_x_1685:
        /* <DEDUP_REMOVED lines=87> */
.L_x_1686:
        /* <DEDUP_REMOVED lines=11> */
.L_x_3439:


//--------------------- .text._Z35group_norm_nhwc_bwd_one_pass_kernelI11Fp32IOFp16WLi128ELi30ELi480EEv26Group_norm_nhwc_bwd_params --------------------------
	.section	.text._Z35group_norm_nhwc_bwd_one_pass_kernelI11Fp32IOFp16WLi128ELi30ELi480EEv26Group_norm_nhwc_bwd_params,"ax",@progbits
	.align	128
        .global         _Z35group_norm_nhwc_bwd_one_pass_kernelI11Fp32IOFp16WLi128ELi30ELi480EEv26Group_norm_nhwc_bwd_params
        .type           _Z35group_norm_nhwc_bwd_one_pass_kernelI11Fp32IOFp16WLi128ELi30ELi480EEv26Group_norm_nhwc_bwd_params,@function
        .size           _Z35group_norm_nhwc_bwd_one_pass_kernelI11Fp32IOFp16WLi128ELi30ELi480EEv26Group_norm_nhwc_bwd_params,(.L_x_3440 - _Z35group_norm_nhwc_bwd_one_pass_kernelI11Fp32IOFp16WLi128ELi30ELi480EEv26Group_norm_nhwc_bwd_params)
        .other          _Z35group_norm_nhwc_bwd_one_pass_kernelI11Fp32IOFp16WLi128ELi30ELi480EEv26Group_norm_nhwc_bwd_params,@"STO_CUDA_ENTRY STV_DEFAULT"
_Z35group_norm_nhwc_bwd_one_pass_kernelI11Fp32IOFp16WLi128ELi30ELi480EEv26Group_norm_nhwc_bwd_params:
.text._Z35group_norm_nhwc_bwd_one_pass_kernelI11Fp32IOFp16WLi128ELi30ELi480EEv26Group_norm_nhwc_bwd_params:
        /* <DEDUP_REMOVED lines=32> */
.L_x_1718:
        /* <DEDUP_REMOVED lines=148> */
[----:B--2---:R-:W-:Y:S02]  /*0b40*/  HADD2.F32 R51, -RZ, R51.H0_H0 ;  /* 0x20000033ff337230 */ /* 0x004fe40000004100 */
[----:B----4-:R-:W-:Y:S02]  /*0b50*/  @P4 HADD2.F32 R53, -RZ, R27.H0_H0 ;  /* 0x2000001bff354230 */ /* 0x010fe40000004100 */
[----:B------:R-:W-:Y:S02]  /*0b60*/  @P4 HADD2.F32 R52, -RZ, R28.H0_H0 ;  /* 0x2000001cff344230 */ /* 0x000fe40000004100 */
[----:B------:R-:W-:Y:S01]  /*0b70*/  HADD2.F32 R5, -RZ, R26.H0_H0 ;  /* 0x2000001aff057230 */ /* 0x000fe20000004100 */
        /* <DEDUP_REMOVED lines=58> */
.L_x_1688:
        /* <DEDUP_REMOVED lines=128> */
.L_x_1689:
        /* <DEDUP_REMOVED lines=47> */
.L_x_1691:
[----:B------:R-:W-:Y:S05]  /*1a10*/  BSYNC.RECONVERGENT B0 ;  /* 0x0000000000007941 */ /* 0x000fea0003800200 */
.L_x_1690:
        /* <DEDUP_REMOVED lines=40> */
.L_x_1693:
[----:B------:R-:W-:Y:S05]  /*1ca0*/  BSYNC.RECONVERGENT B0 ;  /* 0x0000000000007941 */ /* 0x000fea0003800200 */
.L_x_1692:
        /* <DEDUP_REMOVED lines=158> */
.L_x_1695:
[----:B------:R-:W-:Y:S05]  /*2690*/  BSYNC.RECONVERGENT B0 ;  /* 0x0000000000007941 */ /* 0x000fea0003800200 */
.L_x_1694:
        /* <DEDUP_REMOVED lines=29> */
.L_x_1697:
[----:B------:R-:W-:Y:S05]  /*2870*/  BSYNC.RECONVERGENT B0 ;  /* 0x0000000000007941 */ /* 0x000fea0003800200 */
.L_x_1696:
        /* <DEDUP_REMOVED lines=24> */
.L_x_1700:
[----:B----4-:R-:W3:Y:S04]  /*2a00*/  LDG.E.STRONG.GPU R22, desc[UR8][R20.64] ;  /* 0x0000000814167981 */ /* 0x010ee8000c1ef900 */
[----:B---3--:R-:W-:Y:S01]  /*2a10*/  CCTL.IVALL ;  /* 0x00000000ff00798f */ /* 0x008fe20002000000 */
[----:B------:R-:W-:Y:S05]  /*2a20*/  YIELD ;  /* 0x0000000000007946 */ /* 0x000fea0003800000 */
[----:B------:R-:W-:-:S13]  /*2a30*/  ISETP.NE.AND P1, PT, R22, R27, PT ;  /* 0x0000001b1600720c */ /* 0x000fda0003f25270 */
[----:B------:R-:W-:Y:S05]  /*2a40*/  @P1 BRA `(.L_x_1700) ;  /* 0xfffffffc00ec1947 */ /* 0x000fea000383ffff */
.L_x_1699:
        /* <DEDUP_REMOVED lines=15> */
.L_x_1702:
        /* <DEDUP_REMOVED lines=59> */
.L_x_1701:
        /* <DEDUP_REMOVED lines=35> */
.L_x_1703:
        /* <DEDUP_REMOVED lines=18> */
.L_x_1704:
        /* <DEDUP_REMOVED lines=9> */
.L_x_1705:
[----:B------:R-:W-:Y:S05]  /*32d0*/  BSYNC.RECONVERGENT B0 ;  /* 0x0000000000007941 */ /* 0x000fea0003800200 */
.L_x_1698:
        /* <DEDUP_REMOVED lines=39> */
.L_x_1706:
        /* <DEDUP_REMOVED lines=20> */
.L_x_1708:
[----:B------:R-:W-:Y:S05]  /*3690*/  BSYNC.RECONVERGENT B0 ;  /* 0x0000000000007941 */ /* 0x000fea0003800200 */
.L_x_1707:
        /* <DEDUP_REMOVED lines=38> */
.L_x_1709:
        /* <DEDUP_REMOVED lines=17> */
.L_x_1711:
[----:B------:R-:W-:Y:S05]  /*3a10*/  BSYNC.RECONVERGENT B0 ;  /* 0x0000000000007941 */ /* 0x000fea0003800200 */
.L_x_1710:
        /* <DEDUP_REMOVED lines=19> */
.L_x_1712:
        /* <DEDUP_REMOVED lines=17> */
.L_x_1714:
[----:B------:R-:W-:Y:S05]  /*3c60*/  BSYNC.RECONVERGENT B0 ;  /* 0x0000000000007941 */ /* 0x000fea0003800200 */
.L_x_1713:
        /* <DEDUP_REMOVED lines=19> */
.L_x_1715:
        /* <DEDUP_REMOVED lines=17> */
.L_x_1717:
[----:B------:R-:W-:Y:S05]  /*3eb0*/  BSYNC.RECONVERGENT B0 ;  /* 0x0000000000007941 */ /* 0x000fea0003800200 */
.L_x_1716:
[----:B------:R-:W-:Y:S02]  /*3ec0*/  IADD3 R44, PT, PT, R41, R44, RZ ;  /* 0x0000002c292c7210 */ /* 0x000fe40007ffe0ff */
[----:B------:R-:W-:Y:S02]  /*3ed0*/  IADD3 R45, PT, PT, R45, 0x1, RZ ;  /* 0x000000012d2d7810 */ /* 0x000fe40007ffe0ff */
[----:B------:R-:W-:-:S13]  /*3ee0*/  ISETP.GE.AND P0, PT, R44, UR4, PT ;  /* 0x000000042c007c0c */ /* 0x000fda000bf06270 */
[----:B------:R-:W-:Y:S05]  /*3ef0*/  @!P0 BRA `(.L_x_1718) ;  /* 0xffffffc000c08947 */ /* 0x000fea000383ffff */
.L_x_1687:
        /* <DEDUP_REMOVED lines=19> */
.L_x_1720:
[----:B------:R-:W-:Y:S05]  /*4030*/  BSYNC.RECONVERGENT B0 ;  /* 0x0000000000007941 */ /* 0x000fea0003800200 */
.L_x_1719:
[----:B------:R-:W-:Y:S05]  /*4040*/  @P0 EXIT ;  /* 0x000000000000094d */ /* 0x000fea0003800000 */
[----:B------:R-:W-:Y:S05]  /*4050*/  @P2 BRA `(.L_x_1721) ;  /* 0x0000000000202947 */ /* 0x000fea0003800000 */
[----:B------:R-:W-:-:S05]  /*4060*/  IMAD R0, R4, R7, RZ ;  /* 0x0000000704007224 */ /* 0x000fca00078e02ff */
[----:B------:R-:W-:-:S13]  /*4070*/  ISETP.NE.AND P0, PT, R0, -0x1, PT ;  /* 0xffffffff0000780c */ /* 0x000fda0003f05270 */
[----:B------:R-:W-:Y:S05]  /*4080*/  @!P0 BRA `(.L_x_1721) ;  /* 0x0000000000148947 */ /* 0x000fea0003800000 */
.L_x_1722:
[----:B-1----:R-:W2:Y:S04]  /*4090*/  LDG.E.STRONG.GPU R5, desc[UR8][R2.64] ;  /* 0x0000000802057981 */ /* 0x002ea8000c1ef900 */
[----:B--2---:R-:W-:Y:S01]  /*40a0*/  CCTL.IVALL ;  /* 0x00000000ff00798f */ /* 0x004fe20002000000 */
[----:B------:R-:W-:Y:S05]  /*40b0*/  YIELD ;  /* 0x0000000000007946 */ /* 0x000fea0003800000 */
[----:B------:R-:W-:-:S13]  /*40c0*/  ISETP.NE.AND P0, PT, R5, R0, PT ;  /* 0x000000000500720c */ /* 0x000fda0003f05270 */
[----:B------:R-:W-:Y:S05]  /*40d0*/  @P0 BRA `(.L_x_1722) ;  /* 0xfffffffc00ec0947 */ /* 0x000fea000383ffff */
.L_x_1721:
        /* <DEDUP_REMOVED lines=74> */
.L_x_1725:
        /* <DEDUP_REMOVED lines=26> */
[----:B----4-:R-:W-:Y:S01]  /*4720*/  F2FP.F16.F32.PACK_AB R19, R17, R14 ;  /* 0x0000000e1113723e */ /* 0x010fe200000000ff */
[----:B------:R1:W-:Y:S04]  /*4730*/  STG.E desc[UR8][R8.64], R5 ;  /* 0x0000000508007986 */ /* 0x0003e8000c101908 */
[----:B------:R1:W-:Y:S01]  /*4740*/  STG.E desc[UR8][R10.64], R19 ;  /* 0x000000130a007986 */ /* 0x0003e2000c101908 */
[----:B------:R-:W-:Y:S01]  /*4750*/  IADD3.X R24, PT, PT, RZ, R24, RZ, P3, !PT ;  /* 0x00000018ff187210 */ /* 0x000fe20001ffe4ff */
[----:B------:R-:W-:Y:S06]  /*4760*/  @P1 BRA `(.L_x_1725) ;  /* 0xfffffffc00841947 */ /* 0x000fec000383ffff */
.L_x_1724:
[----:B------:R-:W-:Y:S05]  /*4770*/  BSYNC.RECONVERGENT B0 ;  /* 0x0000000000007941 */ /* 0x000fea0003800200 */
.L_x_1723:
        /* <DEDUP_REMOVED lines=10> */
.L_x_1726:
        /* <DEDUP_REMOVED lines=45> */
[----:B---3--:R-:W-:Y:S02]  /*4af0*/  F2FP.F16.F32.PACK_AB R33, R33, R14 ;  /* 0x0000000e2121723e */ /* 0x008fe400000000ff */
[----:B----4-:R-:W-:-:S03]  /*4b00*/  F2FP.F16.F32.PACK_AB R35, R35, R16 ;  /* 0x000000102323723e */ /* 0x010fc600000000ff */
        /* <DEDUP_REMOVED lines=14> */
[----:B----4-:R-:W-:Y:S02]  /*4bf0*/  F2FP.F16.F32.PACK_AB R31, R31, R14 ;  /* 0x0000000e1f1f723e */ /* 0x010fe400000000ff */
[----:B--2---:R-:W-:-:S03]  /*4c00*/  F2FP.F16.F32.PACK_AB R37, R37, R16 ;  /* 0x000000102525723e */ /* 0x004fc600000000ff */
        /* <DEDUP_REMOVED lines=17> */
[----:B--2---:R-:W-:Y:S02]  /*4d20*/  F2FP.F16.F32.PACK_AB R11, R11, R4 ;  /* 0x000000040b0b723e */ /* 0x004fe400000000ff */
[----:B-----5:R-:W-:-:S03]  /*4d30*/  F2FP.F16.F32.PACK_AB R5, R9, R6 ;  /* 0x000000060905723e */ /* 0x020fc600000000ff */
[----:B------:R4:W-:Y:S04]  /*4d40*/  STG.E desc[UR8][R28.64], R11 ;  /* 0x0000000b1c007986 */ /* 0x0009e8000c101908 */
[----:B------:R4:W-:Y:S01]  /*4d50*/  STG.E desc[UR8][R26.64], R5 ;  /* 0x000000051a007986 */ /* 0x0009e2000c101908 */
[----:B------:R-:W-:Y:S01]  /*4d60*/  HFMA2 R4, -RZ, RZ, 0, 0 ;  /* 0x00000000ff047431 */ /* 0x000fe200000001ff */
[----:B------:R-:W-:Y:S06]  /*4d70*/  @P0 BRA `(.L_x_1726) ;  /* 0xfffffff800a80947 */ /* 0x000fec000383ffff */
[----:B------:R-:W-:Y:S05]  /*4d80*/  EXIT ;  /* 0x000000000000794d */ /* 0x000fea0003800000 */
.L_x_1727:
        /* <DEDUP_REMOVED lines=15> */
.L_x_3440:


//--------------------- .text._Z35group_norm_nhwc_bwd_one_pass_kernelI11Fp32IOFp16WLi256ELi30ELi480EEv26Group_norm_nhwc_bwd_params --------------------------
	.section	.text._Z35group_norm_nhwc_bwd_one_pass_kernelI11Fp32IOFp16WLi256ELi30ELi480EEv26Group_norm_nhwc_bwd_params,"ax",@progbits
	.align	128
        .global         _Z35group_norm_nhwc_bwd_one_pass_kernelI11Fp32IOFp16WLi256ELi30ELi480EEv26Group_norm_nhwc_bwd_params
        .type           _Z35group_norm_nhwc_bwd_one_pass_kernelI11Fp32IOFp16WLi256ELi30ELi480EEv26Group_norm_nhwc_bwd_params,@function
        .size           _Z35group_norm_nhwc_bwd_one_pass_kernelI11Fp32IOFp16WLi256ELi30ELi480EEv26Group_norm_nhwc_bwd_params,(.L_x_3441 - _Z35group_norm_nhwc_bwd_one_pass_kernelI11Fp32IOFp16WLi256ELi30ELi480EEv26Group_norm_nhwc_bwd_params)
        .other          _Z35group_norm_nhwc_bwd_one_pass_kernelI11Fp32IOFp16WLi256ELi30ELi480EEv26Group_norm_nhwc_bwd_params,@"STO_CUDA_ENTRY STV_DEFAULT"
_Z35group_norm_nhwc_bwd_one_pass_kernelI11Fp32IOFp16WLi256ELi30ELi480EEv26Group_norm_nhwc_bwd_params:
.text._Z35group_norm_nhwc_bwd_one_pass_kernelI11Fp32IOFp16WLi256ELi30ELi480EEv26Group_norm_nhwc_bwd_params:
        /* <DEDUP_REMOVED lines=21> */
.L_x_1771:
        /* <DEDUP_REMOVED lines=257> */
[----:B--2---:R-:W-:Y:S02]  /*1160*/  @P6 HADD2.F32 R52, -RZ, R24.H0_H0 ;  /* 0x20000018ff346230 */ /* 0x004fe40000004100 */
[----:B---3--:R-:W-:Y:S02]  /*1170*/  @P6 HADD2.F32 R53, -RZ, R25.H0_H0 ;  /* 0x20000019ff356230 */ /* 0x008fe40000004100 */
[----:B------:R-:W-:Y:S02]  /*1180*/  HADD2.F32 R49, -RZ, R49.H0_H0 ;  /* 0x20000031ff317230 */ /* 0x000fe40000004100 */
[----:B------:R-:W-:Y:S01]  /*1190*/  HADD2.F32 R0, -RZ, R0.H0_H0 ;  /* 0x20000000ff007230 */ /* 0x000fe20000004100 */
        /* <DEDUP_REMOVED lines=114> */
.L_x_1729:
        /* <DEDUP_REMOVED lines=256> */
.L_x_1730:
        /* <DEDUP_REMOVED lines=45> */
.L_x_1732:
[----:B------:R-:W-:Y:S05]  /*2b90*/  BSYNC.RECONVERGENT B0 ;  /* 0x0000000000007941 */ /* 0x000fea0003800200 */
.L_x_1731:
        /* <DEDUP_REMOVED lines=40> */
.L_x_1734:
[----:B------:R-:W-:Y:S05]  /*2e20*/  BSYNC.RECONVERGENT B0 ;  /* 0x0000000000007941 */ /* 0x000fea0003800200 */
.L_x_1733:
        /* <DEDUP_REMOVED lines=158> */
.L_x_1736:
[----:B------:R-:W-:Y:S05]  /*3810*/  BSYNC.RECONVERGENT B0 ;  /* 0x0000000000007941 */ /* 0x000fea0003800200 */
.L_x_1735:
        /* <DEDUP_REMOVED lines=29> */
.L_x_1738:
[----:B------:R-:W-:Y:S05]  /*39f0*/  BSYNC.RECONVERGENT B0 ;  /* 0x0000000000007941 */ /* 0x000fea0003800200 */
.L_x_1737:
        /* <DEDUP_REMOVED lines=34> */
.L_x_1741:
        /* <DEDUP_REMOVED lines=8> */
.L_x_1740:
        /* <DEDUP_REMOVED lines=18> */
.L_x_1743:
        /* <DEDUP_REMOVED lines=153> */
.L_x_1742:
        /* <DEDUP_REMOVED lines=44> */
.L_x_1744:
        /* <DEDUP_REMOVED lines=22> */
.L_x_1745:
        /* <DEDUP_REMOVED lines=12> */
.L_x_1746:
[----:B------:R-:W-:Y:S05]  /*4c30*/  BSYNC.RECONVERGENT B0 ;  /* 0x0000000000007941 */ /* 0x000fea0003800200 */
.L_x_1739:
        /* <DEDUP_REMOVED lines=50> */
.L_x_1747:
        /* <DEDUP_REMOVED lines=21> */
.L_x_1749:
[----:B------:R-:W-:Y:S05]  /*50b0*/  BSYNC.RECONVERGENT B0 ;  /* 0x0000000000007941 */ /* 0x000fea0003800200 */
.L_x_1748:
        /* <DEDUP_REMOVED lines=21> */
.L_x_1750:
        /* <DEDUP_REMOVED lines=21> */
.L_x_1752:
[----:B------:R-:W-:Y:S05]  /*5360*/  BSYNC.RECONVERGENT B0 ;  /* 0x0000000000007941 */ /* 0x000fea0003800200 */
.L_x_1751:
        /* <DEDUP_REMOVED lines=21> */
.L_x_1753:
        /* <DEDUP_REMOVED lines=20> */
.L_x_1755:
[----:B------:R-:W-:Y:S05]  /*5600*/  BSYNC.RECONVERGENT B0 ;  /* 0x0000000000007941 */ /* 0x000fea0003800200 */
.L_x_1754:
        /* <DEDUP_REMOVED lines=65> */
.L_x_1756:
        /* <DEDUP_REMOVED lines=17> */
.L_x_1758:
[----:B------:R-:W-:Y:S05]  /*5b30*/  BSYNC.RECONVERGENT B0 ;  /* 0x0000000000007941 */ /* 0x000fea0003800200 */
.L_x_1757:
        /* <DEDUP_REMOVED lines=19> */
.L_x_1759:
        /* <DEDUP_REMOVED lines=17> */
.L_x_1761:
[----:B------:R-:W-:Y:S05]  /*5d80*/  BSYNC.RECONVERGENT B0 ;  /* 0x0000000000007941 */ /* 0x000fea0003800200 */
.L_x_1760:
        /* <DEDUP_REMOVED lines=19> */
.L_x_1762:
        /* <DEDUP_REMOVED lines=17> */
.L_x_1764:
[----:B------:R-:W-:Y:S05]  /*5fd0*/  BSYNC.RECONVERGENT B0 ;  /* 0x0000000000007941 */ /* 0x000fea0003800200 */
.L_x_1763:
        /* <DEDUP_REMOVED lines=19> */
.L_x_1765:
        /* <DEDUP_REMOVED lines=18> */
.L_x_1767:
[----:B------:R-:W-:Y:S05]  /*6230*/  BSYNC.RECONVERGENT B0 ;  /* 0x0000000000007941 */ /* 0x000fea0003800200 */
.L_x_1766:
        /* <DEDUP_REMOVED lines=19> */
.L_x_1768:
        /* <DEDUP_REMOVED lines=17> */
.L_x_1770:
[----:B------:R-:W-:Y:S05]  /*6480*/  BSYNC.RECONVERGENT B0 ;  /* 0x0000000000007941 */ /* 0x000fea0003800200 */
.L_x_1769:
        /* <DEDUP_REMOVED lines=8> */
.L_x_1728:
        /* <DEDUP_REMOVED lines=15> */
.L_x_1773:
[----:B------:R-:W-:Y:S05]  /*6600*/  BSYNC.RECONVERGENT B0 ;  /* 0x0000000000007941 */ /* 0x000fea0003800200 */
.L_x_1772:
        /* <DEDUP_REMOVED lines=11> */
.L_x_1775:
[----:B------:R-:W2:Y:S04]  /*66c0*/  LDG.E.STRONG.GPU R5, desc[UR14][R2.64] ;  /* 0x0000000e02057981 */ /* 0x000ea8000c1ef900 */
[----:B--2---:R-:W-:Y:S01]  /*66d0*/  CCTL.IVALL ;  /* 0x00000000ff00798f */ /* 0x004fe20002000000 */
[----:B------:R-:W-:Y:S05]  /*66e0*/  YIELD ;  /* 0x0000000000007946 */ /* 0x000fea0003800000 */
[----:B------:R-:W-:-:S13]  /*66f0*/  ISETP.NE.AND P0, PT, R5, R0, PT ;  /* 0x000000000500720c */ /* 0x000fda0003f05270 */
[----:B------:R-:W-:Y:S05]  /*6700*/  @P0 BRA `(.L_x_1775) ;  /* 0xfffffffc00ec0947 */ /* 0x000fea000383ffff */
.L_x_1774:
        /* <DEDUP_REMOVED lines=74> */
.L_x_1778:
        /* <DEDUP_REMOVED lines=31> */
.L_x_1777:
[----:B------:R-:W-:Y:S05]  /*6da0*/  BSYNC.RECONVERGENT B0 ;  /* 0x0000000000007941 */ /* 0x000fea0003800200 */
.L_x_1776:
        /* <DEDUP_REMOVED lines=10> */
.L_x_1779:
        /* <DEDUP_REMOVED lines=87> */
.L_x_1780:
        /* <DEDUP_REMOVED lines=12> */
.L_x_3441:


//--------------------- .text._Z35group_norm_nhwc_bwd_one_pass_kernelI11Fp32IOFp16WLi512ELi30ELi480EEv26Group_norm_nhwc_bwd_params --------------------------
	.section	.text._Z35group_norm_nhwc_bwd_one_pass_kernelI11Fp32IOFp16WLi512ELi30ELi480EEv26Group_norm_nhwc_bwd_params,"ax",@progbits
	.align	128
        .global         _Z35group_norm_nhwc_bwd_one_pass_kernelI11Fp32IOFp16WLi512ELi30ELi480EEv26Group_norm_nhwc_bwd_params
        .type           _Z35group_norm_nhwc_bwd_one_pass_kernelI11Fp32IOFp16WLi512ELi30ELi480EEv26Group_norm_nhwc_bwd_params,@function
        .size           _Z35group_norm_nhwc_bwd_one_pass_kernelI11Fp32IOFp16WLi512ELi30ELi480EEv26Group_norm_nhwc_bwd_params,(.L_x_3442 - _Z35group_norm_nhwc_bwd_one_pass_kernelI11Fp32IOFp16WLi512ELi30ELi480EEv26Group_norm_nhwc_bwd_params)
        .other          _Z35group_norm_nhwc_bwd_one_pass_kernelI11Fp32IOFp16WLi512ELi30ELi480EEv26Group_norm_nhwc_bwd_params,@"STO_CUDA_ENTRY STV_DEFAULT"
_Z35group_norm_nhwc_bwd_one_pass_kernelI11Fp32IOFp16WLi512ELi30ELi480EEv26Group_norm_nhwc_bwd_params:
.text._Z35group_norm_nhwc_bwd_one_pass_kernelI11Fp32IOFp16WLi512ELi30ELi480EEv26Group_norm_nhwc_bwd_params:
        /* <DEDUP_REMOVED lines=48> */
.L_x_1848:
        /* <DEDUP_REMOVED lines=410> */
[----:B----4-:R-:W-:Y:S02]  /*1ca0*/  @P4 HADD2.F32 R116, -RZ, R61.H0_H0 ;  /* 0x2000003dff744230 */ /* 0x010fe40000004100 */
[----:B------:R-:W-:Y:S02]  /*1cb0*/  HADD2.F32 R113, -RZ, R113.H0_H0 ;  /* 0x20000071ff717230 */ /* 0x000fe40000004100 */
[----:B--2---:R-:W-:Y:S02]  /*1cc0*/  HADD2.F32 R35, -RZ, R60.H0_H0 ;  /* 0x2000003cff237230 */ /* 0x004fe40000004100 */
[----:B------:R-:W-:Y:S01]  /*1cd0*/  @P4 HADD2.F32 R114, -RZ, R62.H0_H0 ;  /* 0x2000003eff724230 */ /* 0x000fe20000004100 */
        /* <DEDUP_REMOVED lines=226> */
.L_x_1782:
        /* <DEDUP_REMOVED lines=512> */
.L_x_1783:
        /* <DEDUP_REMOVED lines=45> */
.L_x_1785:
[----:B------:R-:W-:Y:S05]  /*4dd0*/  BSYNC.RECONVERGENT B0 ;  /* 0x0000000000007941 */ /* 0x000fea0003800200 */
.L_x_1784:
        /* <DEDUP_REMOVED lines=40> */
.L_x_1787:
[----:B------:R-:W-:Y:S05]  /*5060*/  BSYNC.RECONVERGENT B0 ;  /* 0x0000000000007941 */ /* 0x000fea0003800200 */
.L_x_1786:
        /* <DEDUP_REMOVED lines=158> */
.L_x_1789:
[----:B------:R-:W-:Y:S05]  /*5a50*/  BSYNC.RECONVERGENT B0 ;  /* 0x0000000000007941 */ /* 0x000fea0003800200 */
.L_x_1788:
        /* <DEDUP_REMOVED lines=29> */
.L_x_1791:
[----:B------:R-:W-:Y:S05]  /*5c30*/  BSYNC.RECONVERGENT B0 ;  /* 0x0000000000007941 */ /* 0x000fea0003800200 */
.L_x_1790:
        /* <DEDUP_REMOVED lines=24> */
.L_x_1794:
[----:B---3--:R-:W3:Y:S04]  /*5dc0*/  LDG.E.STRONG.GPU R58, desc[UR8][R56.64] ;  /* 0x00000008383a7981 */ /* 0x008ee8000c1ef900 */
[----:B---3--:R-:W-:Y:S01]  /*5dd0*/  CCTL.IVALL ;  /* 0x00000000ff00798f */ /* 0x008fe20002000000 */
[----:B------:R-:W-:Y:S05]  /*5de0*/  YIELD ;  /* 0x0000000000007946 */ /* 0x000fea0003800000 */
[----:B------:R-:W-:-:S13]  /*5df0*/  ISETP.NE.AND P0, PT, R58, R63, PT ;  /* 0x0000003f3a00720c */ /* 0x000fda0003f05270 */
[----:B------:R-:W-:Y:S05]  /*5e00*/  @P0 BRA `(.L_x_1794) ;  /* 0xfffffffc00ec0947 */ /* 0x000fea000383ffff */
.L_x_1793:
        /* <DEDUP_REMOVED lines=15> */
.L_x_1796:
        /* <DEDUP_REMOVED lines=59> */
.L_x_1795:
        /* <DEDUP_REMOVED lines=35> */
.L_x_1797:
        /* <DEDUP_REMOVED lines=18> */
.L_x_1798:
        /* <DEDUP_REMOVED lines=9> */
.L_x_1799:
[----:B------:R-:W-:Y:S05]  /*6690*/  BSYNC.RECONVERGENT B0 ;  /* 0x0000000000007941 */ /* 0x000fea0003800200 */
.L_x_1792:
        /* <DEDUP_REMOVED lines=45> */
.L_x_1800:
        /* <DEDUP_REMOVED lines=21> */
.L_x_1802:
[----:B------:R-:W-:Y:S05]  /*6ac0*/  BSYNC.RECONVERGENT B0 ;  /* 0x0000000000007941 */ /* 0x000fea0003800200 */
.L_x_1801:
        /* <DEDUP_REMOVED lines=21> */
.L_x_1803:
        /* <DEDUP_REMOVED lines=21> */
.L_x_1805:
[----:B------:R-:W-:Y:S05]  /*6d70*/  BSYNC.RECONVERGENT B0 ;  /* 0x0000000000007941 */ /* 0x000fea0003800200 */
.L_x_1804:
        /* <DEDUP_REMOVED lines=21> */
.L_x_1806:
        /* <DEDUP_REMOVED lines=20> */
.L_x_1808:
[----:B------:R-:W-:Y:S05]  /*7010*/  BSYNC.RECONVERGENT B0 ;  /* 0x0000000000007941 */ /* 0x000fea0003800200 */
.L_x_1807:
        /* <DEDUP_REMOVED lines=62> */
.L_x_1809:
        /* <DEDUP_REMOVED lines=17> */
.L_x_1811:
[----:B------:R-:W-:Y:S05]  /*7510*/  BSYNC.RECONVERGENT B0 ;  /* 0x0000000000007941 */ /* 0x000fea0003800200 */
.L_x_1810:
        /* <DEDUP_REMOVED lines=21> */
.L_x_1812:
        /* <DEDUP_REMOVED lines=23> */
.L_x_1814:
[----:B------:R-:W-:Y:S05]  /*77e0*/  BSYNC.RECONVERGENT B0 ;  /* 0x0000000000007941 */ /* 0x000fea0003800200 */
.L_x_1813:
        /* <DEDUP_REMOVED lines=19> */
.L_x_1815:
        /* <DEDUP_REMOVED lines=17> */
.L_x_1817:
[----:B------:R-:W-:Y:S05]  /*7a30*/  BSYNC.RECONVERGENT B0 ;  /* 0x0000000000007941 */ /* 0x000fea0003800200 */
.L_x_1816:
        /* <DEDUP_REMOVED lines=21> */
.L_x_1818:
        /* <DEDUP_REMOVED lines=23> */
.L_x_1820:
[----:B------:R-:W-:Y:S05]  /*7d00*/  BSYNC.RECONVERGENT B0 ;  /* 0x0000000000007941 */ /* 0x000fea0003800200 */
.L_x_1819:
        /* <DEDUP_REMOVED lines=19> */
.L_x_1821:
        /* <DEDUP_REMOVED lines=17> */
.L_x_1823:
[----:B------:R-:W-:Y:S05]  /*7f50*/  BSYNC.RECONVERGENT B0 ;  /* 0x0000000000007941 */ /* 0x000fea0003800200 */
.L_x_1822:
        /* <DEDUP_REMOVED lines=21> */
.L_x_1824:
        /* <DEDUP_REMOVED lines=19> */
.L_x_1826:
[----:B------:R-:W-:Y:S05]  /*81e0*/  BSYNC.RECONVERGENT B0 ;  /* 0x0000000000007941 */ /* 0x000fea0003800200 */
.L_x_1825:
        /* <DEDUP_REMOVED lines=61> */
.L_x_1827:
        /* <DEDUP_REMOVED lines=17> */
.L_x_1829:
[----:B------:R-:W-:Y:S05]  /*86d0*/  BSYNC.RECONVERGENT B0 ;  /* 0x0000000000007941 */ /* 0x000fea0003800200 */
.L_x_1828:
        /* <DEDUP_REMOVED lines=19> */
.L_x_1830:
        /* <DEDUP_REMOVED lines=17> */
.L_x_1832:
[----:B------:R-:W-:Y:S05]  /*8920*/  BSYNC.RECONVERGENT B0 ;  /* 0x0000000000007941 */ /* 0x000fea0003800200 */
.L_x_1831:
        /* <DEDUP_REMOVED lines=19> */
.L_x_1833:
        /* <DEDUP_REMOVED lines=17> */
.L_x_1835:
[----:B------:R-:W-:Y:S05]  /*8b70*/  BSYNC.RECONVERGENT B0 ;  /* 0x0000000000007941 */ /* 0x000fea0003800200 */
.L_x_1834:
        /* <DEDUP_REMOVED lines=19> */
.L_x_1836:
        /* <DEDUP_REMOVED lines=17> */
.L_x_1838:
[----:B------:R-:W-:Y:S05]  /*8dc0*/  BSYNC.RECONVERGENT B0 ;  /* 0x0000000000007941 */ /* 0x000fea0003800200 */
.L_x_1837:
        /* <DEDUP_REMOVED lines=19> */
.L_x_1839:
        /* <DEDUP_REMOVED lines=17> */
.L_x_1841:
[----:B------:R-:W-:Y:S05]  /*9010*/  BSYNC.RECONVERGENT B0 ;  /* 0x0000000000007941 */ /* 0x000fea0003800200 */
.L_x_1840:
        /* <DEDUP_REMOVED lines=19> */
.L_x_1842:
        /* <DEDUP_REMOVED lines=17> */
.L_x_1844:
[----:B------:R-:W-:Y:S05]  /*9260*/  BSYNC.RECONVERGENT B0 ;  /* 0x0000000000007941 */ /* 0x000fea0003800200 */
.L_x_1843:
        /* <DEDUP_REMOVED lines=19> */
.L_x_1845:
        /* <DEDUP_REMOVED lines=17> */
.L_x_1847:
[----:B------:R-:W-:Y:S05]  /*94b0*/  BSYNC.RECONVERGENT B0 ;  /* 0x0000000000007941 */ /* 0x000fea0003800200 */
.L_x_1846:
[----:B------:R-:W-:Y:S02]  /*94c0*/  IADD3 R98, PT, PT, R95, R98, RZ ;  /* 0x000000625f627210 */ /* 0x000fe40007ffe0ff */
[----:B------:R-:W-:Y:S02]  /*94d0*/  IADD3 R99, PT, PT, R99, 0x1, RZ ;  /* 0x0000000163637810 */ /* 0x000fe40007ffe0ff */
[----:B------:R-:W-:-:S13]  /*94e0*/  ISETP.GE.AND P0, PT, R98, UR4, PT ;  /* 0x0000000462007c0c */ /* 0x000fda000bf06270 */
[----:B------:R-:W-:Y:S05]  /*94f0*/  @!P0 BRA `(.L_x_1848) ;  /* 0xffffff6c00808947 */ /* 0x000fea000383ffff */
.L_x_1781:
        /* <DEDUP_REMOVED lines=19> */
.L_x_1850:
[----:B------:R-:W-:Y:S05]  /*9630*/  BSYNC.RECONVERGENT B0 ;  /* 0x0000000000007941 */ /* 0x000fea0003800200 */
.L_x_1849:
[----:B------:R-:W-:Y:S05]  /*9640*/  @P0 EXIT ;  /* 0x000000000000094d */ /* 0x000fea0003800000 */
[----:B------:R-:W-:Y:S05]  /*9650*/  @P2 BRA `(.L_x_1851) ;  /* 0x0000000000202947 */ /* 0x000fea0003800000 */
[----:B------:R-:W-:-:S05]  /*9660*/  IMAD R0, R4, R7, RZ ;  /* 0x0000000704007224 */ /* 0x000fca00078e02ff */
[----:B------:R-:W-:-:S13]  /*9670*/  ISETP.NE.AND P0, PT, R0, -0x1, PT ;  /* 0xffffffff0000780c */ /* 0x000fda0003f05270 */
[----:B------:R-:W-:Y:S05]  /*9680*/  @!P0 BRA `(.L_x_1851) ;  /* 0x0000000000148947 */ /* 0x000fea0003800000 */
.L_x_1852:
[----:B0-----:R-:W2:Y:S04]  /*9690*/  LDG.E.STRONG.GPU R5, desc[UR8][R2.64] ;  /* 0x0000000802057981 */ /* 0x001ea8000c1ef900 */
[----:B--2---:R-:W-:Y:S01]  /*96a0*/  CCTL.IVALL ;  /* 0x00000000ff00798f */ /* 0x004fe20002000000 */
[----:B------:R-:W-:Y:S05]  /*96b0*/  YIELD ;  /* 0x0000000000007946 */ /* 0x000fea0003800000 */
[----:B------:R-:W-:-:S13]  /*96c0*/  ISETP.NE.AND P0, PT, R5, R0, PT ;  /* 0x000000000500720c */ /* 0x000fda0003f05270 */
[----:B------:R-:W-:Y:S05]  /*96d0*/  @P0 BRA `(.L_x_1852) ;  /* 0xfffffffc00ec0947 */ /* 0x000fea000383ffff */
.L_x_1851:
        /* <DEDUP_REMOVED lines=74> */
.L_x_1855:
        /* <DEDUP_REMOVED lines=31> */
.L_x_1854:
[----:B------:R-:W-:Y:S05]  /*9d70*/  BSYNC.RECONVERGENT B0 ;  /* 0x0000000000007941 */ /* 0x000fea0003800200 */
.L_x_1853:
        /* <DEDUP_REMOVED lines=10> */
.L_x_1856:
        /* <DEDUP_REMOVED lines=22> */
[----:B----4-:R-:W-:-:S02]  /*9f80*/  F2FP.F16.F32.PACK_AB R19, R7, R2 ;  /* 0x000000020713723e */ /* 0x010fc400000000ff */
[----:B------:R-:W-:-:S04]  /*9f90*/  LOP3.LUT R2, R24, 0x3, RZ, 0xc0, !PT ;  /* 0x0000000318027812 */ /* 0x000fc800078ec0ff */
[----:B------:R-:W-:Y:S02]  /*9fa0*/  IADD3.X R17, PT, PT, R2, UR5, RZ, P1, !PT ;  /* 0x0000000502117c10 */ /* 0x000fe40008ffe4ff */
[----:B-----5:R-:W-:Y:S02]  /*9fb0*/  F2FP.F16.F32.PACK_AB R21, R11, R8 ;  /* 0x000000080b15723e */ /* 0x020fe400000000ff */
        /* <DEDUP_REMOVED lines=61> */
.L_x_1857:
        /* <DEDUP_REMOVED lines=15> */
.L_x_3442:


//--------------------- .text._Z35group_norm_nhwc_fwd_one_pass_kernelI11Bf16IOFp32WLi64ELi30ELi480EEv26Group_norm_nhwc_fwd_params --------------------------
	.section	.text._Z35group_norm_nhwc_fwd_one_pass_kernelI11Bf16IOFp32WLi64ELi30ELi480EEv26Group_norm_nhwc_fwd_params,"ax",@progbits
	.align	128
        .global         _Z35group_norm_nhwc_fwd_one_pass_kernelI11Bf16IOFp32WLi64ELi30ELi480EEv26Group_norm_nhwc_fwd_params
        .type           _Z35group_norm_nhwc_fwd_one_pass_kernelI11Bf16IOFp32WLi64ELi30ELi480EEv26Group_norm_nhwc_fwd_params,@function
        .size           _Z35group_norm_nhwc_fwd_one_pass_kernelI11Bf16IOFp32WLi64ELi30ELi480EEv26Group_norm_nhwc_fwd_params,(.L_x_3443 - _Z35group_norm_nhwc_fwd_one_pass_kernelI11Bf16IOFp32WLi64ELi30ELi480EEv26Group_norm_nhwc_fwd_params)
        .other          _Z35group_norm_nhwc_fwd_one_pass_kernelI11Bf16IOFp32WLi64ELi30ELi480EEv26Group_norm_nhwc_fwd_params,@"STO_CUDA_ENTRY STV_DEFAULT"
_Z35group_norm_nhwc_fwd_one_pass_kernelI11Bf16IOFp32WLi64ELi30ELi480EEv26Group_norm_nhwc_fwd_params:
.text._Z35group_norm_nhwc_fwd_one_pass_kernelI11Bf16IOFp32WLi64ELi30ELi480EEv26Group_norm_nhwc_fwd_params:
[----:B------:R-:W-:Y:S08]  /*0000*/  LDC R1, c[0x0][0x37c] ;  /* 0x0000df00ff017b82 */ /* 0x000ff00000000800 */
[----:B------:R-:W0:Y:S01]  /*0010*/  S2UR UR6, SR_CTAID.Y ;  /* 0x00000000000679c3 */ /* 0x000e220000002600 */
[----:B------:R-:W1:Y:S01]  /*0020*/  LDCU UR7, c[0x0][0x3f8] ;  /* 0x00007f00ff0777ac */ /* 0x000e620008000800 */
[----:B------:R-:W1:Y:S02]  /*0030*/  LDCU UR4, c[0x0][0x3c8] ;  /* 0x00007900ff0477ac */ /* 0x000e640008000800 */
[----:B-1----:R-:W-:-:S04]  /*0040*/  UIMAD UR7, UR7, UR4, URZ ;  /* 0x00000004070772a4 */ /* 0x002fc8000f8e02ff */
[----:B0-----:R-:W-:-:S06]  /*0050*/  UISETP.GE.AND UP0, UPT, UR6, UR7, UPT ;  /* 0x000000070600728c */ /* 0x001fcc000bf06270 */
[----:B------:R-:W-:-:S13]  /*0060*/  PLOP3.LUT P0, PT, PT, PT, UP0, 0x80, 0x8 ;  /* 0x000000000008781c */ /* 0x000fda0003f0f008 */
[----:B------:R-:W-:Y:S05]  /*0070*/  @P0 EXIT ;  /* 0x000000000000094d */ /* 0x000fea0003800000 */
[----:B------:R-:W0:Y:S01]  /*0080*/  S2R R2, SR_TID.X ;  /* 0x0000000000027919 */ /* 0x000e220000002100 */
[----:B------:R-:W1:Y:S01]  /*0090*/  S2UR UR18, SR_CTAID.X ;  /* 0x00000000001279c3 */ /* 0x000e620000002500 */
[----:B------:R-:W2:Y:S01]  /*00a0*/  LDCU UR4, c[0x0][0x404] ;  /* 0x00008080ff0477ac */ /* 0x000ea20008000800 */
[----:B------:R-:W3:Y:S01]  /*00b0*/  LDCU.64 UR8, c[0x0][0x388] ;  /* 0x00007100ff0877ac */ /* 0x000ee20008000a00 */
[----:B------:R-:W4:Y:S05]  /*00c0*/  LDCU UR19, c[0x0][0x374] ;  /* 0x00006e80ff1377ac */ /* 0x000f2a0008000800 */
[----:B------:R-:W4:Y:S01]  /*00d0*/  LDC R22, c[0x0][0x370] ;  /* 0x0000dc00ff167b82 */ /* 0x000f220000000800 */
[----:B------:R-:W0:Y:S01]  /*00e0*/  LDCU.64 UR14, c[0x0][0x358] ;  /* 0x00006b00ff0e77ac */ /* 0x000e220008000a00 */
[----:B---3--:R-:W-:Y:S01]  /*00f0*/  ISETP.NE.U32.AND P1, PT, RZ, UR8, PT ;  /* 0x00000008ff007c0c */ /* 0x008fe2000bf25070 */
[----:B------:R-:W-:Y:S01]  /*0100*/  UMOV UR8, UR6 ;  /* 0x0000000600087c82 */ /* 0x000fe20008000000 */
[----:B0-----:R-:W-:-:S02]  /*0110*/  LOP3.LUT R0, R2, 0xffff, RZ, 0xc0, !PT ;  /* 0x0000ffff02007812 */ /* 0x001fc400078ec0ff */
[----:B-1----:R-:W-:Y:S02]  /*0120*/  LOP3.LUT P0, RZ, R2, UR18, RZ, 0xfc, !PT ;  /* 0x0000001202ff7c12 */ /* 0x002fe4000f80fcff */
[----:B--2---:R-:W-:Y:S01]  /*0130*/  MOV R2, UR4 ;  /* 0x0000000400027c02 */ /* 0x004fe20008000f00 */
[----:B------:R-:W-:Y:S01]  /*0140*/  IMAD R0, R0, 0x1112, RZ ;  /* 0x0000111200007824 */ /* 0x000fe200078e02ff */
[----:B------:R-:W-:Y:S01]  /*0150*/  ISETP.NE.AND.EX P0, PT, RZ, UR9, !P0, P1 ;  /* 0x00000009ff007c0c */ /* 0x000fe2000c705310 */
[----:B------:R-:W-:-:S03]  /*0160*/  UMOV UR4, URZ ;  /* 0x000000ff00047c82 */ /* 0x000fc60008000000 */
[----:B------:R-:W-:-:S05]  /*0170*/  SHF.R.U32.HI R23, RZ, 0x10, R0 ;  /* 0x00000010ff177819 */ /* 0x000fca0000011600 */
[----:B------:R-:W-:-:S07]  /*0180*/  IMAD R23, R2, UR18, R23 ;  /* 0x0000001202177c24 */ /* 0x000fce000f8e0217 */
.L_x_1877:
[----:B0-----:R-:W0:Y:S01]  /*0190*/  LDC R0, c[0x0][0x3f8] ;  /* 0x0000fe00ff007b82 */ /* 0x001e220000000800 */
[----:B-----5:R-:W-:Y:S01]  /*01a0*/  IABS R8, UR8 ;  /* 0x0000000800087c13 */ /* 0x020fe20008000000 */
[----:B-1----:R-:W1:Y:S01]  /*01b0*/  LDCU.64 UR10, c[0x0][0x3e8] ;  /* 0x00007d00ff0a77ac */ /* 0x002e620008000a00 */
[----:B--2---:R-:W-:Y:S02]  /*01c0*/  SHF.R.S32.HI R15, RZ, 0x1f, R23 ;  /* 0x0000001fff0f7819 */ /* 0x004fe40000011417 */
[----:B------:R-:W-:Y:S02]  /*01d0*/  MOV R21, RZ ;  /* 0x000000ff00157202 */ /* 0x000fe40000000f00 */
[----:B0--3--:R-:W-:Y:S02]  /*01e0*/  IABS R5, R0 ;  /* 0x0000000000057213 */ /* 0x009fe40000000000 */
[----:B------:R-:W-:Y:S02]  /*01f0*/  ISETP.NE.AND P3, PT, R0, RZ, PT ;  /* 0x000000ff0000720c */ /* 0x000fe40003f65270 */
[----:B------:R-:W0:Y:S08]  /*0200*/  I2F.RP R4, R5 ;  /* 0x0000000500047306 */ /* 0x000e300000209400 */
[----:B0-----:R-:W0:Y:S02]  /*0210*/  MUFU.RCP R4, R4 ;  /* 0x0000000400047308 */ /* 0x001e240000001000 */
[----:B0-----:R-:W-:-:S06]  /*0220*/  IADD3 R2, PT, PT, R4, 0xffffffe, RZ ;  /* 0x0ffffffe04027810 */ /* 0x001fcc0007ffe0ff */
[----:B------:R0:W2:Y:S02]  /*0230*/  F2I.FTZ.U32.TRUNC.NTZ R3, R2 ;  /* 0x0000000200037305 */ /* 0x0000a4000021f000 */
[----:B0-----:R-:W-:Y:S01]  /*0240*/  IMAD.MOV.U32 R2, RZ, RZ, RZ ;  /* 0x000000ffff027224 */ /* 0x001fe200078e00ff */
[----:B--2---:R-:W-:-:S05]  /*0250*/  IADD3 R6, PT, PT, RZ, -R3, RZ ;  /* 0x80000003ff067210 */ /* 0x004fca0007ffe0ff */
[----:B------:R-:W-:Y:S02]  /*0260*/  IMAD R7, R6, R5, RZ ;  /* 0x0000000506077224 */ /* 0x000fe400078e02ff */
[----:B------:R-:W0:Y:S02]  /*0270*/  S2R R6, SR_TID.X ;  /* 0x0000000000067919 */ /* 0x000e240000002100 */
[----:B------:R-:W-:-:S04]  /*0280*/  IMAD.HI.U32 R3, R3, R7, R2 ;  /* 0x0000000703037227 */ /* 0x000fc800078e0002 */
[----:B------:R-:W-:Y:S02]  /*0290*/  VIADD R7, R23, 0x20 ;  /* 0x0000002017077836 */ /* 0x000fe40000000000 */
[----:B------:R-:W-:-:S03]  /*02a0*/  IMAD.HI.U32 R17, R3, R8, RZ ;  /* 0x0000000803117227 */ /* 0x000fc600078e00ff */
[----:B------:R-:W-:Y:S02]  /*02b0*/  SHF.R.S32.HI R13, RZ, 0x1f, R7 ;  /* 0x0000001fff0d7819 */ /* 0x000fe40000011407 */
[----:B------:R-:W-:-:S05]  /*02c0*/  IADD3 R3, PT, PT, -R17, RZ, RZ ;  /* 0x000000ff11037210 */ /* 0x000fca0007ffe1ff */
[----:B------:R-:W-:-:S05]  /*02d0*/  IMAD R2, R5, R3, R8 ;  /* 0x0000000305027224 */ /* 0x000fca00078e0208 */
[----:B------:R-:W-:Y:S02]  /*02e0*/  ISETP.GT.U32.AND P2, PT, R5, R2, PT ;  /* 0x000000020500720c */ /* 0x000fe40003f44070 */
[----:B0-----:R-:W-:-:S11]  /*02f0*/  LOP3.LUT R3, R6, 0xffff, RZ, 0xc0, !PT ;  /* 0x0000ffff06037812 */ /* 0x001fd600078ec0ff */
[-C--:B------:R-:W-:Y:S01]  /*0300*/  @!P2 IADD3 R2, PT, PT, R2, -R5.reuse, RZ ;  /* 0x800000050202a210 */ /* 0x080fe20007ffe0ff */
[----:B------:R-:W-:Y:S01]  /*0310*/  IMAD R3, R3, 0x1112, RZ ;  /* 0x0000111203037824 */ /* 0x000fe200078e02ff */
[----:B------:R-:W-:Y:S02]  /*0320*/  @!P2 IADD3 R17, PT, PT, R17, 0x1, RZ ;  /* 0x000000011111a810 */ /* 0x000fe40007ffe0ff */
[----:B------:R-:W-:Y:S02]  /*0330*/  ISETP.GE.U32.AND P1, PT, R2, R5, PT ;  /* 0x000000050200720c */ /* 0x000fe40003f26070 */
[----:B------:R-:W-:Y:S02]  /*0340*/  LOP3.LUT R2, R0, UR8, RZ, 0x3c, !PT ;  /* 0x0000000800027c12 */ /* 0x000fe4000f8e3cff */
[----:B------:R-:W-:Y:S02]  /*0350*/  SHF.R.U32.HI R3, RZ, 0x10, R3 ;  /* 0x00000010ff037819 */ /* 0x000fe40000011603 */
[----:B------:R-:W-:-:S02]  /*0360*/  ISETP.GE.AND P4, PT, R2, RZ, PT ;  /* 0x000000ff0200720c */ /* 0x000fc40003f86270 */
[----:B------:R-:W-:Y:S02]  /*0370*/  PRMT R2, R3, 0x9910, RZ ;  /* 0x0000991003027816 */ /* 0x000fe400000000ff */
[----:B-1----:R-:W-:-:S03]  /*0380*/  ISETP.GE.U32.AND P2, PT, R7, UR10, PT ;  /* 0x0000000a07007c0c */ /* 0x002fc6000bf46070 */
[----:B------:R-:W-:Y:S01]  /*0390*/  @P1 IADD3 R17, PT, PT, R17, 0x1, RZ ;  /* 0x0000000111111810 */ /* 0x000fe20007ffe0ff */
[----:B------:R-:W-:Y:S01]  /*03a0*/  IMAD R2, R2, 0xf, RZ ;  /* 0x0000000f02027824 */ /* 0x000fe200078e02ff */
[----:B------:R-:W-:Y:S02]  /*03b0*/  ISETP.GE.U32.AND P1, PT, R23, UR10, PT ;  /* 0x0000000a17007c0c */ /* 0x000fe4000bf26070 */
[----:B------:R-:W-:Y:S02]  /*03c0*/  ISETP.GE.AND.EX P2, PT, R13, UR11, PT, P2 ;  /* 0x0000000b0d007c0c */ /* 0x000fe4000bf46320 */
[----:B------:R-:W-:Y:S01]  /*03d0*/  ISETP.GE.AND.EX P1, PT, R15, UR11, PT, P1 ;  /* 0x0000000b0f007c0c */ /* 0x000fe2000bf26310 */
[----:B------:R-:W0:Y:S01]  /*03e0*/  LDCU.64 UR10, c[0x0][0x3f0] ;  /* 0x00007e00ff0a77ac */ /* 0x000e220008000a00 */
[----:B------:R-:W-:Y:S02]  /*03f0*/  IADD3 R2, PT, PT, RZ, -R2, RZ ;  /* 0x80000002ff027210 */ /* 0x000fe40007ffe0ff */
[----:B------:R-:W-:-:S02]  /*0400*/  @!P4 IADD3 R17, PT, PT, -R17, RZ, RZ ;  /* 0x000000ff1111c210 */ /* 0x000fc40007ffe1ff */
[----:B------:R-:W-:Y:S02]  /*0410*/  @!P3 LOP3.LUT R17, RZ, R0, RZ, 0x33, !PT ;  /* 0x00000000ff11b212 */ /* 0x000fe400078e33ff */
[----:B------:R-:W-:Y:S02]  /*0420*/  PRMT R5, R2, 0x7710, RZ ;  /* 0x0000771002057816 */ /* 0x000fe400000000ff */
[--C-:B------:R-:W-:Y:S01]  /*0430*/  SHF.R.S32.HI R2, RZ, 0x1f, R17.reuse ;  /* 0x0000001fff027819 */ /* 0x100fe20000011411 */
[----:B------:R-:W-:Y:S01]  /*0440*/  IMAD.MOV R3, RZ, RZ, -R17 ;  /* 0x000000ffff037224 */ /* 0x000fe200078e0a11 */
[----:B------:R-:W-:Y:S01]  /*0450*/  IADD3 R5, PT, PT, R5, R6, RZ ;  /* 0x0000000605057210 */ /* 0x000fe20007ffe0ff */
[----:B------:R-:W1:Y:S02]  /*0460*/  @!P1 LDC.64 R10, c[0x0][0x3e0] ;  /* 0x0000f800ff0a9b82 */ /* 0x000e640000000a00 */
[----:B------:R-:W-:Y:S01]  /*0470*/  IMAD R0, R0, R3, UR8 ;  /* 0x0000000800007e24 */ /* 0x000fe2000f8e0203 */
[----:B------:R-:W-:-:S03]  /*0480*/  SHF.L.U32 R5, R5, 0x1, RZ ;  /* 0x0000000105057819 */ /* 0x000fc600000006ff */
[----:B------:R-:W-:Y:S01]  /*0490*/  IMAD R0, R0, 0x1e, RZ ;  /* 0x0000001e00007824 */ /* 0x000fe200078e02ff */
[----:B------:R-:W-:Y:S01]  /*04a0*/  LOP3.LUT R25, R5, 0xffff, RZ, 0xc0, !PT ;  /* 0x0000ffff05197812 */ /* 0x000fe200078ec0ff */
[----:B------:R-:W2:Y:S01]  /*04b0*/  @!P2 LDC.64 R8, c[0x0][0x3e0] ;  /* 0x0000f800ff08ab82 */ /* 0x000ea20000000a00 */
[----:B0-----:R-:W-:Y:S02]  /*04c0*/  IMAD R12, R2, UR10, RZ ;  /* 0x0000000a020c7c24 */ /* 0x001fe4000f8e02ff */
[C---:B------:R-:W-:Y:S02]  /*04d0*/  IADD3 R24, P3, PT, R0.reuse, R25, RZ ;  /* 0x0000001900187210 */ /* 0x040fe40007f7e0ff */
[C---:B------:R-:W-:Y:S02]  /*04e0*/  IMAD R27, R17.reuse, UR11, R12 ;  /* 0x0000000b111b7c24 */ /* 0x040fe4000f8e020c */
[----:B------:R-:W-:Y:S01]  /*04f0*/  LEA.HI.X.SX32 R25, R0, RZ, 0x1, P3 ;  /* 0x000000ff00197211 */ /* 0x000fe200018f0eff */
[----:B------:R-:W0:Y:S02]  /*0500*/  @!P1 LDC.64 R4, c[0x0][0x390] ;  /* 0x0000e400ff049b82 */ /* 0x000e240000000a00 */
[----:B------:R-:W-:-:S06]  /*0510*/  IMAD.WIDE.U32 R24, R17, UR10, R24 ;  /* 0x0000000a11187c25 */ /* 0x000fcc000f8e0018 */
[----:B------:R-:W3:Y:S01]  /*0520*/  @!P2 LDC.64 R2, c[0x0][0x390] ;  /* 0x0000e400ff02ab82 */ /* 0x000ee20000000a00 */
[----:B-1----:R-:W-:Y:S01]  /*0530*/  @!P1 IMAD R12, R15, R10, RZ ;  /* 0x0000000a0f0c9224 */ /* 0x002fe200078e02ff */
[----:B------:R-:W-:Y:S01]  /*0540*/  IADD3 R27, PT, PT, R25, R27, RZ ;  /* 0x0000001b191b7210 */ /* 0x000fe20007ffe0ff */
[----:B------:R-:W-:Y:S02]  /*0550*/  @!P1 IMAD.MOV.U32 R26, RZ, RZ, R24 ;  /* 0x000000ffff1a9224 */ /* 0x000fe400078e0018 */
[C---:B------:R-:W-:Y:S01]  /*0560*/  @!P1 IMAD R15, R23.reuse, R11, R12 ;  /* 0x0000000b170f9224 */ /* 0x040fe200078e020c */
[----:B------:R-:W-:Y:S01]  /*0570*/  @!P2 MOV R12, R24 ;  /* 0x00000018000ca202 */ /* 0x000fe20000000f00 */
[----:B------:R-:W-:-:S04]  /*0580*/  @!P1 IMAD.WIDE.U32 R10, R23, R10, R26 ;  /* 0x0000000a170a9225 */ /* 0x000fc800078e001a */
[----:B--2---:R-:W-:Y:S01]  /*0590*/  @!P2 IMAD R14, R13, R8, RZ ;  /* 0x000000080d0ea224 */ /* 0x004fe200078e02ff */
[----:B------:R-:W-:-:S03]  /*05a0*/  @!P2 MOV R13, R27 ;  /* 0x0000001b000da202 */ /* 0x000fc60000000f00 */
[----:B------:R-:W-:Y:S01]  /*05b0*/  @!P2 IMAD R17, R7, R9, R14 ;  /* 0x000000090711a224 */ /* 0x000fe200078e020e */
[----:B------:R-:W-:Y:S01]  /*05c0*/  @!P1 IADD3 R9, PT, PT, R11, R15, RZ ;  /* 0x0000000f0b099210 */ /* 0x000fe20007ffe0ff */
[----:B------:R-:W-:Y:S01]  /*05d0*/  @!P2 IMAD.WIDE.U32 R12, R7, R8, R12 ;  /* 0x00000008070ca225 */ /* 0x000fe200078e000c */
[----:B0-----:R-:W-:-:S03]  /*05e0*/  @!P1 LEA R4, P3, R10, R4, 0x1 ;  /* 0x000000040a049211 */ /* 0x001fc600078608ff */
[----:B------:R-:W-:Y:S01]  /*05f0*/  @!P2 IMAD.IADD R7, R13, 0x1, R17 ;  /* 0x000000010d07a824 */ /* 0x000fe200078e0211 */
[----:B------:R-:W-:Y:S01]  /*0600*/  @!P1 LEA.HI.X R5, R10, R5, R9, 0x1, P3 ;  /* 0x000000050a059211 */ /* 0x000fe200018f0c09 */
[----:B------:R-:W-:Y:S01]  /*0610*/  HFMA2 R10, -RZ, RZ, 0, 0 ;  /* 0x00000000ff0a7431 */ /* 0x000fe200000001ff */
[----:B---3--:R-:W-:-:S04]  /*0620*/  @!P2 LEA R8, P4, R12, R2, 0x1 ;  /* 0x000000020c08a211 */ /* 0x008fc800078808ff */
[----:B------:R-:W-:Y:S01]  /*0630*/  @!P2 LEA.HI.X R9, R12, R3, R7, 0x1, P4 ;  /* 0x000000030c09a211 */ /* 0x000fe200020f0c07 */
[----:B------:R-:W2:Y:S04]  /*0640*/  @!P1 LDG.E R10, desc[UR14][R4.64] ;  /* 0x0000000e040a9981 */ /* 0x000ea8000c1e1900 */
[----:B------:R-:W3:Y:S01]  /*0650*/  @!P2 LDG.E R21, desc[UR14][R8.64] ;  /* 0x0000000e0815a981 */ /* 0x000ee2000c1e1900 */
[----:B------:R-:W-:Y:S01]  /*0660*/  BSSY.RECONVERGENT B0, `(.L_x_1858) ;  /* 0x0000036000007945 */ /* 0x000fe20003800200 */
[----:B------:R-:W0:Y:S02]  /*0670*/  S2R R7, SR_LANEID ;  /* 0x0000000000077919 */ /* 0x000e240000000000 */
[C---:B0-----:R-:W-:Y:S02]  /*0680*/  ISETP.GT.AND P2, PT, R7.reuse, 0x1e, PT ;  /* 0x0000001e0700780c */ /* 0x041fe40003f44270 */
[----:B------:R-:W-:-:S02]  /*0690*/  ISETP.GT.AND P3, PT, R7, 0xf, PT ;  /* 0x0000000f0700780c */ /* 0x000fc40003f64270 */
[C---:B--2---:R-:W-:Y:S01]  /*06a0*/  PRMT R2, R10.reuse, 0x7632, R2 ;  /* 0x000076320a027816 */ /* 0x044fe20000000002 */
[----:B------:R-:W-:Y:S01]  /*06b0*/  IMAD.U32 R3, R10, 0x10000, RZ ;  /* 0x000100000a037824 */ /* 0x000fe200078e00ff */
[C---:B---3--:R-:W-:Y:S02]  /*06c0*/  PRMT R20, R21.reuse, 0x7632, R20 ;  /* 0x0000763215147816 */ /* 0x048fe40000000014 */
[----:B------:R-:W-:Y:S02]  /*06d0*/  SHF.L.U32 R2, R2, 0x10, RZ ;  /* 0x0000001002027819 */ /* 0x000fe400000006ff */
[----:B------:R-:W-:Y:S02]  /*06e0*/  SHF.L.U32 R20, R20, 0x10, RZ ;  /* 0x0000001014147819 */ /* 0x000fe400000006ff */
[----:B------:R-:W-:Y:S01]  /*06f0*/  SHF.L.U32 R21, R21, 0x10, RZ ;  /* 0x0000001015157819 */ /* 0x000fe200000006ff */
[----:B------:R-:W-:Y:S01]  /*0700*/  FMUL.FTZ R12, R2, R2 ;  /* 0x00000002020c7220 */ /* 0x000fe20000410000 */
[----:B------:R-:W-:Y:S01]  /*0710*/  FADD.FTZ R10, R3, R2 ;  /* 0x00000002030a7221 */ /* 0x000fe20000010000 */
[----:B------:R-:W-:-:S02]  /*0720*/  FMUL.FTZ R4, R20, R20 ;  /* 0x0000001414047220 */ /* 0x000fc40000410000 */
[----:B------:R-:W-:Y:S01]  /*0730*/  FFMA.FTZ R12, R3, R3, R12 ;  /* 0x00000003030c7223 */ /* 0x000fe2000001000c */
[C---:B------:R-:W-:Y:S01]  /*0740*/  FADD.FTZ R5, R21.reuse, R20 ;  /* 0x0000001415057221 */ /* 0x040fe20000010000 */
[----:B------:R-:W-:Y:S01]  /*0750*/  FADD.FTZ R10, RZ, R10 ;  /* 0x0000000aff0a7221 */ /* 0x000fe20000010000 */
[----:B------:R-:W-:Y:S01]  /*0760*/  FFMA.FTZ R9, R21, R21, R4 ;  /* 0x0000001515097223 */ /* 0x000fe20000010004 */
[----:B------:R-:W-:Y:S02]  /*0770*/  FADD.FTZ R12, RZ, R12 ;  /* 0x0000000cff0c7221 */ /* 0x000fe40000010000 */
[----:B------:R-:W-:Y:S02]  /*0780*/  FADD.FTZ R10, R10, R5 ;  /* 0x000000050a0a7221 */ /* 0x000fe40000010000 */
[----:B------:R-:W-:-:S03]  /*0790*/  FADD.FTZ R9, R12, R9 ;  /* 0x000000090c097221 */ /* 0x000fc60000010000 */
[----:B------:R-:W0:Y:S04]  /*07a0*/  SHFL.DOWN PT, R5, R10, 0x1, 0x1f ;  /* 0x08201f000a057f89 */ /* 0x000e2800000e0000 */
[----:B------:R-:W1:Y:S01]  /*07b0*/  SHFL.DOWN PT, R4, R9, 0x1, 0x1f ;  /* 0x08201f0009047f89 */ /* 0x000e6200000e0000 */
        /* <DEDUP_REMOVED lines=22> */
[----:B------:R-:W-:-:S13]  /*0920*/  ISETP.NE.AND P2, PT, R7, RZ, PT ;  /* 0x000000ff0700720c */ /* 0x000fda0003f45270 */
[----:B------:R-:W3:Y:S01]  /*0930*/  @!P2 S2R R8, SR_CgaCtaId ;  /* 0x000000000008a919 */ /* 0x000ee20000008800 */
[----:B0-----:R-:W-:Y:S02]  /*0940*/  @!P2 MOV R5, 0x400 ;  /* 0x000004000005a802 */ /* 0x001fe40000000f00 */
[----:B------:R-:W-:-:S04]  /*0950*/  @!P2 SHF.R.U32.HI R4, RZ, 0x2, R6 ;  /* 0x00000002ff04a819 */ /* 0x000fc80000011606 */
[----:B------:R-:W-:Y:S01]  /*0960*/  @!P2 LOP3.LUT R7, R4, 0xf8, RZ, 0xc0, !PT ;  /* 0x000000f80407a812 */ /* 0x000fe200078ec0ff */
[----:B-1----:R-:W-:Y:S01]  /*0970*/  FADD.FTZ R4, R11, R14 ;  /* 0x0000000e0b047221 */ /* 0x002fe20000010000 */
[----:B---3--:R-:W-:Y:S01]  /*0980*/  @!P2 LEA R8, R8, R5, 0x18 ;  /* 0x000000050808a211 */ /* 0x008fe200078ec0ff */
[----:B--2---:R-:W-:-:S03]  /*0990*/  FADD.FTZ R5, R12, R13 ;  /* 0x0000000d0c057221 */ /* 0x004fc60000010000 */
[----:B------:R-:W-:-:S05]  /*09a0*/  @!P2 IADD3 R7, PT, PT, R7, R8, RZ ;  /* 0x000000080707a210 */ /* 0x000fca0007ffe0ff */
[----:B------:R3:W-:Y:S02]  /*09b0*/  @!P2 STS.64 [R7+0x10], R4 ;  /* 0x000010040700a388 */ /* 0x0007e40000000a00 */
.L_x_1859:
[----:B----4-:R-:W-:Y:S05]  /*09c0*/  BSYNC.RECONVERGENT B0 ;  /* 0x0000000000007941 */ /* 0x010fea0003800200 */
.L_x_1858:
[----:B------:R-:W-:Y:S01]  /*09d0*/  BAR.SYNC.DEFER_BLOCKING 0x0 ;  /* 0x0000000000007b1d */ /* 0x000fe20000010000 */
[----:B------:R-:W-:Y:S02]  /*09e0*/  ISETP.NE.AND P3, PT, R6, RZ, PT ;  /* 0x000000ff0600720c */ /* 0x000fe40003f65270 */
[----:B------:R-:W-:-:S03]  /*09f0*/  ISETP.GE.U32.AND P2, PT, R22, 0x2, PT ;  /* 0x000000021600780c */ /* 0x000fc60003f46070 */
[----:B------:R-:W-:Y:S08]  /*0a00*/  BSSY.RECONVERGENT B0, `(.L_x_1860) ;  /* 0x0000029000007945 */ /* 0x000ff00003800200 */
[----:B------:R-:W-:Y:S05]  /*0a10*/  @P3 BRA `(.L_x_1861) ;  /* 0x00000000009c3947 */ /* 0x000fea0003800000 */
[----:B------:R-:W4:Y:S01]  /*0a20*/  S2UR UR9, SR_CgaCtaId ;  /* 0x00000000000979c3 */ /* 0x000f220000008800 */
[----:B------:R-:W-:Y:S02]  /*0a30*/  UMOV UR5, 0x400 ;  /* 0x0000040000057882 */ /* 0x000fe40000000000 */
[----:B----4-:R-:W-:-:S09]  /*0a40*/  ULEA UR5, UR9, UR5, 0x18 ;  /* 0x0000000509057291 */ /* 0x010fd2000f8ec0ff */
[----:B---3--:R-:W3:Y:S04]  /*0a50*/  LDS.64 R6, [UR5+0x18] ;  /* 0x00001805ff067984 */ /* 0x008ee80008000a00 */
[----:B------:R-:W4:Y:S04]  /*0a60*/  LDS.128 R16, [UR5+0x20] ;  /* 0x00002005ff107984 */ /* 0x000f280008000c00 */
[----:B------:R-:W5:Y:S04]  /*0a70*/  LDS.128 R8, [UR5+0x30] ;  /* 0x00003005ff087984 */ /* 0x000f680008000c00 */
[----:B-12---:R-:W1:Y:S01]  /*0a80*/  LDS.128 R12, [UR5+0x40] ;  /* 0x00004005ff0c7984 */ /* 0x006e620008000c00 */
[----:B---3--:R-:W-:Y:S01]  /*0a90*/  FADD.FTZ R29, R4, R6 ;  /* 0x00000006041d7221 */ /* 0x008fe20000010000 */
[----:B0-----:R-:W-:-:S03]  /*0aa0*/  FADD.FTZ R4, R5, R7 ;  /* 0x0000000705047221 */ /* 0x001fc60000010000 */
[----:B----4-:R-:W-:Y:S01]  /*0ab0*/  FADD.FTZ R29, R29, R16 ;  /* 0x000000101d1d7221 */ /* 0x010fe20000010000 */
[----:B------:R-:W-:Y:S02]  /*0ac0*/  FADD.FTZ R16, R4, R17 ;  /* 0x0000001104107221 */ /* 0x000fe40000010000 */
[----:B------:R-:W0:Y:S01]  /*0ad0*/  LDS.128 R4, [UR5+0x50] ;  /* 0x00005005ff047984 */ /* 0x000e220008000c00 */
[----:B------:R-:W-:Y:S01]  /*0ae0*/  FADD.FTZ R29, R29, R18 ;  /* 0x000000121d1d7221 */ /* 0x000fe20000010000 */
[----:B------:R-:W-:-:S03]  /*0af0*/  FADD.FTZ R16, R16, R19 ;  /* 0x0000001310107221 */ /* 0x000fc60000010000 */
[----:B-----5:R-:W-:Y:S01]  /*0b00*/  FADD.FTZ R29, R29, R8 ;  /* 0x000000081d1d7221 */ /* 0x020fe20000010000 */
[----:B------:R-:W-:Y:S02]  /*0b10*/  FADD.FTZ R8, R16, R9 ;  /* 0x0000000910087221 */ /* 0x000fe40000010000 */
[----:B------:R-:W2:Y:S01]  /*0b20*/  LDS.128 R16, [UR5+0x60] ;  /* 0x00006005ff107984 */ /* 0x000ea20008000c00 */
[----:B------:R-:W-:Y:S01]  /*0b30*/  FADD.FTZ R29, R29, R10 ;  /* 0x0000000a1d1d7221 */ /* 0x000fe20000010000 */
[----:B------:R-:W-:-:S03]  /*0b40*/  FADD.FTZ R8, R8, R11 ;  /* 0x0000000b08087221 */ /* 0x000fc60000010000 */
[----:B-1----:R-:W-:Y:S01]  /*0b50*/  FADD.FTZ R29, R29, R12 ;  /* 0x0000000c1d1d7221 */ /* 0x002fe20000010000 */
[----:B------:R-:W-:Y:S02]  /*0b60*/  FADD.FTZ R12, R8, R13 ;  /* 0x0000000d080c7221 */ /* 0x000fe40000010000 */
[----:B------:R-:W1:Y:S01]  /*0b70*/  LDS.128 R8, [UR5+0x70] ;  /* 0x00007005ff087984 */ /* 0x000e620008000c00 */
[----:B------:R-:W-:Y:S01]  /*0b80*/  FADD.FTZ R29, R29, R14 ;  /* 0x0000000e1d1d7221 */ /* 0x000fe20000010000 */
[----:B------:R-:W-:Y:S02]  /*0b90*/  FADD.FTZ R14, R12, R15 ;  /* 0x0000000f0c0e7221 */ /* 0x000fe40000010000 */
[----:B------:R-:W3:Y:S01]  /*0ba0*/  LDS.64 R12, [UR5+0x80] ;  /* 0x00008005ff0c7984 */ /* 0x000ee20008000a00 */
[----:B0-----:R-:W-:Y:S01]  /*0bb0*/  FADD.FTZ R29, R29, R4 ;  /* 0x000000041d1d7221 */ /* 0x001fe20000010000 */
[----:B------:R-:W-:-:S03]  /*0bc0*/  FADD.FTZ R14, R14, R5 ;  /* 0x000000050e0e7221 */ /* 0x000fc60000010000 */
[----:B------:R-:W-:Y:S01]  /*0bd0*/  FADD.FTZ R29, R29, R6 ;  /* 0x000000061d1d7221 */ /* 0x000fe20000010000 */
[----:B------:R-:W-:-:S03]  /*0be0*/  FADD.FTZ R14, R14, R7 ;  /* 0x000000070e0e7221 */ /* 0x000fc60000010000 */
[----:B--2---:R-:W-:Y:S01]  /*0bf0*/  FADD.FTZ R29, R29, R16 ;  /* 0x000000101d1d7221 */ /* 0x004fe20000010000 */
        /* <DEDUP_REMOVED lines=8> */
[----:B------:R-:W-:-:S07]  /*0c80*/  FADD.FTZ R5, R14, R13 ;  /* 0x0000000d0e057221 */ /* 0x000fce0000010000 */
.L_x_1861:
[----:B------:R-:W-:Y:S05]  /*0c90*/  BSYNC.RECONVERGENT B0 ;  /* 0x0000000000007941 */ /* 0x000fea0003800200 */
.L_x_1860:
[----:B------:R-:W-:Y:S05]  /*0ca0*/  @!P2 BRA `(.L_x_1862) ;  /* 0x0000000c00a0a947 */ /* 0x000fea0003800000 */
[----:B---3--:R-:W3:Y:S01]  /*0cb0*/  LDC.64 R6, c[0x0][0x3b8] ;  /* 0x0000ee00ff067b82 */ /* 0x008ee20000000a00 */
[----:B------:R-:W-:Y:S01]  /*0cc0*/  ULOP3.LUT UR9, UR4, 0x1, URZ, 0xc0, !UPT ;  /* 0x0000000104097892 */ /* 0x000fe2000f8ec0ff */
[----:B------:R-:W-:-:S03]  /*0cd0*/  ISETP.GE.U32.AND P4, PT, R22, 0x8, PT ;  /* 0x000000081600780c */ /* 0x000fc60003f86070 */
[----:B------:R-:W-:-:S06]  /*0ce0*/  UIMAD UR5, UR9, UR19, URZ ;  /* 0x00000013090572a4 */ /* 0x000fcc000f8e02ff */
[----:B------:R-:W-:-:S04]  /*0cf0*/  IMAD R8, R22, UR5, RZ ;  /* 0x0000000516087c24 */ /* 0x000fc8000f8e02ff */
[----:B------:R-:W-:-:S04]  /*0d00*/  IMAD.SHL.U32 R9, R8, 0x2, RZ ;  /* 0x0000000208097824 */ /* 0x000fc800078e00ff */
[----:B---3--:R-:W-:-:S03]  /*0d10*/  IMAD.WIDE R6, R9, 0x4, R6 ;  /* 0x0000000409067825 */ /* 0x008fc600078e0206 */
[----:B------:R-:W-:Y:S02]  /*0d20*/  R2UR UR16, R6 ;  /* 0x00000000061072ca */ /* 0x000fe400000e0000 */
[----:B------:R-:W-:Y:S01]  /*0d30*/  R2UR UR17, R7 ;  /* 0x00000000071172ca */ /* 0x000fe200000e0000 */
[----:B------:R-:W-:-:S14]  /*0d40*/  @P3 BRA `(.L_x_1863) ;  /* 0x0000000000643947 */ /* 0x000fdc0003800000 */
[----:B------:R-:W3:Y:S01]  /*0d50*/  LDC.64 R6, c[0x0][0x3b0] ;  /* 0x0000ec00ff067b82 */ /* 0x000ee20000000a00 */
[----:B------:R-:W-:Y:S02]  /*0d60*/  ULOP3.LUT UP0, UR5, UR4, 0x2, URZ, 0xc0, !UPT ;  /* 0x0000000204057892 */ /* 0x000fe4000f80c0ff */
[----:B------:R-:W-:Y:S02]  /*0d70*/  UIMAD UR12, UR9, UR19, UR6 ;  /* 0x00000013090c72a4 */ /* 0x000fe4000f8e0206 */
[----:B------:R-:W-:Y:S02]  /*0d80*/  UIMAD UR10, UR18, UR19, UR6 ;  /* 0x00000013120a72a4 */ /* 0x000fe4000f8e0206 */
[----:B------:R-:W-:Y:S01]  /*0d90*/  PLOP3.LUT P2, PT, PT, PT, UP0, 0x80, 0x8 ;  /* 0x000000000008781c */ /* 0x000fe20003f4f008 */
[----:B------:R-:W-:Y:S01]  /*0da0*/  UIADD3 UR5, UPT, UPT, -UR5, 0x1, URZ ;  /* 0x0000000105057890 */ /* 0x000fe2000fffe1ff */
[----:B------:R-:W-:Y:S01]  /*0db0*/  MOV R9, UR12 ;  /* 0x0000000c00097c02 */ /* 0x000fe20008000f00 */
[----:B------:R-:W-:Y:S01]  /*0dc0*/  UIMAD.WIDE.U32 UR10, UR10, 0x8, UR16 ;  /* 0x000000080a0a78a5 */ /* 0x000fe2000f8e0010 */
[----:B------:R-:W-:-:S03]  /*0dd0*/  SEL R11, R22, RZ, !P2 ;  /* 0x000000ff160b7207 */ /* 0x000fc60005000000 */
[----:B--2---:R-:W-:Y:S01]  /*0de0*/  IMAD.U32 R13, RZ, RZ, UR5 ;  /* 0x00000005ff0d7e24 */ /* 0x004fe2000f8e00ff */
[----:B------:R-:W-:Y:S02]  /*0df0*/  ISETP.NE.AND P2, PT, R11, -0x1, PT ;  /* 0xffffffff0b00780c */ /* 0x000fe40003f45270 */
[----:B------:R-:W-:Y:S01]  /*0e00*/  MOV R8, UR10 ;  /* 0x0000000a00087c02 */ /* 0x000fe20008000f00 */
[----:B---3--:R-:W-:Y:S01]  /*0e10*/  IMAD.WIDE.U32 R6, R9, 0x4, R6 ;  /* 0x0000000409067825 */ /* 0x008fe200078e0006 */
[----:B------:R-:W-:-:S05]  /*0e20*/  MOV R9, UR11 ;  /* 0x0000000b00097c02 */ /* 0x000fca0008000f00 */
[----:B------:R3:W-:Y:S01]  /*0e30*/  STG.E.64 desc[UR14][R8.64], R4 ;  /* 0x0000000408007986 */ /* 0x0007e2000c101b0e */
[----:B------:R-:W-:Y:S06]  /*0e40*/  MEMBAR.ALL.GPU ;  /* 0x0000000000007992 */ /* 0x000fec000000a000 */
[----:B------:R-:W-:-:S00]  /*0e50*/  ERRBAR ;  /* 0x00000000000079ab */ /* 0x000fc00000000000 */
[----:B------:R-:W-:Y:S06]  /*0e60*/  CGAERRBAR ;  /* 0x00000000000075ab */ /* 0x000fec0000000000 */
[----:B------:R3:W-:Y:S01]  /*0e70*/  REDG.E.ADD.S32.STRONG.GPU desc[UR14][R6.64], R13 ;  /* 0x0000000d0600798e */ /* 0x0007e2000c12e30e */
[----:B------:R-:W-:Y:S05]  /*0e80*/  @!P2 BRA `(.L_x_1863) ;  /* 0x000000000014a947 */ /* 0x000fea0003800000 */
.L_x_1864:
[----:B---3--:R-:W2:Y:S04]  /*0e90*/  LDG.E.STRONG.GPU R8, desc[UR14][R6.64] ;  /* 0x0000000e06087981 */ /* 0x008ea8000c1ef900 */
[----:B--2---:R-:W-:Y:S01]  /*0ea0*/  CCTL.IVALL ;  /* 0x00000000ff00798f */ /* 0x004fe20002000000 */
[----:B------:R-:W-:Y:S05]  /*0eb0*/  YIELD ;  /* 0x0000000000007946 */ /* 0x000fea0003800000 */
[----:B------:R-:W-:-:S13]  /*0ec0*/  ISETP.NE.AND P2, PT, R8, R11, PT ;  /* 0x0000000b0800720c */ /* 0x000fda0003f45270 */
[----:B------:R-:W-:Y:S05]  /*0ed0*/  @P2 BRA `(.L_x_1864) ;  /* 0xfffffffc00ec2947 */ /* 0x000fea000383ffff */
.L_x_1863:
[----:B------:R-:W-:Y:S05]  /*0ee0*/  WARPSYNC.ALL ;  /* 0x0000000000007948 */ /* 0x000fea0003800000 */
[----:B------:R-:W-:Y:S06]  /*0ef0*/  BAR.SYNC.DEFER_BLOCKING 0x0 ;  /* 0x0000000000007b1d */ /* 0x000fec0000010000 */
[----:B------:R-:W-:Y:S01]  /*0f00*/  UMOV UR5, URZ ;  /* 0x000000ff00057c82 */ /* 0x000fe20008000000 */
[----:B------:R-:W-:Y:S05]  /*0f10*/  @!P4 BRA `(.L_x_1865) ;  /* 0x000000040098c947 */ /* 0x000fea0003800000 */
[----:B-1----:R-:W-:Y:S01]  /*0f20*/  LOP3.LUT R14, R22, 0x7ffffff8, RZ, 0xc0, !PT ;  /* 0x7ffffff8160e7812 */ /* 0x002fe200078ec0ff */
[----:B------:R-:W-:Y:S02]  /*0f30*/  ULEA UR10, UR19, UR6, 0x1 ;  /* 0x00000006130a7291 */ /* 0x000fe4000f8e08ff */
[----:B------:R-:W-:Y:S02]  /*0f40*/  UIMAD UR11, UR19, 0x6, UR6 ;  /* 0x00000006130b78a4 */ /* 0x000fe4000f8e0206 */
[----:B------:R-:W-:Y:S02]  /*0f50*/  UIMAD UR12, UR19, 0x5, UR6 ;  /* 0x00000005130c78a4 */ /* 0x000fe4000f8e0206 */
[----:B------:R-:W-:Y:S02]  /*0f60*/  ULEA UR13, UR19, UR6, 0x2 ;  /* 0x00000006130d7291 */ /* 0x000fe4000f8e10ff */
[----:B------:R-:W-:Y:S02]  /*0f70*/  UIMAD UR20, UR19, 0x7, UR6 ;  /* 0x00000007131478a4 */ /* 0x000fe4000f8e0206 */
[----:B------:R-:W-:-:S02]  /*0f80*/  UIMAD UR21, UR19, 0x3, UR6 ;  /* 0x00000003131578a4 */ /* 0x000fc4000f8e0206 */
[----:B------:R-:W-:Y:S02]  /*0f90*/  UIADD3 UR22, UPT, UPT, UR6, UR19, URZ ;  /* 0x0000001306167290 */ /* 0x000fe4000fffe0ff */
[----:B------:R-:W-:Y:S01]  /*0fa0*/  UIADD3 UR23, UPT, UPT, -UR18, URZ, URZ ;  /* 0x000000ff12177290 */ /* 0x000fe2000fffe1ff */
[----:B------:R-:W-:Y:S01]  /*0fb0*/  UMOV UR5, URZ ;  /* 0x000000ff00057c82 */ /* 0x000fe20008000000 */
[----:B------:R-:W-:-:S10]  /*0fc0*/  UMOV UR9, UR6 ;  /* 0x0000000600097c82 */ /* 0x000fd40008000000 */
.L_x_1866:
[----:B------:R-:W-:Y:S01]  /*0fd0*/  UIADD3 UR24, UPT, UPT, UR5, 0x1, URZ ;  /* 0x0000000105187890 */ /* 0x000fe2000fffe0ff */
[----:B------:R-:W-:Y:S01]  /*0fe0*/  ISETP.EQ.OR P2, PT, RZ, UR23, P3 ;  /* 0x00000017ff007c0c */ /* 0x000fe20009f42670 */
[----:B------:R-:W-:-:S04]  /*0ff0*/  UIADD3 UR25, UPT, UPT, UR5, 0x2, URZ ;  /* 0x0000000205197890 */ /* 0x000fc8000fffe0ff */
[----:B---3--:R-:W-:Y:S01]  /*1000*/  MOV R6, UR24 ;  /* 0x0000001800067c02 */ /* 0x008fe20008000f00 */
[----:B------:R-:W-:Y:S01]  /*1010*/  UIADD3 UR24, UPT, UPT, UR5, 0x3, URZ ;  /* 0x0000000305187890 */ /* 0x000fe2000fffe0ff */
[----:B------:R-:W-:Y:S02]  /*1020*/  MOV R7, UR25 ;  /* 0x0000001900077c02 */ /* 0x000fe40008000f00 */
[----:B------:R-:W-:Y:S02]  /*1030*/  ISETP.EQ.OR P4, PT, R6, UR18, P3 ;  /* 0x0000001206007c0c */ /* 0x000fe40009f82670 */
[----:B------:R-:W-:Y:S02]  /*1040*/  ISETP.EQ.OR P6, PT, R7, UR18, P3 ;  /* 0x0000001207007c0c */ /* 0x000fe40009fc2670 */
[----:B------:R-:W-:Y:S01]  /*1050*/  MOV R6, UR24 ;  /* 0x0000001800067c02 */ /* 0x000fe20008000f00 */
[----:B------:R-:W-:-:S03]  /*1060*/  VOTEU.ALL UP0, P2 ;  /* 0x0000000000ff7886 */ /* 0x000fc60001000000 */
[----:B------:R-:W-:Y:S02]  /*1070*/  ISETP.EQ.OR P5, PT, R6, UR18, P3 ;  /* 0x0000001206007c0c */ /* 0x000fe40009fa2670 */
[----:B------:R-:W-:-:S03]  /*1080*/  @!UP0 UIMAD.WIDE.U32 UR24, UR9, 0x8, UR16 ;  /* 0x00000008091888a5 */ /* 0x000fc6000f8e0010 */
[----:B------:R-:W-:Y:S02]  /*1090*/  VOTEU.ALL UP0, P4 ;  /* 0x0000000000ff7886 */ /* 0x000fe40002000000 */
[----:B------:R-:W-:Y:S01]  /*10a0*/  VOTEU.ALL UP1, P6 ;  /* 0x0000000000ff7886 */ /* 0x000fe20003020000 */
[----:B------:R-:W-:Y:S01]  /*10b0*/  IMAD.U32 R6, RZ, RZ, UR24 ;  /* 0x00000018ff067e24 */ /* 0x000fe2000f8e00ff */
[----:B------:R-:W-:Y:S01]  /*10c0*/  MOV R7, UR25 ;  /* 0x0000001900077c02 */ /* 0x000fe20008000f00 */
[----:B------:R-:W-:Y:S02]  /*10d0*/  @!UP0 UIMAD.WIDE.U32 UR24, UR22, 0x8, UR16 ;  /* 0x00000008161888a5 */ /* 0x000fe4000f8e0010 */
[----:B------:R-:W-:Y:S01]  /*10e0*/  @!UP1 UIMAD.WIDE.U32 UR26, UR10, 0x8, UR16 ;  /* 0x000000080a1a98a5 */ /* 0x000fe2000f8e0010 */
[----:B------:R-:W-:Y:S02]  /*10f0*/  VOTEU.ALL UP0, P5 ;  /* 0x0000000000ff7886 */ /* 0x000fe40002800000 */
[----:B------:R-:W0:Y:S01]  /*1100*/  @!P2 LDG.E.64 R6, desc[UR14][R6.64] ;  /* 0x0000000e0606a981 */ /* 0x000e22000c1e1b00 */
[----:B------:R-:W-:-:S02]  /*1110*/  MOV R8, UR24 ;  /* 0x0000001800087c02 */ /* 0x000fc40008000f00 */
[----:B------:R-:W-:Y:S01]  /*1120*/  MOV R9, UR25 ;  /* 0x0000001900097c02 */ /* 0x000fe20008000f00 */
[----:B------:R-:W-:Y:S01]  /*1130*/  @!UP0 UIMAD.WIDE.U32 UR24, UR21, 0x8, UR16 ;  /* 0x00000008151888a5 */ /* 0x000fe2000f8e0010 */
[----:B------:R-:W-:Y:S01]  /*1140*/  IMAD.U32 R10, RZ, RZ, UR26 ;  /* 0x0000001aff0a7e24 */ /* 0x000fe2000f8e00ff */
[----:B------:R-:W-:-:S03]  /*1150*/  MOV R11, UR27 ;  /* 0x0000001b000b7c02 */ /* 0x000fc60008000f00 */
[----:B------:R-:W3:Y:S01]  /*1160*/  @!P4 LDG.E.64 R8, desc[UR14][R8.64] ;  /* 0x0000000e0808c981 */ /* 0x000ee2000c1e1b00 */
[----:B------:R-:W-:Y:S02]  /*1170*/  MOV R12, UR24 ;  /* 0x00000018000c7c02 */ /* 0x000fe40008000f00 */
[----:B--2---:R-:W-:Y:S01]  /*1180*/  MOV R13, UR25 ;  /* 0x00000019000d7c02 */ /* 0x004fe20008000f00 */
[----:B------:R-:W2:Y:S05]  /*1190*/  @!P6 LDG.E.64 R10, desc[UR14][R10.64] ;  /* 0x0000000e0a0ae981 */ /* 0x000eaa000c1e1b00 */
[----:B------:R-:W4:Y:S01]  /*11a0*/  @!P5 LDG.E.64 R12, desc[UR14][R12.64] ;  /* 0x0000000e0c0cd981 */ /* 0x000f22000c1e1b00 */
[----:B------:R-:W-:-:S02]  /*11b0*/  UIADD3 UR24, UPT, UPT, UR5, 0x4, URZ ;  /* 0x0000000405187890 */ /* 0x000fc4000fffe0ff */
[----:B------:R-:W-:-:S04]  /*11c0*/  UIADD3 UR25, UPT, UPT, UR5, 0x5, URZ ;  /* 0x0000000505197890 */ /* 0x000fc8000fffe0ff */
[----:B------:R-:W-:Y:S01]  /*11d0*/  IMAD.U32 R15, RZ, RZ, UR24 ;  /* 0x00000018ff0f7e24 */ /* 0x000fe2000f8e00ff */
[----:B------:R-:W-:Y:S01]  /*11e0*/  UIADD3 UR24, UPT, UPT, UR5, 0x6, URZ ;  /* 0x0000000605187890 */ /* 0x000fe2000fffe0ff */
[----:B0-----:R-:W-:Y:S01]  /*11f0*/  @!P2 FADD.FTZ R4, R4, R6 ;  /* 0x000000060404a221 */ /* 0x001fe20000010000 */
[----:B------:R-:W-:Y:S02]  /*1200*/  @!P2 FADD.FTZ R5, R5, R7 ;  /* 0x000000070505a221 */ /* 0x000fe40000010000 */
[----:B------:R-:W-:Y:S02]  /*1210*/  ISETP.EQ.OR P2, PT, R15, UR18, P3 ;  /* 0x000000120f007c0c */ /* 0x000fe40009f42670 */
[----:B------:R-:W-:Y:S01]  /*1220*/  MOV R6, UR25 ;  /* 0x0000001900067c02 */ /* 0x000fe20008000f00 */
[----:B------:R-:W-:Y:S01]  /*1230*/  UIADD3 UR25, UPT, UPT, UR5, 0x7, URZ ;  /* 0x0000000705197890 */ /* 0x000fe2000fffe0ff */
[----:B---3--:R-:W-:Y:S01]  /*1240*/  @!P4 FADD.FTZ R4, R4, R8 ;  /* 0x000000080404c221 */ /* 0x008fe20000010000 */
[----:B------:R-:W-:Y:S01]  /*1250*/  @!P4 FADD.FTZ R5, R5, R9 ;  /* 0x000000090505c221 */ /* 0x000fe20000010000 */
[----:B------:R-:W-:-:S02]  /*1260*/  ISETP.EQ.OR P4, PT, R6, UR18, P3 ;  /* 0x0000001206007c0c */ /* 0x000fc40009f82670 */
[----:B------:R-:W-:Y:S01]  /*1270*/  MOV R6, UR24 ;  /* 0x0000001800067c02 */ /* 0x000fe20008000f00 */
[----:B--2---:R-:W-:Y:S01]  /*1280*/  @!P6 FADD.FTZ R4, R4, R10 ;  /* 0x0000000a0404e221 */ /* 0x004fe20000010000 */
[----:B------:R-:W-:Y:S01]  /*1290*/  @!P6 FADD.FTZ R5, R5, R11 ;  /* 0x0000000b0505e221 */ /* 0x000fe20000010000 */
[----:B------:R-:W-:Y:S02]  /*12a0*/  MOV R7, UR25 ;  /* 0x0000001900077c02 */ /* 0x000fe40008000f00 */
[----:B------:R-:W-:Y:S01]  /*12b0*/  VOTEU.ALL UP0, P2 ;  /* 0x0000000000ff7886 */ /* 0x000fe20001000000 */
[----:B------:R-:W-:Y:S01]  /*12c0*/  ISETP.EQ.OR P6, PT, R6, UR18, P3 ;  /* 0x0000001206007c0c */ /* 0x000fe20009fc2670 */
[----:B----4-:R-:W-:Y:S01]  /*12d0*/  @!P5 FADD.FTZ R4, R4, R12 ;  /* 0x0000000c0404d221 */ /* 0x010fe20000010000 */
[----:B------:R-:W-:Y:S01]  /*12e0*/  @!P5 FADD.FTZ R5, R5, R13 ;  /* 0x0000000d0505d221 */ /* 0x000fe20000010000 */
[----:B------:R-:W-:Y:S01]  /*12f0*/  ISETP.EQ.OR P5, PT, R7, UR18, P3 ;  /* 0x0000001207007c0c */ /* 0x000fe20009fa2670 */
[----:B------:R-:W-:Y:S01]  /*1300*/  @!UP0 UIMAD.WIDE.U32 UR24, UR13, 0x8, UR16 ;  /* 0x000000080d1888a5 */ /* 0x000fe2000f8e0010 */
[----:B------:R-:W-:-:S05]  /*1310*/  VOTEU.ALL UP1, P4 ;  /* 0x0000000000ff7886 */ /* 0x000fca0002020000 */
[----:B------:R-:W-:Y:S01]  /*1320*/  IMAD.U32 R6, RZ, RZ, UR24 ;  /* 0x00000018ff067e24 */ /* 0x000fe2000f8e00ff */
[----:B------:R-:W-:Y:S01]  /*1330*/  MOV R7, UR25 ;  /* 0x0000001900077c02 */ /* 0x000fe20008000f00 */
[----:B------:R-:W-:Y:S01]  /*1340*/  @!UP1 UIMAD.WIDE.U32 UR26, UR12, 0x8, UR16 ;  /* 0x000000080c1a98a5 */ /* 0x000fe2000f8e0010 */
[----:B------:R-:W-:-:S03]  /*1350*/  VOTEU.ALL UP0, P6 ;  /* 0x0000000000ff7886 */ /* 0x000fc60003000000 */
[----:B------:R-:W-:Y:S01]  /*1360*/  VOTEU.ALL UP1, P5 ;  /* 0x0000000000ff7886 */ /* 0x000fe20002820000 */
[----:B------:R-:W2:Y:S01]  /*1370*/  @!P2 LDG.E.64 R6, desc[UR14][R6.64] ;  /* 0x0000000e0606a981 */ /* 0x000ea2000c1e1b00 */
[----:B------:R-:W-:Y:S01]  /*1380*/  MOV R8, UR26 ;  /* 0x0000001a00087c02 */ /* 0x000fe20008000f00 */
[----:B------:R-:W-:Y:S01]  /*1390*/  @!UP0 UIMAD.WIDE.U32 UR24, UR11, 0x8, UR16 ;  /* 0x000000080b1888a5 */ /* 0x000fe2000f8e0010 */
[----:B------:R-:W-:Y:S01]  /*13a0*/  MOV R9, UR27 ;  /* 0x0000001b00097c02 */ /* 0x000fe20008000f00 */
[----:B------:R-:W-:-:S04]  /*13b0*/  @!UP1 UIMAD.WIDE.U32 UR26, UR20, 0x8, UR16 ;  /* 0x00000008141a98a5 */ /* 0x000fc8000f8e0010 */
[----:B------:R-:W-:Y:S01]  /*13c0*/  IMAD.U32 R10, RZ, RZ, UR24 ;  /* 0x00000018ff0a7e24 */ /* 0x000fe2000f8e00ff */
[----:B------:R-:W-:Y:S01]  /*13d0*/  MOV R11, UR25 ;  /* 0x00000019000b7c02 */ /* 0x000fe20008000f00 */
[----:B------:R-:W3:Y:S01]  /*13e0*/  @!P4 LDG.E.64 R8, desc[UR14][R8.64] ;  /* 0x0000000e0808c981 */ /* 0x000ee2000c1e1b00 */
[----:B------:R-:W-:Y:S02]  /*13f0*/  MOV R12, UR26 ;  /* 0x0000001a000c7c02 */ /* 0x000fe40008000f00 */
[----:B------:R-:W-:Y:S02]  /*1400*/  MOV R13, UR27 ;  /* 0x0000001b000d7c02 */ /* 0x000fe40008000f00 */
[----:B------:R-:W4:Y:S04]  /*1410*/  @!P6 LDG.E.64 R10, desc[UR14][R10.64] ;  /* 0x0000000e0a0ae981 */ /* 0x000f28000c1e1b00 */
[----:B------:R-:W5:Y:S01]  /*1420*/  @!P5 LDG.E.64 R12, desc[UR14][R12.64] ;  /* 0x0000000e0c0cd981 */ /* 0x000f62000c1e1b00 */
[----:B------:R-:W-:-:S02]  /*1430*/  UIADD3 UR5, UPT, UPT, UR5, 0x8, URZ ;  /* 0x0000000805057890 */ /* 0x000fc4000fffe0ff */
[----:B------:R-:W-:Y:S02]  /*1440*/  UIADD3 UR23, UPT, UPT, UR23, 0x8, URZ ;  /* 0x0000000817177890 */ /* 0x000fe4000fffe0ff */
[----:B------:R-:W-:Y:S02]  /*1450*/  ULEA UR9, UR19, UR9, 0x3 ;  /* 0x0000000913097291 */ /* 0x000fe4000f8e18ff */
[----:B------:R-:W-:Y:S02]  /*1460*/  ULEA UR22, UR19, UR22, 0x3 ;  /* 0x0000001613167291 */ /* 0x000fe4000f8e18ff */
[----:B------:R-:W-:Y:S02]  /*1470*/  ULEA UR10, UR19, UR10, 0x3 ;  /* 0x0000000a130a7291 */ /* 0x000fe4000f8e18ff */
[----:B------:R-:W-:Y:S02]  /*1480*/  ULEA UR21, UR19, UR21, 0x3 ;  /* 0x0000001513157291 */ /* 0x000fe4000f8e18ff */
[----:B------:R-:W-:-:S02]  /*1490*/  ULEA UR13, UR19, UR13, 0x3 ;  /* 0x0000000d130d7291 */ /* 0x000fc4000f8e18ff */
        /* <DEDUP_REMOVED lines=13> */
[----:B------:R-:W-:-:S15]  /*1570*/  R2UR UR5, R14 ;  /* 0x000000000e0572ca */ /* 0x000fde00000e0000 */
.L_x_1865:
[----:B---3--:R-:W-:-:S13]  /*1580*/  LOP3.LUT P2, R6, R22, 0x7, RZ, 0xc0, !PT ;  /* 0x0000000716067812 */ /* 0x008fda000784c0ff */
[----:B------:R-:W-:Y:S05]  /*1590*/  @!P2 BRA `(.L_x_1862) ;  /* 0x000000040064a947 */ /* 0x000fea0003800000 */
[----:B------:R-:W-:Y:S01]  /*15a0*/  VIADD R6, R6, 0xffffffff ;  /* 0xffffffff06067836 */ /* 0x000fe20000000000 */
[----:B--2---:R-:W-:-:S04]  /*15b0*/  LOP3.LUT P2, R13, R22, 0x3, RZ, 0xc0, !PT ;  /* 0x00000003160d7812 */ /* 0x004fc8000784c0ff */
[----:B------:R-:W-:-:S13]  /*15c0*/  ISETP.GE.U32.AND P4, PT, R6, 0x3, PT ;  /* 0x000000030600780c */ /* 0x000fda0003f86070 */
[----:B------:R-:W-:Y:S05]  /*15d0*/  @!P4 BRA `(.L_x_1867) ;  /* 0x0000000000b4c947 */ /* 0x000fea0003800000 */
[----:B------:R-:W-:-:S04]  /*15e0*/  MOV R12, UR5 ;  /* 0x00000005000c7c02 */ /* 0x000fc80008000f00 */
[----:B------:R-:W-:-:S13]  /*15f0*/  ISETP.EQ.OR P6, PT, R12, UR18, P3 ;  /* 0x000000120c007c0c */ /* 0x000fda0009fc2670 */
[----:B------:R-:W-:-:S05]  /*1600*/  VOTEU.ALL UP0, P6 ;  /* 0x0000000000ff7886 */ /* 0x000fca0003000000 */
[----:B------:R-:W-:-:S04]  /*1610*/  @!UP0 UIMAD UR10, UR5, UR19, UR6 ;  /* 0x00000013050a82a4 */ /* 0x000fc8000f8e0206 */
[----:B------:R-:W-:-:S06]  /*1620*/  @!UP0 UIMAD.WIDE.U32 UR10, UR10, 0x8, UR16 ;  /* 0x000000080a0a88a5 */ /* 0x000fcc000f8e0010 */
[----:B------:R-:W-:Y:S02]  /*1630*/  MOV R6, UR10 ;  /* 0x0000000a00067c02 */ /* 0x000fe40008000f00 */
[----:B------:R-:W-:-:S06]  /*1640*/  MOV R7, UR11 ;  /* 0x0000000b00077c02 */ /* 0x000fcc0008000f00 */
[----:B------:R-:W0:Y:S01]  /*1650*/  @!P6 LDG.E.64 R6, desc[UR14][R6.64] ;  /* 0x0000000e0606e981 */ /* 0x000e22000c1e1b00 */
[----:B------:R-:W-:Y:S02]  /*1660*/  UIADD3 UR10, UPT, UPT, UR5, 0x1, URZ ;  /* 0x00000001050a7890 */ /* 0x000fe4000fffe0ff */
[----:B------:R-:W-:Y:S02]  /*1670*/  UIADD3 UR12, UPT, UPT, UR5, 0x2, URZ ;  /* 0x00000002050c7890 */ /* 0x000fe4000fffe0ff */
[----:B------:R-:W-:Y:S02]  /*1680*/  UIADD3 UR5, UPT, UPT, UR5, 0x3, URZ ;  /* 0x0000000305057890 */ /* 0x000fe4000fffe0ff */
[----:B------:R-:W-:Y:S02]  /*1690*/  IMAD.U32 R8, RZ, RZ, UR10 ;  /* 0x0000000aff087e24 */ /* 0x000fe4000f8e00ff */
[----:B------:R-:W-:-:S03]  /*16a0*/  MOV R9, UR12 ;  /* 0x0000000c00097c02 */ /* 0x000fc60008000f00 */
[----:B------:R-:W-:Y:S02]  /*16b0*/  ISETP.EQ.OR P5, PT, R8, UR18, P3 ;  /* 0x0000001208007c0c */ /* 0x000fe40009fa2670 */
[----:B------:R-:W-:Y:S02]  /*16c0*/  ISETP.EQ.OR P4, PT, R9, UR18, P3 ;  /* 0x0000001209007c0c */ /* 0x000fe40009f82670 */
[----:B------:R-:W-:-:S09]  /*16d0*/  MOV R8, UR5 ;  /* 0x0000000500087c02 */ /* 0x000fd20008000f00 */
[----:B------:R-:W-:Y:S02]  /*16e0*/  VOTEU.ALL UP0, P5 ;  /* 0x0000000000ff7886 */ /* 0x000fe40002800000 */
[----:B------:R-:W-:-:S03]  /*16f0*/  VOTEU.ALL UP1, P4 ;  /* 0x0000000000ff7886 */ /* 0x000fc60002020000 */
[----:B------:R-:W-:Y:S02]  /*1700*/  @!UP0 UIMAD UR10, UR10, UR19, UR6 ;  /* 0x000000130a0a82a4 */ /* 0x000fe4000f8e0206 */
[----:B------:R-:W-:Y:S02]  /*1710*/  @!UP1 UIMAD UR12, UR12, UR19, UR6 ;  /* 0x000000130c0c92a4 */ /* 0x000fe4000f8e0206 */
[----:B------:R-:W-:Y:S02]  /*1720*/  @!UP0 UIMAD.WIDE.U32 UR10, UR10, 0x8, UR16 ;  /* 0x000000080a0a88a5 */ /* 0x000fe4000f8e0010 */
[----:B------:R-:W-:-:S06]  /*1730*/  @!UP1 UIMAD.WIDE.U32 UR12, UR12, 0x8, UR16 ;  /* 0x000000080c0c98a5 */ /* 0x000fcc000f8e0010 */
[----:B------:R-:W-:Y:S02]  /*1740*/  MOV R10, UR12 ;  /* 0x0000000c000a7c02 */ /* 0x000fe40008000f00 */
[----:B------:R-:W-:-:S06]  /*1750*/  MOV R11, UR13 ;  /* 0x0000000d000b7c02 */ /* 0x000fcc0008000f00 */
[----:B------:R-:W2:Y:S01]  /*1760*/  @!P4 LDG.E.64 R10, desc[UR14][R10.64] ;  /* 0x0000000e0a0ac981 */ /* 0x000ea2000c1e1b00 */
[----:B0-----:R-:W-:Y:S01]  /*1770*/  @!P6 FADD.FTZ R4, R4, R6 ;  /* 0x000000060404e221 */ /* 0x001fe20000010000 */
[----:B------:R-:W-:Y:S01]  /*1780*/  @!P6 FADD.FTZ R5, R5, R7 ;  /* 0x000000070505e221 */ /* 0x000fe20000010000 */
[----:B------:R-:W-:Y:S01]  /*1790*/  ISETP.EQ.OR P6, PT, R8, UR18, P3 ;  /* 0x0000001208007c0c */ /* 0x000fe20009fc2670 */
[----:B------:R-:W-:Y:S01]  /*17a0*/  IMAD.U32 R7, RZ, RZ, UR11 ;  /* 0x0000000bff077e24 */ /* 0x000fe2000f8e00ff */
[----:B------:R-:W-:-:S06]  /*17b0*/  MOV R6, UR10 ;  /* 0x0000000a00067c02 */ /* 0x000fcc0008000f00 */
[----:B------:R-:W3:Y:S05]  /*17c0*/  @!P5 LDG.E.64 R6, desc[UR14][R6.64] ;  /* 0x0000000e0606d981 */ /* 0x000eea000c1e1b00 */
[----:B------:R-:W-:-:S05]  /*17d0*/  VOTEU.ALL UP2, P6 ;  /* 0x0000000000ff7886 */ /* 0x000fca0003040000 */
[----:B------:R-:W-:-:S04]  /*17e0*/  @!UP2 UIMAD UR5, UR5, UR19, UR6 ;  /* 0x000000130505a2a4 */ /* 0x000fc8000f8e0206 */
[----:B------:R-:W-:-:S06]  /*17f0*/  @!UP2 UIMAD.WIDE.U32 UR10, UR5, 0x8, UR16 ;  /* 0x00000008050aa8a5 */ /* 0x000fcc000f8e0010 */
[----:B------:R-:W-:Y:S01]  /*1800*/  MOV R8, UR10 ;  /* 0x0000000a00087c02 */ /* 0x000fe20008000f00 */
[----:B------:R-:W-:-:S06]  /*1810*/  IMAD.U32 R9, RZ, RZ, UR11 ;  /* 0x0000000bff097e24 */ /* 0x000fcc000f8e00ff */
[----:B------:R-:W4:Y:S01]  /*1820*/  @!P6 LDG.E.64 R8, desc[UR14][R8.64] ;  /* 0x0000000e0808e981 */ /* 0x000f22000c1e1b00 */
[----:B------:R-:W-:-:S04]  /*1830*/  IADD3 R12, PT, PT, R12, 0x4, RZ ;  /* 0x000000040c0c7810 */ /* 0x000fc80007ffe0ff */
[----:B------:R-:W-:Y:S01]  /*1840*/  R2UR UR5, R12 ;  /* 0x000000000c0572ca */ /* 0x000fe200000e0000 */
[----:B---3--:R-:W-:Y:S01]  /*1850*/  @!P5 FADD.FTZ R4, R4, R6 ;  /* 0x000000060404d221 */ /* 0x008fe20000010000 */
[----:B------:R-:W-:-:S03]  /*1860*/  @!P5 FADD.FTZ R5, R5, R7 ;  /* 0x000000070505d221 */ /* 0x000fc60000010000 */
[----:B--2---:R-:W-:Y:S01]  /*1870*/  @!P4 FADD.FTZ R4, R4, R10 ;  /* 0x0000000a0404c221 */ /* 0x004fe20000010000 */
[----:B------:R-:W-:-:S03]  /*1880*/  @!P4 FADD.FTZ R5, R5, R11 ;  /* 0x0000000b0505c221 */ /* 0x000fc60000010000 */
[----:B----4-:R-:W-:Y:S01]  /*1890*/  @!P6 FADD.FTZ R4, R4, R8 ;  /* 0x000000080404e221 */ /* 0x010fe20000010000 */
[----:B------:R-:W-:-:S07]  /*18a0*/  @!P6 FADD.FTZ R5, R5, R9 ;  /* 0x000000090505e221 */ /* 0x000fce0000010000 */
.L_x_1867:
[----:B------:R-:W-:Y:S05]  /*18b0*/  @!P2 BRA `(.L_x_1862) ;  /* 0x00000000009ca947 */ /* 0x000fea0003800000 */
[----:B------:R-:W-:-:S13]  /*18c0*/  ISETP.NE.AND P2, PT, R13, 0x1, PT ;  /* 0x000000010d00780c */ /* 0x000fda0003f45270 */
[----:B------:R-:W-:Y:S05]  /*18d0*/  @!P2 BRA `(.L_x_1868) ;  /* 0x00000000005ca947 */ /* 0x000fea0003800000 */
[----:B------:R-:W-:Y:S02]  /*18e0*/  UIADD3 UR10, UPT, UPT, UR5, 0x1, URZ ;  /* 0x00000001050a7890 */ /* 0x000fe4000fffe0ff */
[----:B------:R-:W-:-:S04]  /*18f0*/  MOV R10, UR5 ;  /* 0x00000005000a7c02 */ /* 0x000fc80008000f00 */
[----:B------:R-:W-:Y:S02]  /*1900*/  ISETP.EQ.OR P4, PT, R10, UR18, P3 ;  /* 0x000000120a007c0c */ /* 0x000fe40009f82670 */
[----:B------:R-:W-:-:S04]  /*1910*/  MOV R6, UR10 ;  /* 0x0000000a00067c02 */ /* 0x000fc80008000f00 */
[----:B------:R-:W-:-:S07]  /*1920*/  ISETP.EQ.OR P2, PT, R6, UR18, P3 ;  /* 0x0000001206007c0c */ /* 0x000fce0009f42670 */
[----:B------:R-:W-:-:S05]  /*1930*/  VOTEU.ALL UP0, P4 ;  /* 0x0000000000ff7886 */ /* 0x000fca0002000000 */
[----:B------:R-:W-:Y:S01]  /*1940*/  @!UP0 UIMAD UR12, UR5, UR19, UR6 ;  /* 0x00000013050c82a4 */ /* 0x000fe2000f8e0206 */
[----:B------:R-:W-:-:S03]  /*1950*/  VOTEU.ALL UP1, P2 ;  /* 0x0000000000ff7886 */ /* 0x000fc60001020000 */
[----:B------:R-:W-:Y:S02]  /*1960*/  @!UP0 UIMAD.WIDE.U32 UR12, UR12, 0x8, UR16 ;  /* 0x000000080c0c88a5 */ /* 0x000fe4000f8e0010 */
[----:B------:R-:W-:-:S04]  /*1970*/  @!UP1 UIMAD UR10, UR10, UR19, UR6 ;  /* 0x000000130a0a92a4 */ /* 0x000fc8000f8e0206 */
[----:B------:R-:W-:Y:S01]  /*1980*/  IMAD.U32 R6, RZ, RZ, UR12 ;  /* 0x0000000cff067e24 */ /* 0x000fe2000f8e00ff */
[----:B------:R-:W-:Y:S01]  /*1990*/  @!UP1 UIMAD.WIDE.U32 UR10, UR10, 0x8, UR16 ;  /* 0x000000080a0a98a5 */ /* 0x000fe2000f8e0010 */
[----:B------:R-:W-:-:S05]  /*19a0*/  MOV R7, UR13 ;  /* 0x0000000d00077c02 */ /* 0x000fca0008000f00 */
[----:B------:R-:W-:Y:S01]  /*19b0*/  MOV R8, UR10 ;  /* 0x0000000a00087c02 */ /* 0x000fe20008000f00 */
[----:B------:R-:W0:Y:S01]  /*19c0*/  @!P4 LDG.E.64 R6, desc[UR14][R6.64] ;  /* 0x0000000e0606c981 */ /* 0x000e22000c1e1b00 */
[----:B------:R-:W-:-:S06]  /*19d0*/  MOV R9, UR11 ;  /* 0x0000000b00097c02 */ /* 0x000fcc0008000f00 */
[----:B------:R-:W2:Y:S01]  /*19e0*/  @!P2 LDG.E.64 R8, desc[UR14][R8.64] ;  /* 0x0000000e0808a981 */ /* 0x000ea2000c1e1b00 */
[----:B------:R-:W-:-:S05]  /*19f0*/  VIADD R10, R10, 0x2 ;  /* 0x000000020a0a7836 */ /* 0x000fca0000000000 */
[----:B------:R-:W-:Y:S01]  /*1a00*/  R2UR UR5, R10 ;  /* 0x000000000a0572ca */ /* 0x000fe200000e0000 */
[----:B0-----:R-:W-:Y:S01]  /*1a10*/  @!P4 FADD.FTZ R4, R4, R6 ;  /* 0x000000060404c221 */ /* 0x001fe20000010000 */
[----:B------:R-:W-:-:S03]  /*1a20*/  @!P4 FADD.FTZ R5, R5, R7 ;  /* 0x000000070505c221 */ /* 0x000fc60000010000 */
[----:B--2---:R-:W-:Y:S01]  /*1a30*/  @!P2 FADD.FTZ R4, R4, R8 ;  /* 0x000000080404a221 */ /* 0x004fe20000010000 */
[----:B------:R-:W-:-:S09]  /*1a40*/  @!P2 FADD.FTZ R5, R5, R9 ;  /* 0x000000090505a221 */ /* 0x000fd20000010000 */
.L_x_1868:
[----:B------:R-:W-:Y:S01]  /*1a50*/  MOV R7, UR5 ;  /* 0x0000000500077c02 */ /* 0x000fe20008000f00 */
[----:B------:R-:W-:Y:S01]  /*1a60*/  BSSY.RECONVERGENT B0, `(.L_x_1862) ;  /* 0x000000c000007945 */ /* 0x000fe20003800200 */
[----:B------:R-:W-:Y:S02]  /*1a70*/  LOP3.LUT R6, R22, 0x1, RZ, 0xc0, !PT ;  /* 0x0000000116067812 */ /* 0x000fe400078ec0ff */
[----:B------:R-:W-:-:S04]  /*1a80*/  ISETP.EQ.OR P2, PT, R7, UR18, P3 ;  /* 0x0000001207007c0c */ /* 0x000fc80009f42670 */
[----:B------:R-:W-:-:S13]  /*1a90*/  ISETP.NE.U32.OR P2, PT, R6, 0x1, P2 ;  /* 0x000000010600780c */ /* 0x000fda0001745470 */
[----:B------:R-:W-:Y:S05]  /*1aa0*/  @P2 BRA `(.L_x_1869) ;  /* 0x00000000001c2947 */ /* 0x000fea0003800000 */
[----:B------:R-:W-:Y:S01]  /*1ab0*/  UIMAD UR9, UR19, UR5, UR6 ;  /* 0x00000005130972a4 */ /* 0x000fe2000f8e0206 */
[----:B------:R-:W-:-:S05]  /*1ac0*/  HFMA2 R7, -RZ, RZ, 0, 4.76837158203125e-07 ;  /* 0x00000008ff077431 */ /* 0x000fca00000001ff */
[----:B------:R-:W-:-:S05]  /*1ad0*/  MOV R6, UR9 ;  /* 0x0000000900067c02 */ /* 0x000fca0008000f00 */
[----:B------:R-:W-:-:S06]  /*1ae0*/  IMAD.WIDE.U32 R6, R6, R7, UR16 ;  /* 0x0000001006067e25 */ /* 0x000fcc000f8e0007 */
[----:B------:R-:W0:Y:S02]  /*1af0*/  LDG.E.64 R6, desc[UR14][R6.64] ;  /* 0x0000000e06067981 */ /* 0x000e24000c1e1b00 */
[----:B0-----:R-:W-:Y:S01]  /*1b00*/  FADD.FTZ R4, R4, R6 ;  /* 0x0000000604047221 */ /* 0x001fe20000010000 */
[----:B------:R-:W-:-:S07]  /*1b10*/  FADD.FTZ R5, R5, R7 ;  /* 0x0000000705057221 */ /* 0x000fce0000010000 */
.L_x_1869:
[----:B------:R-:W-:Y:S05]  /*1b20*/  BSYNC.RECONVERGENT B0 ;  /* 0x0000000000007941 */ /* 0x000fea0003800200 */
.L_x_1862:
[----:B------:R-:W4:Y:S01]  /*1b30*/  S2R R10, SR_TID.X ;  /* 0x00000000000a7919 */ /* 0x000f220000002100 */
[----:B------:R-:W0:Y:S01]  /*1b40*/  S2UR UR9, SR_CgaCtaId ;  /* 0x00000000000979c3 */ /* 0x000e220000008800 */
[----:B------:R-:W1:Y:S01]  /*1b50*/  LDCU UR10, c[0x0][0x414] ;  /* 0x00008280ff0a77ac */ /* 0x000e620008000800 */
[----:B------:R-:W-:Y:S01]  /*1b60*/  MOV R15, UR8 ;  /* 0x00000008000f7c02 */ /* 0x000fe20008000f00 */
[----:B------:R-:W-:-:S05]  /*1b70*/  UMOV UR5, 0x400 ;  /* 0x0000040000057882 */ /* 0x000fca0000000000 */
[----:B--2---:R-:W2:Y:S08]  /*1b80*/  @P0 LDC.64 R12, c[0x0][0x388] ;  /* 0x0000e200ff0c0b82 */ /* 0x004eb00000000a00 */
[----:B------:R-:W1:Y:S01]  /*1b90*/  LDC.64 R8, c[0x0][0x398] ;  /* 0x0000e600ff087b82 */ /* 0x000e620000000a00 */
[----:B0-----:R-:W-:Y:S01]  /*1ba0*/  ULEA UR5, UR9, UR5, 0x18 ;  /* 0x0000000509057291 */ /* 0x001fe2000f8ec0ff */
[----:B----4-:R-:W-:Y:S01]  /*1bb0*/  LOP3.LUT R6, R10, 0xffff, RZ, 0xc0, !PT ;  /* 0x0000ffff0a067812 */ /* 0x010fe200078ec0ff */
[----:B--2---:R-:W-:-:S07]  /*1bc0*/  @P0 IMAD.WIDE R12, R15, 0x8, R12 ;  /* 0x000000080f0c0825 */ /* 0x004fce00078e020c */
[----:B------:R0:W-:Y:S01]  /*1bd0*/  @!P3 STS.64 [UR5+0x90], R4 ;  /* 0x00009004ff00b988 */ /* 0x0001e20008000a05 */
[----:B------:R-:W-:-:S05]  /*1be0*/  IMAD R6, R6, 0x1112, RZ ;  /* 0x0000111206067824 */ /* 0x000fca00078e02ff */
[----:B------:R-:W-:-:S04]  /*1bf0*/  SHF.R.U32.HI R6, RZ, 0x10, R6 ;  /* 0x00000010ff067819 */ /* 0x000fc80000011606 */
[----:B------:R-:W-:-:S05]  /*1c00*/  PRMT R6, R6, 0x9910, RZ ;  /* 0x0000991006067816 */ /* 0x000fca00000000ff */
[----:B------:R-:W-:-:S04]  /*1c10*/  IMAD R6, R6, 0xf, RZ ;  /* 0x0000000f06067824 */ /* 0x000fc800078e02ff */
[----:B------:R-:W-:Y:S02]  /*1c20*/  IMAD.MOV R11, RZ, RZ, -R6 ;  /* 0x000000ffff0b7224 */ /* 0x000fe400078e0a06 */
[----:B---3--:R-:W2:Y:S03]  /*1c30*/  LDC.64 R6, c[0x0][0x3a0] ;  /* 0x0000e800ff067b82 */ /* 0x008ea60000000a00 */
[----:B------:R-:W-:-:S04]  /*1c40*/  PRMT R11, R11, 0x7710, RZ ;  /* 0x000077100b0b7816 */ /* 0x000fc800000000ff */
[----:B------:R-:W-:Y:S01]  /*1c50*/  IADD3 R11, PT, PT, R11, R10, RZ ;  /* 0x0000000a0b0b7210 */ /* 0x000fe20007ffe0ff */
[----:B-1----:R-:W-:-:S03]  /*1c60*/  @P0 FMUL.FTZ R10, R4, UR10 ;  /* 0x0000000a040a0c20 */ /* 0x002fc60008410000 */
[----:B------:R-:W-:-:S04]  /*1c70*/  SHF.L.U32 R11, R11, 0x1, RZ ;  /* 0x000000010b0b7819 */ /* 0x000fc800000006ff */
[----:B------:R-:W-:Y:S01]  /*1c80*/  LOP3.LUT R17, R11, 0xffff, RZ, 0xc0, !PT ;  /* 0x0000ffff0b117812 */ /* 0x000fe200078ec0ff */
[----:B------:R-:W-:-:S04]  /*1c90*/  @P0 FMUL.FTZ R11, R5, UR10 ;  /* 0x0000000a050b0c20 */ /* 0x000fc80008410000 */
[----:B------:R-:W-:Y:S01]  /*1ca0*/  IMAD.IADD R17, R0, 0x1, R17 ;  /* 0x0000000100117824 */ /* 0x000fe200078e0211 */
[----:B------:R-:W-:Y:S03]  /*1cb0*/  @P0 STG.E.64 desc[UR14][R12.64], R10 ;  /* 0x0000000a0c000986 */ /* 0x000fe6000c101b0e */
[----:B------:R-:W-:-:S04]  /*1cc0*/  IMAD.WIDE R14, R17, 0x4, R8 ;  /* 0x00000004110e7825 */ /* 0x000fc800078e0208 */
[----:B--2---:R-:W-:Y:S01]  /*1cd0*/  IMAD.WIDE R8, R17, 0x4, R6 ;  /* 0x0000000411087825 */ /* 0x004fe200078e0206 */
[----:B------:R-:W-:Y:S06]  /*1ce0*/  BAR.SYNC.DEFER_BLOCKING 0x0 ;  /* 0x0000000000007b1d */ /* 0x000fec0000010000 */
[----:B------:R1:W5:Y:S04]  /*1cf0*/  LDG.E.64 R6, desc[UR14][R14.64] ;  /* 0x0000000e0e067981 */ /* 0x000368000c1e1b00 */
[----:B------:R-:W5:Y:S01]  /*1d00*/  LDG.E.64 R8, desc[UR14][R8.64] ;  /* 0x0000000e08087981 */ /* 0x000f62000c1e1b00 */
[----:B0-----:R-:W-:Y:S01]  /*1d10*/  MOV R4, 0x3f800000 ;  /* 0x3f80000000047802 */ /* 0x001fe20000000f00 */
[----:B------:R-:W-:Y:S02]  /*1d20*/  BSSY.RECONVERGENT B0, `(.L_x_1870) ;  /* 0x000007d000007945 */ /* 0x000fe40003800200 */
[----:B------:R-:W0:Y:S01]  /*1d30*/  LDS.64 R16, [UR5+0x90] ;  /* 0x00009005ff107984 */ /* 0x000e220008000a00 */
[----:B------:R-:W2:Y:S02]  /*1d40*/  LDCU.U8 UR5, c[0x0][0x3fc] ;  /* 0x00007f80ff0577ac */ /* 0x000ea40008000000 */
[----:B--2---:R-:W-:Y:S01]  /*1d50*/  UISETP.NE.AND UP0, UPT, UR5, URZ, UPT ;  /* 0x000000ff0500728c */ /* 0x004fe2000bf05270 */
[----:B0-----:R-:W-:-:S04]  /*1d60*/  FMUL.FTZ R0, R16, UR10 ;  /* 0x0000000a10007c20 */ /* 0x001fc80008410000 */
[----:B------:R-:W-:-:S04]  /*1d70*/  FMUL.FTZ R16, R0, R0 ;  /* 0x0000000000107220 */ /* 0x000fc80000410000 */
[----:B------:R-:W-:-:S05]  /*1d80*/  FFMA.FTZ R16, R17, UR10, -R16 ;  /* 0x0000000a11107c23 */ /* 0x000fca0008010810 */
[----:B------:R-:W-:-:S13]  /*1d90*/  FSETP.GTU.FTZ.AND P2, PT, R16, RZ, PT ;  /* 0x000000ff1000720b */ /* 0x000fda0003f5c000 */
[----:B------:R-:W0:Y:S02]  /*1da0*/  @P2 LDC R17, c[0x0][0x3a8] ;  /* 0x0000ea00ff112b82 */ /* 0x000e240000000800 */
[----:B0-----:R-:W-:-:S04]  /*1db0*/  @P2 FADD.FTZ R16, R16, R17 ;  /* 0x0000001110102221 */ /* 0x001fc80000010000 */
[----:B------:R1:W0:Y:S01]  /*1dc0*/  @P2 MUFU.RSQ R4, R16 ;  /* 0x0000001000042308 */ /* 0x0002220000001400 */
[----:B------:R-:W-:Y:S05]  /*1dd0*/  BRA.U UP0, `(.L_x_1871) ;  /* 0x0000000100c07547 */ /* 0x000fea000b800000 */
[----:B------:R-:W2:Y:S01]  /*1de0*/  LDCU.64 UR12, c[0x0][0x3e8] ;  /* 0x00007d00ff0c77ac */ /* 0x000ea20008000a00 */
[----:B-1----:R-:W-:Y:S01]  /*1df0*/  SHF.R.S32.HI R14, RZ, 0x1f, R23 ;  /* 0x0000001fff0e7819 */ /* 0x002fe20000011417 */
[----:B------:R-:W-:Y:S01]  /*1e00*/  BSSY.RECONVERGENT B1, `(.L_x_1872) ;  /* 0x000001a000017945 */ /* 0x000fe20003800200 */
[----:B------:R-:W-:-:S04]  /*1e10*/  IADD3 R5, PT, PT, R23, 0x20, RZ ;  /* 0x0000002017057810 */ /* 0x000fc80007ffe0ff */
[----:B------:R-:W-:Y:S02]  /*1e20*/  SHF.R.S32.HI R10, RZ, 0x1f, R5 ;  /* 0x0000001fff0a7819 */ /* 0x000fe40000011405 */
[----:B--2---:R-:W-:Y:S02]  /*1e30*/  ISETP.GE.U32.AND P1, PT, R23, UR12, PT ;  /* 0x0000000c17007c0c */ /* 0x004fe4000bf26070 */
[----:B------:R-:W-:Y:S02]  /*1e40*/  ISETP.GE.U32.AND P2, PT, R5, UR12, PT ;  /* 0x0000000c05007c0c */ /* 0x000fe4000bf46070 */
[----:B------:R-:W-:Y:S02]  /*1e50*/  ISETP.GE.AND.EX P1, PT, R14, UR13, PT, P1 ;  /* 0x0000000d0e007c0c */ /* 0x000fe4000bf26310 */
[----:B------:R-:W-:-:S11]  /*1e60*/  ISETP.GE.AND.EX P2, PT, R10, UR13, PT, P2 ;  /* 0x0000000d0a007c0c */ /* 0x000fd6000bf46320 */
[----:B------:R-:W-:Y:S05]  /*1e70*/  @P1 BRA `(.L_x_1873) ;  /* 0x0000000000481947 */ /* 0x000fea0003800000 */
[----:B------:R-:W1:Y:S01]  /*1e80*/  LDCU.64 UR16, c[0x0][0x3e0] ;  /* 0x00007c00ff1077ac */ /* 0x000e620008000a00 */
[--C-:B------:R-:W-:Y:S01]  /*1e90*/  FADD.FTZ R13, R2, -R0.reuse ;  /* 0x80000000020d7221 */ /* 0x100fe20000010000 */
[----:B------:R-:W-:Y:S01]  /*1ea0*/  FADD.FTZ R11, R3, -R0 ;  /* 0x80000000030b7221 */ /* 0x000fe20000010000 */
[----:B------:R-:W-:Y:S01]  /*1eb0*/  MOV R2, R24 ;  /* 0x0000001800027202 */ /* 0x000fe20000000f00 */
[----:B------:R-:W2:Y:S01]  /*1ec0*/  LDCU.64 UR10, c[0x0][0x380] ;  /* 0x00007000ff0a77ac */ /* 0x000ea20008000a00 */
[----:B------:R-:W-:Y:S02]  /*1ed0*/  IMAD.MOV.U32 R3, RZ, RZ, R27 ;  /* 0x000000ffff037224 */ /* 0x000fe400078e001b */
[-C--:B0-----:R-:W-:Y:S01]  /*1ee0*/  FMUL.FTZ R12, R13, R4.reuse ;  /* 0x000000040d0c7220 */ /* 0x081fe20000410000 */
[----:B------:R-:W-:-:S04]  /*1ef0*/  FMUL.FTZ R11, R11, R4 ;  /* 0x000000040b0b7220 */ /* 0x000fc80000410000 */
[----:B-----5:R-:W-:Y:S01]  /*1f00*/  FFMA.FTZ R11, R6, R11, R8 ;  /* 0x0000000b060b7223 */ /* 0x020fe20000010008 */
[----:B-1----:R-:W-:Y:S02]  /*1f10*/  IMAD R14, R14, UR16, RZ ;  /* 0x000000100e0e7c24 */ /* 0x002fe4000f8e02ff */
[----:B------:R-:W-:-:S04]  /*1f20*/  IMAD.WIDE.U32 R2, R23, UR16, R2 ;  /* 0x0000001017027c25 */ /* 0x000fc8000f8e0002 */
[----:B------:R-:W-:Y:S02]  /*1f30*/  IMAD R13, R23, UR17, R14 ;  /* 0x00000011170d7c24 */ /* 0x000fe4000f8e020e */
[----:B------:R-:W-:Y:S01]  /*1f40*/  FFMA.FTZ R14, R7, R12, R9 ;  /* 0x0000000c070e7223 */ /* 0x000fe20000010009 */
[----:B--2---:R-:W-:Y:S02]  /*1f50*/  LEA R12, P1, R2, UR10, 0x1 ;  /* 0x0000000a020c7c11 */ /* 0x004fe4000f8208ff */
[----:B------:R-:W-:Y:S02]  /*1f60*/  IADD3 R13, PT, PT, R3, R13, RZ ;  /* 0x0000000d030d7210 */ /* 0x000fe40007ffe0ff */
[----:B------:R-:W-:Y:S02]  /*1f70*/  F2FP.BF16.F32.PACK_AB R3, R14, R11 ;  /* 0x0000000b0e03723e */ /* 0x000fe400000010ff */
[----:B------:R-:W-:-:S05]  /*1f80*/  LEA.HI.X R13, R2, UR11, R13, 0x1, P1 ;  /* 0x0000000b020d7c11 */ /* 0x000fca00088f0c0d */
[----:B------:R1:W-:Y:S02]  /*1f90*/  STG.E desc[UR14][R12.64], R3 ;  /* 0x000000030c007986 */ /* 0x0003e4000c10190e */
.L_x_1873:
[----:B------:R-:W-:Y:S05]  /*1fa0*/  BSYNC.RECONVERGENT B1 ;  /* 0x0000000000017941 */ /* 0x000fea0003800200 */
.L_x_1872:
[----:B------:R-:W-:Y:S05]  /*1fb0*/  @P2 BRA `(.L_x_1874) ;  /* 0x00000004004c2947 */ /* 0x000fea0003800000 */
[----:B------:R-:W2:Y:S01]  /*1fc0*/  LDCU.64 UR10, c[0x0][0x3e0] ;  /* 0x00007c00ff0a77ac */ /* 0x000ea20008000a00 */
[--C-:B------:R-:W-:Y:S01]  /*1fd0*/  FADD.FTZ R21, R21, -R0.reuse ;  /* 0x8000000015157221 */ /* 0x100fe20000010000 */
[----:B-1----:R-:W-:Y:S01]  /*1fe0*/  FADD.FTZ R3, R20, -R0 ;  /* 0x8000000014037221 */ /* 0x002fe20000010000 */
[----:B------:R-:W-:Y:S01]  /*1ff0*/  MOV R25, R27 ;  /* 0x0000001b00197202 */ /* 0x000fe20000000f00 */
[----:B------:R-:W1:Y:S01]  /*2000*/  LDCU.64 UR12, c[0x0][0x380] ;  /* 0x00007000ff0c77ac */ /* 0x000e620008000a00 */
[-C--:B0-----:R-:W-:Y:S01]  /*2010*/  FMUL.FTZ R21, R21, R4.reuse ;  /* 0x0000000415157220 */ /* 0x081fe20000410000 */
[----:B------:R-:W-:-:S04]  /*2020*/  FMUL.FTZ R4, R3, R4 ;  /* 0x0000000403047220 */ /* 0x000fc80000410000 */
[----:B-----5:R-:W-:Y:S01]  /*2030*/  FFMA.FTZ R4, R7, R4, R9 ;  /* 0x0000000407047223 */ /* 0x020fe20000010009 */
[----:B--2---:R-:W-:Y:S02]  /*2040*/  IMAD R10, R10, UR10, RZ ;  /* 0x0000000a0a0a7c24 */ /* 0x004fe4000f8e02ff */
[----:B------:R-:W-:-:S04]  /*2050*/  IMAD.WIDE.U32 R24, R5, UR10, R24 ;  /* 0x0000000a05187c25 */ /* 0x000fc8000f8e0018 */
[----:B------:R-:W-:Y:S02]  /*2060*/  IMAD R3, R5, UR11, R10 ;  /* 0x0000000b05037c24 */ /* 0x000fe4000f8e020a */
[----:B------:R-:W-:Y:S01]  /*2070*/  FFMA.FTZ R5, R6, R21, R8 ;  /* 0x0000001506057223 */ /* 0x000fe20000010008 */
[----:B-1----:R-:W-:Y:S02]  /*2080*/  LEA R2, P1, R24, UR12, 0x1 ;  /* 0x0000000c18027c11 */ /* 0x002fe4000f8208ff */
[----:B------:R-:W-:Y:S02]  /*2090*/  IADD3 R3, PT, PT, R25, R3, RZ ;  /* 0x0000000319037210 */ /* 0x000fe40007ffe0ff */
[----:B------:R-:W-:Y:S02]  /*20a0*/  F2FP.BF16.F32.PACK_AB R5, R4, R5 ;  /* 0x000000050405723e */ /* 0x000fe400000010ff */
[----:B------:R-:W-:-:S05]  /*20b0*/  LEA.HI.X R3, R24, UR13, R3, 0x1, P1 ;  /* 0x0000000d18037c11 */ /* 0x000fca00088f0c03 */
[----:B------:R2:W-:Y:S01]  /*20c0*/  STG.E desc[UR14][R2.64], R5 ;  /* 0x0000000502007986 */ /* 0x0005e2000c10190e */
[----:B------:R-:W-:Y:S05]  /*20d0*/  BRA `(.L_x_1874) ;  /* 0x0000000400047947 */ /* 0x000fea0003800000 */
.L_x_1871:
[----:B------:R-:W-:Y:S04]  /*20e0*/  BSSY.RECONVERGENT B1, `(.L_x_1875) ;  /* 0x000001f000017945 */ /* 0x000fe80003800200 */
[----:B------:R-:W-:Y:S05]  /*20f0*/  @P1 BRA `(.L_x_1876) ;  /* 0x0000000000741947 */ /* 0x000fea0003800000 */
[--C-:B------:R-:W-:Y:S01]  /*2100*/  FADD.FTZ R3, R3, -R0.reuse ;  /* 0x8000000003037221 */ /* 0x100fe20000010000 */
[----:B------:R-:W-:Y:S01]  /*2110*/  FADD.FTZ R11, R2, -R0 ;  /* 0x80000000020b7221 */ /* 0x000fe20000010000 */
[----:B------:R-:W2:Y:S01]  /*2120*/  LDCU.64 UR10, c[0x0][0x3e0] ;  /* 0x00007c00ff0a77ac */ /* 0x000ea20008000a00 */
[----:B-1----:R-:W-:Y:S01]  /*2130*/  SHF.R.S32.HI R16, RZ, 0x1f, R23 ;  /* 0x0000001fff107819 */ /* 0x002fe20000011417 */
[-C--:B0-----:R-:W-:Y:S01]  /*2140*/  FMUL.FTZ R3, R3, R4.reuse ;  /* 0x0000000403037220 */ /* 0x081fe20000410000 */
[----:B------:R-:W-:Y:S01]  /*2150*/  FMUL.FTZ R10, R11, R4 ;  /* 0x000000040b0a7220 */ /* 0x000fe20000410000 */
[----:B------:R-:W0:Y:S02]  /*2160*/  LDCU.64 UR12, c[0x0][0x380] ;  /* 0x00007000ff0c77ac */ /* 0x000e240008000a00 */
[----:B-----5:R-:W-:Y:S01]  /*2170*/  FFMA.FTZ R5, R6, R3, R8 ;  /* 0x0000000306057223 */ /* 0x020fe20000010008 */
[----:B------:R-:W-:Y:S01]  /*2180*/  FFMA.FTZ R10, R7, R10, R9 ;  /* 0x0000000a070a7223 */ /* 0x000fe20000010009 */
[----:B------:R-:W-:-:S02]  /*2190*/  IMAD.MOV.U32 R3, RZ, RZ, R27 ;  /* 0x000000ffff037224 */ /* 0x000fc400078e001b */
[----:B------:R-:W-:Y:S01]  /*21a0*/  FMUL.FTZ R2, R5, -1.4426950216293334961 ;  /* 0xbfb8aa3b05027820 */ /* 0x000fe20000410000 */
[----:B------:R-:W-:-:S05]  /*21b0*/  FMUL.FTZ R13, R10, -1.4426950216293334961 ;  /* 0xbfb8aa3b0a0d7820 */ /* 0x000fca0000410000 */
[----:B------:R-:W1:Y:S01]  /*21c0*/  MUFU.EX2 R2, R2 ;  /* 0x0000000200027308 */ /* 0x000e620000000800 */
[----:B--2---:R-:W-:-:S07]  /*21d0*/  IMAD R16, R16, UR10, RZ ;  /* 0x0000000a10107c24 */ /* 0x004fce000f8e02ff */
[----:B------:R-:W2:Y:S01]  /*21e0*/  MUFU.EX2 R13, R13 ;  /* 0x0000000d000d7308 */ /* 0x000ea20000000800 */
[----:B-1----:R-:W-:Y:S01]  /*21f0*/  FADD.FTZ R11, R2, 1 ;  /* 0x3f800000020b7421 */ /* 0x002fe20000010000 */
[----:B------:R-:W-:-:S06]  /*2200*/  MOV R2, R24 ;  /* 0x0000001800027202 */ /* 0x000fcc0000000f00 */
[----:B------:R-:W1:Y:S01]  /*2210*/  MUFU.RCP R12, R11 ;  /* 0x0000000b000c7308 */ /* 0x000e620000001000 */
[----:B------:R-:W-:-:S04]  /*2220*/  IMAD.WIDE.U32 R2, R23, UR10, R2 ;  /* 0x0000000a17027c25 */ /* 0x000fc8000f8e0002 */
[----:B--2---:R-:W-:Y:S01]  /*2230*/  FADD.FTZ R14, R13, 1 ;  /* 0x3f8000000d0e7421 */ /* 0x004fe20000010000 */
[----:B------:R-:W-:-:S03]  /*2240*/  IMAD R13, R23, UR11, R16 ;  /* 0x0000000b170d7c24 */ /* 0x000fc6000f8e0210 */
[----:B------:R-:W2:Y:S02]  /*2250*/  MUFU.RCP R15, R14 ;  /* 0x0000000e000f7308 */ /* 0x000ea40000001000 */
[----:B------:R-:W-:Y:S01]  /*2260*/  IADD3 R13, PT, PT, R3, R13, RZ ;  /* 0x0000000d030d7210 */ /* 0x000fe20007ffe0ff */
[----:B-1----:R-:W-:Y:S01]  /*2270*/  FMUL.FTZ R12, R5, R12 ;  /* 0x0000000c050c7220 */ /* 0x002fe20000410000 */
[----:B--2---:R-:W-:Y:S01]  /*2280*/  FMUL.FTZ R15, R10, R15 ;  /* 0x0000000f0a0f7220 */ /* 0x004fe20000410000 */
[----:B0-----:R-:W-:-:S04]  /*2290*/  LEA R10, P1, R2, UR12, 0x1 ;  /* 0x0000000c020a7c11 */ /* 0x001fc8000f8208ff */
[----:B------:R-:W-:Y:S02]  /*22a0*/  LEA.HI.X R11, R2, UR13, R13, 0x1, P1 ;  /* 0x0000000d020b7c11 */ /* 0x000fe400088f0c0d */
[----:B------:R-:W-:-:S05]  /*22b0*/  F2FP.BF16.F32.PACK_AB R15, R15, R12 ;  /* 0x0000000c0f0f723e */ /* 0x000fca00000010ff */
[----:B------:R2:W-:Y:S02]  /*22c0*/  STG.E desc[UR14][R10.64], R15 ;  /* 0x0000000f0a007986 */ /* 0x0005e4000c10190e */
.L_x_1876:
[----:B------:R-:W-:Y:S05]  /*22d0*/  BSYNC.RECONVERGENT B1 ;  /* 0x0000000000017941 */ /* 0x000fea0003800200 */
.L_x_1875:
[----:B------:R-:W3:Y:S01]  /*22e0*/  LDCU.64 UR10, c[0x0][0x3e8] ;  /* 0x00007d00ff0a77ac */ /* 0x000ee20008000a00 */
[----:B------:R-:W-:-:S04]  /*22f0*/  IADD3 R2, PT, PT, R23, 0x20, RZ ;  /* 0x0000002017027810 */ /* 0x000fc80007ffe0ff */
[----:B------:R-:W-:Y:S02]  /*2300*/  SHF.R.S32.HI R3, RZ, 0x1f, R2 ;  /* 0x0000001fff037819 */ /* 0x000fe40000011402 */
[----:B---3--:R-:W-:-:S04]  /*2310*/  ISETP.GE.U32.AND P1, PT, R2, UR10, PT ;  /* 0x0000000a02007c0c */ /* 0x008fc8000bf26070 */
[----:B------:R-:W-:-:S13]  /*2320*/  ISETP.GE.AND.EX P1, PT, R3, UR11, PT, P1 ;  /* 0x0000000b03007c0c */ /* 0x000fda000bf26310 */
[----:B------:R-:W-:Y:S05]  /*2330*/  @P1 BRA `(.L_x_1874) ;  /* 0x00000000006c1947 */ /* 0x000fea0003800000 */
[--C-:B------:R-:W-:Y:S01]  /*2340*/  FADD.FTZ R21, R21, -R0.reuse ;  /* 0x8000000015157221 */ /* 0x100fe20000010000 */
[----:B------:R-:W-:Y:S01]  /*2350*/  FADD.FTZ R5, R20, -R0 ;  /* 0x8000000014057221 */ /* 0x000fe20000010000 */
[----:B------:R-:W3:Y:S01]  /*2360*/  LDCU.64 UR10, c[0x0][0x3e0] ;  /* 0x00007c00ff0a77ac */ /* 0x000ee20008000a00 */
[----:B------:R-:W-:Y:S01]  /*2370*/  MOV R25, R27 ;  /* 0x0000001b00197202 */ /* 0x000fe20000000f00 */
[-C--:B0-----:R-:W-:Y:S01]  /*2380*/  FMUL.FTZ R21, R21, R4.reuse ;  /* 0x0000000415157220 */ /* 0x081fe20000410000 */
[----:B------:R-:W-:Y:S01]  /*2390*/  FMUL.FTZ R4, R5, R4 ;  /* 0x0000000405047220 */ /* 0x000fe20000410000 */
[----:B------:R-:W0:Y:S02]  /*23a0*/  LDCU.64 UR12, c[0x0][0x380] ;  /* 0x00007000ff0c77ac */ /* 0x000e240008000a00 */
[----:B-----5:R-:W-:Y:S01]  /*23b0*/  FFMA.FTZ R21, R6, R21, R8 ;  /* 0x0000001506157223 */ /* 0x020fe20000010008 */
[----:B------:R-:W-:-:S03]  /*23c0*/  FFMA.FTZ R7, R7, R4, R9 ;  /* 0x0000000407077223 */ /* 0x000fc60000010009 */
[----:B------:R-:W-:Y:S01]  /*23d0*/  FMUL.FTZ R0, R21, -1.4426950216293334961 ;  /* 0xbfb8aa3b15007820 */ /* 0x000fe20000410000 */
[----:B------:R-:W-:-:S05]  /*23e0*/  FMUL.FTZ R5, R7, -1.4426950216293334961 ;  /* 0xbfb8aa3b07057820 */ /* 0x000fca0000410000 */
[----:B------:R-:W4:Y:S01]  /*23f0*/  MUFU.EX2 R0, R0 ;  /* 0x0000000000007308 */ /* 0x000f220000000800 */
[----:B---3--:R-:W-:Y:S02]  /*2400*/  IMAD R3, R3, UR10, RZ ;  /* 0x0000000a03037c24 */ /* 0x008fe4000f8e02ff */
[----:B------:R-:W-:-:S05]  /*2410*/  IMAD.WIDE.U32 R24, R2, UR10, R24 ;  /* 0x0000000a02187c25 */ /* 0x000fca000f8e0018 */
[----:B------:R-:W3:Y:S01]  /*2420*/  MUFU.EX2 R5, R5 ;  /* 0x0000000500057308 */ /* 0x000ee20000000800 */
[----:B------:R-:W-:Y:S01]  /*2430*/  IMAD R3, R2, UR11, R3 ;  /* 0x0000000b02037c24 */ /* 0x000fe2000f8e0203 */
[----:B0-----:R-:W-:-:S04]  /*2440*/  LEA R2, P1, R24, UR12, 0x1 ;  /* 0x0000000c18027c11 */ /* 0x001fc8000f8208ff */
[----:B------:R-:W-:Y:S01]  /*2450*/  IADD3 R3, PT, PT, R25, R3, RZ ;  /* 0x0000000319037210 */ /* 0x000fe20007ffe0ff */
[----:B----4-:R-:W-:-:S03]  /*2460*/  FADD.FTZ R4, R0, 1 ;  /* 0x3f80000000047421 */ /* 0x010fc60000010000 */
[----:B------:R-:W-:-:S03]  /*2470*/  LEA.HI.X R3, R24, UR13, R3, 0x1, P1 ;  /* 0x0000000d18037c11 */ /* 0x000fc600088f0c03 */
[----:B------:R-:W0:Y:S01]  /*2480*/  MUFU.RCP R4, R4 ;  /* 0x0000000400047308 */ /* 0x000e220000001000 */
[----:B---3--:R-:W-:-:S07]  /*2490*/  FADD.FTZ R6, R5, 1 ;  /* 0x3f80000005067421 */ /* 0x008fce0000010000 */
[----:B------:R-:W3:Y:S01]  /*24a0*/  MUFU.RCP R6, R6 ;  /* 0x0000000600067308 */ /* 0x000ee20000001000 */
[----:B0-----:R-:W-:Y:S01]  /*24b0*/  FMUL.FTZ R0, R21, R4 ;  /* 0x0000000415007220 */ /* 0x001fe20000410000 */
[----:B---3--:R-:W-:-:S05]  /*24c0*/  FMUL.FTZ R5, R7, R6 ;  /* 0x0000000607057220 */ /* 0x008fca0000410000 */
[----:B------:R-:W-:-:S05]  /*24d0*/  F2FP.BF16.F32.PACK_AB R5, R5, R0 ;  /* 0x000000000505723e */ /* 0x000fca00000010ff */
[----:B------:R3:W-:Y:S02]  /*24e0*/  STG.E desc[UR14][R2.64], R5 ;  /* 0x0000000502007986 */ /* 0x0007e4000c10190e */
.L_x_1874:
[----:B------:R-:W-:Y:S05]  /*24f0*/  BSYNC.RECONVERGENT B0 ;  /* 0x0000000000007941 */ /* 0x000fea0003800200 */
.L_x_1870:
[----:B------:R-:W-:Y:S02]  /*2500*/  UIADD3 UR8, UPT, UPT, UR19, UR8, URZ ;  /* 0x0000000813087290 */ /* 0x000fe4000fffe0ff */
[----:B------:R-:W-:Y:S02]  /*2510*/  UIADD3 UR4, UPT, UPT, UR4, 0x1, URZ ;  /* 0x0000000104047890 */ /* 0x000fe4000fffe0ff */
[----:B------:R-:W-:-:S09]  /*2520*/  UISETP.GE.AND UP0, UPT, UR8, UR7, UPT ;  /* 0x000000070800728c */ /* 0x000fd2000bf06270 */
[----:B------:R-:W-:Y:S05]  /*2530*/  BRA.U !UP0, `(.L_x_1877) ;  /* 0xffffffdd08147547 */ /* 0x000fea000b83ffff */
[----:B------:R-:W-:Y:S05]  /*2540*/  EXIT ;  /* 0x000000000000794d */ /* 0x000fea0003800000 */
.L_x_1878:
        /* <DEDUP_REMOVED lines=11> */
.L_x_3443:


//--------------------- .text._Z35group_norm_nhwc_fwd_one_pass_kernelI11Bf16IOFp32WLi128ELi30ELi480EEv26Group_norm_nhwc_fwd_params --------------------------
	.section	.text._Z35group_norm_nhwc_fwd_one_pass_kernelI11Bf16IOFp32WLi128ELi30ELi480EEv26Group_norm_nhwc_fwd_params,"ax",@progbits
	.align	128
        .global         _Z35group_norm_nhwc_fwd_one_pass_kernelI11Bf16IOFp32WLi128ELi30ELi480EEv26Group_norm_nhwc_fwd_params
        .type           _Z35group_norm_nhwc_fwd_one_pass_kernelI11Bf16IOFp32WLi128ELi30ELi480EEv26Group_norm_nhwc_fwd_params,@function
        .size           _Z35group_norm_nhwc_fwd_one_pass_kernelI11Bf16IOFp32WLi128ELi30ELi480EEv26Group_norm_nhwc_fwd_params,(.L_x_3444 - _Z35group_norm_nhwc_fwd_one_pass_kernelI11Bf16IOFp32WLi128ELi30ELi480EEv26Group_norm_nhwc_fwd_params)
        .other          _Z35group_norm_nhwc_fwd_one_pass_kernelI11Bf16IOFp32WLi128ELi30ELi480EEv26Group_norm_nhwc_fwd_params,@"STO_CUDA_ENTRY STV_DEFAULT"
_Z35group_norm_nhwc_fwd_one_pass_kernelI11Bf16IOFp32WLi128ELi30ELi480EEv26Group_norm_nhwc_fwd_params:
.text._Z35group_norm_nhwc_fwd_one_pass_kernelI11Bf16IOFp32WLi128ELi30ELi480EEv26Group_norm_nhwc_fwd_params:
        /* <DEDUP_REMOVED lines=15> */
[----:B------:R-:W-:Y:S01]  /*00f0*/  UMOV UR7, UR6 ;  /* 0x0000000600077c82 */ /* 0x000fe20008000000 */
[----:B---3--:R-:W-:-:S02]  /*0100*/  ISETP.NE.U32.AND P1, PT, RZ, UR8, PT ;  /* 0x00000008ff007c0c */ /* 0x008fc4000bf25070 */
[C---:B0-----:R-:W-:Y:S02]  /*0110*/  LOP3.LUT R0, R2.reuse, 0xffff, RZ, 0xc0, !PT ;  /* 0x0000ffff02007812 */ /* 0x041fe400078ec0ff */
[----:B-1----:R-:W-:Y:S02]  /*0120*/  LOP3.LUT P0, RZ, R2, UR18, RZ, 0xfc, !PT ;  /* 0x0000001202ff7c12 */ /* 0x002fe4000f80fcff */
[----:B--2---:R-:W-:Y:S01]  /*0130*/  MOV R2, UR4 ;  /* 0x0000000400027c02 */ /* 0x004fe20008000f00 */
[----:B------:R-:W-:Y:S01]  /*0140*/  IMAD R0, R0, 0x1112, RZ ;  /* 0x0000111200007824 */ /* 0x000fe200078e02ff */
[----:B------:R-:W-:Y:S01]  /*0150*/  ISETP.NE.AND.EX P0, PT, RZ, UR9, !P0, P1 ;  /* 0x00000009ff007c0c */ /* 0x000fe2000c705310 */
[----:B------:R-:W-:-:S03]  /*0160*/  UMOV UR4, URZ ;  /* 0x000000ff00047c82 */ /* 0x000fc60008000000 */
[----:B------:R-:W-:-:S05]  /*0170*/  SHF.R.U32.HI R23, RZ, 0x10, R0 ;  /* 0x00000010ff177819 */ /* 0x000fca0000011600 */
[----:B------:R-:W-:-:S07]  /*0180*/  IMAD R23, R2, UR18, R23 ;  /* 0x0000001202177c24 */ /* 0x000fce000f8e0217 */
.L_x_1906:
[----:B---34-:R-:W0:Y:S01]  /*0190*/  LDC R2, c[0x0][0x3f8] ;  /* 0x0000fe00ff027b82 */ /* 0x018e220000000800 */
[----:B-----5:R-:W-:Y:S01]  /*01a0*/  IABS R8, UR7 ;  /* 0x0000000700087c13 */ /* 0x020fe20008000000 */
[----:B-1----:R-:W1:Y:S01]  /*01b0*/  LDCU.64 UR8, c[0x0][0x3e8] ;  /* 0x00007d00ff0877ac */ /* 0x002e620008000a00 */
[----:B------:R-:W-:Y:S02]  /*01c0*/  SHF.R.S32.HI R17, RZ, 0x1f, R23 ;  /* 0x0000001fff117819 */ /* 0x000fe40000011417 */
[----:B------:R-:W-:Y:S01]  /*01d0*/  IADD3 R21, PT, PT, R23, 0x20, RZ ;  /* 0x0000002017157810 */ /* 0x000fe20007ffe0ff */
[----:B--2---:R-:W2:Y:S01]  /*01e0*/  LDCU.64 UR10, c[0x0][0x3f0] ;  /* 0x00007e00ff0a77ac */ /* 0x004ea20008000a00 */
[----:B0-----:R-:W-:Y:S02]  /*01f0*/  IABS R3, R2 ;  /* 0x0000000200037213 */ /* 0x001fe40000000000 */
[----:B------:R-:W-:Y:S02]  /*0200*/  ISETP.NE.AND P3, PT, R2, RZ, PT ;  /* 0x000000ff0200720c */ /* 0x000fe40003f65270 */
[----:B------:R-:W0:Y:S08]  /*0210*/  I2F.RP R0, R3 ;  /* 0x0000000300007306 */ /* 0x000e300000209400 */
[----:B0-----:R-:W0:Y:S02]  /*0220*/  MUFU.RCP R0, R0 ;  /* 0x0000000000007308 */ /* 0x001e240000001000 */
[----:B0-----:R-:W-:-:S06]  /*0230*/  IADD3 R4, PT, PT, R0, 0xffffffe, RZ ;  /* 0x0ffffffe00047810 */ /* 0x001fcc0007ffe0ff */
[----:B------:R0:W3:Y:S02]  /*0240*/  F2I.FTZ.U32.TRUNC.NTZ R5, R4 ;  /* 0x0000000400057305 */ /* 0x0000e4000021f000 */
[----:B0-----:R-:W-:Y:S01]  /*0250*/  HFMA2 R4, -RZ, RZ, 0, 0 ;  /* 0x00000000ff047431 */ /* 0x001fe200000001ff */
[----:B---3--:R-:W-:-:S05]  /*0260*/  IADD3 R6, PT, PT, RZ, -R5, RZ ;  /* 0x80000005ff067210 */ /* 0x008fca0007ffe0ff */
[----:B------:R-:W-:Y:S02]  /*0270*/  IMAD R7, R6, R3, RZ ;  /* 0x0000000306077224 */ /* 0x000fe400078e02ff */
[----:B------:R-:W0:Y:S02]  /*0280*/  S2R R6, SR_TID.X ;  /* 0x0000000000067919 */ /* 0x000e240000002100 */
[----:B------:R-:W-:Y:S01]  /*0290*/  IMAD.HI.U32 R5, R5, R7, R4 ;  /* 0x0000000705057227 */ /* 0x000fe200078e0004 */
[----:B------:R-:W-:-:S05]  /*02a0*/  SHF.R.S32.HI R7, RZ, 0x1f, R21 ;  /* 0x0000001fff077819 */ /* 0x000fca0000011415 */
[----:B------:R-:W-:-:S04]  /*02b0*/  IMAD.HI.U32 R15, R5, R8, RZ ;  /* 0x00000008050f7227 */ /* 0x000fc800078e00ff */
[----:B------:R-:W-:-:S04]  /*02c0*/  IMAD.MOV R0, RZ, RZ, -R15 ;  /* 0x000000ffff007224 */ /* 0x000fc800078e0a0f */
[----:B------:R-:W-:-:S05]  /*02d0*/  IMAD R0, R3, R0, R8 ;  /* 0x0000000003007224 */ /* 0x000fca00078e0208 */
[----:B------:R-:W-:Y:S02]  /*02e0*/  ISETP.GT.U32.AND P2, PT, R3, R0, PT ;  /* 0x000000000300720c */ /* 0x000fe40003f44070 */
[----:B0-----:R-:W-:-:S11]  /*02f0*/  LOP3.LUT R4, R6, 0xffff, RZ, 0xc0, !PT ;  /* 0x0000ffff06047812 */ /* 0x001fd600078ec0ff */
[-C--:B------:R-:W-:Y:S02]  /*0300*/  @!P2 IADD3 R0, PT, PT, R0, -R3.reuse, RZ ;  /* 0x800000030000a210 */ /* 0x080fe40007ffe0ff */
[----:B------:R-:W-:Y:S01]  /*0310*/  @!P2 IADD3 R15, PT, PT, R15, 0x1, RZ ;  /* 0x000000010f0fa810 */ /* 0x000fe20007ffe0ff */
[----:B------:R-:W-:Y:S01]  /*0320*/  IMAD R4, R4, 0x1112, RZ ;  /* 0x0000111204047824 */ /* 0x000fe200078e02ff */
[----:B------:R-:W-:Y:S02]  /*0330*/  ISETP.GE.U32.AND P1, PT, R0, R3, PT ;  /* 0x000000030000720c */ /* 0x000fe40003f26070 */
[----:B------:R-:W-:Y:S02]  /*0340*/  LOP3.LUT R0, R2, UR7, RZ, 0x3c, !PT ;  /* 0x0000000702007c12 */ /* 0x000fe4000f8e3cff */
[----:B------:R-:W-:Y:S02]  /*0350*/  SHF.R.U32.HI R4, RZ, 0x10, R4 ;  /* 0x00000010ff047819 */ /* 0x000fe40000011604 */
[----:B------:R-:W-:-:S02]  /*0360*/  ISETP.GE.AND P4, PT, R0, RZ, PT ;  /* 0x000000ff0000720c */ /* 0x000fc40003f86270 */
[----:B------:R-:W-:Y:S02]  /*0370*/  PRMT R0, R4, 0x9910, RZ ;  /* 0x0000991004007816 */ /* 0x000fe400000000ff */
[----:B-1----:R-:W-:-:S03]  /*0380*/  ISETP.GE.U32.AND P2, PT, R23, UR8, PT ;  /* 0x0000000817007c0c */ /* 0x002fc6000bf46070 */
[----:B------:R-:W-:Y:S01]  /*0390*/  IMAD R0, R0, 0xf, RZ ;  /* 0x0000000f00007824 */ /* 0x000fe200078e02ff */
[----:B------:R-:W-:Y:S02]  /*03a0*/  ISETP.GE.AND.EX P2, PT, R17, UR9, PT, P2 ;  /* 0x0000000911007c0c */ /* 0x000fe4000bf46320 */
[----:B------:R-:W-:Y:S02]  /*03b0*/  @P1 IADD3 R15, PT, PT, R15, 0x1, RZ ;  /* 0x000000010f0f1810 */ /* 0x000fe40007ffe0ff */
[----:B------:R-:W-:Y:S02]  /*03c0*/  IADD3 R0, PT, PT, RZ, -R0, RZ ;  /* 0x80000000ff007210 */ /* 0x000fe40007ffe0ff */
[----:B------:R-:W-:Y:S01]  /*03d0*/  ISETP.GE.U32.AND P1, PT, R21, UR8, PT ;  /* 0x0000000815007c0c */ /* 0x000fe2000bf26070 */
[----:B------:R-:W-:Y:S01]  /*03e0*/  @!P4 IMAD.MOV R15, RZ, RZ, -R15 ;  /* 0x000000ffff0fc224 */ /* 0x000fe200078e0a0f */
[----:B------:R-:W-:Y:S02]  /*03f0*/  PRMT R5, R0, 0x7710, RZ ;  /* 0x0000771000057816 */ /* 0x000fe400000000ff */
[----:B------:R-:W-:-:S02]  /*0400*/  ISETP.GE.AND.EX P1, PT, R7, UR9, PT, P1 ;  /* 0x0000000907007c0c */ /* 0x000fc4000bf26310 */
[----:B------:R-:W-:Y:S01]  /*0410*/  IADD3 R5, PT, PT, R5, R6, RZ ;  /* 0x0000000605057210 */ /* 0x000fe20007ffe0ff */
[----:B------:R-:W0:Y:S01]  /*0420*/  @!P2 LDC.64 R10, c[0x0][0x3e0] ;  /* 0x0000f800ff0aab82 */ /* 0x000e220000000a00 */
[----:B------:R-:W-:Y:S02]  /*0430*/  @!P3 LOP3.LUT R15, RZ, R2, RZ, 0x33, !PT ;  /* 0x00000002ff0fb212 */ /* 0x000fe400078e33ff */
[----:B------:R-:W-:Y:S01]  /*0440*/  IADD3 R0, PT, PT, R23, 0x40, RZ ;  /* 0x0000004017007810 */ /* 0x000fe20007ffe0ff */
[----:B------:R-:W-:Y:S01]  /*0450*/  IMAD.SHL.U32 R5, R5, 0x2, RZ ;  /* 0x0000000205057824 */ /* 0x000fe200078e00ff */
[----:B------:R-:W-:Y:S02]  /*0460*/  IADD3 R3, PT, PT, -R15, RZ, RZ ;  /* 0x000000ff0f037210 */ /* 0x000fe40007ffe1ff */
[----:B------:R-:W-:Y:S01]  /*0470*/  ISETP.GE.U32.AND P3, PT, R0, UR8, PT ;  /* 0x0000000800007c0c */ /* 0x000fe2000bf66070 */
[----:B------:R-:W1:Y:S01]  /*0480*/  @!P2 LDC.64 R12, c[0x0][0x390] ;  /* 0x0000e400ff0cab82 */ /* 0x000e620000000a00 */
[----:B------:R-:W-:Y:S01]  /*0490*/  LOP3.LUT R25, R5, 0xffff, RZ, 0xc0, !PT ;  /* 0x0000ffff05197812 */ /* 0x000fe200078ec0ff */
[----:B------:R-:W-:Y:S01]  /*04a0*/  IMAD R20, R2, R3, UR7 ;  /* 0x0000000702147e24 */ /* 0x000fe2000f8e0203 */
[----:B------:R-:W-:-:S02]  /*04b0*/  SHF.R.S32.HI R5, RZ, 0x1f, R0 ;  /* 0x0000001fff057819 */ /* 0x000fc40000011400 */
[----:B------:R-:W-:Y:S01]  /*04c0*/  SHF.R.S32.HI R3, RZ, 0x1f, R15 ;  /* 0x0000001fff037819 */ /* 0x000fe2000001140f */
[----:B------:R-:W-:Y:S01]  /*04d0*/  IMAD R20, R20, 0x1e, RZ ;  /* 0x0000001e14147824 */ /* 0x000fe200078e02ff */
[----:B------:R-:W-:Y:S01]  /*04e0*/  ISETP.GE.AND.EX P3, PT, R5, UR9, PT, P3 ;  /* 0x0000000905007c0c */ /* 0x000fe2000bf66330 */
[----:B------:R-:W3:Y:S01]  /*04f0*/  @!P1 LDC.64 R8, c[0x0][0x3e0] ;  /* 0x0000f800ff089b82 */ /* 0x000ee20000000a00 */
[----:B------:R-:W-:Y:S01]  /*0500*/  IADD3 R2, PT, PT, R23, 0x60, RZ ;  /* 0x0000006017027810 */ /* 0x000fe20007ffe0ff */
[----:B--2---:R-:W-:Y:S01]  /*0510*/  IMAD R4, R3, UR10, RZ ;  /* 0x0000000a03047c24 */ /* 0x004fe2000f8e02ff */
[C---:B------:R-:W-:Y:S02]  /*0520*/  IADD3 R24, P4, PT, R20.reuse, R25, RZ ;  /* 0x0000001914187210 */ /* 0x040fe40007f9e0ff */
[----:B------:R-:W-:Y:S01]  /*0530*/  SHF.R.S32.HI R3, RZ, 0x1f, R2 ;  /* 0x0000001fff037819 */ /* 0x000fe20000011402 */
[----:B------:R-:W-:Y:S01]  /*0540*/  IMAD R27, R15, UR11, R4 ;  /* 0x0000000b0f1b7c24 */ /* 0x000fe2000f8e0204 */
[----:B------:R-:W-:Y:S01]  /*0550*/  LEA.HI.X.SX32 R25, R20, RZ, 0x1, P4 ;  /* 0x000000ff14197211 */ /* 0x000fe200020f0eff */
[----:B0-----:R-:W-:Y:S01]  /*0560*/  @!P2 IMAD R4, R17, R10, RZ ;  /* 0x0000000a1104a224 */ /* 0x001fe200078e02ff */
[----:B------:R-:W-:-:S03]  /*0570*/  ISETP.GE.U32.AND P4, PT, R2, UR8, PT ;  /* 0x0000000802007c0c */ /* 0x000fc6000bf86070 */
[----:B------:R-:W0:Y:S01]  /*0580*/  @!P3 LDC.64 R16, c[0x0][0x3e0] ;  /* 0x0000f800ff10bb82 */ /* 0x000e220000000a00 */
[----:B------:R-:W-:Y:S01]  /*0590*/  IMAD.WIDE.U32 R24, R15, UR10, R24 ;  /* 0x0000000a0f187c25 */ /* 0x000fe2000f8e0018 */
[----:B------:R-:W-:-:S03]  /*05a0*/  ISETP.GE.AND.EX P4, PT, R3, UR9, PT, P4 ;  /* 0x0000000903007c0c */ /* 0x000fc6000bf86340 */
[----:B------:R-:W-:Y:S01]  /*05b0*/  @!P2 IMAD R19, R23, R11, R4 ;  /* 0x0000000b1713a224 */ /* 0x000fe200078e0204 */
[----:B------:R-:W-:Y:S02]  /*05c0*/  IADD3 R27, PT, PT, R25, R27, RZ ;  /* 0x0000001b191b7210 */ /* 0x000fe40007ffe0ff */
[-C--:B------:R-:W-:Y:S01]  /*05d0*/  @!P2 MOV R26, R24.reuse ;  /* 0x00000018001aa202 */ /* 0x080fe20000000f00 */
[----:B------:R-:W2:Y:S01]  /*05e0*/  @!P1 LDC.64 R14, c[0x0][0x390] ;  /* 0x0000e400ff0e9b82 */ /* 0x000ea20000000a00 */
[-C--:B------:R-:W-:Y:S01]  /*05f0*/  @!P1 MOV R28, R24.reuse ;  /* 0x00000018001c9202 */ /* 0x080fe20000000f00 */
[--C-:B------:R-:W-:Y:S01]  /*0600*/  @!P1 IMAD.MOV.U32 R29, RZ, RZ, R27.reuse ;  /* 0x000000ffff1d9224 */ /* 0x100fe200078e001b */
[----:B------:R-:W-:Y:S01]  /*0610*/  @!P3 MOV R4, R24 ;  /* 0x000000180004b202 */ /* 0x000fe20000000f00 */
[----:B---3--:R-:W-:Y:S02]  /*0620*/  @!P1 IMAD R18, R7, R8, RZ ;  /* 0x0000000807129224 */ /* 0x008fe400078e02ff */
[----:B------:R-:W-:-:S04]  /*0630*/  @!P2 IMAD.WIDE.U32 R10, R23, R10, R26 ;  /* 0x0000000a170aa225 */ /* 0x000fc800078e001a */
[----:B------:R-:W-:Y:S01]  /*0640*/  @!P1 IMAD R7, R21, R9, R18 ;  /* 0x0000000915079224 */ /* 0x000fe200078e0212 */
[----:B------:R-:W-:Y:S01]  /*0650*/  @!P2 IADD3 R19, PT, PT, R11, R19, RZ ;  /* 0x000000130b13a210 */ /* 0x000fe20007ffe0ff */
[----:B------:R-:W-:Y:S01]  /*0660*/  @!P1 IMAD.WIDE.U32 R28, R21, R8, R28 ;  /* 0x00000008151c9225 */ /* 0x000fe200078e001c */
[C---:B-1----:R-:W-:Y:S01]  /*0670*/  @!P2 LEA R18, P5, R10.reuse, R12, 0x1 ;  /* 0x0000000c0a12a211 */ /* 0x042fe200078a08ff */
[----:B------:R-:W1:Y:S02]  /*0680*/  @!P4 LDC.64 R8, c[0x0][0x3e0] ;  /* 0x0000f800ff08cb82 */ /* 0x000e640000000a00 */
[----:B------:R-:W-:Y:S02]  /*0690*/  HFMA2 R21, -RZ, RZ, 0, 0 ;  /* 0x00000000ff157431 */ /* 0x000fe400000001ff */
[----:B0-----:R-:W-:Y:S01]  /*06a0*/  @!P3 IMAD R5, R5, R16, RZ ;  /* 0x000000100505b224 */ /* 0x001fe200078e02ff */
[----:B------:R-:W-:Y:S02]  /*06b0*/  @!P2 LEA.HI.X R19, R10, R13, R19, 0x1, P5 ;  /* 0x0000000d0a13a211 */ /* 0x000fe400028f0c13 */
[----:B------:R-:W-:Y:S01]  /*06c0*/  @!P1 IADD3 R7, PT, PT, R29, R7, RZ ;  /* 0x000000071d079210 */ /* 0x000fe20007ffe0ff */
[----:B------:R-:W-:Y:S01]  /*06d0*/  @!P3 IMAD R17, R0, R17, R5 ;  /* 0x000000110011b224 */ /* 0x000fe200078e0205 */
[----:B------:R-:W0:Y:S01]  /*06e0*/  @!P3 LDC.64 R10, c[0x0][0x390] ;  /* 0x0000e400ff0abb82 */ /* 0x000e220000000a00 */
[----:B------:R-:W-:Y:S01]  /*06f0*/  @!P3 IMAD.MOV.U32 R5, RZ, RZ, R27 ;  /* 0x000000ffff05b224 */ /* 0x000fe200078e001b */
[----:B--2---:R-:W-:Y:S01]  /*0700*/  @!P1 LEA R14, P5, R28, R14, 0x1 ;  /* 0x0000000e1c0e9211 */ /* 0x004fe200078a08ff */
[----:B------:R-:W2:Y:S01]  /*0710*/  @!P2 LDG.E R21, desc[UR14][R18.64] ;  /* 0x0000000e1215a981 */ /* 0x000ea2000c1e1900 */
[----:B------:R-:W-:-:S04]  /*0720*/  @!P3 IMAD.WIDE.U32 R4, R0, R16, R4 ;  /* 0x000000100004b225 */ /* 0x000fc800078e0004 */
[----:B------:R-:W-:Y:S01]  /*0730*/  HFMA2 R0, -RZ, RZ, 0, 0 ;  /* 0x00000000ff007431 */ /* 0x000fe200000001ff */
[----:B------:R-:W-:Y:S01]  /*0740*/  @!P1 LEA.HI.X R15, R28, R15, R7, 0x1, P5 ;  /* 0x0000000f1c0f9211 */ /* 0x000fe200028f0c07 */
[----:B------:R-:W3:Y:S01]  /*0750*/  @!P4 LDC.64 R12, c[0x0][0x390] ;  /* 0x0000e400ff0ccb82 */ /* 0x000ee20000000a00 */
[----:B------:R-:W-:-:S03]  /*0760*/  @!P3 IADD3 R17, PT, PT, R5, R17, RZ ;  /* 0x000000110511b210 */ /* 0x000fc60007ffe0ff */
[----:B------:R5:W4:Y:S01]  /*0770*/  @!P1 LDG.E R0, desc[UR14][R14.64] ;  /* 0x0000000e0e009981 */ /* 0x000b22000c1e1900 */
[----:B-1----:R-:W-:-:S04]  /*0780*/  @!P4 IMAD R3, R3, R8, RZ ;  /* 0x000000080303c224 */ /* 0x002fc800078e02ff */
[----:B------:R-:W-:Y:S01]  /*0790*/  @!P4 IMAD R9, R2, R9, R3 ;  /* 0x000000090209c224 */ /* 0x000fe200078e0203 */
[----:B-----5:R-:W-:Y:S02]  /*07a0*/  @!P4 MOV R14, R24 ;  /* 0x00000018000ec202 */ /* 0x020fe40000000f00 */
[----:B------:R-:W-:Y:S02]  /*07b0*/  @!P4 MOV R15, R27 ;  /* 0x0000001b000fc202 */ /* 0x000fe40000000f00 */
[----:B0-----:R-:W-:Y:S01]  /*07c0*/  @!P3 LEA R10, P2, R4, R10, 0x1 ;  /* 0x0000000a040ab211 */ /* 0x001fe200078408ff */
[----:B------:R-:W-:-:S03]  /*07d0*/  @!P4 IMAD.WIDE.U32 R2, R2, R8, R14 ;  /* 0x000000080202c225 */ /* 0x000fc600078e000e */
[----:B------:R-:W-:Y:S01]  /*07e0*/  @!P3 LEA.HI.X R11, R4, R11, R17, 0x1, P2 ;  /* 0x0000000b040bb211 */ /* 0x000fe200010f0c11 */
[----:B------:R-:W-:Y:S02]  /*07f0*/  HFMA2 R17, -RZ, RZ, 0, 0 ;  /* 0x00000000ff117431 */ /* 0x000fe400000001ff */
[----:B------:R-:W-:Y:S01]  /*0800*/  IMAD.MOV.U32 R4, RZ, RZ, RZ ;  /* 0x000000ffff047224 */ /* 0x000fe200078e00ff */
[----:B------:R-:W-:Y:S02]  /*0810*/  @!P4 IADD3 R3, PT, PT, R3, R9, RZ ;  /* 0x000000090303c210 */ /* 0x000fe40007ffe0ff */
[----:B---3--:R-:W-:-:S03]  /*0820*/  @!P4 LEA R12, P2, R2, R12, 0x1 ;  /* 0x0000000c020cc211 */ /* 0x008fc600078408ff */
[----:B------:R0:W3:Y:S01]  /*0830*/  @!P3 LDG.E R4, desc[UR14][R10.64] ;  /* 0x0000000e0a04b981 */ /* 0x0000e2000c1e1900 */
[----:B------:R-:W-:-:S05]  /*0840*/  @!P4 LEA.HI.X R13, R2, R13, R3, 0x1, P2 ;  /* 0x0000000d020dc211 */ /* 0x000fca00010f0c03 */
[----:B------:R1:W5:Y:S01]  /*0850*/  @!P4 LDG.E R17, desc[UR14][R12.64] ;  /* 0x0000000e0c11c981 */ /* 0x000362000c1e1900 */
[----:B0-----:R-:W0:Y:S02]  /*0860*/  S2R R11, SR_LANEID ;  /* 0x00000000000b7919 */ /* 0x001e240000000000 */
[C---:B0-----:R-:W-:Y:S02]  /*0870*/  ISETP.GT.AND P2, PT, R11.reuse, 0x1e, PT ;  /* 0x0000001e0b00780c */ /* 0x041fe40003f44270 */
[----:B------:R-:W-:Y:S01]  /*0880*/  ISETP.GT.AND P3, PT, R11, 0xf, PT ;  /* 0x0000000f0b00780c */ /* 0x000fe20003f64270 */
[----:B------:R-:W-:Y:S01]  /*0890*/  BSSY.RECONVERGENT B0, `(.L_x_1879) ;  /* 0x0000043000007945 */ /* 0x000fe20003800200 */
[C---:B--2---:R-:W-:Y:S02]  /*08a0*/  PRMT R18, R21.reuse, 0x7632, R18 ;  /* 0x0000763215127816 */ /* 0x044fe40000000012 */
[----:B------:R-:W-:Y:S02]  /*08b0*/  SHF.L.U32 R21, R21, 0x10, RZ ;  /* 0x0000001015157819 */ /* 0x000fe400000006ff */
[----:B------:R-:W-:-:S02]  /*08c0*/  SHF.L.U32 R18, R18, 0x10, RZ ;  /* 0x0000001012127819 */ /* 0x000fc400000006ff */
[C---:B----4-:R-:W-:Y:S01]  /*08d0*/  PRMT R2, R0.reuse, 0x7632, R2 ;  /* 0x0000763200027816 */ /* 0x050fe20000000002 */
[----:B------:R-:W-:Y:S02]  /*08e0*/  IMAD.U32 R19, R0, 0x10000, RZ ;  /* 0x0001000000137824 */ /* 0x000fe400078e00ff */
[----:B------:R-:W-:Y:S01]  /*08f0*/  FMUL.FTZ R8, R18, R18 ;  /* 0x0000001212087220 */ /* 0x000fe20000410000 */
[----:B------:R-:W-:Y:S01]  /*0900*/  SHF.L.U32 R0, R2, 0x10, RZ ;  /* 0x0000001002007819 */ /* 0x000fe200000006ff */
[C---:B------:R-:W-:Y:S02]  /*0910*/  FADD.FTZ R2, R21.reuse, R18 ;  /* 0x0000001215027221 */ /* 0x040fe40000010000 */
[----:B------:R-:W-:Y:S02]  /*0920*/  FFMA.FTZ R8, R21, R21, R8 ;  /* 0x0000001515087223 */ /* 0x000fe40000010008 */
[----:B------:R-:W-:Y:S01]  /*0930*/  FADD.FTZ R5, RZ, R2 ;  /* 0x00000002ff057221 */ /* 0x000fe20000010000 */
[----:B-1----:R-:W-:Y:S01]  /*0940*/  FMUL.FTZ R12, R0, R0 ;  /* 0x00000000000c7220 */ /* 0x002fe20000410000 */
[----:B------:R-:W-:-:S03]  /*0950*/  FADD.FTZ R8, RZ, R8 ;  /* 0x00000008ff087221 */ /* 0x000fc60000010000 */
[C---:B------:R-:W-:Y:S01]  /*0960*/  FFMA.FTZ R7, R19.reuse, R19, R12 ;  /* 0x0000001313077223 */ /* 0x040fe2000001000c */
[----:B------:R-:W-:-:S03]  /*0970*/  FADD.FTZ R10, R19, R0 ;  /* 0x00000000130a7221 */ /* 0x000fc60000010000 */
[----:B------:R-:W-:Y:S01]  /*0980*/  FADD.FTZ R7, R8, R7 ;  /* 0x0000000708077221 */ /* 0x000fe20000010000 */
[----:B---3--:R-:W-:-:S04]  /*0990*/  PRMT R2, R4, 0x7632, R2 ;  /* 0x0000763204027816 */ /* 0x008fc80000000002 */
[----:B------:R-:W-:Y:S02]  /*09a0*/  SHF.L.U32 R2, R2, 0x10, RZ ;  /* 0x0000001002027819 */ /* 0x000fe400000006ff */
[----:B-----5:R-:W-:Y:S02]  /*09b0*/  PRMT R16, R17, 0x7632, R16 ;  /* 0x0000763211107816 */ /* 0x020fe40000000010 */
[----:B------:R-:W-:Y:S01]  /*09c0*/  SHF.L.U32 R3, R4, 0x10, RZ ;  /* 0x0000001004037819 */ /* 0x000fe200000006ff */
[----:B------:R-:W-:Y:S01]  /*09d0*/  FMUL.FTZ R8, R2, R2 ;  /* 0x0000000202087220 */ /* 0x000fe20000410000 */
[----:B------:R-:W-:Y:S01]  /*09e0*/  SHF.L.U32 R16, R16, 0x10, RZ ;  /* 0x0000001010107819 */ /* 0x000fe200000006ff */
[----:B------:R-:W-:Y:S01]  /*09f0*/  FADD.FTZ R5, R5, R10 ;  /* 0x0000000a05057221 */ /* 0x000fe20000010000 */
[----:B------:R-:W-:Y:S02]  /*0a00*/  IMAD.U32 R17, R17, 0x10000, RZ ;  /* 0x0001000011117824 */ /* 0x000fe400078e00ff */
[C---:B------:R-:W-:Y:S01]  /*0a10*/  FADD.FTZ R4, R3.reuse, R2 ;  /* 0x0000000203047221 */ /* 0x040fe20000010000 */
[----:B------:R-:W-:Y:S01]  /*0a20*/  FFMA.FTZ R8, R3, R3, R8 ;  /* 0x0000000303087223 */ /* 0x000fe20000010008 */
[----:B------:R-:W-:-:S02]  /*0a30*/  FMUL.FTZ R10, R16, R16 ;  /* 0x00000010100a7220 */ /* 0x000fc40000410000 */
[----:B------:R-:W-:Y:S01]  /*0a40*/  FADD.FTZ R4, R5, R4 ;  /* 0x0000000405047221 */ /* 0x000fe20000010000 */
[----:B------:R-:W-:Y:S01]  /*0a50*/  FADD.FTZ R8, R7, R8 ;  /* 0x0000000807087221 */ /* 0x000fe20000010000 */
[C---:B------:R-:W-:Y:S01]  /*0a60*/  FADD.FTZ R7, R17.reuse, R16 ;  /* 0x0000001011077221 */ /* 0x040fe20000010000 */
[----:B------:R-:W-:-:S03]  /*0a70*/  FFMA.FTZ R5, R17, R17, R10 ;  /* 0x0000001111057223 */ /* 0x000fc6000001000a */
[----:B------:R-:W-:Y:S01]  /*0a80*/  FADD.FTZ R7, R4, R7 ;  /* 0x0000000704077221 */ /* 0x000fe20000010000 */
[----:B------:R-:W-:-:S04]  /*0a90*/  FADD.FTZ R8, R8, R5 ;  /* 0x0000000508087221 */ /* 0x000fc80000010000 */
[----:B------:R-:W0:Y:S04]  /*0aa0*/  SHFL.DOWN PT, R4, R7, 0x1, 0x1f ;  /* 0x08201f0007047f89 */ /* 0x000e2800000e0000 */
[----:B------:R-:W1:Y:S01]  /*0ab0*/  SHFL.DOWN PT, R5, R8, 0x1, 0x1f ;  /* 0x08201f0008057f89 */ /* 0x000e6200000e0000 */
[----:B0-----:R-:W-:Y:S01]  /*0ac0*/  @!P2 FADD.FTZ R7, R7, R4 ;  /* 0x000000040707a221 */ /* 0x001fe20000010000 */
[----:B-1----:R-:W-:-:S04]  /*0ad0*/  @!P2 FADD.FTZ R8, R8, R5 ;  /* 0x000000050808a221 */ /* 0x002fc80000010000 */
[----:B------:R-:W0:Y:S04]  /*0ae0*/  SHFL.DOWN PT, R4, R7, 0x2, 0x1f ;  /* 0x08401f0007047f89 */ /* 0x000e2800000e0000 */
[----:B------:R-:W1:Y:S01]  /*0af0*/  SHFL.DOWN PT, R5, R8, 0x2, 0x1f ;  /* 0x08401f0008057f89 */ /* 0x000e6200000e0000 */
[----:B------:R-:W-:-:S13]  /*0b00*/  ISETP.GT.AND P2, PT, R11, 0x1d, PT ;  /* 0x0000001d0b00780c */ /* 0x000fda0003f44270 */
        /* <DEDUP_REMOVED lines=9> */
[----:B------:R-:W-:Y:S01]  /*0ba0*/  ISETP.GT.AND P2, PT, R11, 0x17, PT ;  /* 0x000000170b00780c */ /* 0x000fe20003f44270 */
        /* <DEDUP_REMOVED lines=17> */
.L_x_1880:
[----:B------:R-:W-:Y:S05]  /*0cc0*/  BSYNC.RECONVERGENT B0 ;  /* 0x0000000000007941 */ /* 0x000fea0003800200 */
.L_x_1879:
        /* <DEDUP_REMOVED lines=18> */
[----:B-1----:R-:W-:Y:S01]  /*0df0*/  FADD.FTZ R29, R29, R12 ;  /* 0x0000000c1d1d7221 */ /* 0x002fe20000010000 */
[----:B------:R-:W-:Y:S02]  /*0e00*/  FADD.FTZ R12, R8, R13 ;  /* 0x0000000d080c7221 */ /* 0x000fe40000010000 */
[----:B------:R-:W1:Y:S01]  /*0e10*/  LDS.128 R8, [UR5+0x50] ;  /* 0x00005005ff087984 */ /* 0x000e620008000c00 */
[----:B------:R-:W-:Y:S01]  /*0e20*/  FADD.FTZ R29, R29, R14 ;  /* 0x0000000e1d1d7221 */ /* 0x000fe20000010000 */
[----:B------:R-:W-:-:S03]  /*0e30*/  FADD.FTZ R12, R12, R15 ;  /* 0x0000000f0c0c7221 */ /* 0x000fc60000010000 */
[----:B0-----:R-:W-:Y:S01]  /*0e40*/  FADD.FTZ R29, R29, R4 ;  /* 0x000000041d1d7221 */ /* 0x001fe20000010000 */
        /* <DEDUP_REMOVED lines=8> */
[----:B------:R-:W-:Y:S02]  /*0ed0*/  FADD.FTZ R10, R8, R11 ;  /* 0x0000000b080a7221 */ /* 0x000fe40000010000 */
[----:B------:R-:W2:Y:S01]  /*0ee0*/  LDS.64 R8, [UR5+0x80] ;  /* 0x00008005ff087984 */ /* 0x000ea20008000a00 */
        /* <DEDUP_REMOVED lines=9> */
[----:B------:R-:W-:-:S07]  /*0f80*/  FADD.FTZ R5, R10, R9 ;  /* 0x000000090a057221 */ /* 0x000fce0000010000 */
.L_x_1882:
[----:B------:R-:W-:Y:S05]  /*0f90*/  BSYNC.RECONVERGENT B0 ;  /* 0x0000000000007941 */ /* 0x000fea0003800200 */
.L_x_1881:
[----:B------:R-:W-:Y:S05]  /*0fa0*/  @!P2 BRA `(.L_x_1883) ;  /* 0x0000000c00aca947 */ /* 0x000fea0003800000 */
[----:B---3--:R-:W3:Y:S01]  /*0fb0*/  LDC.64 R6, c[0x0][0x3b8] ;  /* 0x0000ee00ff067b82 */ /* 0x008ee20000000a00 */
[----:B------:R-:W-:Y:S01]  /*0fc0*/  ULOP3.LUT UR10, UR4, 0x1, URZ, 0xc0, !UPT ;  /* 0x00000001040a7892 */ /* 0x000fe2000f8ec0ff */
[----:B------:R-:W-:-:S03]  /*0fd0*/  ISETP.GE.U32.AND P4, PT, R22, 0x8, PT ;  /* 0x000000081600780c */ /* 0x000fc60003f86070 */
[----:B------:R-:W-:-:S06]  /*0fe0*/  UIMAD UR5, UR10, UR19, URZ ;  /* 0x000000130a0572a4 */ /* 0x000fcc000f8e02ff */
[----:B------:R-:W-:-:S05]  /*0ff0*/  IMAD R8, R22, UR5, RZ ;  /* 0x0000000516087c24 */ /* 0x000fca000f8e02ff */
[----:B------:R-:W-:-:S05]  /*1000*/  SHF.L.U32 R9, R8, 0x1, RZ ;  /* 0x0000000108097819 */ /* 0x000fca00000006ff */
        /* <DEDUP_REMOVED lines=13> */
[----:B-1----:R-:W-:Y:S02]  /*10e0*/  MOV R13, UR5 ;  /* 0x00000005000d7c02 */ /* 0x002fe40008000f00 */
[----:B------:R-:W-:Y:S02]  /*10f0*/  ISETP.NE.AND P2, PT, R11, -0x1, PT ;  /* 0xffffffff0b00780c */ /* 0x000fe40003f45270 */
[----:B------:R-:W-:Y:S01]  /*1100*/  MOV R6, UR8 ;  /* 0x0000000800067c02 */ /* 0x000fe20008000f00 */
[----:B---3--:R-:W-:-:S04]  /*1110*/  IMAD.WIDE.U32 R8, R7, 0x4, R8 ;  /* 0x0000000407087825 */ /* 0x008fc800078e0008 */
[----:B------:R-:W-:-:S05]  /*1120*/  IMAD.U32 R7, RZ, RZ, UR9 ;  /* 0x00000009ff077e24 */ /* 0x000fca000f8e00ff */
[----:B------:R3:W-:Y:S01]  /*1130*/  STG.E.64 desc[UR14][R6.64], R4 ;  /* 0x0000000406007986 */ /* 0x0007e2000c101b0e */
[----:B------:R-:W-:Y:S06]  /*1140*/  MEMBAR.ALL.GPU ;  /* 0x0000000000007992 */ /* 0x000fec000000a000 */
[----:B------:R-:W-:-:S00]  /*1150*/  ERRBAR ;  /* 0x00000000000079ab */ /* 0x000fc00000000000 */
[----:B------:R-:W-:Y:S06]  /*1160*/  CGAERRBAR ;  /* 0x00000000000075ab */ /* 0x000fec0000000000 */
[----:B------:R3:W-:Y:S01]  /*1170*/  REDG.E.ADD.S32.STRONG.GPU desc[UR14][R8.64], R13 ;  /* 0x0000000d0800798e */ /* 0x0007e2000c12e30e */
[----:B------:R-:W-:Y:S05]  /*1180*/  @!P2 BRA `(.L_x_1884) ;  /* 0x000000000014a947 */ /* 0x000fea0003800000 */
.L_x_1885:
[----:B---3--:R-:W3:Y:S04]  /*1190*/  LDG.E.STRONG.GPU R6, desc[UR14][R8.64] ;  /* 0x0000000e08067981 */ /* 0x008ee8000c1ef900 */
[----:B---3--:R-:W-:Y:S01]  /*11a0*/  CCTL.IVALL ;  /* 0x00000000ff00798f */ /* 0x008fe20002000000 */
[----:B------:R-:W-:Y:S05]  /*11b0*/  YIELD ;  /* 0x0000000000007946 */ /* 0x000fea0003800000 */
[----:B------:R-:W-:-:S13]  /*11c0*/  ISETP.NE.AND P2, PT, R6, R11, PT ;  /* 0x0000000b0600720c */ /* 0x000fda0003f45270 */
[----:B------:R-:W-:Y:S05]  /*11d0*/  @P2 BRA `(.L_x_1885) ;  /* 0xfffffffc00ec2947 */ /* 0x000fea000383ffff */
.L_x_1884:
[----:B------:R-:W-:Y:S05]  /*11e0*/  WARPSYNC.ALL ;  /* 0x0000000000007948 */ /* 0x000fea0003800000 */
[----:B------:R-:W-:Y:S06]  /*11f0*/  BAR.SYNC.DEFER_BLOCKING 0x0 ;  /* 0x0000000000007b1d */ /* 0x000fec0000010000 */
[----:B------:R-:W-:Y:S01]  /*1200*/  UMOV UR5, URZ ;  /* 0x000000ff00057c82 */ /* 0x000fe20008000000 */
[----:B------:R-:W-:Y:S05]  /*1210*/  @!P4 BRA `(.L_x_1886) ;  /* 0x000000040098c947 */ /* 0x000fea0003800000 */
[----:B------:R-:W-:Y:S01]  /*1220*/  LOP3.LUT R14, R22, 0x7ffffff8, RZ, 0xc0, !PT ;  /* 0x7ffffff8160e7812 */ /* 0x000fe200078ec0ff */
[----:B------:R-:W-:Y:S02]  /*1230*/  UIMAD UR9, UR19, 0x7, UR6 ;  /* 0x00000007130978a4 */ /* 0x000fe4000f8e0206 */
[----:B------:R-:W-:Y:S02]  /*1240*/  ULEA UR10, UR19, UR6, 0x1 ;  /* 0x00000006130a7291 */ /* 0x000fe4000f8e08ff */
[----:B------:R-:W-:Y:S02]  /*1250*/  ULEA UR11, UR19, UR6, 0x2 ;  /* 0x00000006130b7291 */ /* 0x000fe4000f8e10ff */
[----:B------:R-:W-:Y:S02]  /*1260*/  UIMAD UR12, UR19, 0x6, UR6 ;  /* 0x00000006130c78a4 */ /* 0x000fe4000f8e0206 */
[----:B------:R-:W-:Y:S02]  /*1270*/  UIMAD UR13, UR19, 0x5, UR6 ;  /* 0x00000005130d78a4 */ /* 0x000fe4000f8e0206 */
[----:B------:R-:W-:-:S02]  /*1280*/  UIMAD UR20, UR19, 0x3, UR6 ;  /* 0x00000003131478a4 */ /* 0x000fc4000f8e0206 */
[----:B------:R-:W-:Y:S02]  /*1290*/  UIADD3 UR21, UPT, UPT, UR6, UR19, URZ ;  /* 0x0000001306157290 */ /* 0x000fe4000fffe0ff */
[----:B------:R-:W-:Y:S01]  /*12a0*/  UIADD3 UR22, UPT, UPT, -UR18, URZ, URZ ;  /* 0x000000ff12167290 */ /* 0x000fe2000fffe1ff */
[----:B------:R-:W-:Y:S01]  /*12b0*/  UMOV UR5, URZ ;  /* 0x000000ff00057c82 */ /* 0x000fe20008000000 */
[----:B------:R-:W-:-:S10]  /*12c0*/  UMOV UR8, UR6 ;  /* 0x0000000600087c82 */ /* 0x000fd40008000000 */
.L_x_1887:
[----:B------:R-:W-:Y:S01]  /*12d0*/  ISETP.EQ.OR P2, PT, RZ, UR22, P3 ;  /* 0x00000016ff007c0c */ /* 0x000fe20009f42670 */
[----:B------:R-:W-:Y:S02]  /*12e0*/  UIADD3 UR23, UPT, UPT, UR5, 0x1, URZ ;  /* 0x0000000105177890 */ /* 0x000fe4000fffe0ff */
[----:B------:R-:W-:-:S04]  /*12f0*/  UIADD3 UR24, UPT, UPT, UR5, 0x2, URZ ;  /* 0x0000000205187890 */ /* 0x000fc8000fffe0ff */
[----:B---3--:R-:W-:Y:S01]  /*1300*/  MOV R6, UR23 ;  /* 0x0000001700067c02 */ /* 0x008fe20008000f00 */
[----:B------:R-:W-:Y:S01]  /*1310*/  UIADD3 UR23, UPT, UPT, UR5, 0x3, URZ ;  /* 0x0000000305177890 */ /* 0x000fe2000fffe0ff */
[----:B------:R-:W-:Y:S02]  /*1320*/  MOV R7, UR24 ;  /* 0x0000001800077c02 */ /* 0x000fe40008000f00 */
[----:B------:R-:W-:Y:S02]  /*1330*/  ISETP.EQ.OR P4, PT, R6, UR18, P3 ;  /* 0x0000001206007c0c */ /* 0x000fe40009f82670 */
[----:B------:R-:W-:Y:S01]  /*1340*/  VOTEU.ALL UP0, P2 ;  /* 0x0000000000ff7886 */ /* 0x000fe20001000000 */
[----:B------:R-:W-:Y:S02]  /*1350*/  ISETP.EQ.OR P6, PT, R7, UR18, P3 ;  /* 0x0000001207007c0c */ /* 0x000fe40009fc2670 */
[----:B------:R-:W-:Y:S02]  /*1360*/  MOV R6, UR23 ;  /* 0x0000001700067c02 */ /* 0x000fe40008000f00 */
[----:B------:R-:W-:-:S02]  /*1370*/  @!UP0 UIMAD.WIDE.U32 UR24, UR8, 0x8, UR16 ;  /* 0x00000008081888a5 */ /* 0x000fc4000f8e0010 */
[----:B------:R-:W-:-:S04]  /*1380*/  ISETP.EQ.OR P5, PT, R6, UR18, P3 ;  /* 0x0000001206007c0c */ /* 0x000fc80009fa2670 */
[----:B------:R-:W-:Y:S01]  /*1390*/  IMAD.U32 R6, RZ, RZ, UR24 ;  /* 0x00000018ff067e24 */ /* 0x000fe2000f8e00ff */
[----:B------:R-:W-:Y:S01]  /*13a0*/  MOV R7, UR25 ;  /* 0x0000001900077c02 */ /* 0x000fe20008000f00 */
[----:B------:R-:W-:Y:S01]  /*13b0*/  VOTEU.ALL UP0, P4 ;  /* 0x0000000000ff7886 */ /* 0x000fe20002000000 */
[----:B------:R-:W-:-:S04]  /*13c0*/  VOTEU.ALL UP1, P6 ;  /* 0x0000000000ff7886 */ /* 0x000fc80003020000 */
[----:B------:R-:W-:Y:S01]  /*13d0*/  @!UP0 UIMAD.WIDE.U32 UR24, UR21, 0x8, UR16 ;  /* 0x00000008151888a5 */ /* 0x000fe2000f8e0010 */
[----:B------:R-:W0:Y:S01]  /*13e0*/  @!P2 LDG.E.64 R6, desc[UR14][R6.64] ;  /* 0x0000000e0606a981 */ /* 0x000e22000c1e1b00 */
[----:B------:R-:W-:Y:S01]  /*13f0*/  VOTEU.ALL UP0, P5 ;  /* 0x0000000000ff7886 */ /* 0x000fe20002800000 */
[----:B------:R-:W-:-:S03]  /*1400*/  @!UP1 UIMAD.WIDE.U32 UR26, UR10, 0x8, UR16 ;  /* 0x000000080a1a98a5 */ /* 0x000fc6000f8e0010 */
[----:B------:R-:W-:Y:S02]  /*1410*/  MOV R8, UR24 ;  /* 0x0000001800087c02 */ /* 0x000fe40008000f00 */
[----:B------:R-:W-:Y:S01]  /*1420*/  MOV R9, UR25 ;  /* 0x0000001900097c02 */ /* 0x000fe20008000f00 */
[----:B------:R-:W-:Y:S01]  /*1430*/  @!UP0 UIMAD.WIDE.U32 UR24, UR20, 0x8, UR16 ;  /* 0x00000008141888a5 */ /* 0x000fe2000f8e0010 */
[----:B------:R-:W-:Y:S01]  /*1440*/  MOV R10, UR26 ;  /* 0x0000001a000a7c02 */ /* 0x000fe20008000f00 */
[----:B------:R-:W-:-:S03]  /*1450*/  IMAD.U32 R11, RZ, RZ, UR27 ;  /* 0x0000001bff0b7e24 */ /* 0x000fc6000f8e00ff */
[----:B------:R-:W3:Y:S01]  /*1460*/  @!P4 LDG.E.64 R8, desc[UR14][R8.64] ;  /* 0x0000000e0808c981 */ /* 0x000ee2000c1e1b00 */
[----:B--2---:R-:W-:Y:S02]  /*1470*/  MOV R12, UR24 ;  /* 0x00000018000c7c02 */ /* 0x004fe40008000f00 */
[----:B-1----:R-:W-:Y:S01]  /*1480*/  MOV R13, UR25 ;  /* 0x00000019000d7c02 */ /* 0x002fe20008000f00 */
[----:B------:R-:W2:Y:S05]  /*1490*/  @!P6 LDG.E.64 R10, desc[UR14][R10.64] ;  /* 0x0000000e0a0ae981 */ /* 0x000eaa000c1e1b00 */
[----:B------:R-:W4:Y:S01]  /*14a0*/  @!P5 LDG.E.64 R12, desc[UR14][R12.64] ;  /* 0x0000000e0c0cd981 */ /* 0x000f22000c1e1b00 */
[----:B------:R-:W-:-:S02]  /*14b0*/  UIADD3 UR23, UPT, UPT, UR5, 0x4, URZ ;  /* 0x0000000405177890 */ /* 0x000fc4000fffe0ff */
[----:B------:R-:W-:Y:S01]  /*14c0*/  UIADD3 UR24, UPT, UPT, UR5, 0x6, URZ ;  /* 0x0000000605187890 */ /* 0x000fe2000fffe0ff */
[----:B0-----:R-:W-:-:S03]  /*14d0*/  @!P2 FADD.FTZ R4, R4, R6 ;  /* 0x000000060404a221 */ /* 0x001fc60000010000 */
[----:B------:R-:W-:Y:S01]  /*14e0*/  MOV R6, UR23 ;  /* 0x0000001700067c02 */ /* 0x000fe20008000f00 */
[----:B------:R-:W-:Y:S01]  /*14f0*/  UIADD3 UR23, UPT, UPT, UR5, 0x5, URZ ;  /* 0x0000000505177890 */ /* 0x000fe2000fffe0ff */
[----:B------:R-:W-:Y:S01]  /*1500*/  @!P2 FADD.FTZ R5, R5, R7 ;  /* 0x000000070505a221 */ /* 0x000fe20000010000 */
[----:B------:R-:W-:Y:S01]  /*1510*/  IMAD.U32 R7, RZ, RZ, UR24 ;  /* 0x00000018ff077e24 */ /* 0x000fe2000f8e00ff */
[----:B------:R-:W-:-:S03]  /*1520*/  ISETP.EQ.OR P2, PT, R6, UR18, P3 ;  /* 0x0000001206007c0c */ /* 0x000fc60009f42670 */
[----:B------:R-:W-:Y:S01]  /*1530*/  MOV R6, UR23 ;  /* 0x0000001700067c02 */ /* 0x000fe20008000f00 */
[----:B------:R-:W-:Y:S01]  /*1540*/  UIADD3 UR23, UPT, UPT, UR5, 0x7, URZ ;  /* 0x0000000705177890 */ /* 0x000fe2000fffe0ff */
[----:B---3--:R-:W-:Y:S01]  /*1550*/  @!P4 FADD.FTZ R4, R4, R8 ;  /* 0x000000080404c221 */ /* 0x008fe20000010000 */
[----:B------:R-:W-:Y:S01]  /*1560*/  @!P4 FADD.FTZ R5, R5, R9 ;  /* 0x000000090505c221 */ /* 0x000fe20000010000 */
[----:B------:R-:W-:Y:S02]  /*1570*/  ISETP.EQ.OR P4, PT, R6, UR18, P3 ;  /* 0x0000001206007c0c */ /* 0x000fe40009f82670 */
[----:B--2---:R-:W-:Y:S01]  /*1580*/  @!P6 FADD.FTZ R4, R4, R10 ;  /* 0x0000000a0404e221 */ /* 0x004fe20000010000 */
[----:B------:R-:W-:Y:S01]  /*1590*/  @!P6 FADD.FTZ R5, R5, R11 ;  /* 0x0000000b0505e221 */ /* 0x000fe20000010000 */
[----:B------:R-:W-:Y:S02]  /*15a0*/  ISETP.EQ.OR P6, PT, R7, UR18, P3 ;  /* 0x0000001207007c0c */ /* 0x000fe40009fc2670 */
[----:B------:R-:W-:Y:S01]  /*15b0*/  VOTEU.ALL UP0, P2 ;  /* 0x0000000000ff7886 */ /* 0x000fe20001000000 */
[----:B------:R-:W-:Y:S01]  /*15c0*/  MOV R6, UR23 ;  /* 0x0000001700067c02 */ /* 0x000fe20008000f00 */
[----:B----4-:R-:W-:Y:S01]  /*15d0*/  @!P5 FADD.FTZ R4, R4, R12 ;  /* 0x0000000c0404d221 */ /* 0x010fe20000010000 */
[----:B------:R-:W-:-:S02]  /*15e0*/  @!P5 FADD.FTZ R5, R5, R13 ;  /* 0x0000000d0505d221 */ /* 0x000fc40000010000 */
[----:B------:R-:W-:Y:S01]  /*15f0*/  ISETP.EQ.OR P5, PT, R6, UR18, P3 ;  /* 0x0000001206007c0c */ /* 0x000fe20009fa2670 */
[----:B------:R-:W-:Y:S01]  /*1600*/  @!UP0 UIMAD.WIDE.U32 UR24, UR11, 0x8, UR16 ;  /* 0x000000080b1888a5 */ /* 0x000fe2000f8e0010 */
[----:B------:R-:W-:-:S05]  /*1610*/  VOTEU.ALL UP0, P4 ;  /* 0x0000000000ff7886 */ /* 0x000fca0002000000 */
[----:B------:R-:W-:Y:S01]  /*1620*/  MOV R6, UR24 ;  /* 0x0000001800067c02 */ /* 0x000fe20008000f00 */
[----:B------:R-:W-:Y:S01]  /*1630*/  VOTEU.ALL UP1, P6 ;  /* 0x0000000000ff7886 */ /* 0x000fe20003020000 */
[----:B------:R-:W-:Y:S01]  /*1640*/  MOV R7, UR25 ;  /* 0x0000001900077c02 */ /* 0x000fe20008000f00 */
[----:B------:R-:W-:-:S03]  /*1650*/  @!UP0 UIMAD.WIDE.U32 UR24, UR13, 0x8, UR16 ;  /* 0x000000080d1888a5 */ /* 0x000fc6000f8e0010 */
[----:B------:R-:W-:Y:S01]  /*1660*/  VOTEU.ALL UP0, P5 ;  /* 0x0000000000ff7886 */ /* 0x000fe20002800000 */
[----:B------:R-:W-:Y:S01]  /*1670*/  @!UP1 UIMAD.WIDE.U32 UR26, UR12, 0x8, UR16 ;  /* 0x000000080c1a98a5 */ /* 0x000fe2000f8e0010 */
[----:B------:R-:W2:Y:S01]  /*1680*/  @!P2 LDG.E.64 R6, desc[UR14][R6.64] ;  /* 0x0000000e0606a981 */ /* 0x000ea2000c1e1b00 */
[----:B------:R-:W-:Y:S01]  /*1690*/  MOV R8, UR24 ;  /* 0x0000001800087c02 */ /* 0x000fe20008000f00 */
[----:B------:R-:W-:Y:S01]  /*16a0*/  IMAD.U32 R9, RZ, RZ, UR25 ;  /* 0x00000019ff097e24 */ /* 0x000fe2000f8e00ff */
[----:B------:R-:W-:Y:S02]  /*16b0*/  @!UP0 UIMAD.WIDE.U32 UR24, UR9, 0x8, UR16 ;  /* 0x00000008091888a5 */ /* 0x000fe4000f8e0010 */
[----:B------:R-:W-:Y:S02]  /*16c0*/  MOV R10, UR26 ;  /* 0x0000001a000a7c02 */ /* 0x000fe40008000f00 */
[----:B------:R-:W-:Y:S01]  /*16d0*/  MOV R11, UR27 ;  /* 0x0000001b000b7c02 */ /* 0x000fe20008000f00 */
[----:B------:R-:W3:Y:S01]  /*16e0*/  @!P4 LDG.E.64 R8, desc[UR14][R8.64] ;  /* 0x0000000e0808c981 */ /* 0x000ee2000c1e1b00 */
[----:B------:R-:W-:-:S02]  /*16f0*/  MOV R12, UR24 ;  /* 0x00000018000c7c02 */ /* 0x000fc40008000f00 */
[----:B------:R-:W-:Y:S02]  /*1700*/  MOV R13, UR25 ;  /* 0x00000019000d7c02 */ /* 0x000fe40008000f00 */
[----:B------:R-:W4:Y:S04]  /*1710*/  @!P6 LDG.E.64 R10, desc[UR14][R10.64] ;  /* 0x0000000e0a0ae981 */ /* 0x000f28000c1e1b00 */
[----:B------:R-:W5:Y:S01]  /*1720*/  @!P5 LDG.E.64 R12, desc[UR14][R12.64] ;  /* 0x0000000e0c0cd981 */ /* 0x000f62000c1e1b00 */
[----:B------:R-:W-:Y:S02]  /*1730*/  UIADD3 UR5, UPT, UPT, UR5, 0x8, URZ ;  /* 0x0000000805057890 */ /* 0x000fe4000fffe0ff */
[----:B------:R-:W-:Y:S02]  /*1740*/  UIADD3 UR22, UPT, UPT, UR22, 0x8, URZ ;  /* 0x0000000816167890 */ /* 0x000fe4000fffe0ff */
[----:B------:R-:W-:-:S02]  /*1750*/  ULEA UR8, UR19, UR8, 0x3 ;  /* 0x0000000813087291 */ /* 0x000fc4000f8e18ff */
[----:B------:R-:W-:Y:S02]  /*1760*/  ULEA UR21, UR19, UR21, 0x3 ;  /* 0x0000001513157291 */ /* 0x000fe4000f8e18ff */
[----:B------:R-:W-:Y:S02]  /*1770*/  ULEA UR10, UR19, UR10, 0x3 ;  /* 0x0000000a130a7291 */ /* 0x000fe4000f8e18ff */
[----:B------:R-:W-:Y:S02]  /*1780*/  ULEA UR20, UR19, UR20, 0x3 ;  /* 0x0000001413147291 */ /* 0x000fe4000f8e18ff */
[----:B------:R-:W-:Y:S02]  /*1790*/  ULEA UR11, UR19, UR11, 0x3 ;  /* 0x0000000b130b7291 */ /* 0x000fe4000f8e18ff */
[----:B------:R-:W-:Y:S02]  /*17a0*/  ULEA UR13, UR19, UR13, 0x3 ;  /* 0x0000000d130d7291 */ /* 0x000fe4000f8e18ff */
[----:B------:R-:W-:-:S02]  /*17b0*/  ULEA UR12, UR19, UR12, 0x3 ;  /* 0x0000000c130c7291 */ /* 0x000fc4000f8e18ff */
        /* <DEDUP_REMOVED lines=12> */
.L_x_1886:
[----:B------:R-:W-:-:S13]  /*1880*/  LOP3.LUT P2, RZ, R22, 0x7, RZ, 0xc0, !PT ;  /* 0x0000000716ff7812 */ /* 0x000fda000784c0ff */
[----:B------:R-:W-:Y:S05]  /*1890*/  @!P2 BRA `(.L_x_1883) ;  /* 0x000000040070a947 */ /* 0x000fea0003800000 */
[----:B---3--:R-:W-:-:S05]  /*18a0*/  LOP3.LUT R6, R22, 0x7, RZ, 0xc0, !PT ;  /* 0x0000000716067812 */ /* 0x008fca00078ec0ff */
[----:B------:R-:W-:-:S05]  /*18b0*/  VIADD R6, R6, 0xffffffff ;  /* 0xffffffff06067836 */ /* 0x000fca0000000000 */
[----:B------:R-:W-:-:S13]  /*18c0*/  ISETP.GE.U32.AND P2, PT, R6, 0x3, PT ;  /* 0x000000030600780c */ /* 0x000fda0003f46070 */
[----:B------:R-:W-:Y:S05]  /*18d0*/  @!P2 BRA `(.L_x_1888) ;  /* 0x0000000000b8a947 */ /* 0x000fea0003800000 */
[----:B------:R-:W-:Y:S02]  /*18e0*/  UIADD3 UR10, UPT, UPT, UR5, 0x1, URZ ;  /* 0x00000001050a7890 */ /* 0x000fe4000fffe0ff */
[----:B------:R-:W-:Y:S01]  /*18f0*/  MOV R6, UR5 ;  /* 0x0000000500067c02 */ /* 0x000fe20008000f00 */
[----:B------:R-:W-:Y:S02]  /*1900*/  UIADD3 UR12, UPT, UPT, UR5, 0x2, URZ ;  /* 0x00000002050c7890 */ /* 0x000fe4000fffe0ff */
[----:B------:R-:W-:Y:S01]  /*1910*/  UIADD3 UR13, UPT, UPT, UR5, 0x3, URZ ;  /* 0x00000003050d7890 */ /* 0x000fe2000fffe0ff */
[----:B------:R-:W-:Y:S02]  /*1920*/  ISETP.EQ.OR P2, PT, R6, UR18, P3 ;  /* 0x0000001206007c0c */ /* 0x000fe40009f42670 */
[----:B------:R-:W-:Y:S02]  /*1930*/  MOV R6, UR10 ;  /* 0x0000000a00067c02 */ /* 0x000fe40008000f00 */
[----:B------:R-:W-:-:S02]  /*1940*/  MOV R7, UR12 ;  /* 0x0000000c00077c02 */ /* 0x000fc40008000f00 */
[----:B------:R-:W-:Y:S02]  /*1950*/  ISETP.EQ.OR P4, PT, R6, UR18, P3 ;  /* 0x0000001206007c0c */ /* 0x000fe40009f82670 */
[----:B------:R-:W-:Y:S02]  /*1960*/  MOV R6, UR13 ;  /* 0x0000000d00067c02 */ /* 0x000fe40008000f00 */
[----:B------:R-:W-:Y:S02]  /*1970*/  ISETP.EQ.OR P5, PT, R7, UR18, P3 ;  /* 0x0000001207007c0c */ /* 0x000fe40009fa2670 */
[----:B------:R-:W-:Y:S01]  /*1980*/  ISETP.EQ.OR P6, PT, R6, UR18, P3 ;  /* 0x0000001206007c0c */ /* 0x000fe20009fc2670 */
[----:B------:R-:W-:-:S05]  /*1990*/  VOTEU.ALL UP2, P2 ;  /* 0x0000000000ff7886 */ /* 0x000fca0001040000 */
[----:B------:R-:W-:Y:S01]  /*19a0*/  @!UP2 UIMAD UR8, UR5, UR19, UR6 ;  /* 0x000000130508a2a4 */ /* 0x000fe2000f8e0206 */
[----:B------:R-:W-:-:S03]  /*19b0*/  VOTEU.ALL UP1, P4 ;  /* 0x0000000000ff7886 */ /* 0x000fc60002020000 */
[----:B------:R-:W-:Y:S01]  /*19c0*/  @!UP2 UIMAD.WIDE.U32 UR8, UR8, 0x8, UR16 ;  /* 0x000000080808a8a5 */ /* 0x000fe2000f8e0010 */
[----:B------:R-:W-:Y:S01]  /*19d0*/  VOTEU.ALL UP0, P5 ;  /* 0x0000000000ff7886 */ /* 0x000fe20002800000 */
[----:B------:R-:W-:Y:S01]  /*19e0*/  @!UP1 UIMAD UR10, UR10, UR19, UR6 ;  /* 0x000000130a0a92a4 */ /* 0x000fe2000f8e0206 */
[----:B------:R-:W-:-:S03]  /*19f0*/  VOTEU.ALL UP2, P6 ;  /* 0x0000000000ff7886 */ /* 0x000fc60003040000 */
[----:B------:R-:W-:Y:S01]  /*1a00*/  IMAD.U32 R6, RZ, RZ, UR8 ;  /* 0x00000008ff067e24 */ /* 0x000fe2000f8e00ff */
[----:B------:R-:W-:Y:S01]  /*1a10*/  @!UP0 UIMAD UR12, UR12, UR19, UR6 ;  /* 0x000000130c0c82a4 */ /* 0x000fe2000f8e0206 */
[----:B------:R-:W-:Y:S01]  /*1a20*/  MOV R7, UR9 ;  /* 0x0000000900077c02 */ /* 0x000fe20008000f00 */
[----:B------:R-:W-:Y:S02]  /*1a30*/  @!UP1 UIMAD.WIDE.U32 UR10, UR10, 0x8, UR16 ;  /* 0x000000080a0a98a5 */ /* 0x000fe4000f8e0010 */
[----:B------:R-:W-:Y:S02]  /*1a40*/  @!UP2 UIMAD UR13, UR13, UR19, UR6 ;  /* 0x000000130d0da2a4 */ /* 0x000fe4000f8e0206 */
[----:B------:R-:W-:Y:S01]  /*1a50*/  @!UP0 UIMAD.WIDE.U32 UR8, UR12, 0x8, UR16 ;  /* 0x000000080c0888a5 */ /* 0x000fe2000f8e0010 */
[----:B------:R-:W0:Y:S01]  /*1a60*/  @!P2 LDG.E.64 R6, desc[UR14][R6.64] ;  /* 0x0000000e0606a981 */ /* 0x000e22000c1e1b00 */
        /* <DEDUP_REMOVED lines=10> */
[----:B------:R-:W-:-:S04]  /*1b10*/  MOV R14, UR5 ;  /* 0x00000005000e7c02 */ /* 0x000fc80008000f00 */
[----:B------:R-:W-:-:S04]  /*1b20*/  IADD3 R14, PT, PT, R14, 0x4, RZ ;  /* 0x000000040e0e7810 */ /* 0x000fc80007ffe0ff */
[----:B------:R-:W-:Y:S01]  /*1b30*/  R2UR UR5, R14 ;  /* 0x000000000e0572ca */ /* 0x000fe200000e0000 */
[----:B0-----:R-:W-:Y:S01]  /*1b40*/  @!P2 FADD.FTZ R4, R4, R6 ;  /* 0x000000060404a221 */ /* 0x001fe20000010000 */
[----:B------:R-:W-:-:S03]  /*1b50*/  @!P2 FADD.FTZ R5, R5, R7 ;  /* 0x000000070505a221 */ /* 0x000fc60000010000 */
[----:B---3--:R-:W-:Y:S01]  /*1b60*/  @!P4 FADD.FTZ R4, R4, R8 ;  /* 0x000000080404c221 */ /* 0x008fe20000010000 */
[----:B------:R-:W-:-:S03]  /*1b70*/  @!P4 FADD.FTZ R5, R5, R9 ;  /* 0x000000090505c221 */ /* 0x000fc60000010000 */
[----:B--2---:R-:W-:Y:S01]  /*1b80*/  @!P5 FADD.FTZ R4, R4, R10 ;  /* 0x0000000a0404d221 */ /* 0x004fe20000010000 */
[----:B------:R-:W-:-:S03]  /*1b90*/  @!P5 FADD.FTZ R5, R5, R11 ;  /* 0x0000000b0505d221 */ /* 0x000fc60000010000 */
[----:B----4-:R-:W-:Y:S01]  /*1ba0*/  @!P6 FADD.FTZ R4, R4, R12 ;  /* 0x0000000c0404e221 */ /* 0x010fe20000010000 */
[----:B------:R-:W-:-:S07]  /*1bb0*/  @!P6 FADD.FTZ R5, R5, R13 ;  /* 0x0000000d0505e221 */ /* 0x000fce0000010000 */
.L_x_1888:
[----:B------:R-:W-:-:S13]  /*1bc0*/  LOP3.LUT P2, R6, R22, 0x3, RZ, 0xc0, !PT ;  /* 0x0000000316067812 */ /* 0x000fda000784c0ff */
[----:B------:R-:W-:Y:S05]  /*1bd0*/  @!P2 BRA `(.L_x_1883) ;  /* 0x0000000000a0a947 */ /* 0x000fea0003800000 */
[----:B------:R-:W-:-:S13]  /*1be0*/  ISETP.NE.AND P2, PT, R6, 0x1, PT ;  /* 0x000000010600780c */ /* 0x000fda0003f45270 */
[----:B------:R-:W-:Y:S05]  /*1bf0*/  @!P2 BRA `(.L_x_1889) ;  /* 0x000000000060a947 */ /* 0x000fea0003800000 */
[----:B------:R-:W-:Y:S02]  /*1c00*/  UIADD3 UR8, UPT, UPT, UR5, 0x1, URZ ;  /* 0x0000000105087890 */ /* 0x000fe4000fffe0ff */
[----:B------:R-:W-:-:S05]  /*1c10*/  IMAD.U32 R6, RZ, RZ, UR5 ;  /* 0x00000005ff067e24 */ /* 0x000fca000f8e00ff */
        /* <DEDUP_REMOVED lines=8> */
[----:B------:R-:W-:Y:S01]  /*1ca0*/  MOV R6, UR10 ;  /* 0x0000000a00067c02 */ /* 0x000fe20008000f00 */
[----:B------:R-:W-:Y:S01]  /*1cb0*/  @!UP1 UIMAD.WIDE.U32 UR8, UR8, 0x8, UR16 ;  /* 0x00000008080898a5 */ /* 0x000fe2000f8e0010 */
[----:B------:R-:W-:-:S05]  /*1cc0*/  MOV R7, UR11 ;  /* 0x0000000b00077c02 */ /* 0x000fca0008000f00 */
[----:B------:R-:W-:Y:S01]  /*1cd0*/  MOV R8, UR8 ;  /* 0x0000000800087c02 */ /* 0x000fe20008000f00 */
[----:B------:R-:W-:Y:S01]  /*1ce0*/  IMAD.U32 R9, RZ, RZ, UR9 ;  /* 0x00000009ff097e24 */ /* 0x000fe2000f8e00ff */
[----:B------:R-:W0:Y:S05]  /*1cf0*/  @!P4 LDG.E.64 R6, desc[UR14][R6.64] ;  /* 0x0000000e0606c981 */ /* 0x000e2a000c1e1b00 */
[----:B------:R-:W3:Y:S01]  /*1d00*/  @!P2 LDG.E.64 R8, desc[UR14][R8.64] ;  /* 0x0000000e0808a981 */ /* 0x000ee2000c1e1b00 */
[----:B------:R-:W-:-:S04]  /*1d10*/  MOV R10, UR5 ;  /* 0x00000005000a7c02 */ /* 0x000fc80008000f00 */
[----:B------:R-:W-:-:S04]  /*1d20*/  IADD3 R10, PT, PT, R10, 0x2, RZ ;  /* 0x000000020a0a7810 */ /* 0x000fc80007ffe0ff */
[----:B------:R-:W-:Y:S01]  /*1d30*/  R2UR UR5, R10 ;  /* 0x000000000a0572ca */ /* 0x000fe200000e0000 */
[----:B0-----:R-:W-:Y:S01]  /*1d40*/  @!P4 FADD.FTZ R4, R4, R6 ;  /* 0x000000060404c221 */ /* 0x001fe20000010000 */
[----:B------:R-:W-:-:S03]  /*1d50*/  @!P4 FADD.FTZ R5, R5, R7 ;  /* 0x000000070505c221 */ /* 0x000fc60000010000 */
[----:B---3--:R-:W-:Y:S01]  /*1d60*/  @!P2 FADD.FTZ R4, R4, R8 ;  /* 0x000000080404a221 */ /* 0x008fe20000010000 */
[----:B------:R-:W-:-:S09]  /*1d70*/  @!P2 FADD.FTZ R5, R5, R9 ;  /* 0x000000090505a221 */ /* 0x000fd20000010000 */
.L_x_1889:
        /* <DEDUP_REMOVED lines=8> */
[----:B------:R-:W-:-:S04]  /*1e00*/  IMAD.U32 R6, RZ, RZ, UR8 ;  /* 0x00000008ff067e24 */ /* 0x000fc8000f8e00ff */
[----:B------:R-:W-:-:S06]  /*1e10*/  IMAD.WIDE.U32 R6, R6, R7, UR16 ;  /* 0x0000001006067e25 */ /* 0x000fcc000f8e0007 */
[----:B------:R-:W0:Y:S02]  /*1e20*/  LDG.E.64 R6, desc[UR14][R6.64] ;  /* 0x0000000e06067981 */ /* 0x000e24000c1e1b00 */
[----:B0-----:R-:W-:Y:S01]  /*1e30*/  FADD.FTZ R4, R4, R6 ;  /* 0x0000000604047221 */ /* 0x001fe20000010000 */
[----:B------:R-:W-:-:S07]  /*1e40*/  FADD.FTZ R5, R5, R7 ;  /* 0x0000000705057221 */ /* 0x000fce0000010000 */
.L_x_1890:
[----:B------:R-:W-:Y:S05]  /*1e50*/  BSYNC.RECONVERGENT B0 ;  /* 0x0000000000007941 */ /* 0x000fea0003800200 */
.L_x_1883:
[----:B------:R-:W4:Y:S01]  /*1e60*/  S2R R10, SR_TID.X ;  /* 0x00000000000a7919 */ /* 0x000f220000002100 */
[----:B------:R-:W0:Y:S01]  /*1e70*/  S2UR UR8, SR_CgaCtaId ;  /* 0x00000000000879c3 */ /* 0x000e220000008800 */
[----:B------:R-:W1:Y:S01]  /*1e80*/  LDCU UR9, c[0x0][0x414] ;  /* 0x00008280ff0977ac */ /* 0x000e620008000800 */
[----:B------:R-:W-:Y:S01]  /*1e90*/  MOV R15, UR7 ;  /* 0x00000007000f7c02 */ /* 0x000fe20008000f00 */
[----:B------:R-:W-:-:S05]  /*1ea0*/  UMOV UR5, 0x400 ;  /* 0x0000040000057882 */ /* 0x000fca0000000000 */
[----:B------:R-:W2:Y:S08]  /*1eb0*/  @P0 LDC.64 R28, c[0x0][0x388] ;  /* 0x0000e200ff1c0b82 */ /* 0x000eb00000000a00 */
[----:B---3--:R-:W3:Y:S01]  /*1ec0*/  LDC.64 R8, c[0x0][0x398] ;  /* 0x0000e600ff087b82 */ /* 0x008ee20000000a00 */
[----:B-1----:R-:W-:Y:S01]  /*1ed0*/  @P0 FMUL.FTZ R14, R4, UR9 ;  /* 0x00000009040e0c20 */ /* 0x002fe20008410000 */
[----:B0-----:R-:W-:Y:S01]  /*1ee0*/  ULEA UR5, UR8, UR5, 0x18 ;  /* 0x0000000508057291 */ /* 0x001fe2000f8ec0ff */
[----:B----4-:R-:W-:Y:S01]  /*1ef0*/  LOP3.LUT R6, R10, 0xffff, RZ, 0xc0, !PT ;  /* 0x0000ffff0a067812 */ /* 0x010fe200078ec0ff */
[----:B--2---:R-:W-:-:S04]  /*1f00*/  @P0 IMAD.WIDE R28, R15, 0x8, R28 ;  /* 0x000000080f1c0825 */ /* 0x004fc800078e021c */
[----:B------:R-:W-:-:S03]  /*1f10*/  @P0 FMUL.FTZ R15, R5, UR9 ;  /* 0x00000009050f0c20 */ /* 0x000fc60008410000 */
[----:B------:R-:W-:Y:S01]  /*1f20*/  @!P3 STS.64 [UR5+0x90], R4 ;  /* 0x00009004ff00b988 */ /* 0x000fe20008000a05 */
[----:B------:R-:W-:-:S03]  /*1f30*/  IMAD R6, R6, 0x1112, RZ ;  /* 0x0000111206067824 */ /* 0x000fc600078e02ff */
[----:B------:R-:W-:Y:S02]  /*1f40*/  @P0 STG.E.64 desc[UR14][R28.64], R14 ;  /* 0x0000000e1c000986 */ /* 0x000fe4000c101b0e */
[----:B------:R-:W-:-:S04]  /*1f50*/  SHF.R.U32.HI R6, RZ, 0x10, R6 ;  /* 0x00000010ff067819 */ /* 0x000fc80000011606 */
[----:B------:R-:W-:-:S05]  /*1f60*/  PRMT R6, R6, 0x9910, RZ ;  /* 0x0000991006067816 */ /* 0x000fca00000000ff */
[----:B------:R-:W-:-:S05]  /*1f70*/  IMAD R6, R6, 0xf, RZ ;  /* 0x0000000f06067824 */ /* 0x000fca00078e02ff */
[----:B------:R-:W-:Y:S02]  /*1f80*/  IADD3 R11, PT, PT, RZ, -R6, RZ ;  /* 0x80000006ff0b7210 */ /* 0x000fe40007ffe0ff */
[----:B------:R-:W0:Y:S02]  /*1f90*/  LDC.64 R6, c[0x0][0x3a0] ;  /* 0x0000e800ff067b82 */ /* 0x000e240000000a00 */
[----:B------:R-:W-:-:S04]  /*1fa0*/  PRMT R11, R11, 0x7710, RZ ;  /* 0x000077100b0b7816 */ /* 0x000fc800000000ff */
[----:B------:R-:W-:-:S04]  /*1fb0*/  IADD3 R11, PT, PT, R11, R10, RZ ;  /* 0x0000000a0b0b7210 */ /* 0x000fc80007ffe0ff */
[----:B------:R-:W-:-:S04]  /*1fc0*/  SHF.L.U32 R11, R11, 0x1, RZ ;  /* 0x000000010b0b7819 */ /* 0x000fc800000006ff */
[----:B------:R-:W-:-:S05]  /*1fd0*/  LOP3.LUT R13, R11, 0xffff, RZ, 0xc0, !PT ;  /* 0x0000ffff0b0d7812 */ /* 0x000fca00078ec0ff */
[----:B------:R-:W-:-:S04]  /*1fe0*/  IMAD.IADD R13, R20, 0x1, R13 ;  /* 0x00000001140d7824 */ /* 0x000fc800078e020d */
[----:B---3--:R-:W-:-:S04]  /*1ff0*/  IMAD.WIDE R10, R13, 0x4, R8 ;  /* 0x000000040d0a7825 */ /* 0x008fc800078e0208 */
[----:B0-----:R-:W-:Y:S01]  /*2000*/  IMAD.WIDE R8, R13, 0x4, R6 ;  /* 0x000000040d087825 */ /* 0x001fe200078e0206 */
[----:B------:R-:W-:Y:S06]  /*2010*/  BAR.SYNC.DEFER_BLOCKING 0x0 ;  /* 0x0000000000007b1d */ /* 0x000fec0000010000 */
[----:B------:R-:W5:Y:S04]  /*2020*/  LDG.E.64 R8, desc[UR14][R8.64] ;  /* 0x0000000e08087981 */ /* 0x000f68000c1e1b00 */
[----:B------:R0:W5:Y:S04]  /*2030*/  LDG.E.64 R6, desc[UR14][R10.64] ;  /* 0x0000000e0a067981 */ /* 0x000168000c1e1b00 */
[----:B0-----:R-:W0:Y:S01]  /*2040*/  LDS.64 R10, [UR5+0x90] ;  /* 0x00009005ff0a7984 */ /* 0x001e220008000a00 */
[----:B------:R-:W1:Y:S01]  /*2050*/  LDCU.U8 UR5, c[0x0][0x3fc] ;  /* 0x00007f80ff0577ac */ /* 0x000e620008000000 */
[----:B0-----:R-:W-:-:S04]  /*2060*/  FMUL.FTZ R12, R10, UR9 ;  /* 0x000000090a0c7c20 */ /* 0x001fc80008410000 */
[----:B------:R-:W-:-:S04]  /*2070*/  FMUL.FTZ R20, R12, R12 ;  /* 0x0000000c0c147220 */ /* 0x000fc80000410000 */
[----:B------:R-:W-:-:S05]  /*2080*/  FFMA.FTZ R20, R11, UR9, -R20 ;  /* 0x000000090b147c23 */ /* 0x000fca0008010814 */
[----:B------:R-:W-:-:S13]  /*2090*/  FSETP.GTU.FTZ.AND P2, PT, R20, RZ, PT ;  /* 0x000000ff1400720b */ /* 0x000fda0003f5c000 */
[----:B------:R-:W0:Y:S01]  /*20a0*/  @P2 LDC R13, c[0x0][0x3a8] ;  /* 0x0000ea00ff0d2b82 */ /* 0x000e220000000800 */
[----:B-1----:R-:W-:Y:S01]  /*20b0*/  UISETP.NE.AND UP0, UPT, UR5, URZ, UPT ;  /* 0x000000ff0500728c */ /* 0x002fe2000bf05270 */
[----:B------:R-:W-:Y:S01]  /*20c0*/  BSSY.RECONVERGENT B0, `(.L_x_1891) ;  /* 0x00000ee000007945 */ /* 0x000fe20003800200 */
[----:B0-----:R-:W-:Y:S01]  /*20d0*/  @P2 FADD.FTZ R20, R20, R13 ;  /* 0x0000000d14142221 */ /* 0x001fe20000010000 */
[----:B------:R-:W-:-:S06]  /*20e0*/  MOV R13, 0x3f800000 ;  /* 0x3f800000000d7802 */ /* 0x000fcc0000000f00 */
[----:B------:R0:W1:Y:S01]  /*20f0*/  @P2 MUFU.RSQ R13, R20 ;  /* 0x00000014000d2308 */ /* 0x0000620000001400 */
[----:B------:R-:W-:Y:S05]  /*2100*/  BRA.U UP0, `(.L_x_1892) ;  /* 0x0000000500887547 */ /* 0x000fea000b800000 */
[----:B------:R-:W2:Y:S01]  /*2110*/  LDCU.64 UR10, c[0x0][0x3e8] ;  /* 0x00007d00ff0a77ac */ /* 0x000ea20008000a00 */
[----:B------:R-:W-:Y:S01]  /*2120*/  SHF.R.S32.HI R28, RZ, 0x1f, R23 ;  /* 0x0000001fff1c7819 */ /* 0x000fe20000011417 */
[----:B------:R-:W-:Y:S01]  /*2130*/  BSSY.RECONVERGENT B1, `(.L_x_1893) ;  /* 0x0000019000017945 */ /* 0x000fe20003800200 */
[C---:B0-----:R-:W-:Y:S02]  /*2140*/  IADD3 R20, PT, PT, R23.reuse, 0x20, RZ ;  /* 0x0000002017147810 */ /* 0x041fe40007ffe0ff */
[C---:B------:R-:W-:Y:S02]  /*2150*/  IADD3 R14, PT, PT, R23.reuse, 0x40, RZ ;  /* 0x00000040170e7810 */ /* 0x040fe40007ffe0ff */
[C---:B------:R-:W-:Y:S02]  /*2160*/  IADD3 R15, PT, PT, R23.reuse, 0x60, RZ ;  /* 0x00000060170f7810 */ /* 0x040fe40007ffe0ff */
[----:B--2---:R-:W-:-:S04]  /*2170*/  ISETP.GE.U32.AND P1, PT, R23, UR10, PT ;  /* 0x0000000a17007c0c */ /* 0x004fc8000bf26070 */
[----:B------:R-:W-:-:S13]  /*2180*/  ISETP.GE.AND.EX P1, PT, R28, UR11, PT, P1 ;  /* 0x0000000b1c007c0c */ /* 0x000fda000bf26310 */
[----:B------:R-:W-:Y:S05]  /*2190*/  @P1 BRA `(.L_x_1894) ;  /* 0x0000000000481947 */ /* 0x000fea0003800000 */
[----:B------:R-:W0:Y:S01]  /*21a0*/  LDCU.64 UR12, c[0x0][0x3e0] ;  /* 0x00007c00ff0c77ac */ /* 0x000e220008000a00 */
[--C-:B------:R-:W-:Y:S01]  /*21b0*/  FADD.FTZ R10, R21, -R12.reuse ;  /* 0x8000000c150a7221 */ /* 0x100fe20000010000 */
[----:B------:R-:W-:Y:S01]  /*21c0*/  MOV R5, R27 ;  /* 0x0000001b00057202 */ /* 0x000fe20000000f00 */
[----:B------:R-:W-:Y:S01]  /*21d0*/  FADD.FTZ R18, R18, -R12 ;  /* 0x8000000c12127221 */ /* 0x000fe20000010000 */
[----:B------:R-:W2:Y:S01]  /*21e0*/  LDCU.64 UR8, c[0x0][0x380] ;  /* 0x00007000ff0877ac */ /* 0x000ea20008000a00 */
[----:B------:R-:W-:Y:S02]  /*21f0*/  IMAD.MOV.U32 R4, RZ, RZ, R24 ;  /* 0x000000ffff047224 */ /* 0x000fe400078e0018 */
[-C--:B-1----:R-:W-:Y:S01]  /*2200*/  FMUL.FTZ R21, R10, R13.reuse ;  /* 0x0000000d0a157220 */ /* 0x082fe20000410000 */
[----:B------:R-:W-:-:S03]  /*2210*/  FMUL.FTZ R10, R18, R13 ;  /* 0x0000000d120a7220 */ /* 0x000fc60000410000 */
[----:B-----5:R-:W-:Y:S01]  /*2220*/  FFMA.FTZ R18, R6, R21, R8 ;  /* 0x0000001506127223 */ /* 0x020fe20000010008 */
[----:B------:R-:W-:Y:S01]  /*2230*/  FFMA.FTZ R21, R7, R10, R9 ;  /* 0x0000000a07157223 */ /* 0x000fe20000010009 */
        /* <DEDUP_REMOVED lines=8> */
.L_x_1894:
[----:B------:R-:W-:Y:S05]  /*22c0*/  BSYNC.RECONVERGENT B1 ;  /* 0x0000000000017941 */ /* 0x000fea0003800200 */
.L_x_1893:
[----:B------:R-:W-:Y:S01]  /*22d0*/  ISETP.GE.U32.AND P1, PT, R20, UR10, PT ;  /* 0x0000000a14007c0c */ /* 0x000fe2000bf26070 */
[----:B------:R-:W-:Y:S01]  /*22e0*/  BSSY.RECONVERGENT B1, `(.L_x_1895) ;  /* 0x000001c000017945 */ /* 0x000fe20003800200 */
[----:B0-----:R-:W-:Y:S02]  /*22f0*/  SHF.R.S32.HI R11, RZ, 0x1f, R20 ;  /* 0x0000001fff0b7819 */ /* 0x001fe40000011414 */
[----:B------:R-:W-:Y:S02]  /*2300*/  ISETP.GE.U32.AND P2, PT, R14, UR10, PT ;  /* 0x0000000a0e007c0c */ /* 0x000fe4000bf46070 */
[----:B------:R-:W-:Y:S02]  /*2310*/  ISETP.GE.AND.EX P1, PT, R11, UR11, PT, P1 ;  /* 0x0000000b0b007c0c */ /* 0x000fe4000bf26310 */
[----:B------:R-:W-:Y:S02]  /*2320*/  ISETP.GE.U32.AND P3, PT, R15, UR10, PT ;  /* 0x0000000a0f007c0c */ /* 0x000fe4000bf66070 */
[----:B------:R-:W-:-:S02]  /*2330*/  SHF.R.S32.HI R21, RZ, 0x1f, R14 ;  /* 0x0000001fff157819 */ /* 0x000fc4000001140e */
[----:B------:R-:W-:Y:S02]  /*2340*/  SHF.R.S32.HI R18, RZ, 0x1f, R15 ;  /* 0x0000001fff127819 */ /* 0x000fe4000001140f */
[----:B------:R-:W-:Y:S02]  /*2350*/  ISETP.GE.AND.EX P2, PT, R21, UR11, PT, P2 ;  /* 0x0000000b15007c0c */ /* 0x000fe4000bf46320 */
[----:B------:R-:W-:-:S03]  /*2360*/  ISETP.GE.AND.EX P3, PT, R18, UR11, PT, P3 ;  /* 0x0000000b12007c0c */ /* 0x000fc6000bf66330 */
[----:B------:R-:W-:Y:S10]  /*2370*/  @P1 BRA `(.L_x_1896) ;  /* 0x0000000000481947 */ /* 0x000ff40003800000 */
[----:B------:R-:W0:Y:S01]  /*2380*/  LDCU.64 UR8, c[0x0][0x3e0] ;  /* 0x00007c00ff0877ac */ /* 0x000e220008000a00 */
[----:B------:R-:W-:Y:S01]  /*2390*/  MOV R4, R24 ;  /* 0x0000001800047202 */ /* 0x000fe20000000f00 */
[--C-:B------:R-:W-:Y:S01]  /*23a0*/  FADD.FTZ R10, R19, -R12.reuse ;  /* 0x8000000c130a7221 */ /* 0x100fe20000010000 */
[----:B------:R-:W-:Y:S01]  /*23b0*/  MOV R5, R27 ;  /* 0x0000001b00057202 */ /* 0x000fe20000000f00 */
[----:B------:R-:W2:Y:S01]  /*23c0*/  LDCU.64 UR12, c[0x0][0x380] ;  /* 0x00007000ff0c77ac */ /* 0x000ea20008000a00 */
[----:B------:R-:W-:Y:S01]  /*23d0*/  FADD.FTZ R0, R0, -R12 ;  /* 0x8000000c00007221 */ /* 0x000fe20000010000 */
[----:B-1----:R-:W-:-:S03]  /*23e0*/  FMUL.FTZ R19, R10, R13 ;  /* 0x0000000d0a137220 */ /* 0x002fc60000410000 */
[----:B------:R-:W-:Y:S01]  /*23f0*/  FMUL.FTZ R0, R0, R13 ;  /* 0x0000000d00007220 */ /* 0x000fe20000410000 */
[----:B-----5:R-:W-:-:S03]  /*2400*/  FFMA.FTZ R19, R6, R19, R8 ;  /* 0x0000001306137223 */ /* 0x020fc60000010008 */
[----:B------:R-:W-:Y:S01]  /*2410*/  FFMA.FTZ R0, R7, R0, R9 ;  /* 0x0000000007007223 */ /* 0x000fe20000010009 */
[----:B0-----:R-:W-:Y:S02]  /*2420*/  IMAD R11, R11, UR8, RZ ;  /* 0x000000080b0b7c24 */ /* 0x001fe4000f8e02ff */
[----:B------:R-:W-:-:S04]  /*2430*/  IMAD.WIDE.U32 R4, R20, UR8, R4 ;  /* 0x0000000814047c25 */ /* 0x000fc8000f8e0004 */
[----:B------:R-:W-:Y:S01]  /*2440*/  IMAD R11, R20, UR9, R11 ;  /* 0x00000009140b7c24 */ /* 0x000fe2000f8e020b */
[----:B--2---:R-:W-:-:S03]  /*2450*/  LEA R10, P1, R4, UR12, 0x1 ;  /* 0x0000000c040a7c11 */ /* 0x004fc6000f8208ff */
[----:B------:R-:W-:Y:S01]  /*2460*/  IMAD.IADD R11, R5, 0x1, R11 ;  /* 0x00000001050b7824 */ /* 0x000fe200078e020b */
[----:B------:R-:W-:-:S04]  /*2470*/  F2FP.BF16.F32.PACK_AB R5, R0, R19 ;  /* 0x000000130005723e */ /* 0x000fc800000010ff */
[----:B------:R-:W-:-:S05]  /*2480*/  LEA.HI.X R11, R4, UR13, R11, 0x1, P1 ;  /* 0x0000000d040b7c11 */ /* 0x000fca00088f0c0b */
[----:B------:R0:W-:Y:S02]  /*2490*/  STG.E desc[UR14][R10.64], R5 ;  /* 0x000000050a007986 */ /* 0x0001e4000c10190e */
.L_x_1896:
[----:B------:R-:W-:Y:S05]  /*24a0*/  BSYNC.RECONVERGENT B1 ;  /* 0x0000000000017941 */ /* 0x000fea0003800200 */
.L_x_1895:
[----:B------:R-:W-:Y:S04]  /*24b0*/  BSSY.RECONVERGENT B1, `(.L_x_1897) ;  /* 0x0000014000017945 */ /* 0x000fe80003800200 */
[----:B------:R-:W-:Y:S05]  /*24c0*/  @P2 BRA `(.L_x_1898) ;  /* 0x0000000000482947 */ /* 0x000fea0003800000 */
[----:B------:R-:W2:Y:S01]  /*24d0*/  LDCU.64 UR8, c[0x0][0x3e0] ;  /* 0x00007c00ff0877ac */ /* 0x000ea20008000a00 */
[--C-:B------:R-:W-:Y:S01]  /*24e0*/  FADD.FTZ R0, R3, -R12.reuse ;  /* 0x8000000c03007221 */ /* 0x100fe20000010000 */
[----:B------:R-:W-:Y:S01]  /*24f0*/  FADD.FTZ R4, R2, -R12 ;  /* 0x8000000c02047221 */ /* 0x000fe20000010000 */
[----:B------:R-:W-:Y:S01]  /*2500*/  MOV R2, R24 ;  /* 0x0000001800027202 */ /* 0x000fe20000000f00 */
[----:B------:R-:W3:Y:S01]  /*2510*/  LDCU.64 UR12, c[0x0][0x380] ;  /* 0x00007000ff0c77ac */ /* 0x000ee20008000a00 */
[----:B------:R-:W-:Y:S01]  /*2520*/  MOV R3, R27 ;  /* 0x0000001b00037202 */ /* 0x000fe20000000f00 */
[-C--:B01----:R-:W-:Y:S01]  /*2530*/  FMUL.FTZ R5, R0, R13.reuse ;  /* 0x0000000d00057220 */ /* 0x083fe20000410000 */
[----:B------:R-:W-:-:S03]  /*2540*/  FMUL.FTZ R4, R4, R13 ;  /* 0x0000000d04047220 */ /* 0x000fc60000410000 */
[----:B-----5:R-:W-:Y:S01]  /*2550*/  FFMA.FTZ R0, R6, R5, R8 ;  /* 0x0000000506007223 */ /* 0x020fe20000010008 */
[----:B------:R-:W-:Y:S01]  /*2560*/  FFMA.FTZ R11, R7, R4, R9 ;  /* 0x00000004070b7223 */ /* 0x000fe20000010009 */
[----:B--2---:R-:W-:Y:S02]  /*2570*/  IMAD R21, R21, UR8, RZ ;  /* 0x0000000815157c24 */ /* 0x004fe4000f8e02ff */
[----:B------:R-:W-:-:S04]  /*2580*/  IMAD.WIDE.U32 R2, R14, UR8, R2 ;  /* 0x000000080e027c25 */ /* 0x000fc8000f8e0002 */
[----:B------:R-:W-:Y:S01]  /*2590*/  IMAD R21, R14, UR9, R21 ;  /* 0x000000090e157c24 */ /* 0x000fe2000f8e0215 */
[----:B---3--:R-:W-:-:S04]  /*25a0*/  LEA R4, P1, R2, UR12, 0x1 ;  /* 0x0000000c02047c11 */ /* 0x008fc8000f8208ff */
[----:B------:R-:W-:Y:S02]  /*25b0*/  IADD3 R21, PT, PT, R3, R21, RZ ;  /* 0x0000001503157210 */ /* 0x000fe40007ffe0ff */
[----:B------:R-:W-:Y:S02]  /*25c0*/  F2FP.BF16.F32.PACK_AB R3, R11, R0 ;  /* 0x000000000b03723e */ /* 0x000fe400000010ff */
[----:B------:R-:W-:-:S05]  /*25d0*/  LEA.HI.X R5, R2, UR13, R21, 0x1, P1 ;  /* 0x0000000d02057c11 */ /* 0x000fca00088f0c15 */
[----:B------:R2:W-:Y:S02]  /*25e0*/  STG.E desc[UR14][R4.64], R3 ;  /* 0x0000000304007986 */ /* 0x0005e4000c10190e */
.L_x_1898:
[----:B------:R-:W-:Y:S05]  /*25f0*/  BSYNC.RECONVERGENT B1 ;  /* 0x0000000000017941 */ /* 0x000fea0003800200 */
.L_x_1897:
[----:B------:R-:W-:Y:S05]  /*2600*/  @P3 BRA `(.L_x_1899) ;  /* 0x0000000800643947 */ /* 0x000fea0003800000 */
[----:B------:R-:W3:Y:S01]  /*2610*/  LDCU.64 UR8, c[0x0][0x3e0] ;  /* 0x00007c00ff0877ac */ /* 0x000ee20008000a00 */
[----:B------:R-:W-:Y:S01]  /*2620*/  MOV R25, R27 ;  /* 0x0000001b00197202 */ /* 0x000fe20000000f00 */
[--C-:B------:R-:W-:Y:S01]  /*2630*/  FADD.FTZ R0, R17, -R12.reuse ;  /* 0x8000000c11007221 */ /* 0x100fe20000010000 */
[----:B------:R-:W-:Y:S01]  /*2640*/  FADD.FTZ R12, R16, -R12 ;  /* 0x8000000c100c7221 */ /* 0x000fe20000010000 */
[----:B------:R-:W4:Y:S02]  /*2650*/  LDCU.64 UR10, c[0x0][0x380] ;  /* 0x00007000ff0a77ac */ /* 0x000f240008000a00 */
[-C--:B-12---:R-:W-:Y:S01]  /*2660*/  FMUL.FTZ R3, R0, R13.reuse ;  /* 0x0000000d00037220 */ /* 0x086fe20000410000 */
[----:B------:R-:W-:-:S03]  /*2670*/  FMUL.FTZ R12, R12, R13 ;  /* 0x0000000d0c0c7220 */ /* 0x000fc60000410000 */
[----:B0----5:R-:W-:Y:S01]  /*2680*/  FFMA.FTZ R5, R6, R3, R8 ;  /* 0x0000000306057223 */ /* 0x021fe20000010008 */
[----:B------:R-:W-:-:S05]  /*2690*/  FFMA.FTZ R12, R7, R12, R9 ;  /* 0x0000000c070c7223 */ /* 0x000fca0000010009 */
[----:B------:R-:W-:Y:S01]  /*26a0*/  F2FP.BF16.F32.PACK_AB R5, R12, R5 ;  /* 0x000000050c05723e */ /* 0x000fe200000010ff */
[----:B---3--:R-:W-:Y:S02]  /*26b0*/  IMAD R18, R18, UR8, RZ ;  /* 0x0000000812127c24 */ /* 0x008fe4000f8e02ff */
[----:B------:R-:W-:-:S04]  /*26c0*/  IMAD.WIDE.U32 R24, R15, UR8, R24 ;  /* 0x000000080f187c25 */ /* 0x000fc8000f8e0018 */
[----:B------:R-:W-:Y:S01]  /*26d0*/  IMAD R15, R15, UR9, R18 ;  /* 0x000000090f0f7c24 */ /* 0x000fe2000f8e0212 */
[----:B----4-:R-:W-:-:S03]  /*26e0*/  LEA R2, P1, R24, UR10, 0x1 ;  /* 0x0000000a18027c11 */ /* 0x010fc6000f8208ff */
[----:B------:R-:W-:-:S05]  /*26f0*/  IMAD.IADD R15, R25, 0x1, R15 ;  /* 0x00000001190f7824 */ /* 0x000fca00078e020f */
[----:B------:R-:W-:-:S05]  /*2700*/  LEA.HI.X R3, R24, UR11, R15, 0x1, P1 ;  /* 0x0000000b18037c11 */ /* 0x000fca00088f0c0f */
[----:B------:R3:W-:Y:S01]  /*2710*/  STG.E desc[UR14][R2.64], R5 ;  /* 0x0000000502007986 */ /* 0x0007e2000c10190e */
[----:B------:R-:W-:Y:S05]  /*2720*/  BRA `(.L_x_1899) ;  /* 0x00000008001c7947 */ /* 0x000fea0003800000 */
.L_x_1892:
[----:B------:R-:W2:Y:S01]  /*2730*/  LDCU.64 UR8, c[0x0][0x3e8] ;  /* 0x00007d00ff0877ac */ /* 0x000ea20008000a00 */
[----:B------:R-:W-:Y:S01]  /*2740*/  SHF.R.S32.HI R4, RZ, 0x1f, R23 ;  /* 0x0000001fff047819 */ /* 0x000fe20000011417 */
[----:B------:R-:W-:Y:S01]  /*2750*/  BSSY.RECONVERGENT B1, `(.L_x_1900) ;  /* 0x0000028000017945 */ /* 0x000fe20003800200 */
[C---:B------:R-:W-:Y:S02]  /*2760*/  IADD3 R14, PT, PT, R23.reuse, 0x40, RZ ;  /* 0x00000040170e7810 */ /* 0x040fe40007ffe0ff */
[C---:B------:R-:W-:Y:S02]  /*2770*/  IADD3 R15, PT, PT, R23.reuse, 0x60, RZ ;  /* 0x00000060170f7810 */ /* 0x040fe40007ffe0ff */
[----:B0-----:R-:W-:Y:S02]  /*2780*/  SHF.R.S32.HI R20, RZ, 0x1f, R14 ;  /* 0x0000001fff147819 */ /* 0x001fe4000001140e */
[----:B------:R-:W-:Y:S02]  /*2790*/  SHF.R.S32.HI R28, RZ, 0x1f, R15 ;  /* 0x0000001fff1c7819 */ /* 0x000fe4000001140f */
[----:B--2---:R-:W-:-:S02]  /*27a0*/  ISETP.GE.U32.AND P2, PT, R23, UR8, PT ;  /* 0x0000000817007c0c */ /* 0x004fc4000bf46070 */
[----:B------:R-:W-:Y:S02]  /*27b0*/  ISETP.GE.U32.AND P3, PT, R14, UR8, PT ;  /* 0x000000080e007c0c */ /* 0x000fe4000bf66070 */
[----:B------:R-:W-:Y:S02]  /*27c0*/  ISETP.GE.AND.EX P4, PT, R4, UR9, PT, P2 ;  /* 0x0000000904007c0c */ /* 0x000fe4000bf86320 */
[----:B------:R-:W-:Y:S02]  /*27d0*/  ISETP.GE.U32.AND P5, PT, R15, UR8, PT ;  /* 0x000000080f007c0c */ /* 0x000fe4000bfa6070 */
[----:B------:R-:W-:Y:S02]  /*27e0*/  ISETP.GE.AND.EX P2, PT, R20, UR9, PT, P3 ;  /* 0x0000000914007c0c */ /* 0x000fe4000bf46330 */
[----:B------:R-:W-:-:S07]  /*27f0*/  ISETP.GE.AND.EX P3, PT, R28, UR9, PT, P5 ;  /* 0x000000091c007c0c */ /* 0x000fce000bf66350 */
[----:B------:R-:W-:Y:S06]  /*2800*/  @P4 BRA `(.L_x_1901) ;  /* 0x0000000000704947 */ /* 0x000fec0003800000 */
[--C-:B------:R-:W-:Y:S01]  /*2810*/  FADD.FTZ R10, R21, -R12.reuse ;  /* 0x8000000c150a7221 */ /* 0x100fe20000010000 */
[----:B------:R-:W0:Y:S03]  /*2820*/  LDCU.64 UR10, c[0x0][0x3e0] ;  /* 0x00007c00ff0a77ac */ /* 0x000e260008000a00 */
[----:B-1----:R-:W-:Y:S01]  /*2830*/  FMUL.FTZ R5, R10, R13 ;  /* 0x0000000d0a057220 */ /* 0x002fe20000410000 */
[----:B------:R-:W-:Y:S01]  /*2840*/  FADD.FTZ R10, R18, -R12 ;  /* 0x8000000c120a7221 */ /* 0x000fe20000010000 */
[----:B------:R-:W1:Y:S02]  /*2850*/  LDCU.64 UR12, c[0x0][0x380] ;  /* 0x00007000ff0c77ac */ /* 0x000e640008000a00 */
[----:B-----5:R-:W-:Y:S01]  /*2860*/  FFMA.FTZ R18, R6, R5, R8 ;  /* 0x0000000506127223 */ /* 0x020fe20000010008 */
[----:B------:R-:W-:-:S03]  /*2870*/  FMUL.FTZ R10, R10, R13 ;  /* 0x0000000d0a0a7220 */ /* 0x000fc60000410000 */
[----:B------:R-:W-:Y:S01]  /*2880*/  FMUL.FTZ R5, R18, -1.4426950216293334961 ;  /* 0xbfb8aa3b12057820 */ /* 0x000fe20000410000 */
[----:B------:R-:W-:-:S04]  /*2890*/  FFMA.FTZ R21, R7, R10, R9 ;  /* 0x0000000a07157223 */ /* 0x000fc80000010009 */
[----:B------:R-:W-:Y:S01]  /*28a0*/  FMUL.FTZ R29, R21, -1.4426950216293334961 ;  /* 0xbfb8aa3b151d7820 */ /* 0x000fe20000410000 */
[----:B------:R-:W2:Y:S08]  /*28b0*/  MUFU.EX2 R5, R5 ;  /* 0x0000000500057308 */ /* 0x000eb00000000800 */
[----:B------:R-:W3:Y:S01]  /*28c0*/  MUFU.EX2 R29, R29 ;  /* 0x0000001d001d7308 */ /* 0x000ee20000000800 */
[----:B--2---:R-:W-:Y:S01]  /*28d0*/  FADD.FTZ R10, R5, 1 ;  /* 0x3f800000050a7421 */ /* 0x004fe20000010000 */
[----:B------:R-:W-:-:S06]  /*28e0*/  MOV R5, R27 ;  /* 0x0000001b00057202 */ /* 0x000fcc0000000f00 */
[----:B------:R-:W2:Y:S01]  /*28f0*/  MUFU.RCP R11, R10 ;  /* 0x0000000a000b7308 */ /* 0x000ea20000001000 */
[----:B---3--:R-:W-:-:S07]  /*2900*/  FADD.FTZ R29, R29, 1 ;  /* 0x3f8000001d1d7421 */ /* 0x008fce0000010000 */
[----:B------:R-:W3:Y:S01]  /*2910*/  MUFU.RCP R10, R29 ;  /* 0x0000001d000a7308 */ /* 0x000ee20000001000 */
[----:B--2---:R-:W-:Y:S01]  /*2920*/  FMUL.FTZ R18, R18, R11 ;  /* 0x0000000b12127220 */ /* 0x004fe20000410000 */
[----:B0-----:R-:W-:Y:S01]  /*2930*/  IMAD R11, R4, UR10, RZ ;  /* 0x0000000a040b7c24 */ /* 0x001fe2000f8e02ff */
[----:B------:R-:W-:-:S03]  /*2940*/  MOV R4, R24 ;  /* 0x0000001800047202 */ /* 0x000fc60000000f00 */
[C---:B------:R-:W-:Y:S02]  /*2950*/  IMAD R11, R23.reuse, UR11, R11 ;  /* 0x0000000b170b7c24 */ /* 0x040fe4000f8e020b */
[----:B------:R-:W-:-:S04]  /*2960*/  IMAD.WIDE.U32 R4, R23, UR10, R4 ;  /* 0x0000000a17047c25 */ /* 0x000fc8000f8e0004 */
[----:B---3--:R-:W-:Y:S01]  /*2970*/  FMUL.FTZ R21, R21, R10 ;  /* 0x0000000a15157220 */ /* 0x008fe20000410000 */
[----:B------:R-:W-:Y:S01]  /*2980*/  IMAD.IADD R11, R5, 0x1, R11 ;  /* 0x00000001050b7824 */ /* 0x000fe200078e020b */
[----:B-1----:R-:W-:-:S03]  /*2990*/  LEA R10, P4, R4, UR12, 0x1 ;  /* 0x0000000c040a7c11 */ /* 0x002fc6000f8808ff */
[----:B------:R-:W-:Y:S02]  /*29a0*/  F2FP.BF16.F32.PACK_AB R21, R21, R18 ;  /* 0x000000121515723e */ /* 0x000fe400000010ff */
[----:B------:R-:W-:-:S05]  /*29b0*/  LEA.HI.X R11, R4, UR13, R11, 0x1, P4 ;  /* 0x0000000d040b7c11 */ /* 0x000fca000a0f0c0b */
[----:B------:R0:W-:Y:S03]  /*29c0*/  STG.E desc[UR14][R10.64], R21 ;  /* 0x000000150a007986 */ /* 0x0001e6000c10190e */
.L_x_1901:
[----:B------:R-:W-:Y:S05]  /*29d0*/  BSYNC.RECONVERGENT B1 ;  /* 0x0000000000017941 */ /* 0x000fea0003800200 */
.L_x_1900:
[----:B------:R-:W-:Y:S04]  /*29e0*/  BSSY.RECONVERGENT B1, `(.L_x_1902) ;  /* 0x0000020000017945 */ /* 0x000fe80003800200 */
[----:B------:R-:W-:Y:S05]  /*29f0*/  @P1 BRA `(.L_x_1903) ;  /* 0x0000000000781947 */ /* 0x000fea0003800000 */
[--C-:B------:R-:W-:Y:S01]  /*2a00*/  FADD.FTZ R0, R0, -R12.reuse ;  /* 0x8000000c00007221 */ /* 0x100fe20000010000 */
[----:B------:R-:W-:Y:S01]  /*2a10*/  FADD.FTZ R4, R19, -R12 ;  /* 0x8000000c13047221 */ /* 0x000fe20000010000 */
[----:B------:R-:W2:Y:S01]  /*2a20*/  LDCU.64 UR10, c[0x0][0x3e0] ;  /* 0x00007c00ff0a77ac */ /* 0x000ea20008000a00 */
[----:B------:R-:W-:Y:S01]  /*2a30*/  IADD3 R29, PT, PT, R23, 0x20, RZ ;  /* 0x00000020171d7810 */ /* 0x000fe20007ffe0ff */
[-C--:B-1----:R-:W-:Y:S01]  /*2a40*/  FMUL.FTZ R0, R0, R13.reuse ;  /* 0x0000000d00007220 */ /* 0x082fe20000410000 */
[----:B------:R-:W-:Y:S01]  /*2a50*/  FMUL.FTZ R5, R4, R13 ;  /* 0x0000000d04057220 */ /* 0x000fe20000410000 */
[----:B------:R-:W1:Y:S01]  /*2a60*/  LDCU.64 UR12, c[0x0][0x380] ;  /* 0x00007000ff0c77ac */ /* 0x000e620008000a00 */
[----:B0-----:R-:W-:Y:S01]  /*2a70*/  SHF.R.S32.HI R21, RZ, 0x1f, R29 ;  /* 0x0000001fff157819 */ /* 0x001fe2000001141d */
[----:B-----5:R-:W-:Y:S01]  /*2a80*/  FFMA.FTZ R4, R7, R0, R9 ;  /* 0x0000000007047223 */ /* 0x020fe20000010009 */
[----:B------:R-:W-:-:S03]  /*2a90*/  FFMA.FTZ R5, R6, R5, R8 ;  /* 0x0000000506057223 */ /* 0x000fc60000010008 */
[----:B------:R-:W-:Y:S01]  /*2aa0*/  FMUL.FTZ R11, R4, -1.4426950216293334961 ;  /* 0xbfb8aa3b040b7820 */ /* 0x000fe20000410000 */
[----:B------:R-:W-:-:S05]  /*2ab0*/  FMUL.FTZ R10, R5, -1.4426950216293334961 ;  /* 0xbfb8aa3b050a7820 */ /* 0x000fca0000410000 */
[----:B------:R-:W0:Y:S08]  /*2ac0*/  MUFU.EX2 R11, R11 ;  /* 0x0000000b000b7308 */ /* 0x000e300000000800 */
[----:B------:R-:W3:Y:S01]  /*2ad0*/  MUFU.EX2 R10, R10 ;  /* 0x0000000a000a7308 */ /* 0x000ee20000000800 */
[----:B0-----:R-:W-:Y:S01]  /*2ae0*/  FADD.FTZ R19, R11, 1 ;  /* 0x3f8000000b137421 */ /* 0x001fe20000010000 */
[----:B------:R-:W-:-:S06]  /*2af0*/  MOV R11, R27 ;  /* 0x0000001b000b7202 */ /* 0x000fcc0000000f00 */
[----:B------:R-:W0:Y:S01]  /*2b00*/  MUFU.RCP R19, R19 ;  /* 0x0000001300137308 */ /* 0x000e220000001000 */
[----:B---3--:R-:W-:Y:S01]  /*2b10*/  FADD.FTZ R18, R10, 1 ;  /* 0x3f8000000a127421 */ /* 0x008fe20000010000 */
[----:B--2---:R-:W-:-:S04]  /*2b20*/  IMAD R10, R21, UR10, RZ ;  /* 0x0000000a150a7c24 */ /* 0x004fc8000f8e02ff */
[----:B------:R-:W-:Y:S02]  /*2b30*/  IMAD R21, R29, UR11, R10 ;  /* 0x0000000b1d157c24 */ /* 0x000fe4000f8e020a */
[----:B------:R-:W2:Y:S01]  /*2b40*/  MUFU.RCP R0, R18 ;  /* 0x0000001200007308 */ /* 0x000ea20000001000 */
[----:B------:R-:W-:-:S05]  /*2b50*/  MOV R10, R24 ;  /* 0x00000018000a7202 */ /* 0x000fca0000000f00 */
[----:B------:R-:W-:-:S04]  /*2b60*/  IMAD.WIDE.U32 R10, R29, UR10, R10 ;  /* 0x0000000a1d0a7c25 */ /* 0x000fc8000f8e000a */
[----:B0-----:R-:W-:Y:S01]  /*2b70*/  FMUL.FTZ R29, R4, R19 ;  /* 0x00000013041d7220 */ /* 0x001fe20000410000 */
[----:B------:R-:W-:Y:S02]  /*2b80*/  IADD3 R21, PT, PT, R11, R21, RZ ;  /* 0x000000150b157210 */ /* 0x000fe40007ffe0ff */
[----:B-1----:R-:W-:Y:S01]  /*2b90*/  LEA R4, P1, R10, UR12, 0x1 ;  /* 0x0000000c0a047c11 */ /* 0x002fe2000f8208ff */
[----:B--2---:R-:W-:-:S03]  /*2ba0*/  FMUL.FTZ R0, R5, R0 ;  /* 0x0000000005007220 */ /* 0x004fc60000410000 */
[----:B------:R-:W-:Y:S02]  /*2bb0*/  LEA.HI.X R5, R10, UR13, R21, 0x1, P1 ;  /* 0x0000000d0a057c11 */ /* 0x000fe400088f0c15 */
[----:B------:R-:W-:-:S05]  /*2bc0*/  F2FP.BF16.F32.PACK_AB R29, R29, R0 ;  /* 0x000000001d1d723e */ /* 0x000fca00000010ff */
[----:B------:R2:W-:Y:S02]  /*2bd0*/  STG.E desc[UR14][R4.64], R29 ;  /* 0x0000001d04007986 */ /* 0x0005e4000c10190e */
.L_x_1903:
[----:B------:R-:W-:Y:S05]  /*2be0*/  BSYNC.RECONVERGENT B1 ;  /* 0x0000000000017941 */ /* 0x000fea0003800200 */
.L_x_1902:
[----:B------:R-:W-:Y:S04]  /*2bf0*/  BSSY.RECONVERGENT B1, `(.L_x_1904) ;  /* 0x000001e000017945 */ /* 0x000fe80003800200 */
[----:B------:R-:W-:Y:S05]  /*2c00*/  @P2 BRA `(.L_x_1905) ;  /* 0x0000000000702947 */ /* 0x000fea0003800000 */
[--C-:B------:R-:W-:Y:S01]  /*2c10*/  FADD.FTZ R0, R3, -R12.reuse ;  /* 0x8000000c03007221 */ /* 0x100fe20000010000 */
[----:B------:R-:W-:Y:S01]  /*2c20*/  FADD.FTZ R2, R2, -R12 ;  /* 0x8000000c02027221 */ /* 0x000fe20000010000 */
[----:B------:R-:W3:Y:S02]  /*2c30*/  LDCU.64 UR10, c[0x0][0x3e0] ;  /* 0x00007c00ff0a77ac */ /* 0x000ee40008000a00 */
[-C--:B-1----:R-:W-:Y:S01]  /*2c40*/  FMUL.FTZ R3, R0, R13.reuse ;  /* 0x0000000d00037220 */ /* 0x082fe20000410000 */
[----:B------:R-:W-:Y:S01]  /*2c50*/  FMUL.FTZ R0, R2, R13 ;  /* 0x0000000d02007220 */ /* 0x000fe20000410000 */
[----:B------:R-:W1:Y:S02]  /*2c60*/  LDCU.64 UR12, c[0x0][0x380] ;  /* 0x00007000ff0c77ac */ /* 0x000e640008000a00 */
[----:B--2--5:R-:W-:Y:S01]  /*2c70*/  FFMA.FTZ R4, R6, R3, R8 ;  /* 0x0000000306047223 */ /* 0x024fe20000010008 */
[----:B------:R-:W-:Y:S01]  /*2c80*/  FFMA.FTZ R0, R7, R0, R9 ;  /* 0x0000000007007223 */ /* 0x000fe20000010009 */
[----:B------:R-:W-:-:S02]  /*2c90*/  MOV R3, R27 ;  /* 0x0000001b00037202 */ /* 0x000fc40000000f00 */
[----:B------:R-:W-:Y:S01]  /*2ca0*/  FMUL.FTZ R2, R4, -1.4426950216293334961 ;  /* 0xbfb8aa3b04027820 */ /* 0x000fe20000410000 */
[----:B0-----:R-:W-:-:S05]  /*2cb0*/  FMUL.FTZ R11, R0, -1.4426950216293334961 ;  /* 0xbfb8aa3b000b7820 */ /* 0x001fca0000410000 */
[----:B------:R-:W0:Y:S01]  /*2cc0*/  MUFU.EX2 R2, R2 ;  /* 0x0000000200027308 */ /* 0x000e220000000800 */
[----:B---3--:R-:W-:-:S04]  /*2cd0*/  IMAD R21, R20, UR10, RZ ;  /* 0x0000000a14157c24 */ /* 0x008fc8000f8e02ff */
[----:B------:R-:W-:-:S03]  /*2ce0*/  IMAD R21, R14, UR11, R21 ;  /* 0x0000000b0e157c24 */ /* 0x000fc6000f8e0215 */
[----:B------:R-:W2:Y:S01]  /*2cf0*/  MUFU.EX2 R11, R11 ;  /* 0x0000000b000b7308 */ /* 0x000ea20000000800 */
[----:B0-----:R-:W-:Y:S01]  /*2d00*/  FADD.FTZ R10, R2, 1 ;  /* 0x3f800000020a7421 */ /* 0x001fe20000010000 */
[----:B------:R-:W-:-:S06]  /*2d10*/  IMAD.MOV.U32 R2, RZ, RZ, R24 ;  /* 0x000000ffff027224 */ /* 0x000fcc00078e0018 */
[----:B------:R-:W0:Y:S01]  /*2d20*/  MUFU.RCP R5, R10 ;  /* 0x0000000a00057308 */ /* 0x000e220000001000 */
[----:B------:R-:W-:-:S04]  /*2d30*/  IMAD.WIDE.U32 R2, R14, UR10, R2 ;  /* 0x0000000a0e027c25 */ /* 0x000fc8000f8e0002 */
[----:B--2---:R-:W-:Y:S01]  /*2d40*/  FADD.FTZ R18, R11, 1 ;  /* 0x3f8000000b127421 */ /* 0x004fe20000010000 */
[----:B------:R-:W-:-:S03]  /*2d50*/  IADD3 R21, PT, PT, R3, R21, RZ ;  /* 0x0000001503157210 */ /* 0x000fc60007ffe0ff */
[----:B------:R-:W2:Y:S01]  /*2d60*/  MUFU.RCP R19, R18 ;  /* 0x0000001200137308 */ /* 0x000ea20000001000 */
[----:B0-----:R-:W-:Y:S01]  /*2d70*/  FMUL.FTZ R11, R4, R5 ;  /* 0x00000005040b7220 */ /* 0x001fe20000410000 */
[----:B-1----:R-:W-:-:S04]  /*2d80*/  LEA R4, P1, R2, UR12, 0x1 ;  /* 0x0000000c02047c11 */ /* 0x002fc8000f8208ff */
[----:B------:R-:W-:Y:S01]  /*2d90*/  LEA.HI.X R5, R2, UR13, R21, 0x1, P1 ;  /* 0x0000000d02057c11 */ /* 0x000fe200088f0c15 */
[----:B--2---:R-:W-:-:S05]  /*2da0*/  FMUL.FTZ R0, R0, R19 ;  /* 0x0000001300007220 */ /* 0x004fca0000410000 */
[----:B------:R-:W-:-:S05]  /*2db0*/  F2FP.BF16.F32.PACK_AB R11, R0, R11 ;  /* 0x0000000b000b723e */ /* 0x000fca00000010ff */
[----:B------:R3:W-:Y:S02]  /*2dc0*/  STG.E desc[UR14][R4.64], R11 ;  /* 0x0000000b04007986 */ /* 0x0007e4000c10190e */
.L_x_1905:
[----:B------:R-:W-:Y:S05]  /*2dd0*/  BSYNC.RECONVERGENT B1 ;  /* 0x0000000000017941 */ /* 0x000fea0003800200 */
.L_x_1904:
[----:B------:R-:W-:Y:S05]  /*2de0*/  @P3 BRA `(.L_x_1899) ;  /* 0x00000000006c3947 */ /* 0x000fea0003800000 */
[--C-:B------:R-:W-:Y:S01]  /*2df0*/  FADD.FTZ R0, R17, -R12.reuse ;  /* 0x8000000c11007221 */ /* 0x100fe20000010000 */
[----:B------:R-:W-:Y:S01]  /*2e00*/  FADD.FTZ R12, R16, -R12 ;  /* 0x8000000c100c7221 */ /* 0x000fe20000010000 */
[----:B------:R-:W4:Y:S01]  /*2e10*/  LDCU.64 UR8, c[0x0][0x3e0] ;  /* 0x00007c00ff0877ac */ /* 0x000f220008000a00 */
[----:B------:R-:W-:Y:S01]  /*2e20*/  MOV R25, R27 ;  /* 0x0000001b00197202 */ /* 0x000fe20000000f00 */
[-C--:B-1----:R-:W-:Y:S01]  /*2e30*/  FMUL.FTZ R3, R0, R13.reuse ;  /* 0x0000000d00037220 */ /* 0x082fe20000410000 */
[----:B------:R-:W-:Y:S01]  /*2e40*/  FMUL.FTZ R12, R12, R13 ;  /* 0x0000000d0c0c7220 */ /* 0x000fe20000410000 */
[----:B------:R-:W1:Y:S02]  /*2e50*/  LDCU.64 UR10, c[0x0][0x380] ;  /* 0x00007000ff0a77ac */ /* 0x000e640008000a00 */
[----:B-----5:R-:W-:Y:S01]  /*2e60*/  FFMA.FTZ R3, R6, R3, R8 ;  /* 0x0000000306037223 */ /* 0x020fe20000010008 */
[----:B------:R-:W-:-:S03]  /*2e70*/  FFMA.FTZ R12, R7, R12, R9 ;  /* 0x0000000c070c7223 */ /* 0x000fc60000010009 */
[----:B------:R-:W-:Y:S01]  /*2e80*/  FMUL.FTZ R0, R3, -1.4426950216293334961 ;  /* 0xbfb8aa3b03007820 */ /* 0x000fe20000410000 */
[----:B------:R-:W-:-:S05]  /*2e90*/  FMUL.FTZ R2, R12, -1.4426950216293334961 ;  /* 0xbfb8aa3b0c027820 */ /* 0x000fca0000410000 */
[----:B------:R-:W2:Y:S01]  /*2ea0*/  MUFU.EX2 R0, R0 ;  /* 0x0000000000007308 */ /* 0x000ea20000000800 */
[----:B----4-:R-:W-:Y:S02]  /*2eb0*/  IMAD R28, R28, UR8, RZ ;  /* 0x000000081c1c7c24 */ /* 0x010fe4000f8e02ff */
[----:B------:R-:W-:-:S05]  /*2ec0*/  IMAD.WIDE.U32 R24, R15, UR8, R24 ;  /* 0x000000080f187c25 */ /* 0x000fca000f8e0018 */
[----:B------:R-:W4:Y:S01]  /*2ed0*/  MUFU.EX2 R2, R2 ;  /* 0x0000000200027308 */ /* 0x000f220000000800 */
[----:B------:R-:W-:-:S05]  /*2ee0*/  IMAD R15, R15, UR9, R28 ;  /* 0x000000090f0f7c24 */ /* 0x000fca000f8e021c */
[----:B------:R-:W-:Y:S01]  /*2ef0*/  IADD3 R15, PT, PT, R25, R15, RZ ;  /* 0x0000000f190f7210 */ /* 0x000fe20007ffe0ff */
[----:B--23--:R-:W-:-:S06]  /*2f00*/  FADD.FTZ R4, R0, 1 ;  /* 0x3f80000000047421 */ /* 0x00cfcc0000010000 */
[----:B------:R-:W2:Y:S01]  /*2f10*/  MUFU.RCP R4, R4 ;  /* 0x0000000400047308 */ /* 0x000ea20000001000 */
[----:B----4-:R-:W-:Y:S01]  /*2f20*/  FADD.FTZ R5, R2, 1 ;  /* 0x3f80000002057421 */ /* 0x010fe20000010000 */
[----:B-1----:R-:W-:-:S06]  /*2f30*/  LEA R2, P1, R24, UR10, 0x1 ;  /* 0x0000000a18027c11 */ /* 0x002fcc000f8208ff */
[----:B------:R-:W1:Y:S01]  /*2f40*/  MUFU.RCP R5, R5 ;  /* 0x0000000500057308 */ /* 0x000e620000001000 */
[----:B--2---:R-:W-:Y:S01]  /*2f50*/  FMUL.FTZ R0, R3, R4 ;  /* 0x0000000403007220 */ /* 0x004fe20000410000 */
[----:B------:R-:W-:Y:S01]  /*2f60*/  LEA.HI.X R3, R24, UR11, R15, 0x1, P1 ;  /* 0x0000000b18037c11 */ /* 0x000fe200088f0c0f */
[----:B-1----:R-:W-:-:S05]  /*2f70*/  FMUL.FTZ R7, R12, R5 ;  /* 0x000000050c077220 */ /* 0x002fca0000410000 */
[----:B------:R-:W-:-:S05]  /*2f80*/  F2FP.BF16.F32.PACK_AB R7, R7, R0 ;  /* 0x000000000707723e */ /* 0x000fca00000010ff */
[----:B------:R4:W-:Y:S02]  /*2f90*/  STG.E desc[UR14][R2.64], R7 ;  /* 0x0000000702007986 */ /* 0x0009e4000c10190e */
.L_x_1899:
[----:B------:R-:W-:Y:S05]  /*2fa0*/  BSYNC.RECONVERGENT B0 ;  /* 0x0000000000007941 */ /* 0x000fea0003800200 */
.L_x_1891:
[----:B------:R-:W0:Y:S01]  /*2fb0*/  LDCU UR5, c[0x0][0x3f8] ;  /* 0x00007f00ff0577ac */ /* 0x000e220008000800 */
[----:B------:R-:W0:Y:S01]  /*2fc0*/  LDCU UR8, c[0x0][0x3c8] ;  /* 0x00007900ff0877ac */ /* 0x000e220008000800 */
[----:B------:R-:W-:Y:S02]  /*2fd0*/  UIADD3 UR7, UPT, UPT, UR19, UR7, URZ ;  /* 0x0000000713077290 */ /* 0x000fe4000fffe0ff */
[----:B------:R-:W-:Y:S02]  /*2fe0*/  UIADD3 UR4, UPT, UPT, UR4, 0x1, URZ ;  /* 0x0000000104047890 */ /* 0x000fe4000fffe0ff */
[----:B0-----:R-:W-:-:S04]  /*2ff0*/  UIMAD UR5, UR5, UR8, URZ ;  /* 0x00000008050572a4 */ /* 0x001fc8000f8e02ff */
[----:B------:R-:W-:-:S09]  /*3000*/  UISETP.GE.AND UP0, UPT, UR7, UR5, UPT ;  /* 0x000000050700728c */ /* 0x000fd2000bf06270 */
[----:B------:R-:W-:Y:S05]  /*3010*/  BRA.U !UP0, `(.L_x_1906) ;  /* 0xffffffd1085c7547 */ /* 0x000fea000b83ffff */
[----:B------:R-:W-:Y:S05]  /*3020*/  EXIT ;  /* 0x000000000000794d */ /* 0x000fea0003800000 */
.L_x_1907:
        /* <DEDUP_REMOVED lines=13> */
.L_x_3444:


//--------------------- .text._Z35group_norm_nhwc_fwd_one_pass_kernelI11Bf16IOFp32WLi256ELi30ELi480EEv26Group_norm_nhwc_fwd_params --------------------------
	.section	.text._Z35group_norm_nhwc_fwd_one_pass_kernelI11Bf16IOFp32WLi256ELi30ELi480EEv26Group_norm_nhwc_fwd_params,"ax",@progbits
	.align	128
        .global         _Z35group_norm_nhwc_fwd_one_pass_kernelI11Bf16IOFp32WLi256ELi30ELi480EEv26Group_norm_nhwc_fwd_params
        .type           _Z35group_norm_nhwc_fwd_one_pass_kernelI11Bf16IOFp32WLi256ELi30ELi480EEv26Group_norm_nhwc_fwd_params,@function
        .size           _Z35group_norm_nhwc_fwd_one_pass_kernelI11Bf16IOFp32WLi256ELi30ELi480EEv26Group_norm_nhwc_fwd_params,(.L_x_3445 - _Z35group_norm_nhwc_fwd_one_pass_kernelI11Bf16IOFp32WLi256ELi30ELi480EEv26Group_norm_nhwc_fwd_params)
        .other          _Z35group_norm_nhwc_fwd_one_pass_kernelI11Bf16IOFp32WLi256ELi30ELi480EEv26Group_norm_nhwc_fwd_params,@"STO_CUDA_ENTRY STV_DEFAULT"
_Z35group_norm_nhwc_fwd_one_pass_kernelI11Bf16IOFp32WLi256ELi30ELi480EEv26Group_norm_nhwc_fwd_params:
.text._Z35group_norm_nhwc_fwd_one_pass_kernelI11Bf16IOFp32WLi256ELi30ELi480EEv26Group_norm_nhwc_fwd_params:
        /* <DEDUP_REMOVED lines=11> */
[----:B------:R-:W3:Y:S01]  /*00b0*/  S2R R36, SR_LANEID ;  /* 0x0000000000247919 */ /* 0x000ee20000000000 */
[----:B------:R-:W4:Y:S05]  /*00c0*/  LDCU UR30, c[0x0][0x374] ;  /* 0x00006e80ff1e77ac */ /* 0x000f2a0008000800 */
[----:B------:R-:W5:Y:S01]  /*00d0*/  LDC R2, c[0x0][0x370] ;  /* 0x0000dc00ff027b82 */ /* 0x000f620000000800 */
[----:B------:R-:W1:Y:S01]  /*00e0*/  LDCU.64 UR18, c[0x0][0x388] ;  /* 0x00007100ff1277ac */ /* 0x000e620008000a00 */
[----:B------:R-:W0:Y:S06]  /*00f0*/  LDCU.U8 UR8, c[0x0][0x3fc] ;  /* 0x00007f80ff0877ac */ /* 0x000e2c0008000000 */
[----:B------:R-:W3:Y:S01]  /*0100*/  S2UR UR4, SR_CgaCtaId ;  /* 0x00000000000479c3 */ /* 0x000ee20000008800 */
[----:B------:R-:W-:Y:S01]  /*0110*/  UMOV UR16, 0x400 ;  /* 0x0000040000107882 */ /* 0x000fe20000000000 */
[----:B------:R-:W3:Y:S01]  /*0120*/  LDCU.64 UR24, c[0x0][0x358] ;  /* 0x00006b00ff1877ac */ /* 0x000ee20008000a00 */
[----:B--2---:R-:W-:Y:S01]  /*0130*/  MOV R5, UR5 ;  /* 0x0000000500057c02 */ /* 0x004fe20008000f00 */
[----:B----4-:R-:W-:-:S02]  /*0140*/  UIMAD UR15, UR30, 0x7, UR6 ;  /* 0x000000071e0f78a4 */ /* 0x010fc4000f8e0206 */
[----:B-1----:R-:W-:Y:S01]  /*0150*/  UIMAD UR32, UR31, UR30, UR6 ;  /* 0x0000001e1f2072a4 */ /* 0x002fe2000f8e0206 */
[----:B------:R-:W-:Y:S01]  /*0160*/  ISETP.NE.U32.AND P1, PT, RZ, UR18, PT ;  /* 0x00000012ff007c0c */ /* 0x000fe2000bf25070 */
[----:B------:R-:W-:Y:S02]  /*0170*/  UIMAD UR14, UR30, 0x6, UR6 ;  /* 0x000000061e0e78a4 */ /* 0x000fe4000f8e0206 */
[----:B------:R-:W-:Y:S01]  /*0180*/  UIMAD UR13, UR30, 0x5, UR6 ;  /* 0x000000051e0d78a4 */ /* 0x000fe2000f8e0206 */
[C---:B0-----:R-:W-:Y:S01]  /*0190*/  LOP3.LUT R0, R4.reuse, 0xffff, RZ, 0xc0, !PT ;  /* 0x0000ffff04007812 */ /* 0x041fe200078ec0ff */
[----:B------:R-:W-:Y:S01]  /*01a0*/  UISETP.NE.AND UP0, UPT, UR8, URZ, UPT ;  /* 0x000000ff0800728c */ /* 0x000fe2000bf05270 */
[----:B------:R-:W-:Y:S01]  /*01b0*/  LOP3.LUT P0, RZ, R4, UR31, RZ, 0xfc, !PT ;  /* 0x0000001f04ff7c12 */ /* 0x000fe2000f80fcff */
[----:B------:R-:W-:Y:S01]  /*01c0*/  ULEA UR12, UR30, UR6, 0x2 ;  /* 0x000000061e0c7291 */ /* 0x000fe2000f8e10ff */
[----:B------:R-:W-:Y:S01]  /*01d0*/  SHF.R.U32.HI R37, RZ, 0x2, R4 ;  /* 0x00000002ff257819 */ /* 0x000fe20000011604 */
[----:B------:R-:W-:Y:S01]  /*01e0*/  IMAD R0, R0, 0x1112, RZ ;  /* 0x0000111200007824 */ /* 0x000fe200078e02ff */
[----:B------:R-:W-:Y:S01]  /*01f0*/  ISETP.NE.AND.EX P0, PT, RZ, UR19, !P0, P1 ;  /* 0x00000013ff007c0c */ /* 0x000fe2000c705310 */
[----:B------:R-:W-:Y:S01]  /*0200*/  UIMAD UR11, UR30, 0x3, UR6 ;  /* 0x000000031e0b78a4 */ /* 0x000fe2000f8e0206 */
[----:B------:R-:W-:Y:S01]  /*0210*/  LOP3.LUT R37, R37, 0xf8, RZ, 0xc0, !PT ;  /* 0x000000f825257812 */ /* 0x000fe200078ec0ff */
[----:B---3--:R-:W-:Y:S01]  /*0220*/  ULEA UR16, UR4, UR16, 0x18 ;  /* 0x0000001004107291 */ /* 0x008fe2000f8ec0ff */
[----:B------:R-:W-:Y:S01]  /*0230*/  SHF.R.U32.HI R0, RZ, 0x10, R0 ;  /* 0x00000010ff007819 */ /* 0x000fe20000011600 */
[----:B------:R-:W-:Y:S01]  /*0240*/  ULEA UR10, UR30, UR6, 0x1 ;  /* 0x000000061e0a7291 */ /* 0x000fe2000f8e08ff */
[----:B-----5:R-:W-:Y:S01]  /*0250*/  LOP3.LUT R32, R2, 0x7, RZ, 0xc0, !PT ;  /* 0x0000000702207812 */ /* 0x020fe200078ec0ff */
[----:B------:R-:W-:Y:S01]  /*0260*/  UIADD3 UR9, UPT, UPT, UR6, UR30, URZ ;  /* 0x0000001e06097290 */ /* 0x000fe2000fffe0ff */
[----:B------:R-:W-:Y:S01]  /*0270*/  PRMT R3, R0, 0x9910, RZ ;  /* 0x0000991000037816 */ /* 0x000fe200000000ff */
[----:B------:R-:W-:Y:S01]  /*0280*/  IMAD R0, R5, UR31, R0 ;  /* 0x0000001f05007c24 */ /* 0x000fe2000f8e0200 */
[----:B------:R-:W-:Y:S01]  /*0290*/  LOP3.LUT R35, R2, 0x7ffffff8, RZ, 0xc0, !PT ;  /* 0x7ffffff802237812 */ /* 0x000fe200078ec0ff */
[----:B------:R-:W-:Y:S01]  /*02a0*/  UMOV UR4, URZ ;  /* 0x000000ff00047c82 */ /* 0x000fe20008000000 */
[----:B------:R-:W-:Y:S01]  /*02b0*/  UMOV UR8, UR6 ;  /* 0x0000000600087c82 */ /* 0x000fe20008000000 */
[----:B------:R-:W-:Y:S01]  /*02c0*/  IMAD R3, R3, 0xf, RZ ;  /* 0x0000000f03037824 */ /* 0x000fe200078e02ff */
[----:B------:R-:W-:-:S02]  /*02d0*/  IADD3 R30, PT, PT, R0, 0x20, RZ ;  /* 0x00000020001e7810 */ /* 0x000fc40007ffe0ff */
[----:B------:R-:W-:Y:S02]  /*02e0*/  SHF.R.S32.HI R34, RZ, 0x1f, R0 ;  /* 0x0000001fff227819 */ /* 0x000fe40000011400 */
[----:B------:R-:W-:Y:S02]  /*02f0*/  IADD3 R3, PT, PT, RZ, -R3, RZ ;  /* 0x80000003ff037210 */ /* 0x000fe40007ffe0ff */
[----:B------:R-:W-:Y:S02]  /*0300*/  SHF.R.S32.HI R33, RZ, 0x1f, R30 ;  /* 0x0000001fff217819 */ /* 0x000fe4000001141e */
[----:B------:R-:W-:-:S04]  /*0310*/  PRMT R3, R3, 0x7710, RZ ;  /* 0x0000771003037816 */ /* 0x000fc800000000ff */
[----:B------:R-:W-:-:S04]  /*0320*/  IADD3 R3, PT, PT, R3, R4, RZ ;  /* 0x0000000403037210 */ /* 0x000fc80007ffe0ff */
[----:B------:R-:W-:-:S04]  /*0330*/  SHF.L.U32 R3, R3, 0x1, RZ ;  /* 0x0000000103037819 */ /* 0x000fc800000006ff */
[----:B------:R-:W-:-:S07]  /*0340*/  LOP3.LUT R31, R3, 0xffff, RZ, 0xc0, !PT ;  /* 0x0000ffff031f7812 */ /* 0x000fce00078ec0ff */
.L_x_1951:
[----:B0-----:R-:W0:Y:S01]  /*0350*/  LDCU UR5, c[0x0][0x3f8] ;  /* 0x00007f00ff0577ac */ /* 0x001e220008000800 */
[----:B------:R-:W-:Y:S02]  /*0360*/  IABS R8, UR8 ;  /* 0x0000000800087c13 */ /* 0x000fe40008000000 */
[----:B------:R-:W-:Y:S02]  /*0370*/  CS2R R28, SRZ ;  /* 0x00000000001c7805 */ /* 0x000fe4000001ff00 */
[----:B-----5:R-:W-:Y:S01]  /*0380*/  IADD3 R15, PT, PT, R0, 0x40, RZ ;  /* 0x00000040000f7810 */ /* 0x020fe20007ffe0ff */
[----:B-1----:R-:W1:Y:S01]  /*0390*/  LDCU.64 UR20, c[0x0][0x3e8] ;  /* 0x00007d00ff1477ac */ /* 0x002e620008000a00 */
[----:B------:R-:W-:Y:S02]  /*03a0*/  R2UR UR17, R8 ;  /* 0x00000000081172ca */ /* 0x000fe400000e0000 */
[----:B------:R-:W-:Y:S01]  /*03b0*/  SHF.R.S32.HI R9, RZ, 0x1f, R15 ;  /* 0x0000001fff097819 */ /* 0x000fe2000001140f */
[----:B--2---:R-:W2:Y:S01]  /*03c0*/  LDCU.64 UR22, c[0x0][0x3f0] ;  /* 0x00007e00ff1677ac */ /* 0x004ea20008000a00 */
[----:B---3--:R-:W-:-:S04]  /*03d0*/  IADD3 R21, PT, PT, R0, 0x60, RZ ;  /* 0x0000006000157810 */ /* 0x008fc80007ffe0ff */
[----:B------:R-:W-:Y:S02]  /*03e0*/  SHF.R.S32.HI R19, RZ, 0x1f, R21 ;  /* 0x0000001fff137819 */ /* 0x000fe40000011415 */
[----:B0---4-:R-:W-:Y:S01]  /*03f0*/  MOV R3, UR5 ;  /* 0x0000000500037c02 */ /* 0x011fe20008000f00 */
[----:B------:R-:W-:-:S03]  /*0400*/  UISETP.NE.AND UP1, UPT, UR5, URZ, UPT ;  /* 0x000000ff0500728c */ /* 0x000fc6000bf25270 */
[----:B------:R-:W-:Y:S02]  /*0410*/  IABS R6, R3 ;  /* 0x0000000300067213 */ /* 0x000fe40000000000 */
[----:B-1----:R-:W-:Y:S02]  /*0420*/  ISETP.GE.U32.AND P5, PT, R15, UR20, PT ;  /* 0x000000140f007c0c */ /* 0x002fe4000bfa6070 */
[----:B------:R-:W0:Y:S01]  /*0430*/  I2F.RP R3, R6 ;  /* 0x0000000600037306 */ /* 0x000e220000209400 */
[----:B------:R-:W-:Y:S02]  /*0440*/  ISETP.GE.U32.AND P6, PT, R0, UR20, PT ;  /* 0x0000001400007c0c */ /* 0x000fe4000bfc6070 */
[----:B------:R-:W-:-:S05]  /*0450*/  ISETP.GE.AND.EX P5, PT, R9, UR21, PT, P5 ;  /* 0x0000001509007c0c */ /* 0x000fca000bfa6350 */
[----:B0-----:R-:W0:Y:S08]  /*0460*/  MUFU.RCP R3, R3 ;  /* 0x0000000300037308 */ /* 0x001e300000001000 */
[----:B------:R-:W1:Y:S08]  /*0470*/  @!P5 LDC.64 R12, c[0x0][0x3e0] ;  /* 0x0000f800ff0cdb82 */ /* 0x000e700000000a00 */
[----:B------:R-:W3:Y:S01]  /*0480*/  @!P5 LDC.64 R10, c[0x0][0x390] ;  /* 0x0000e400ff0adb82 */ /* 0x000ee20000000a00 */
[----:B0-----:R-:W-:-:S04]  /*0490*/  VIADD R4, R3, 0xffffffe ;  /* 0x0ffffffe03047836 */ /* 0x001fc80000000000 */
[----:B------:R0:W4:Y:S02]  /*04a0*/  F2I.FTZ.U32.TRUNC.NTZ R5, R4 ;  /* 0x0000000400057305 */ /* 0x000124000021f000 */
[----:B0-----:R-:W-:Y:S01]  /*04b0*/  HFMA2 R4, -RZ, RZ, 0, 0 ;  /* 0x00000000ff047431 */ /* 0x001fe200000001ff */
[----:B----4-:R-:W-:Y:S02]  /*04c0*/  R2UR UR19, R5 ;  /* 0x00000000051372ca */ /* 0x010fe400000e0000 */
[----:B------:R-:W-:Y:S02]  /*04d0*/  IADD3 R7, PT, PT, RZ, -R5, RZ ;  /* 0x80000005ff077210 */ /* 0x000fe40007ffe0ff */
[----:B------:R-:W-:Y:S01]  /*04e0*/  R2UR UR18, R4 ;  /* 0x00000000041272ca */ /* 0x000fe200000e0000 */
[----:B-1----:R-:W-:Y:S02]  /*04f0*/  @!P5 IMAD R4, R9, R12, RZ ;  /* 0x0000000c0904d224 */ /* 0x002fe400078e02ff */
[----:B------:R-:W-:-:S02]  /*0500*/  IMAD R7, R7, R6, RZ ;  /* 0x0000000607077224 */ /* 0x000fc400078e02ff */
[----:B------:R-:W-:-:S08]  /*0510*/  @!P5 IMAD R23, R15, R13, R4 ;  /* 0x0000000d0f17d224 */ /* 0x000fd000078e0204 */
[----:B------:R-:W-:Y:S01]  /*0520*/  IMAD.HI.U32 R7, R5, R7, UR18 ;  /* 0x0000001205077e27 */ /* 0x000fe2000f8e0007 */
[----:B------:R-:W-:-:S04]  /*0530*/  IADD3 R5, PT, PT, R0, 0x80, RZ ;  /* 0x0000008000057810 */ /* 0x000fc80007ffe0ff */
[----:B------:R-:W-:Y:S02]  /*0540*/  R2UR UR18, R7 ;  /* 0x00000000071272ca */ /* 0x000fe400000e0000 */
[----:B------:R-:W-:-:S11]  /*0550*/  SHF.R.S32.HI R20, RZ, 0x1f, R5 ;  /* 0x0000001fff147819 */ /* 0x000fd60000011405 */
[----:B------:R-:W-:-:S06]  /*0560*/  UIMAD.WIDE.U32 UR18, UR18, UR17, URZ ;  /* 0x00000011121272a5 */ /* 0x000fcc000f8e00ff */
[----:B------:R-:W-:-:S05]  /*0570*/  IADD3 R3, PT, PT, RZ, -UR19, RZ ;  /* 0x80000013ff037c10 */ /* 0x000fca000fffe0ff */
[----:B------:R-:W-:Y:S01]  /*0580*/  IMAD R3, R6, R3, UR17 ;  /* 0x0000001106037e24 */ /* 0x000fe2000f8e0203 */
[----:B------:R-:W-:-:S04]  /*0590*/  ULOP3.LUT UR17, UR8, UR5, URZ, 0x3c, !UPT ;  /* 0x0000000508117292 */ /* 0x000fc8000f8e3cff */
[----:B------:R-:W-:-:S13]  /*05a0*/  ISETP.GT.U32.AND P1, PT, R6, R3, PT ;  /* 0x000000030600720c */ /* 0x000fda0003f24070 */
[----:B------:R-:W-:Y:S01]  /*05b0*/  VOTEU.ANY UP3, P1 ;  /* 0x0000000000ff7886 */ /* 0x000fe20000860100 */
[----:B------:R-:W-:-:S04]  /*05c0*/  PLOP3.LUT P1, PT, PT, PT, UP3, 0x80, 0x8 ;  /* 0x000000000008781c */ /* 0x000fc80003f2f038 */
[----:B------:R-:W-:Y:S02]  /*05d0*/  @!UP3 UIADD3 UR19, UPT, UPT, UR19, 0x1, URZ ;  /* 0x000000011313b890 */ /* 0x000fe4000fffe0ff */
[----:B------:R-:W-:-:S07]  /*05e0*/  UISETP.GE.AND UP3, UPT, UR17, URZ, UPT ;  /* 0x000000ff1100728c */ /* 0x000fce000bf66270 */
[----:B------:R-:W-:-:S04]  /*05f0*/  @!P1 IADD3 R3, PT, PT, R3, -R6, RZ ;  /* 0x8000000603039210 */ /* 0x000fc80007ffe0ff */
[----:B------:R-:W-:-:S13]  /*0600*/  ISETP.GE.U32.AND P1, PT, R3, R6, PT ;  /* 0x000000060300720c */ /* 0x000fda0003f26070 */
[----:B------:R-:W-:Y:S01]  /*0610*/  VOTEU.ANY UP2, P1 ;  /* 0x0000000000ff7886 */ /* 0x000fe20000840100 */
[----:B------:R-:W-:-:S04]  /*0620*/  ISETP.GE.U32.AND P1, PT, R21, UR20, PT ;  /* 0x0000001415007c0c */ /* 0x000fc8000bf26070 */
[----:B------:R-:W-:Y:S01]  /*0630*/  @UP2 UIADD3 UR19, UPT, UPT, UR19, 0x1, URZ ;  /* 0x0000000113132890 */ /* 0x000fe2000fffe0ff */
[----:B------:R-:W-:-:S03]  /*0640*/  ISETP.GE.AND.EX P1, PT, R19, UR21, PT, P1 ;  /* 0x0000001513007c0c */ /* 0x000fc6000bf26310 */
[----:B------:R-:W-:Y:S02]  /*0650*/  @!UP3 UIADD3 UR19, UPT, UPT, -UR19, URZ, URZ ;  /* 0x000000ff1313b290 */ /* 0x000fe4000fffe1ff */
[----:B------:R-:W-:-:S04]  /*0660*/  @!UP1 ULOP3.LUT UR19, URZ, UR5, URZ, 0x33, !UPT ;  /* 0x00000005ff139292 */ /* 0x000fc8000f8e33ff */
[----:B------:R-:W-:-:S04]  /*0670*/  UIADD3 UR17, UPT, UPT, -UR19, URZ, URZ ;  /* 0x000000ff13117290 */ /* 0x000fc8000fffe1ff */
[----:B------:R-:W-:Y:S01]  /*0680*/  UIMAD UR17, UR5, UR17, UR8 ;  /* 0x00000011051172a4 */ /* 0x000fe2000f8e0208 */
[----:B------:R-:W0:Y:S01]  /*0690*/  @!P1 LDC.64 R16, c[0x0][0x3e0] ;  /* 0x0000f800ff109b82 */ /* 0x000e220000000a00 */
[----:B------:R-:W-:Y:S02]  /*06a0*/  USHF.R.S32.HI UR5, URZ, 0x1f, UR19 ;  /* 0x0000001fff057899 */ /* 0x000fe40008011413 */
[----:B------:R-:W-:Y:S02]  /*06b0*/  UIMAD UR17, UR17, 0x1e, URZ ;  /* 0x0000001e111178a4 */ /* 0x000fe4000f8e02ff */
[----:B--2---:R-:W-:-:S04]  /*06c0*/  UIMAD UR5, UR5, UR22, URZ ;  /* 0x00000016050572a4 */ /* 0x004fc8000f8e02ff */
[----:B------:R-:W-:Y:S01]  /*06d0*/  IMAD.U32 R3, RZ, RZ, UR17 ;  /* 0x00000011ff037e24 */ /* 0x000fe2000f8e00ff */
[----:B------:R-:W-:Y:S01]  /*06e0*/  IADD3 R6, P2, PT, R31, UR17, RZ ;  /* 0x000000111f067c10 */ /* 0x000fe2000ff5e0ff */
[----:B------:R-:W-:-:S03]  /*06f0*/  UIMAD UR5, UR19, UR23, UR5 ;  /* 0x00000017130572a4 */ /* 0x000fc6000f8e0205 */
[----:B------:R-:W-:Y:S02]  /*0700*/  LEA.HI.X.SX32 R7, R3, RZ, 0x1, P2 ;  /* 0x000000ff03077211 */ /* 0x000fe400010f0eff */
[----:B------:R-:W-:Y:S02]  /*0710*/  MOV R3, UR22 ;  /* 0x0000001600037c02 */ /* 0x000fe40008000f00 */
[----:B------:R-:W-:-:S03]  /*0720*/  ISETP.GE.U32.AND P2, PT, R5, UR20, PT ;  /* 0x0000001405007c0c */ /* 0x000fc6000bf46070 */
[----:B------:R-:W-:Y:S01]  /*0730*/  IMAD.WIDE.U32 R6, R3, UR19, R6 ;  /* 0x0000001303067c25 */ /* 0x000fe2000f8e0006 */
[----:B------:R-:W-:Y:S02]  /*0740*/  IADD3 R3, PT, PT, R0, 0xa0, RZ ;  /* 0x000000a000037810 */ /* 0x000fe40007ffe0ff */
[----:B------:R-:W-:Y:S01]  /*0750*/  ISETP.GE.AND.EX P2, PT, R20, UR21, PT, P2 ;  /* 0x0000001514007c0c */ /* 0x000fe2000bf46320 */
[----:B0-----:R-:W-:Y:S01]  /*0760*/  @!P1 IMAD R18, R19, R16, RZ ;  /* 0x0000001013129224 */ /* 0x001fe200078e02ff */
[----:B------:R-:W-:Y:S01]  /*0770*/  IADD3 R9, PT, PT, R7, UR5, RZ ;  /* 0x0000000507097c10 */ /* 0x000fe2000fffe0ff */
[----:B------:R-:W-:Y:S01]  /*0780*/  @!P1 IMAD.MOV.U32 R22, RZ, RZ, R6 ;  /* 0x000000ffff169224 */ /* 0x000fe200078e0006 */
[----:B------:R-:W-:Y:S01]  /*0790*/  @!P5 MOV R8, R6 ;  /* 0x000000060008d202 */ /* 0x000fe20000000f00 */
[----:B------:R-:W-:Y:S01]  /*07a0*/  @!P1 IMAD R25, R21, R17, R18 ;  /* 0x0000001115199224 */ /* 0x000fe200078e0212 */
[----:B------:R-:W-:Y:S02]  /*07b0*/  ISETP.GE.U32.AND P3, PT, R3, UR20, PT ;  /* 0x0000001403007c0c */ /* 0x000fe4000bf66070 */
[----:B------:R-:W-:Y:S01]  /*07c0*/  SHF.R.S32.HI R4, RZ, 0x1f, R3 ;  /* 0x0000001fff047819 */ /* 0x000fe20000011403 */
[----:B------:R-:W-:-:S02]  /*07d0*/  @!P5 IMAD.WIDE.U32 R12, R15, R12, R8 ;  /* 0x0000000c0f0cd225 */ /* 0x000fc400078e0008 */
[----:B------:R-:W0:Y:S01]  /*07e0*/  @!P1 LDC.64 R14, c[0x0][0x390] ;  /* 0x0000e400ff0e9b82 */ /* 0x000e220000000a00 */
[----:B------:R-:W-:Y:S02]  /*07f0*/  ISETP.GE.AND.EX P3, PT, R4, UR21, PT, P3 ;  /* 0x0000001504007c0c */ /* 0x000fe4000bf66330 */
[----:B------:R-:W-:Y:S02]  /*0800*/  @!P5 IADD3 R13, PT, PT, R13, R23, RZ ;  /* 0x000000170d0dd210 */ /* 0x000fe40007ffe0ff */
[C---:B---3--:R-:W-:Y:S02]  /*0810*/  @!P5 LEA R10, P4, R12.reuse, R10, 0x1 ;  /* 0x0000000a0c0ad211 */ /* 0x048fe400078808ff */
[----:B------:R-:W-:Y:S02]  /*0820*/  @!P1 MOV R23, R9 ;  /* 0x0000000900179202 */ /* 0x000fe40000000f00 */
[----:B------:R-:W-:Y:S02]  /*0830*/  @!P5 LEA.HI.X R11, R12, R11, R13, 0x1, P4 ;  /* 0x0000000b0c0bd211 */ /* 0x000fe400020f0c0d */
[----:B------:R-:W1:Y:S01]  /*0840*/  @!P2 LDC.64 R12, c[0x0][0x3e0] ;  /* 0x0000f800ff0cab82 */ /* 0x000e620000000a00 */
[----:B------:R-:W-:Y:S01]  /*0850*/  ISETP.GE.U32.AND P4, PT, R30, UR20, PT ;  /* 0x000000141e007c0c */ /* 0x000fe2000bf86070 */
[----:B------:R-:W-:Y:S01]  /*0860*/  @!P1 IMAD.WIDE.U32 R16, R21, R16, R22 ;  /* 0x0000001015109225 */ /* 0x000fe200078e0016 */
[----:B------:R2:W3:Y:S02]  /*0870*/  @!P5 LDG.E R29, desc[UR24][R10.64] ;  /* 0x000000180a1dd981 */ /* 0x0004e4000c1e1900 */
[----:B------:R-:W-:-:S03]  /*0880*/  ISETP.GE.AND.EX P4, PT, R33, UR21, PT, P4 ;  /* 0x0000001521007c0c */ /* 0x000fc6000bf86340 */
[----:B------:R-:W4:Y:S01]  /*0890*/  @!P3 LDC.64 R18, c[0x0][0x3e0] ;  /* 0x0000f800ff12bb82 */ /* 0x000f220000000a00 */
[----:B------:R-:W-:Y:S02]  /*08a0*/  ISETP.GE.AND.EX P5, PT, R34, UR21, PT, P6 ;  /* 0x0000001522007c0c */ /* 0x000fe4000bfa6360 */
[----:B------:R-:W-:Y:S02]  /*08b0*/  @!P1 IADD3 R17, PT, PT, R17, R25, RZ ;  /* 0x0000001911119210 */ /* 0x000fe40007ffe0ff */
[----:B0-----:R-:W-:-:S03]  /*08c0*/  @!P1 LEA R14, P6, R16, R14, 0x1 ;  /* 0x0000000e100e9211 */ /* 0x001fc600078c08ff */
[----:B--2---:R-:W0:Y:S01]  /*08d0*/  @!P2 LDC.64 R10, c[0x0][0x390] ;  /* 0x0000e400ff0aab82 */ /* 0x004e220000000a00 */
[----:B------:R-:W-:Y:S02]  /*08e0*/  @!P1 LEA.HI.X R15, R16, R15, R17, 0x1, P6 ;  /* 0x0000000f100f9211 */ /* 0x000fe400030f0c11 */
[----:B------:R-:W-:-:S03]  /*08f0*/  @!P2 MOV R21, R9 ;  /* 0x000000090015a202 */ /* 0x000fc60000000f00 */
[----:B------:R2:W5:Y:S02]  /*0900*/  @!P1 LDG.E R28, desc[UR24][R14.64] ;  /* 0x000000180e1c9981 */ /* 0x000564000c1e1900 */
[----:B------:R-:W0:Y:S01]  /*0910*/  @!P3 LDC.64 R16, c[0x0][0x390] ;  /* 0x0000e400ff10bb82 */ /* 0x000e220000000a00 */
[----:B-1----:R-:W-:Y:S01]  /*0920*/  @!P2 IMAD R24, R20, R12, RZ ;  /* 0x0000000c1418a224 */ /* 0x002fe200078e02ff */
[----:B------:R-:W-:-:S06]  /*0930*/  @!P2 MOV R20, R6 ;  /* 0x000000060014a202 */ /* 0x000fcc0000000f00 */
[----:B------:R-:W1:Y:S01]  /*0940*/  @!P4 LDC.64 R22, c[0x0][0x3e0] ;  /* 0x0000f800ff16cb82 */ /* 0x000e620000000a00 */
[----:B----4-:R-:W-:Y:S02]  /*0950*/  @!P3 IMAD R4, R4, R18, RZ ;  /* 0x000000120404b224 */ /* 0x010fe400078e02ff */
[C---:B------:R-:W-:Y:S02]  /*0960*/  @!P2 IMAD R24, R5.reuse, R13, R24 ;  /* 0x0000000d0518a224 */ /* 0x040fe400078e0218 */
[----:B------:R-:W-:Y:S01]  /*0970*/  @!P2 IMAD.WIDE.U32 R12, R5, R12, R20 ;  /* 0x0000000c050ca225 */ /* 0x000fe200078e0014 */
[----:B------:R-:W-:Y:S02]  /*0980*/  @!P3 MOV R5, R9 ;  /* 0x000000090005b202 */ /* 0x000fe40000000f00 */
[----:B--2---:R-:W2:Y:S01]  /*0990*/  @!P5 LDC.64 R14, c[0x0][0x3e0] ;  /* 0x0000f800ff0edb82 */ /* 0x004ea20000000a00 */
[----:B------:R-:W-:Y:S01]  /*09a0*/  @!P3 IMAD R20, R3, R19, R4 ;  /* 0x000000130314b224 */ /* 0x000fe200078e0204 */
[----:B------:R-:W-:Y:S01]  /*09b0*/  @!P3 MOV R4, R6 ;  /* 0x000000060004b202 */ /* 0x000fe20000000f00 */
[----:B------:R-:W-:Y:S01]  /*09c0*/  @!P2 IMAD.IADD R24, R13, 0x1, R24 ;  /* 0x000000010d18a824 */ /* 0x000fe200078e0218 */
[----:B0-----:R-:W-:-:S03]  /*09d0*/  @!P2 LEA R10, P1, R12, R10, 0x1 ;  /* 0x0000000a0c0aa211 */ /* 0x001fc600078208ff */
[----:B------:R-:W-:Y:S02]  /*09e0*/  @!P3 IMAD.WIDE.U32 R18, R3, R18, R4 ;  /* 0x000000120312b225 */ /* 0x000fe400078e0004 */
[----:B------:R-:W0:Y:S01]  /*09f0*/  @!P4 LDC.64 R4, c[0x0][0x390] ;  /* 0x0000e400ff04cb82 */ /* 0x000e220000000a00 */
[----:B------:R-:W-:Y:S02]  /*0a00*/  @!P2 LEA.HI.X R11, R12, R11, R24, 0x1, P1 ;  /* 0x0000000b0c0ba211 */ /* 0x000fe400008f0c18 */
[----:B------:R-:W-:Y:S02]  /*0a10*/  @!P3 IADD3 R20, PT, PT, R19, R20, RZ ;  /* 0x000000141314b210 */ /* 0x000fe40007ffe0ff */
[----:B------:R-:W-:-:S03]  /*0a20*/  @!P3 LEA R16, P1, R18, R16, 0x1 ;  /* 0x000000101210b211 */ /* 0x000fc600078208ff */
[----:B------:R-:W4:Y:S01]  /*0a30*/  @!P5 LDC.64 R12, c[0x0][0x390] ;  /* 0x0000e400ff0cdb82 */ /* 0x000f220000000a00 */
[----:B------:R-:W-:Y:S01]  /*0a40*/  @!P3 LEA.HI.X R17, R18, R17, R20, 0x1, P1 ;  /* 0x000000111211b211 */ /* 0x000fe200008f0c14 */
[----:B-1----:R-:W-:Y:S01]  /*0a50*/  @!P4 IMAD R3, R33, R22, RZ ;  /* 0x000000162103c224 */ /* 0x002fe200078e02ff */
[----:B------:R-:W-:Y:S02]  /*0a60*/  @!P4 MOV R20, R6 ;  /* 0x000000060014c202 */ /* 0x000fe40000000f00 */
[----:B------:R-:W-:Y:S02]  /*0a70*/  @!P4 MOV R21, R9 ;  /* 0x000000090015c202 */ /* 0x000fe40000000f00 */
[----:B------:R-:W-:Y:S01]  /*0a80*/  IADD3 R19, PT, PT, R0, 0xc0, RZ ;  /* 0x000000c000137810 */ /* 0x000fe20007ffe0ff */
[C---:B------:R-:W-:Y:S02]  /*0a90*/  @!P4 IMAD R3, R30.reuse, R23, R3 ;  /* 0x000000171e03c224 */ /* 0x040fe400078e0203 */
[----:B------:R-:W-:Y:S01]  /*0aa0*/  @!P4 IMAD.WIDE.U32 R22, R30, R22, R20 ;  /* 0x000000161e16c225 */ /* 0x000fe200078e0014 */
[----:B------:R-:W-:-:S02]  /*0ab0*/  ISETP.GE.U32.AND P1, PT, R19, UR20, PT ;  /* 0x0000001413007c0c */ /* 0x000fc4000bf26070 */
[----:B------:R-:W-:Y:S01]  /*0ac0*/  SHF.R.S32.HI R20, RZ, 0x1f, R19 ;  /* 0x0000001fff147819 */ /* 0x000fe20000011413 */
[----:B--2---:R-:W-:Y:S01]  /*0ad0*/  @!P5 IMAD R18, R34, R14, RZ ;  /* 0x0000000e2212d224 */ /* 0x004fe200078e02ff */
[----:B------:R-:W-:Y:S02]  /*0ae0*/  @!P5 MOV R24, R6 ;  /* 0x000000060018d202 */ /* 0x000fe40000000f00 */
[----:B------:R-:W-:Y:S02]  /*0af0*/  @!P5 MOV R25, R9 ;  /* 0x000000090019d202 */ /* 0x000fe40000000f00 */
[----:B------:R-:W-:Y:S01]  /*0b00*/  ISETP.GE.AND.EX P1, PT, R20, UR21, PT, P1 ;  /* 0x0000001514007c0c */ /* 0x000fe2000bf26310 */
[----:B------:R-:W-:Y:S01]  /*0b10*/  @!P5 IMAD R21, R0, R15, R18 ;  /* 0x0000000f0015d224 */ /* 0x000fe200078e0212 */
[----:B0-----:R-:W-:Y:S01]  /*0b20*/  @!P4 LEA R4, P6, R22, R4, 0x1 ;  /* 0x000000041604c211 */ /* 0x001fe200078c08ff */
[----:B------:R-:W-:Y:S02]  /*0b30*/  @!P4 IMAD.IADD R3, R23, 0x1, R3 ;  /* 0x000000011703c824 */ /* 0x000fe400078e0203 */
[----:B------:R-:W-:-:S03]  /*0b40*/  @!P5 IMAD.WIDE.U32 R14, R0, R14, R24 ;  /* 0x0000000e000ed225 */ /* 0x000fc600078e0018 */
[----:B------:R-:W-:Y:S02]  /*0b50*/  @!P4 LEA.HI.X R5, R22, R5, R3, 0x1, P6 ;  /* 0x000000051605c211 */ /* 0x000fe400030f0c03 */
[----:B------:R-:W-:Y:S02]  /*0b60*/  @!P5 IADD3 R21, PT, PT, R15, R21, RZ ;  /* 0x000000150f15d210 */ /* 0x000fe40007ffe0ff */
[----:B----4-:R-:W-:Y:S01]  /*0b70*/  @!P5 LEA R12, P6, R14, R12, 0x1 ;  /* 0x0000000c0e0cd211 */ /* 0x010fe200078c08ff */
[----:B------:R-:W-:Y:S01]  /*0b80*/  HFMA2 R24, -RZ, RZ, 0, 0 ;  /* 0x00000000ff187431 */ /* 0x000fe200000001ff */
[----:B------:R-:W-:Y:S02]  /*0b90*/  IADD3 R3, PT, PT, R0, 0xe0, RZ ;  /* 0x000000e000037810 */ /* 0x000fe40007ffe0ff */
[----:B------:R-:W-:Y:S02]  /*0ba0*/  @!P5 LEA.HI.X R13, R14, R13, R21, 0x1, P6 ;  /* 0x0000000d0e0dd211 */ /* 0x000fe400030f0c15 */
[----:B------:R-:W-:Y:S01]  /*0bb0*/  CS2R R26, SRZ ;  /* 0x00000000001a7805 */ /* 0x000fe2000001ff00 */
[----:B------:R-:W0:Y:S01]  /*0bc0*/  @!P1 LDC.64 R14, c[0x0][0x3e0] ;  /* 0x0000f800ff0e9b82 */ /* 0x000e220000000a00 */
[----:B------:R-:W-:-:S02]  /*0bd0*/  ISETP.GE.U32.AND P6, PT, R3, UR20, PT ;  /* 0x0000001403007c0c */ /* 0x000fc4000bfc6070 */
[----:B------:R-:W-:Y:S01]  /*0be0*/  SHF.R.S32.HI R18, RZ, 0x1f, R3 ;  /* 0x0000001fff127819 */ /* 0x000fe20000011403 */
[----:B------:R1:W2:Y:S04]  /*0bf0*/  @!P5 LDG.E R24, desc[UR24][R12.64] ;  /* 0x000000180c18d981 */ /* 0x0002a8000c1e1900 */
[----:B------:R4:W2:Y:S01]  /*0c00*/  @!P4 LDG.E R27, desc[UR24][R4.64] ;  /* 0x00000018041bc981 */ /* 0x0008a2000c1e1900 */
[----:B------:R-:W-:-:S03]  /*0c10*/  ISETP.GE.AND.EX P4, PT, R18, UR21, PT, P6 ;  /* 0x0000001512007c0c */ /* 0x000fc6000bf86360 */
[----:B------:R0:W2:Y:S01]  /*0c20*/  @!P2 LDG.E R26, desc[UR24][R10.64] ;  /* 0x000000180a1aa981 */ /* 0x0000a2000c1e1900 */
[----:B-1----:R-:W1:Y:S09]  /*0c30*/  @!P1 LDC.64 R12, c[0x0][0x390] ;  /* 0x0000e400ff0c9b82 */ /* 0x002e720000000a00 */
[----:B----4-:R-:W4:Y:S01]  /*0c40*/  @!P4 LDC.64 R4, c[0x0][0x3e0] ;  /* 0x0000f800ff04cb82 */ /* 0x010f220000000a00 */
[----:B0-----:R-:W-:Y:S01]  /*0c50*/  @!P1 IMAD R20, R20, R14, RZ ;  /* 0x0000000e14149224 */ /* 0x001fe200078e02ff */
[----:B------:R-:W-:-:S02]  /*0c60*/  @!P1 MOV R10, R6 ;  /* 0x00000006000a9202 */ /* 0x000fc40000000f00 */
[----:B------:R-:W-:Y:S01]  /*0c70*/  @!P1 MOV R11, R9 ;  /* 0x00000009000b9202 */ /* 0x000fe20000000f00 */
[C---:B------:R-:W-:Y:S02]  /*0c80*/  @!P1 IMAD R23, R19.reuse, R15, R20 ;  /* 0x0000000f13179224 */ /* 0x040fe400078e0214 */
[----:B------:R-:W-:-:S03]  /*0c90*/  @!P1 IMAD.WIDE.U32 R14, R19, R14, R10 ;  /* 0x0000000e130e9225 */ /* 0x000fc600078e000a */
[----:B------:R-:W0:Y:S01]  /*0ca0*/  @!P4 LDC.64 R10, c[0x0][0x390] ;  /* 0x0000e400ff0acb82 */ /* 0x000e220000000a00 */
[----:B------:R-:W-:Y:S02]  /*0cb0*/  CS2R R20, SRZ ;  /* 0x0000000000147805 */ /* 0x000fe4000001ff00 */
[----:B------:R-:W-:Y:S02]  /*0cc0*/  @!P1 IADD3 R15, PT, PT, R15, R23, RZ ;  /* 0x000000170f0f9210 */ /* 0x000fe40007ffe0ff */
[C---:B-1----:R-:W-:Y:S02]  /*0cd0*/  @!P1 LEA R12, P2, R14.reuse, R12, 0x1 ;  /* 0x0000000c0e0c9211 */ /* 0x042fe400078408ff */
[----:B------:R-:W2:Y:S02]  /*0ce0*/  @!P3 LDG.E R21, desc[UR24][R16.64] ;  /* 0x000000181015b981 */ /* 0x000ea4000c1e1900 */
[----:B------:R-:W-:-:S05]  /*0cf0*/  @!P1 LEA.HI.X R13, R14, R13, R15, 0x1, P2 ;  /* 0x0000000d0e0d9211 */ /* 0x000fca00010f0c0f */
[----:B------:R1:W2:Y:S01]  /*0d00*/  @!P1 LDG.E R20, desc[UR24][R12.64] ;  /* 0x000000180c149981 */ /* 0x0002a2000c1e1900 */
[----:B----4-:R-:W-:-:S04]  /*0d10*/  @!P4 IMAD R18, R18, R4, RZ ;  /* 0x000000041212c224 */ /* 0x010fc800078e02ff */
[----:B------:R-:W-:Y:S01]  /*0d20*/  @!P4 IMAD R5, R3, R5, R18 ;  /* 0x000000050305c224 */ /* 0x000fe200078e0212 */
[----:B-1----:R-:W-:Y:S01]  /*0d30*/  @!P4 MOV R13, R9 ;  /* 0x00000009000dc202 */ /* 0x002fe20000000f00 */
[----:B------:R-:W-:-:S04]  /*0d40*/  @!P4 IMAD.MOV.U32 R12, RZ, RZ, R6 ;  /* 0x000000ffff0cc224 */ /* 0x000fc800078e0006 */
[----:B------:R-:W-:-:S04]  /*0d50*/  @!P4 IMAD.WIDE.U32 R12, R3, R4, R12 ;  /* 0x00000004030cc225 */ /* 0x000fc800078e000c */
[----:B------:R-:W-:Y:S01]  /*0d60*/  HFMA2 R19, -RZ, RZ, 0, 0 ;  /* 0x00000000ff137431 */ /* 0x000fe200000001ff */
[----:B------:R-:W-:Y:S02]  /*0d70*/  @!P4 IADD3 R3, PT, PT, R13, R5, RZ ;  /* 0x000000050d03c210 */ /* 0x000fe40007ffe0ff */
[----:B0-----:R-:W-:-:S04]  /*0d80*/  @!P4 LEA R10, P1, R12, R10, 0x1 ;  /* 0x0000000a0c0ac211 */ /* 0x001fc800078208ff */
[----:B------:R-:W-:-:S05]  /*0d90*/  @!P4 LEA.HI.X R11, R12, R11, R3, 0x1, P1 ;  /* 0x0000000b0c0bc211 */ /* 0x000fca00008f0c03 */
[----:B------:R0:W4:Y:S01]  /*0da0*/  @!P4 LDG.E R19, desc[UR24][R10.64] ;  /* 0x000000180a13c981 */ /* 0x000122000c1e1900 */
[----:B------:R-:W-:Y:S02]  /*0db0*/  ISETP.GT.AND P1, PT, R36, 0x1e, PT ;  /* 0x0000001e2400780c */ /* 0x000fe40003f24270 */
[----:B---3--:R-:W-:-:S04]  /*0dc0*/  PRMT R4, R29, 0x7632, R4 ;  /* 0x000076321d047816 */ /* 0x008fc80000000004 */
[----:B------:R-:W-:Y:S02]  /*0dd0*/  SHF.L.U32 R4, R4, 0x10, RZ ;  /* 0x0000001004047819 */ /* 0x000fe400000006ff */
[----:B------:R-:W-:Y:S02]  /*0de0*/  SHF.L.U32 R29, R29, 0x10, RZ ;  /* 0x000000101d1d7819 */ /* 0x000fe400000006ff */
[C---:B-----5:R-:W-:Y:S02]  /*0df0*/  PRMT R13, R28.reuse, 0x7632, R13 ;  /* 0x000076321c0d7816 */ /* 0x060fe4000000000d */
[----:B------:R-:W-:Y:S02]  /*0e00*/  SHF.L.U32 R28, R28, 0x10, RZ ;  /* 0x000000101c1c7819 */ /* 0x000fe400000006ff */
[----:B--2---:R-:W-:Y:S02]  /*0e10*/  PRMT R18, R24, 0x7632, R18 ;  /* 0x0000763218127816 */ /* 0x004fe40000000012 */
[----:B------:R-:W-:-:S02]  /*0e20*/  PRMT R3, R27, 0x7632, R3 ;  /* 0x000076321b037816 */ /* 0x000fc40000000003 */
[----:B------:R-:W-:Y:S02]  /*0e30*/  SHF.L.U32 R18, R18, 0x10, RZ ;  /* 0x0000001012127819 */ /* 0x000fe400000006ff */
[----:B------:R-:W-:Y:S02]  /*0e40*/  SHF.L.U32 R3, R3, 0x10, RZ ;  /* 0x0000001003037819 */ /* 0x000fe400000006ff */
[----:B------:R-:W-:Y:S01]  /*0e50*/  SHF.L.U32 R24, R24, 0x10, RZ ;  /* 0x0000001018187819 */ /* 0x000fe200000006ff */
[----:B------:R-:W-:Y:S01]  /*0e60*/  FMUL.FTZ R5, R18, R18 ;  /* 0x0000001212057220 */ /* 0x000fe20000410000 */
[----:B------:R-:W-:Y:S02]  /*0e70*/  IMAD.U32 R27, R27, 0x10000, RZ ;  /* 0x000100001b1b7824 */ /* 0x000fe400078e00ff */
[----:B------:R-:W-:Y:S01]  /*0e80*/  FMUL.FTZ R12, R3, R3 ;  /* 0x00000003030c7220 */ /* 0x000fe20000410000 */
[----:B------:R-:W-:-:S03]  /*0e90*/  FFMA.FTZ R5, R24, R24, R5 ;  /* 0x0000001818057223 */ /* 0x000fc60000010005 */
[----:B0-----:R-:W-:Y:S01]  /*0ea0*/  FFMA.FTZ R11, R27, R27, R12 ;  /* 0x0000001b1b0b7223 */ /* 0x001fe2000001000c */
[----:B------:R-:W-:Y:S01]  /*0eb0*/  FMUL.FTZ R12, R4, R4 ;  /* 0x00000004040c7220 */ /* 0x000fe20000410000 */
[----:B------:R-:W-:Y:S01]  /*0ec0*/  FADD.FTZ R10, RZ, R5 ;  /* 0x00000005ff0a7221 */ /* 0x000fe20000010000 */
[----:B------:R-:W-:Y:S02]  /*0ed0*/  SHF.L.U32 R5, R13, 0x10, RZ ;  /* 0x000000100d057819 */ /* 0x000fe400000006ff */
[----:B------:R-:W-:Y:S01]  /*0ee0*/  FFMA.FTZ R12, R29, R29, R12 ;  /* 0x0000001d1d0c7223 */ /* 0x000fe2000001000c */
[----:B------:R-:W-:Y:S01]  /*0ef0*/  FADD.FTZ R11, R10, R11 ;  /* 0x0000000b0a0b7221 */ /* 0x000fe20000010000 */
[----:B------:R-:W-:Y:S01]  /*0f00*/  PRMT R10, R26, 0x7632, R10 ;  /* 0x000076321a0a7816 */ /* 0x000fe2000000000a */
[----:B------:R-:W-:Y:S02]  /*0f10*/  FMUL.FTZ R13, R5, R5 ;  /* 0x00000005050d7220 */ /* 0x000fe40000410000 */
[----:B------:R-:W-:Y:S01]  /*0f20*/  FADD.FTZ R11, R11, R12 ;  /* 0x0000000c0b0b7221 */ /* 0x000fe20000010000 */
[----:B------:R-:W-:Y:S01]  /*0f30*/  SHF.L.U32 R10, R10, 0x10, RZ ;  /* 0x000000100a0a7819 */ /* 0x000fe200000006ff */
[----:B------:R-:W-:Y:S01]  /*0f40*/  FFMA.FTZ R12, R28, R28, R13 ;  /* 0x0000001c1c0c7223 */ /* 0x000fe2000001000d */
[----:B------:R-:W-:-:S03]  /*0f50*/  SHF.L.U32 R26, R26, 0x10, RZ ;  /* 0x000000101a1a7819 */ /* 0x000fc600000006ff */
[----:B------:R-:W-:Y:S01]  /*0f60*/  FADD.FTZ R12, R11, R12 ;  /* 0x0000000c0b0c7221 */ /* 0x000fe20000010000 */
[----:B------:R-:W-:Y:S01]  /*0f70*/  FMUL.FTZ R13, R10, R10 ;  /* 0x0000000a0a0d7220 */ /* 0x000fe20000410000 */
[----:B------:R-:W-:-:S03]  /*0f80*/  PRMT R11, R21, 0x7632, R11 ;  /* 0x00007632150b7816 */ /* 0x000fc6000000000b */
[----:B------:R-:W-:Y:S01]  /*0f90*/  FFMA.FTZ R15, R26, R26, R13 ;  /* 0x0000001a1a0f7223 */ /* 0x000fe2000001000d */
[----:B------:R-:W-:Y:S01]  /*0fa0*/  FADD.FTZ R13, R24, R18 ;  /* 0x00000012180d7221 */ /* 0x000fe20000010000 */
[----:B------:R-:W-:Y:S01]  /*0fb0*/  IMAD.U32 R11, R11, 0x10000, RZ ;  /* 0x000100000b0b7824 */ /* 0x000fe200078e00ff */
[----:B------:R-:W-:Y:S01]  /*0fc0*/  SHF.L.U32 R21, R21, 0x10, RZ ;  /* 0x0000001015157819 */ /* 0x000fe200000006ff */
[----:B------:R-:W-:Y:S01]  /*0fd0*/  FADD.FTZ R14, R27, R3 ;  /* 0x000000031b0e7221 */ /* 0x000fe20000010000 */
[----:B------:R-:W-:Y:S01]  /*0fe0*/  FADD.FTZ R13, RZ, R13 ;  /* 0x0000000dff0d7221 */ /* 0x000fe20000010000 */
[----:B------:R-:W-:Y:S01]  /*0ff0*/  FMUL.FTZ R16, R11, R11 ;  /* 0x0000000b0b107220 */ /* 0x000fe20000410000 */
[----:B------:R-:W-:Y:S01]  /*1000*/  PRMT R17, R20, 0x7632, R17 ;  /* 0x0000763214117816 */ /* 0x000fe20000000011 */
[----:B------:R-:W-:Y:S01]  /*1010*/  FADD.FTZ R12, R12, R15 ;  /* 0x0000000f0c0c7221 */ /* 0x000fe20000010000 */
[----:B------:R-:W-:Y:S01]  /*1020*/  FADD.FTZ R13, R13, R14 ;  /* 0x0000000e0d0d7221 */ /* 0x000fe20000010000 */
[----:B------:R-:W-:Y:S01]  /*1030*/  FFMA.FTZ R15, R21, R21, R16 ;  /* 0x00000015150f7223 */ /* 0x000fe20000010010 */
[----:B------:R-:W-:Y:S01]  /*1040*/  FADD.FTZ R14, R29, R4 ;  /* 0x000000041d0e7221 */ /* 0x000fe20000010000 */
[----:B------:R-:W-:-:S02]  /*1050*/  SHF.L.U32 R16, R17, 0x10, RZ ;  /* 0x0000001011107819 */ /* 0x000fc400000006ff */
[----:B------:R-:W-:Y:S01]  /*1060*/  FADD.FTZ R15, R12, R15 ;  /* 0x0000000f0c0f7221 */ /* 0x000fe20000010000 */
[----:B------:R-:W-:Y:S01]  /*1070*/  FADD.FTZ R13, R13, R14 ;  /* 0x0000000e0d0d7221 */ /* 0x000fe20000010000 */
[----:B------:R-:W-:Y:S01]  /*1080*/  SHF.L.U32 R20, R20, 0x10, RZ ;  /* 0x0000001014147819 */ /* 0x000fe200000006ff */
[----:B------:R-:W-:Y:S01]  /*1090*/  FADD.FTZ R12, R28, R5 ;  /* 0x000000051c0c7221 */ /* 0x000fe20000010000 */
[----:B------:R-:W-:Y:S01]  /*10a0*/  FMUL.FTZ R17, R16, R16 ;  /* 0x0000001010117220 */ /* 0x000fe20000410000 */
[----:B------:R-:W-:Y:S02]  /*10b0*/  FADD.FTZ R14, R26, R10 ;  /* 0x0000000a1a0e7221 */ /* 0x000fe40000010000 */
[----:B------:R-:W-:Y:S01]  /*10c0*/  FADD.FTZ R13, R13, R12 ;  /* 0x0000000c0d0d7221 */ /* 0x000fe20000010000 */
[----:B------:R-:W-:-:S03]  /*10d0*/  FFMA.FTZ R22, R20, R20, R17 ;  /* 0x0000001414167223 */ /* 0x000fc60000010011 */
[----:B------:R-:W-:Y:S01]  /*10e0*/  FADD.FTZ R13, R13, R14 ;  /* 0x0000000e0d0d7221 */ /* 0x000fe20000010000 */
[----:B------:R-:W-:Y:S01]  /*10f0*/  FADD.FTZ R14, R21, R11 ;  /* 0x0000000b150e7221 */ /* 0x000fe20000010000 */
[----:B------:R-:W-:Y:S01]  /*1100*/  FADD.FTZ R12, R15, R22 ;  /* 0x000000160f0c7221 */ /* 0x000fe20000010000 */
[----:B----4-:R-:W-:Y:S02]  /*1110*/  PRMT R17, R19, 0x7632, R17 ;  /* 0x0000763213117816 */ /* 0x010fe40000000011 */
[----:B------:R-:W-:Y:S02]  /*1120*/  FADD.FTZ R13, R13, R14 ;  /* 0x0000000e0d0d7221 */ /* 0x000fe40000010000 */
[----:B------:R-:W-:Y:S01]  /*1130*/  SHF.L.U32 R17, R17, 0x10, RZ ;  /* 0x0000001011117819 */ /* 0x000fe200000006ff */
[----:B------:R-:W-:Y:S01]  /*1140*/  FADD.FTZ R14, R20, R16 ;  /* 0x00000010140e7221 */ /* 0x000fe20000010000 */
[----:B------:R-:W-:-:S03]  /*1150*/  SHF.L.U32 R19, R19, 0x10, RZ ;  /* 0x0000001013137819 */ /* 0x000fc600000006ff */
[----:B------:R-:W-:Y:S01]  /*1160*/  FMUL.FTZ R22, R17, R17 ;  /* 0x0000001111167220 */ /* 0x000fe20000410000 */
[----:B------:R-:W-:Y:S01]  /*1170*/  FADD.FTZ R13, R13, R14 ;  /* 0x0000000e0d0d7221 */ /* 0x000fe20000010000 */
[C---:B------:R-:W-:Y:S02]  /*1180*/  FADD.FTZ R14, R19.reuse, R17 ;  /* 0x00000011130e7221 */ /* 0x040fe40000010000 */
[----:B------:R-:W-:Y:S02]  /*1190*/  FFMA.FTZ R15, R19, R19, R22 ;  /* 0x00000013130f7223 */ /* 0x000fe40000010016 */
[----:B------:R-:W-:Y:S02]  /*11a0*/  FADD.FTZ R13, R13, R14 ;  /* 0x0000000e0d0d7221 */ /* 0x000fe40000010000 */
[----:B------:R-:W-:-:S03]  /*11b0*/  FADD.FTZ R12, R12, R15 ;  /* 0x0000000f0c0c7221 */ /* 0x000fc60000010000 */
        /* <DEDUP_REMOVED lines=16> */
[C---:B------:R-:W-:Y:S02]  /*12c0*/  ISETP.GT.AND P2, PT, R36.reuse, 0xf, PT ;  /* 0x0000000f2400780c */ /* 0x040fe40003f44270 */
[----:B------:R-:W-:Y:S01]  /*12d0*/  ISETP.GT.AND P1, PT, R36, 0x17, PT ;  /* 0x000000172400780c */ /* 0x000fe20003f24270 */
[----:B------:R-:W-:Y:S01]  /*12e0*/  BSSY.RECONVERGENT B0, `(.L_x_1908) ;  /* 0x000000c000007945 */ /* 0x000fe20003800200 */
        /* <DEDUP_REMOVED lines=11> */
.L_x_1909:
[----:B------:R-:W-:Y:S05]  /*13a0*/  BSYNC.RECONVERGENT B0 ;  /* 0x0000000000007941 */ /* 0x000fea0003800200 */
.L_x_1908:
[----:B--2---:R-:W2:Y:S01]  /*13b0*/  S2R R12, SR_TID.X ;  /* 0x00000000000c7919 */ /* 0x004ea20000002100 */
[----:B------:R-:W-:Y:S01]  /*13c0*/  BSSY.RECONVERGENT B0, `(.L_x_1910) ;  /* 0x000002c000007945 */ /* 0x000fe20003800200 */
[----:B------:R-:W-:Y:S01]  /*13d0*/  BAR.SYNC.DEFER_BLOCKING 0x0 ;  /* 0x0000000000007b1d */ /* 0x000fe20000010000 */
[----:B------:R-:W-:Y:S02]  /*13e0*/  ISETP.GE.U32.AND P1, PT, R2, 0x2, PT ;  /* 0x000000020200780c */ /* 0x000fe40003f26070 */
[----:B--2---:R-:W-:-:S13]  /*13f0*/  ISETP.NE.AND P3, PT, R12, RZ, PT ;  /* 0x000000ff0c00720c */ /* 0x004fda0003f65270 */
[----:B------:R-:W-:Y:S05]  /*1400*/  @P3 BRA `(.L_x_1911) ;  /* 0x00000000009c3947 */ /* 0x000fea0003800000 */
[----:B------:R-:W2:Y:S01]  /*1410*/  S2UR UR18, SR_CgaCtaId ;  /* 0x00000000001279c3 */ /* 0x000ea20000008800 */
[----:B------:R-:W-:Y:S02]  /*1420*/  UMOV UR5, 0x400 ;  /* 0x0000040000057882 */ /* 0x000fe40000000000 */
[----:B--2---:R-:W-:-:S09]  /*1430*/  ULEA UR5, UR18, UR5, 0x18 ;  /* 0x0000000512057291 */ /* 0x004fd2000f8ec0ff */
[----:B------:R-:W2:Y:S02]  /*1440*/  LDS.64 R12, [UR5+0x18] ;  /* 0x00001805ff0c7984 */ /* 0x000ea40008000a00 */
[----:B--2---:R-:W-:Y:S01]  /*1450*/  FADD.FTZ R23, R14, R12 ;  /* 0x0000000c0e177221 */ /* 0x004fe20000010000 */
[----:B------:R-:W-:Y:S02]  /*1460*/  FADD.FTZ R22, R15, R13 ;  /* 0x0000000d0f167221 */ /* 0x000fe40000010000 */
[----:B0--3--:R-:W0:Y:S02]  /*1470*/  LDS.128 R12, [UR5+0x20] ;  /* 0x00002005ff0c7984 */ /* 0x009e240008000c00 */
[----:B0-----:R-:W-:Y:S01]  /*1480*/  FADD.FTZ R23, R23, R12 ;  /* 0x0000000c17177221 */ /* 0x001fe20000010000 */
[----:B------:R-:W-:-:S03]  /*1490*/  FADD.FTZ R22, R22, R13 ;  /* 0x0000000d16167221 */ /* 0x000fc60000010000 */
[----:B------:R-:W-:Y:S01]  /*14a0*/  FADD.FTZ R23, R23, R14 ;  /* 0x0000000e17177221 */ /* 0x000fe20000010000 */
[----:B------:R-:W-:Y:S02]  /*14b0*/  FADD.FTZ R22, R22, R15 ;  /* 0x0000000f16167221 */ /* 0x000fe40000010000 */
[----:B------:R-:W0:Y:S02]  /*14c0*/  LDS.128 R12, [UR5+0x30] ;  /* 0x00003005ff0c7984 */ /* 0x000e240008000c00 */
        /* <DEDUP_REMOVED lines=21> */
[----:B------:R-:W-:Y:S02]  /*1620*/  FADD.FTZ R22, R22, R13 ;  /* 0x0000000d16167221 */ /* 0x000fe40000010000 */
[----:B------:R-:W0:Y:S01]  /*1630*/  LDS.64 R12, [UR5+0x80] ;  /* 0x00008005ff0c7984 */ /* 0x000e220008000a00 */
[----:B------:R-:W-:Y:S01]  /*1640*/  FADD.FTZ R23, R23, R14 ;  /* 0x0000000e17177221 */ /* 0x000fe20000010000 */
[----:B------:R-:W-:-:S03]  /*1650*/  FADD.FTZ R22, R22, R15 ;  /* 0x0000000f16167221 */ /* 0x000fc60000010000 */
[----:B0-----:R-:W-:Y:S01]  /*1660*/  FADD.FTZ R14, R23, R12 ;  /* 0x0000000c170e7221 */ /* 0x001fe20000010000 */
[----:B------:R-:W-:-:S07]  /*1670*/  FADD.FTZ R15, R22, R13 ;  /* 0x0000000d160f7221 */ /* 0x000fce0000010000 */
.L_x_1911:
[----:B------:R-:W-:Y:S05]  /*1680*/  BSYNC.RECONVERGENT B0 ;  /* 0x0000000000007941 */ /* 0x000fea0003800200 */
.L_x_1910:
[----:B------:R-:W-:Y:S05]  /*1690*/  @!P1 BRA `(.L_x_1912) ;  /* 0x0000000c00a89947 */ /* 0x000fea0003800000 */
[----:B------:R-:W2:Y:S01]  /*16a0*/  LDC.64 R12, c[0x0][0x3b8] ;  /* 0x0000ee00ff0c7b82 */ /* 0x000ea20000000a00 */
[----:B------:R-:W-:Y:S01]  /*16b0*/  ULOP3.LUT UR5, UR4, 0x1, URZ, 0xc0, !UPT ;  /* 0x0000000104057892 */ /* 0x000fe2000f8ec0ff */
[----:B------:R-:W-:-:S03]  /*16c0*/  ISETP.GE.U32.AND P1, PT, R2, 0x8, PT ;  /* 0x000000080200780c */ /* 0x000fc60003f26070 */
[----:B------:R-:W-:-:S06]  /*16d0*/  UIMAD UR5, UR5, UR30, URZ ;  /* 0x0000001e050572a4 */ /* 0x000fcc000f8e02ff */
[----:B------:R-:W-:-:S05]  /*16e0*/  IMAD R22, R2, UR5, RZ ;  /* 0x0000000502167c24 */ /* 0x000fca000f8e02ff */
[----:B------:R-:W-:-:S05]  /*16f0*/  SHF.L.U32 R23, R22, 0x1, RZ ;  /* 0x0000000116177819 */ /* 0x000fca00000006ff */
[----:B--2---:R-:W-:-:S03]  /*1700*/  IMAD.WIDE R12, R23, 0x4, R12 ;  /* 0x00000004170c7825 */ /* 0x004fc600078e020c */
[----:B------:R-:W-:Y:S02]  /*1710*/  R2UR UR28, R12 ;  /* 0x000000000c1c72ca */ /* 0x000fe400000e0000 */
[----:B------:R-:W-:Y:S01]  /*1720*/  R2UR UR29, R13 ;  /* 0x000000000d1d72ca */ /* 0x000fe200000e0000 */
[----:B------:R-:W-:-:S14]  /*1730*/  @P3 BRA `(.L_x_1913) ;  /* 0x0000000000683947 */ /* 0x000fdc0003800000 */
[----:B------:R-:W-:-:S06]  /*1740*/  UIMAD.WIDE.U32 UR18, UR32, 0x8, UR28 ;  /* 0x00000008201278a5 */ /* 0x000fcc000f8e001c */
[----:B------:R-:W-:Y:S01]  /*1750*/  IMAD.U32 R12, RZ, RZ, UR18 ;  /* 0x00000012ff0c7e24 */ /* 0x000fe2000f8e00ff */
[----:B------:R-:W-:Y:S01]  /*1760*/  MOV R13, UR19 ;  /* 0x00000013000d7c02 */ /* 0x000fe20008000f00 */
[----:B------:R-:W-:Y:S02]  /*1770*/  UIADD3 UR19, UPT, UPT, UR5, UR6, URZ ;  /* 0x0000000605137290 */ /* 0x000fe4000fffe0ff */
[----:B------:R-:W-:Y:S02]  /*1780*/  ULOP3.LUT UP1, UR18, UR4, 0x2, URZ, 0xc0, !UPT ;  /* 0x0000000204127892 */ /* 0x000fe4000f82c0ff */
[----:B------:R2:W-:Y:S02]  /*1790*/  STG.E.64 desc[UR24][R12.64], R14 ;  /* 0x0000000e0c007986 */ /* 0x0005e4000c101b18 */
[----:B------:R-:W-:Y:S01]  /*17a0*/  MOV R23, UR19 ;  /* 0x0000001300177c02 */ /* 0x000fe20008000f00 */
[----:B------:R-:W-:Y:S01]  /*17b0*/  UIADD3 UR18, UPT, UPT, -UR18, 0x1, URZ ;  /* 0x0000000112127890 */ /* 0x000fe2000fffe1ff */
[----:B------:R-:W-:-:S05]  /*17c0*/  MOV R22, UR19 ;  /* 0x0000001300167c02 */ /* 0x000fca0008000f00 */
[----:B-1----:R-:W-:Y:S01]  /*17d0*/  MOV R25, UR18 ;  /* 0x0000001200197c02 */ /* 0x002fe20008000f00 */
[----:B--2---:R-:W1:Y:S02]  /*17e0*/  LDC.64 R12, c[0x0][0x3b0] ;  /* 0x0000ec00ff0c7b82 */ /* 0x004e640000000a00 */
[----:B-1----:R-:W-:-:S04]  /*17f0*/  LEA R12, P2, R23, R12, 0x2 ;  /* 0x0000000c170c7211 */ /* 0x002fc800078410ff */
[----:B------:R-:W-:Y:S02]  /*1800*/  LEA.HI.X R13, R22, R13, RZ, 0x2, P2 ;  /* 0x0000000d160d7211 */ /* 0x000fe400010f14ff */
[----:B------:R-:W-:Y:S01]  /*1810*/  PLOP3.LUT P2, PT, PT, PT, UP1, 0x80, 0x8 ;  /* 0x000000000008781c */ /* 0x000fe20003f4f018 */
[----:B------:R-:W-:Y:S06]  /*1820*/  MEMBAR.ALL.GPU ;  /* 0x0000000000007992 */ /* 0x000fec000000a000 */
[----:B------:R-:W-:-:S00]  /*1830*/  ERRBAR ;  /* 0x00000000000079ab */ /* 0x000fc00000000000 */
[----:B------:R-:W-:Y:S06]  /*1840*/  CGAERRBAR ;  /* 0x00000000000075ab */ /* 0x000fec0000000000 */
[----:B------:R2:W-:Y:S01]  /*1850*/  REDG.E.ADD.S32.STRONG.GPU desc[UR24][R12.64], R25 ;  /* 0x000000190c00798e */ /* 0x0005e2000c12e318 */
[----:B------:R-:W-:-:S04]  /*1860*/  SEL R23, R2, RZ, !P2 ;  /* 0x000000ff02177207 */ /* 0x000fc80005000000 */
[----:B------:R-:W-:-:S13]  /*1870*/  ISETP.NE.AND P2, PT, R23, -0x1, PT ;  /* 0xffffffff1700780c */ /* 0x000fda0003f45270 */
[----:B--2---:R-:W-:Y:S05]  /*1880*/  @!P2 BRA `(.L_x_1913) ;  /* 0x000000000014a947 */ /* 0x004fea0003800000 */
.L_x_1914:
[----:B------:R-:W2:Y:S04]  /*1890*/  LDG.E.STRONG.GPU R22, desc[UR24][R12.64] ;  /* 0x000000180c167981 */ /* 0x000ea8000c1ef900 */
[----:B--2---:R-:W-:Y:S01]  /*18a0*/  CCTL.IVALL ;  /* 0x00000000ff00798f */ /* 0x004fe20002000000 */
[----:B------:R-:W-:Y:S05]  /*18b0*/  YIELD ;  /* 0x0000000000007946 */ /* 0x000fea0003800000 */
[----:B------:R-:W-:-:S13]  /*18c0*/  ISETP.NE.AND P2, PT, R22, R23, PT ;  /* 0x000000171600720c */ /* 0x000fda0003f45270 */
[----:B------:R-:W-:Y:S05]  /*18d0*/  @P2 BRA `(.L_x_1914) ;  /* 0xfffffffc00ec2947 */ /* 0x000fea000383ffff */
.L_x_1913:
[----:B------:R-:W-:Y:S05]  /*18e0*/  WARPSYNC.ALL ;  /* 0x0000000000007948 */ /* 0x000fea0003800000 */
[----:B------:R-:W-:Y:S06]  /*18f0*/  BAR.SYNC.DEFER_BLOCKING 0x0 ;  /* 0x0000000000007b1d */ /* 0x000fec0000010000 */
[----:B------:R-:W-:Y:S01]  /*1900*/  UMOV UR5, URZ ;  /* 0x000000ff00057c82 */ /* 0x000fe20008000000 */
[----:B------:R-:W-:Y:S05]  /*1910*/  @!P1 BRA `(.L_x_1915) ;  /* 0x0000000400949947 */ /* 0x000fea0003800000 */
[----:B------:R-:W-:Y:S01]  /*1920*/  UIADD3 UR33, UPT, UPT, -UR31, URZ, URZ ;  /* 0x000000ff1f217290 */ /* 0x000fe2000fffe1ff */
[----:B------:R-:W-:Y:S01]  /*1930*/  UMOV UR5, URZ ;  /* 0x000000ff00057c82 */ /* 0x000fe20008000000 */
[----:B------:R-:W-:Y:S01]  /*1940*/  UMOV UR18, UR6 ;  /* 0x0000000600127c82 */ /* 0x000fe20008000000 */
[----:B------:R-:W-:Y:S01]  /*1950*/  UMOV UR19, UR9 ;  /* 0x0000000900137c82 */ /* 0x000fe20008000000 */
[----:B------:R-:W-:Y:S01]  /*1960*/  UMOV UR20, UR10 ;  /* 0x0000000a00147c82 */ /* 0x000fe20008000000 */
[----:B------:R-:W-:Y:S01]  /*1970*/  UMOV UR21, UR11 ;  /* 0x0000000b00157c82 */ /* 0x000fe20008000000 */
[----:B------:R-:W-:Y:S01]  /*1980*/  UMOV UR22, UR12 ;  /* 0x0000000c00167c82 */ /* 0x000fe20008000000 */
[----:B------:R-:W-:Y:S01]  /*1990*/  UMOV UR23, UR13 ;  /* 0x0000000d00177c82 */ /* 0x000fe20008000000 */
[----:B------:R-:W-:Y:S01]  /*19a0*/  UMOV UR26, UR14 ;  /* 0x0000000e001a7c82 */ /* 0x000fe20008000000 */
[----:B------:R-:W-:-:S05]  /*19b0*/  UMOV UR27, UR15 ;  /* 0x0000000f001b7c82 */ /* 0x000fca0008000000 */
.L_x_1916:
[----:B------:R-:W-:-:S13]  /*19c0*/  ISETP.EQ.OR P1, PT, RZ, UR33, P3 ;  /* 0x00000021ff007c0c */ /* 0x000fda0009f22670 */
[----:B------:R-:W-:-:S05]  /*19d0*/  VOTEU.ALL UP1, P1 ;  /* 0x0000000000ff7886 */ /* 0x000fca0000820000 */
[----:B------:R-:W-:-:S06]  /*19e0*/  @!UP1 UIMAD.WIDE.U32 UR34, UR18, 0x8, UR28 ;  /* 0x00000008122298a5 */ /* 0x000fcc000f8e001c */
[----:B------:R-:W-:Y:S01]  /*19f0*/  MOV R22, UR34 ;  /* 0x0000002200167c02 */ /* 0x000fe20008000f00 */
[----:B------:R-:W-:Y:S01]  /*1a00*/  UIADD3 UR34, UPT, UPT, UR5, 0x1, URZ ;  /* 0x0000000105227890 */ /* 0x000fe2000fffe0ff */
[----:B------:R-:W-:-:S05]  /*1a10*/  MOV R23, UR35 ;  /* 0x0000002300177c02 */ /* 0x000fca0008000f00 */
[----:B------:R-:W-:Y:S01]  /*1a20*/  IMAD.U32 R12, RZ, RZ, UR34 ;  /* 0x00000022ff0c7e24 */ /* 0x000fe2000f8e00ff */
[----:B------:R-:W0:Y:S04]  /*1a30*/  @!P1 LDG.E.64 R22, desc[UR24][R22.64] ;  /* 0x0000001816169981 */ /* 0x000e28000c1e1b00 */
[----:B------:R-:W-:-:S13]  /*1a40*/  ISETP.EQ.OR P2, PT, R12, UR31, P3 ;  /* 0x0000001f0c007c0c */ /* 0x000fda0009f42670 */
[----:B------:R-:W-:-:S05]  /*1a50*/  VOTEU.ALL UP1, P2 ;  /* 0x0000000000ff7886 */ /* 0x000fca0001020000 */
[----:B------:R-:W-:-:S06]  /*1a60*/  @!UP1 UIMAD.WIDE.U32 UR34, UR19, 0x8, UR28 ;  /* 0x00000008132298a5 */ /* 0x000fcc000f8e001c */
[----:B------:R-:W-:Y:S02]  /*1a70*/  MOV R12, UR34 ;  /* 0x00000022000c7c02 */ /* 0x000fe40008000f00 */
[----:B------:R-:W-:-:S06]  /*1a80*/  MOV R13, UR35 ;  /* 0x00000023000d7c02 */ /* 0x000fcc0008000f00 */
[----:B------:R-:W2:Y:S01]  /*1a90*/  @!P2 LDG.E.64 R12, desc[UR24][R12.64] ;  /* 0x000000180c0ca981 */ /* 0x000ea2000c1e1b00 */
[----:B------:R-:W-:Y:S01]  /*1aa0*/  UIADD3 UR34, UPT, UPT, UR5, 0x2, URZ ;  /* 0x0000000205227890 */ /* 0x000fe2000fffe0ff */
[----:B0--3--:R-:W-:-:S05]  /*1ab0*/  @!P1 FADD.FTZ R14, R14, R22 ;  /* 0x000000160e0e9221 */ /* 0x009fca0000010000 */
[----:B------:R-:W-:Y:S01]  /*1ac0*/  MOV R22, UR34 ;  /* 0x0000002200167c02 */ /* 0x000fe20008000f00 */
[----:B------:R-:W-:-:S03]  /*1ad0*/  @!P1 FADD.FTZ R15, R15, R23 ;  /* 0x000000170f0f9221 */ /* 0x000fc60000010000 */
[----:B------:R-:W-:-:S13]  /*1ae0*/  ISETP.EQ.OR P1, PT, R22, UR31, P3 ;  /* 0x0000001f16007c0c */ /* 0x000fda0009f22670 */
[----:B------:R-:W-:-:S05]  /*1af0*/  VOTEU.ALL UP1, P1 ;  /* 0x0000000000ff7886 */ /* 0x000fca0000820000 */
[----:B------:R-:W-:-:S06]  /*1b00*/  @!UP1 UIMAD.WIDE.U32 UR34, UR20, 0x8, UR28 ;  /* 0x00000008142298a5 */ /* 0x000fcc000f8e001c */
[----:B------:R-:W-:Y:S01]  /*1b10*/  MOV R22, UR34 ;  /* 0x0000002200167c02 */ /* 0x000fe20008000f00 */
[----:B------:R-:W-:Y:S01]  /*1b20*/  UIADD3 UR34, UPT, UPT, UR5, 0x3, URZ ;  /* 0x0000000305227890 */ /* 0x000fe2000fffe0ff */
[----:B------:R-:W-:Y:S01]  /*1b30*/  MOV R23, UR35 ;  /* 0x0000002300177c02 */ /* 0x000fe20008000f00 */
[----:B--2---:R-:W-:-:S05]  /*1b40*/  @!P2 FADD.FTZ R14, R14, R12 ;  /* 0x0000000c0e0ea221 */ /* 0x004fca0000010000 */
[----:B------:R-:W2:Y:S01]  /*1b50*/  @!P1 LDG.E.64 R22, desc[UR24][R22.64] ;  /* 0x0000001816169981 */ /* 0x000ea2000c1e1b00 */
[----:B------:R-:W-:Y:S01]  /*1b60*/  MOV R12, UR34 ;  /* 0x00000022000c7c02 */ /* 0x000fe20008000f00 */
[----:B------:R-:W-:-:S03]  /*1b70*/  @!P2 FADD.FTZ R15, R15, R13 ;  /* 0x0000000d0f0fa221 */ /* 0x000fc60000010000 */
[----:B------:R-:W-:-:S13]  /*1b80*/  ISETP.EQ.OR P2, PT, R12, UR31, P3 ;  /* 0x0000001f0c007c0c */ /* 0x000fda0009f42670 */
[----:B------:R-:W-:-:S05]  /*1b90*/  VOTEU.ALL UP1, P2 ;  /* 0x0000000000ff7886 */ /* 0x000fca0001020000 */
[----:B------:R-:W-:-:S06]  /*1ba0*/  @!UP1 UIMAD.WIDE.U32 UR34, UR21, 0x8, UR28 ;  /* 0x00000008152298a5 */ /* 0x000fcc000f8e001c */
[----:B------:R-:W-:Y:S01]  /*1bb0*/  IMAD.U32 R12, RZ, RZ, UR34 ;  /* 0x00000022ff0c7e24 */ /* 0x000fe2000f8e00ff */
[----:B------:R-:W-:-:S06]  /*1bc0*/  MOV R13, UR35 ;  /* 0x00000023000d7c02 */ /* 0x000fcc0008000f00 */
[----:B------:R-:W3:Y:S01]  /*1bd0*/  @!P2 LDG.E.64 R12, desc[UR24][R12.64] ;  /* 0x000000180c0ca981 */ /* 0x000ee2000c1e1b00 */
[----:B------:R-:W-:Y:S01]  /*1be0*/  UIADD3 UR34, UPT, UPT, UR5, 0x4, URZ ;  /* 0x0000000405227890 */ /* 0x000fe2000fffe0ff */
[----:B--2---:R-:W-:-:S05]  /*1bf0*/  @!P1 FADD.FTZ R14, R14, R22 ;  /* 0x000000160e0e9221 */ /* 0x004fca0000010000 */
        /* <DEDUP_REMOVED lines=8> */
[----:B---3--:R-:W-:-:S05]  /*1c80*/  @!P2 FADD.FTZ R14, R14, R12 ;  /* 0x0000000c0e0ea221 */ /* 0x008fca0000010000 */
[----:B------:R-:W2:Y:S01]  /*1c90*/  @!P1 LDG.E.64 R22, desc[UR24][R22.64] ;  /* 0x0000001816169981 */ /* 0x000ea2000c1e1b00 */
[----:B------:R-:W-:Y:S01]  /*1ca0*/  MOV R12, UR34 ;  /* 0x00000022000c7c02 */ /* 0x000fe20008000f00 */
[----:B------:R-:W-:-:S03]  /*1cb0*/  @!P2 FADD.FTZ R15, R15, R13 ;  /* 0x0000000d0f0fa221 */ /* 0x000fc60000010000 */
[----:B------:R-:W-:-:S13]  /*1cc0*/  ISETP.EQ.OR P2, PT, R12, UR31, P3 ;  /* 0x0000001f0c007c0c */ /* 0x000fda0009f42670 */
[----:B------:R-:W-:-:S05]  /*1cd0*/  VOTEU.ALL UP1, P2 ;  /* 0x0000000000ff7886 */ /* 0x000fca0001020000 */
[----:B------:R-:W-:-:S06]  /*1ce0*/  @!UP1 UIMAD.WIDE.U32 UR34, UR23, 0x8, UR28 ;  /* 0x00000008172298a5 */ /* 0x000fcc000f8e001c */
[----:B------:R-:W-:Y:S01]  /*1cf0*/  MOV R12, UR34 ;  /* 0x00000022000c7c02 */ /* 0x000fe20008000f00 */
[----:B------:R-:W-:-:S06]  /*1d00*/  IMAD.U32 R13, RZ, RZ, UR35 ;  /* 0x00000023ff0d7e24 */ /* 0x000fcc000f8e00ff */
        /* <DEDUP_REMOVED lines=10> */
[----:B---3--:R-:W-:-:S05]  /*1db0*/  @!P2 FADD.FTZ R14, R14, R12 ;  /* 0x0000000c0e0ea221 */ /* 0x008fca0000010000 */
[----:B------:R-:W-:Y:S01]  /*1dc0*/  MOV R12, UR34 ;  /* 0x00000022000c7c02 */ /* 0x000fe20008000f00 */
[----:B------:R-:W-:-:S03]  /*1dd0*/  @!P2 FADD.FTZ R15, R15, R13 ;  /* 0x0000000d0f0fa221 */ /* 0x000fc60000010000 */
[----:B------:R-:W-:Y:S02]  /*1de0*/  ISETP.EQ.OR P2, PT, R12, UR31, P3 ;  /* 0x0000001f0c007c0c */ /* 0x000fe40009f42670 */
[----:B------:R-:W-:-:S06]  /*1df0*/  MOV R23, UR35 ;  /* 0x0000002300177c02 */ /* 0x000fcc0008000f00 */
[----:B------:R-:W2:Y:S05]  /*1e00*/  @!P1 LDG.E.64 R22, desc[UR24][R22.64] ;  /* 0x0000001816169981 */ /* 0x000eaa000c1e1b00 */
[----:B------:R-:W-:-:S05]  /*1e10*/  VOTEU.ALL UP1, P2 ;  /* 0x0000000000ff7886 */ /* 0x000fca0001020000 */
[----:B------:R-:W-:-:S06]  /*1e20*/  @!UP1 UIMAD.WIDE.U32 UR34, UR27, 0x8, UR28 ;  /* 0x000000081b2298a5 */ /* 0x000fcc000f8e001c */
[----:B------:R-:W-:Y:S02]  /*1e30*/  MOV R12, UR34 ;  /* 0x00000022000c7c02 */ /* 0x000fe40008000f00 */
[----:B------:R-:W-:-:S06]  /*1e40*/  MOV R13, UR35 ;  /* 0x00000023000d7c02 */ /* 0x000fcc0008000f00 */
[----:B------:R-:W3:Y:S01]  /*1e50*/  @!P2 LDG.E.64 R12, desc[UR24][R12.64] ;  /* 0x000000180c0ca981 */ /* 0x000ee2000c1e1b00 */
[----:B------:R-:W-:Y:S02]  /*1e60*/  UIADD3 UR5, UPT, UPT, UR5, 0x8, URZ ;  /* 0x0000000805057890 */ /* 0x000fe4000fffe0ff */
        /* <DEDUP_REMOVED lines=13> */
[----:B------:R-:W-:-:S10]  /*1f40*/  @!P2 FADD.FTZ R15, R15, R13 ;  /* 0x0000000d0f0fa221 */ /* 0x000fd40000010000 */
[----:B------:R-:W-:Y:S05]  /*1f50*/  @P1 BRA `(.L_x_1916) ;  /* 0xfffffff800981947 */ /* 0x000fea000383ffff */
[----:B------:R-:W-:-:S15]  /*1f60*/  R2UR UR5, R35 ;  /* 0x00000000230572ca */ /* 0x000fde00000e0000 */
.L_x_1915:
[----:B------:R-:W-:-:S13]  /*1f70*/  ISETP.NE.AND P1, PT, R32, RZ, PT ;  /* 0x000000ff2000720c */ /* 0x000fda0003f25270 */
[----:B------:R-:W-:Y:S05]  /*1f80*/  @!P1 BRA `(.L_x_1912) ;  /* 0x00000004006c9947 */ /* 0x000fea0003800000 */
[----:B------:R-:W-:-:S05]  /*1f90*/  VIADD R12, R32, 0xffffffff ;  /* 0xffffffff200c7836 */ /* 0x000fca0000000000 */
        /* <DEDUP_REMOVED lines=8> */
[----:B------:R-:W-:Y:S01]  /*2020*/  MOV R23, UR19 ;  /* 0x0000001300177c02 */ /* 0x000fe20008000f00 */
[----:B------:R-:W-:-:S05]  /*2030*/  UIADD3 UR18, UPT, UPT, UR5, 0x1, URZ ;  /* 0x0000000105127890 */ /* 0x000fca000fffe0ff */
[----:B------:R-:W0:Y:S01]  /*2040*/  @!P1 LDG.E.64 R22, desc[UR24][R22.64] ;  /* 0x0000001816169981 */ /* 0x000e22000c1e1b00 */
[----:B------:R-:W-:-:S04]  /*2050*/  MOV R12, UR18 ;  /* 0x00000012000c7c02 */ /* 0x000fc80008000f00 */
[----:B------:R-:W-:-:S13]  /*2060*/  ISETP.EQ.OR P2, PT, R12, UR31, P3 ;  /* 0x0000001f0c007c0c */ /* 0x000fda0009f42670 */
[----:B------:R-:W-:-:S05]  /*2070*/  VOTEU.ALL UP1, P2 ;  /* 0x0000000000ff7886 */ /* 0x000fca0001020000 */
[----:B------:R-:W-:-:S04]  /*2080*/  @!UP1 UIMAD UR18, UR18, UR30, UR6 ;  /* 0x0000001e121292a4 */ /* 0x000fc8000f8e0206 */
[----:B------:R-:W-:-:S06]  /*2090*/  @!UP1 UIMAD.WIDE.U32 UR18, UR18, 0x8, UR28 ;  /* 0x00000008121298a5 */ /* 0x000fcc000f8e001c */
[----:B------:R-:W-:Y:S02]  /*20a0*/  MOV R12, UR18 ;  /* 0x00000012000c7c02 */ /* 0x000fe40008000f00 */
[----:B------:R-:W-:-:S06]  /*20b0*/  MOV R13, UR19 ;  /* 0x00000013000d7c02 */ /* 0x000fcc0008000f00 */
[----:B------:R-:W2:Y:S01]  /*20c0*/  @!P2 LDG.E.64 R12, desc[UR24][R12.64] ;  /* 0x000000180c0ca981 */ /* 0x000ea2000c1e1b00 */
[----:B------:R-:W-:Y:S01]  /*20d0*/  UIADD3 UR18, UPT, UPT, UR5, 0x2, URZ ;  /* 0x0000000205127890 */ /* 0x000fe2000fffe0ff */
[----:B0--3--:R-:W-:-:S05]  /*20e0*/  @!P1 FADD.FTZ R14, R14, R22 ;  /* 0x000000160e0e9221 */ /* 0x009fca0000010000 */
[----:B------:R-:W-:Y:S02]  /*20f0*/  IMAD.U32 R22, RZ, RZ, UR18 ;  /* 0x00000012ff167e24 */ /* 0x000fe4000f8e00ff */
[----:B------:R-:W-:-:S03]  /*2100*/  @!P1 FADD.FTZ R15, R15, R23 ;  /* 0x000000170f0f9221 */ /* 0x000fc60000010000 */
[----:B------:R-:W-:-:S13]  /*2110*/  ISETP.EQ.OR P1, PT, R22, UR31, P3 ;  /* 0x0000001f16007c0c */ /* 0x000fda0009f22670 */
[----:B------:R-:W-:-:S05]  /*2120*/  VOTEU.ALL UP1, P1 ;  /* 0x0000000000ff7886 */ /* 0x000fca0000820000 */
[----:B------:R-:W-:-:S04]  /*2130*/  @!UP1 UIMAD UR18, UR18, UR30, UR6 ;  /* 0x0000001e121292a4 */ /* 0x000fc8000f8e0206 */
[----:B------:R-:W-:-:S06]  /*2140*/  @!UP1 UIMAD.WIDE.U32 UR18, UR18, 0x8, UR28 ;  /* 0x00000008121298a5 */ /* 0x000fcc000f8e001c */
[----:B------:R-:W-:Y:S01]  /*2150*/  MOV R22, UR18 ;  /* 0x0000001200167c02 */ /* 0x000fe20008000f00 */
[----:B------:R-:W-:Y:S01]  /*2160*/  UIADD3 UR18, UPT, UPT, UR5, 0x3, URZ ;  /* 0x0000000305127890 */ /* 0x000fe2000fffe0ff */
[----:B--2---:R-:W-:-:S05]  /*2170*/  @!P2 FADD.FTZ R14, R14, R12 ;  /* 0x0000000c0e0ea221 */ /* 0x004fca0000010000 */
[----:B------:R-:W-:Y:S01]  /*2180*/  MOV R12, UR18 ;  /* 0x00000012000c7c02 */ /* 0x000fe20008000f00 */
[----:B------:R-:W-:-:S03]  /*2190*/  @!P2 FADD.FTZ R15, R15, R13 ;  /* 0x0000000d0f0fa221 */ /* 0x000fc60000010000 */
[----:B------:R-:W-:Y:S02]  /*21a0*/  ISETP.EQ.OR P2, PT, R12, UR31, P3 ;  /* 0x0000001f0c007c0c */ /* 0x000fe40009f42670 */
[----:B------:R-:W-:-:S06]  /*21b0*/  MOV R23, UR19 ;  /* 0x0000001300177c02 */ /* 0x000fcc0008000f00 */
[----:B------:R-:W2:Y:S05]  /*21c0*/  @!P1 LDG.E.64 R22, desc[UR24][R22.64] ;  /* 0x0000001816169981 */ /* 0x000eaa000c1e1b00 */
[----:B------:R-:W-:-:S05]  /*21d0*/  VOTEU.ALL UP1, P2 ;  /* 0x0000000000ff7886 */ /* 0x000fca0001020000 */
[----:B------:R-:W-:-:S04]  /*21e0*/  @!UP1 UIMAD UR18, UR18, UR30, UR6 ;  /* 0x0000001e121292a4 */ /* 0x000fc8000f8e0206 */
[----:B------:R-:W-:-:S06]  /*21f0*/  @!UP1 UIMAD.WIDE.U32 UR18, UR18, 0x8, UR28 ;  /* 0x00000008121298a5 */ /* 0x000fcc000f8e001c */
[----:B------:R-:W-:Y:S02]  /*2200*/  MOV R12, UR18 ;  /* 0x00000012000c7c02 */ /* 0x000fe40008000f00 */
[----:B------:R-:W-:-:S06]  /*2210*/  MOV R13, UR19 ;  /* 0x00000013000d7c02 */ /* 0x000fcc0008000f00 */
[----:B------:R-:W3:Y:S01]  /*2220*/  @!P2 LDG.E.64 R12, desc[UR24][R12.64] ;  /* 0x000000180c0ca981 */ /* 0x000ee2000c1e1b00 */
[----:B--2---:R-:W-:Y:S01]  /*2230*/  @!P1 FADD.FTZ R14, R14, R22 ;  /* 0x000000160e0e9221 */ /* 0x004fe20000010000 */
[----:B------:R-:W-:-:S04]  /*2240*/  MOV R22, UR5 ;  /* 0x0000000500167c02 */ /* 0x000fc80008000f00 */
[----:B------:R-:W-:-:S04]  /*2250*/  IADD3 R22, PT, PT, R22, 0x4, RZ ;  /* 0x0000000416167810 */ /* 0x000fc80007ffe0ff */
[----:B------:R-:W-:Y:S01]  /*2260*/  R2UR UR5, R22 ;  /* 0x00000000160572ca */ /* 0x000fe200000e0000 */
[----:B------:R-:W-:Y:S01]  /*2270*/  @!P1 FADD.FTZ R15, R15, R23 ;  /* 0x000000170f0f9221 */ /* 0x000fe20000010000 */
[----:B---3--:R-:W-:-:S03]  /*2280*/  @!P2 FADD.FTZ R14, R14, R12 ;  /* 0x0000000c0e0ea221 */ /* 0x008fc60000010000 */
[----:B------:R-:W-:-:S10]  /*2290*/  @!P2 FADD.FTZ R15, R15, R13 ;  /* 0x0000000d0f0fa221 */ /* 0x000fd40000010000 */
.L_x_1917:
[----:B------:R-:W-:-:S13]  /*22a0*/  LOP3.LUT P1, R12, R2, 0x3, RZ, 0xc0, !PT ;  /* 0x00000003020c7812 */ /* 0x000fda000782c0ff */
[----:B------:R-:W-:Y:S05]  /*22b0*/  @!P1 BRA `(.L_x_1912) ;  /* 0x0000000000a09947 */ /* 0x000fea0003800000 */
[----:B------:R-:W-:-:S13]  /*22c0*/  ISETP.NE.AND P1, PT, R12, 0x1, PT ;  /* 0x000000010c00780c */ /* 0x000fda0003f25270 */
[----:B------:R-:W-:Y:S05]  /*22d0*/  @!P1 BRA `(.L_x_1918) ;  /* 0x0000000000609947 */ /* 0x000fea0003800000 */
[----:B------:R-:W-:-:S05]  /*22e0*/  IMAD.U32 R12, RZ, RZ, UR5 ;  /* 0x00000005ff0c7e24 */ /* 0x000fca000f8e00ff */
[----:B------:R-:W-:-:S13]  /*22f0*/  ISETP.EQ.OR P2, PT, R12, UR31, P3 ;  /* 0x0000001f0c007c0c */ /* 0x000fda0009f42670 */
[----:B------:R-:W-:-:S05]  /*2300*/  VOTEU.ALL UP1, P2 ;  /* 0x0000000000ff7886 */ /* 0x000fca0001020000 */
[----:B------:R-:W-:-:S04]  /*2310*/  @!UP1 UIMAD UR18, UR5, UR30, UR6 ;  /* 0x0000001e051292a4 */ /* 0x000fc8000f8e0206 */
[----:B------:R-:W-:-:S06]  /*2320*/  @!UP1 UIMAD.WIDE.U32 UR18, UR18, 0x8, UR28 ;  /* 0x00000008121298a5 */ /* 0x000fcc000f8e001c */
[----:B------:R-:W-:Y:S01]  /*2330*/  MOV R12, UR18 ;  /* 0x00000012000c7c02 */ /* 0x000fe20008000f00 */
[----:B------:R-:W-:Y:S01]  /*2340*/  UIADD3 UR18, UPT, UPT, UR5, 0x1, URZ ;  /* 0x0000000105127890 */ /* 0x000fe2000fffe0ff */
[----:B------:R-:W-:-:S05]  /*2350*/  MOV R13, UR19 ;  /* 0x00000013000d7c02 */ /* 0x000fca0008000f00 */
[----:B------:R-:W-:Y:S01]  /*2360*/  MOV R22, UR18 ;  /* 0x0000001200167c02 */ /* 0x000fe20008000f00 */
[----:B------:R-:W0:Y:S03]  /*2370*/  @!P2 LDG.E.64 R12, desc[UR24][R12.64] ;  /* 0x000000180c0ca981 */ /* 0x000e26000c1e1b00 */
[----:B------:R-:W-:-:S13]  /*2380*/  ISETP.EQ.OR P1, PT, R22, UR31, P3 ;  /* 0x0000001f16007c0c */ /* 0x000fda0009f22670 */
[----:B------:R-:W-:-:S05]  /*2390*/  VOTEU.ALL UP1, P1 ;  /* 0x0000000000ff7886 */ /* 0x000fca0000820000 */
[----:B------:R-:W-:-:S04]  /*23a0*/  @!UP1 UIMAD UR18, UR18, UR30, UR6 ;  /* 0x0000001e121292a4 */ /* 0x000fc8000f8e0206 */
[----:B------:R-:W-:-:S06]  /*23b0*/  @!UP1 UIMAD.WIDE.U32 UR18, UR18, 0x8, UR28 ;  /* 0x00000008121298a5 */ /* 0x000fcc000f8e001c */
[----:B------:R-:W-:Y:S02]  /*23c0*/  MOV R22, UR18 ;  /* 0x0000001200167c02 */ /* 0x000fe40008000f00 */
[----:B------:R-:W-:-:S06]  /*23d0*/  MOV R23, UR19 ;  /* 0x0000001300177c02 */ /* 0x000fcc0008000f00 */
[----:B------:R-:W2:Y:S01]  /*23e0*/  @!P1 LDG.E.64 R22, desc[UR24][R22.64] ;  /* 0x0000001816169981 */ /* 0x000ea2000c1e1b00 */
[----:B0--3--:R-:W-:Y:S01]  /*23f0*/  @!P2 FADD.FTZ R14, R14, R12 ;  /* 0x0000000c0e0ea221 */ /* 0x009fe20000010000 */
[----:B------:R-:W-:-:S04]  /*2400*/  MOV R12, UR5 ;  /* 0x00000005000c7c02 */ /* 0x000fc80008000f00 */
[----:B------:R-:W-:-:S04]  /*2410*/  IADD3 R12, PT, PT, R12, 0x2, RZ ;  /* 0x000000020c0c7810 */ /* 0x000fc80007ffe0ff */
[----:B------:R-:W-:Y:S01]  /*2420*/  R2UR UR5, R12 ;  /* 0x000000000c0572ca */ /* 0x000fe200000e0000 */
[----:B------:R-:W-:Y:S01]  /*2430*/  @!P2 FADD.FTZ R15, R15, R13 ;  /* 0x0000000d0f0fa221 */ /* 0x000fe20000010000 */
[----:B--2---:R-:W-:-:S03]  /*2440*/  @!P1 FADD.FTZ R14, R14, R22 ;  /* 0x000000160e0e9221 */ /* 0x004fc60000010000 */
[----:B------:R-:W-:-:S10]  /*2450*/  @!P1 FADD.FTZ R15, R15, R23 ;  /* 0x000000170f0f9221 */ /* 0x000fd40000010000 */
.L_x_1918:
[----:B------:R-:W-:Y:S01]  /*2460*/  IMAD.U32 R12, RZ, RZ, UR5 ;  /* 0x00000005ff0c7e24 */ /* 0x000fe2000f8e00ff */
[----:B------:R-:W-:Y:S01]  /*2470*/  LOP3.LUT P2, RZ, R2, 0x1, RZ, 0xc0, !PT ;  /* 0x0000000102ff7812 */ /* 0x000fe2000784c0ff */
[----:B------:R-:W-:Y:S03]  /*2480*/  BSSY.RECONVERGENT B0, `(.L_x_1912) ;  /* 0x000000b000007945 */ /* 0x000fe60003800200 */
[----:B------:R-:W-:-:S04]  /*2490*/  ISETP.EQ.OR P1, PT, R12, UR31, P3 ;  /* 0x0000001f0c007c0c */ /* 0x000fc80009f22670 */
[----:B------:R-:W-:-:S13]  /*24a0*/  PLOP3.LUT P1, PT, P2, P1, PT, 0x8f, 0xf8 ;  /* 0x0000000000f8781c */ /* 0x000fda0001723177 */
[----:B------:R-:W-:Y:S05]  /*24b0*/  @P1 BRA `(.L_x_1919) ;  /* 0x00000000001c1947 */ /* 0x000fea0003800000 */
[----:B------:R-:W-:Y:S01]  /*24c0*/  UIMAD UR18, UR30, UR5, UR6 ;  /* 0x000000051e1272a4 */ /* 0x000fe2000f8e0206 */
[----:B------:R-:W-:-:S05]  /*24d0*/  HFMA2 R13, -RZ, RZ, 0, 4.76837158203125e-07 ;  /* 0x00000008ff0d7431 */ /* 0x000fca00000001ff */
[----:B------:R-:W-:-:S05]  /*24e0*/  MOV R12, UR18 ;  /* 0x00000012000c7c02 */ /* 0x000fca0008000f00 */
[----:B------:R-:W-:-:S06]  /*24f0*/  IMAD.WIDE.U32 R12, R12, R13, UR28 ;  /* 0x0000001c0c0c7e25 */ /* 0x000fcc000f8e000d */
[----:B------:R-:W0:Y:S02]  /*2500*/  LDG.E.64 R12, desc[UR24][R12.64] ;  /* 0x000000180c0c7981 */ /* 0x000e24000c1e1b00 */
[----:B0--3--:R-:W-:Y:S01]  /*2510*/  FADD.FTZ R14, R14, R12 ;  /* 0x0000000c0e0e7221 */ /* 0x009fe20000010000 */
[----:B------:R-:W-:-:S07]  /*2520*/  FADD.FTZ R15, R15, R13 ;  /* 0x0000000d0f0f7221 */ /* 0x000fce0000010000 */
.L_x_1919:
[----:B------:R-:W-:Y:S05]  /*2530*/  BSYNC.RECONVERGENT B0 ;  /* 0x0000000000007941 */ /* 0x000fea0003800200 */
.L_x_1912:
[----:B------:R-:W2:Y:S01]  /*2540*/  S2UR UR18, SR_CgaCtaId ;  /* 0x00000000001279c3 */ /* 0x000ea20000008800 */
[----:B------:R-:W0:Y:S01]  /*2550*/  LDCU UR19, c[0x0][0x414] ;  /* 0x00008280ff1377ac */ /* 0x000e220008000800 */
[----:B------:R-:W-:Y:S01]  /*2560*/  MOV R23, UR8 ;  /* 0x0000000800177c02 */ /* 0x000fe20008000f00 */
[----:B------:R-:W-:-:S05]  /*2570*/  UMOV UR5, 0x400 ;  /* 0x0000040000057882 */ /* 0x000fca0000000000 */
[----:B------:R-:W4:Y:S01]  /*2580*/  @P0 LDC.64 R12, c[0x0][0x388] ;  /* 0x0000e200ff0c0b82 */ /* 0x000f220000000a00 */
[----:B--2---:R-:W-:Y:S01]  /*2590*/  ULEA UR5, UR18, UR5, 0x18 ;  /* 0x0000000512057291 */ /* 0x004fe2000f8ec0ff */
[----:B----4-:R-:W-:-:S08]  /*25a0*/  @P0 IMAD.WIDE R12, R23, 0x8, R12 ;  /* 0x00000008170c0825 */ /* 0x010fd000078e020c */
[----:B------:R0:W-:Y:S01]  /*25b0*/  @!P3 STS.64 [UR5+0x90], R14 ;  /* 0x0000900eff00b988 */ /* 0x0001e20008000a05 */
[----:B------:R-:W-:Y:S01]  /*25c0*/  IADD3 R23, PT, PT, R31, UR17, RZ ;  /* 0x000000111f177c10 */ /* 0x000fe2000fffe0ff */
[----:B0--3--:R-:W-:Y:S01]  /*25d0*/  @P0 FMUL.FTZ R14, R14, UR19 ;  /* 0x000000130e0e0c20 */ /* 0x009fe20008410000 */
[----:B------:R-:W-:-:S05]  /*25e0*/  @P0 FMUL.FTZ R15, R15, UR19 ;  /* 0x000000130f0f0c20 */ /* 0x000fca0008410000 */
[----:B------:R0:W-:Y:S01]  /*25f0*/  @P0 STG.E.64 desc[UR24][R12.64], R14 ;  /* 0x0000000e0c000986 */ /* 0x0001e2000c101b18 */
[----:B------:R-:W-:Y:S08]  /*2600*/  BAR.SYNC.DEFER_BLOCKING 0x0 ;  /* 0x0000000000007b1d */ /* 0x000ff00000010000 */
[----:B0-----:R-:W0:Y:S01]  /*2610*/  LDC.64 R14, c[0x0][0x3a0] ;  /* 0x0000e800ff0e7b82 */ /* 0x001e220000000a00 */
[----:B------:R-:W2:Y:S01]  /*2620*/  LDS.64 R12, [UR5+0x90] ;  /* 0x00009005ff0c7984 */ /* 0x000ea20008000a00 */
[----:B0-----:R-:W-:-:S06]  /*2630*/  IMAD.WIDE R14, R23, 0x4, R14 ;  /* 0x00000004170e7825 */ /* 0x001fcc00078e020e */
[----:B------:R-:W5:Y:S01]  /*2640*/  LDG.E.64 R14, desc[UR24][R14.64] ;  /* 0x000000180e0e7981 */ /* 0x000f62000c1e1b00 */
[----:B--2---:R-:W-:-:S05]  /*2650*/  FMUL.FTZ R22, R12, UR19 ;  /* 0x000000130c167c20 */ /* 0x004fca0008410000 */
[----:B------:R-:W-:-:S13]  /*2660*/  R2UR UR5, R22 ;  /* 0x00000000160572ca */ /* 0x000fda00000e0000 */
[----:B------:R-:W-:-:S05]  /*2670*/  MOV R22, UR5 ;  /* 0x0000000500167c02 */ /* 0x000fca0008000f00 */
[----:B------:R-:W-:-:S04]  /*2680*/  FMUL.FTZ R22, R22, UR5 ;  /* 0x0000000516167c20 */ /* 0x000fc80008410000 */
[----:B------:R-:W-:Y:S02]  /*2690*/  FFMA.FTZ R22, R13, UR19, -R22 ;  /* 0x000000130d167c23 */ /* 0x000fe40008010816 */
[----:B------:R-:W0:Y:S03]  /*26a0*/  LDC.64 R12, c[0x0][0x398] ;  /* 0x0000e600ff0c7b82 */ /* 0x000e260000000a00 */
[----:B------:R-:W-:-:S13]  /*26b0*/  FSETP.GTU.FTZ.AND P1, PT, R22, RZ, PT ;  /* 0x000000ff1600720b */ /* 0x000fda0003f3c000 */
[----:B------:R-:W-:Y:S01]  /*26c0*/  VOTEU.ANY UP1, P1 ;  /* 0x0000000000ff7886 */ /* 0x000fe20000820100 */
[----:B------:R-:W-:-:S04]  /*26d0*/  PLOP3.LUT P1, PT, PT, PT, UP1, 0x80, 0x8 ;  /* 0x000000000008781c */ /* 0x000fc80003f2f018 */
[----:B------:R-:W2:Y:S01]  /*26e0*/  @UP1 LDCU UR18, c[0x0][0x3a8] ;  /* 0x00007500ff1217ac */ /* 0x000ea20008000800 */
[----:B0-----:R-:W-:-:S06]  /*26f0*/  IMAD.WIDE R12, R23, 0x4, R12 ;  /* 0x00000004170c7825 */ /* 0x001fcc00078e020c */
[----:B------:R-:W5:Y:S02]  /*2700*/  LDG.E.64 R12, desc[UR24][R12.64] ;  /* 0x000000180c0c7981 */ /* 0x000f64000c1e1b00 */
[----:B--2---:R-:W-:-:S06]  /*2710*/  @P1 FADD.FTZ R22, R22, UR18 ;  /* 0x0000001216161e21 */ /* 0x004fcc0008010000 */
[----:B------:R-:W0:Y:S01]  /*2720*/  @P1 MUFU.RSQ R22, R22 ;  /* 0x0000001600161308 */ /* 0x000e220000001400 */
[----:B------:R-:W-:Y:S01]  /*2730*/  BSSY.RECONVERGENT B0, `(.L_x_1920) ;  /* 0x00001d8000007945 */ /* 0x000fe20003800200 */
[----:B------:R-:W-:Y:S01]  /*2740*/  UMOV UR17, 0x3f800000 ;  /* 0x3f80000000117882 */ /* 0x000fe20000000000 */
[----:B0-----:R-:W-:-:S13]  /*2750*/  @P1 R2UR UR18, R22 ;  /* 0x00000000161212ca */ /* 0x001fda00000e0000 */
[----:B------:R-:W-:Y:S01]  /*2760*/  @UP1 UMOV UR17, UR18 ;  /* 0x0000001200111c82 */ /* 0x000fe20008000000 */
[----:B------:R-:W-:Y:S05]  /*2770*/  BRA.U UP0, `(.L_x_1921) ;  /* 0x0000000d000c7547 */ /* 0x000fea000b800000 */
[----:B------:R-:W0:Y:S01]  /*2780*/  LDCU.64 UR20, c[0x0][0x3e8] ;  /* 0x00007d00ff1477ac */ /* 0x000e220008000a00 */
[----:B------:R-:W-:Y:S01]  /*2790*/  BSSY.RECONVERGENT B1, `(.L_x_1922) ;  /* 0x0000018000017945 */ /* 0x000fe20003800200 */
[----:B0-----:R-:W-:Y:S02]  /*27a0*/  ISETP.GE.U32.AND P1, PT, R0, UR20, PT ;  /* 0x0000001400007c0c */ /* 0x001fe4000bf26070 */
[----:B------:R-:W-:Y:S02]  /*27b0*/  ISETP.GE.U32.AND P2, PT, R30, UR20, PT ;  /* 0x000000141e007c0c */ /* 0x000fe4000bf46070 */
[----:B------:R-:W-:Y:S02]  /*27c0*/  ISETP.GE.AND.EX P1, PT, R34, UR21, PT, P1 ;  /* 0x0000001522007c0c */ /* 0x000fe4000bf26310 */
[----:B------:R-:W-:-:S11]  /*27d0*/  ISETP.GE.AND.EX P2, PT, R33, UR21, PT, P2 ;  /* 0x0000001521007c0c */ /* 0x000fd6000bf46320 */
[----:B------:R-:W-:Y:S05]  /*27e0*/  @P1 BRA `(.L_x_1923) ;  /* 0x0000000000481947 */ /* 0x000fea0003800000 */
[----:B------:R-:W0:Y:S01]  /*27f0*/  LDCU.64 UR22, c[0x0][0x3e0] ;  /* 0x00007c00ff1677ac */ /* 0x000e220008000a00 */
[----:B------:R-:W-:Y:S01]  /*2800*/  FADD.FTZ R24, R24, -UR5 ;  /* 0x8000000518187e21 */ /* 0x000fe20008010000 */
[----:B------:R-:W-:Y:S01]  /*2810*/  FADD.FTZ R18, R18, -UR5 ;  /* 0x8000000512127e21 */ /* 0x000fe20008010000 */
[----:B------:R-:W-:Y:S01]  /*2820*/  MOV R22, R6 ;  /* 0x0000000600167202 */ /* 0x000fe20000000f00 */
[----:B------:R-:W2:Y:S01]  /*2830*/  LDCU.64 UR18, c[0x0][0x380] ;  /* 0x00007000ff1277ac */ /* 0x000ea20008000a00 */
[----:B------:R-:W-:Y:S01]  /*2840*/  FMUL.FTZ R23, R24, UR17 ;  /* 0x0000001118177c20 */ /* 0x000fe20008410000 */
[----:B------:R-:W-:-:S03]  /*2850*/  FMUL.FTZ R18, R18, UR17 ;  /* 0x0000001112127c20 */ /* 0x000fc60008410000 */
[----:B-----5:R-:W-:Y:S01]  /*2860*/  FFMA.FTZ R23, R12, R23, R14 ;  /* 0x000000170c177223 */ /* 0x020fe2000001000e */
[----:B------:R-:W-:-:S05]  /*2870*/  FFMA.FTZ R18, R13, R18, R15 ;  /* 0x000000120d127223 */ /* 0x000fca000001000f */
[----:B------:R-:W-:Y:S02]  /*2880*/  F2FP.BF16.F32.PACK_AB R18, R18, R23 ;  /* 0x000000171212723e */ /* 0x000fe400000010ff */
[----:B------:R-:W-:Y:S01]  /*2890*/  MOV R23, R9 ;  /* 0x0000000900177202 */ /* 0x000fe20000000f00 */
[----:B0-----:R-:W-:Y:S02]  /*28a0*/  IMAD R24, R34, UR22, RZ ;  /* 0x0000001622187c24 */ /* 0x001fe4000f8e02ff */
[----:B------:R-:W-:-:S04]  /*28b0*/  IMAD.WIDE.U32 R22, R0, UR22, R22 ;  /* 0x0000001600167c25 */ /* 0x000fc8000f8e0016 */
[----:B-1----:R-:W-:Y:S01]  /*28c0*/  IMAD R25, R0, UR23, R24 ;  /* 0x0000001700197c24 */ /* 0x002fe2000f8e0218 */
[----:B--2---:R-:W-:-:S03]  /*28d0*/  LEA R24, P1, R22, UR18, 0x1 ;  /* 0x0000001216187c11 */ /* 0x004fc6000f8208ff */
[----:B------:R-:W-:-:S05]  /*28e0*/  IMAD.IADD R23, R23, 0x1, R25 ;  /* 0x0000000117177824 */ /* 0x000fca00078e0219 */
[----:B------:R-:W-:-:S05]  /*28f0*/  LEA.HI.X R25, R22, UR19, R23, 0x1, P1 ;  /* 0x0000001316197c11 */ /* 0x000fca00088f0c17 */
[----:B------:R0:W-:Y:S02]  /*2900*/  STG.E desc[UR24][R24.64], R18 ;  /* 0x0000001218007986 */ /* 0x0001e4000c101918 */
.L_x_1923:
[----:B------:R-:W-:Y:S05]  /*2910*/  BSYNC.RECONVERGENT B1 ;  /* 0x0000000000017941 */ /* 0x000fea0003800200 */
.L_x_1922:
[----:B------:R-:W-:Y:S04]  /*2920*/  BSSY.RECONVERGENT B1, `(.L_x_1924) ;  /* 0x0000014000017945 */ /* 0x000fe80003800200 */
[----:B------:R-:W-:Y:S05]  /*2930*/  @P2 BRA `(.L_x_1925) ;  /* 0x0000000000482947 */ /* 0x000fea0003800000 */
[----:B------:R-:W1:Y:S01]  /*2940*/  LDCU.64 UR18, c[0x0][0x3e0] ;  /* 0x00007c00ff1277ac */ /* 0x000e620008000a00 */
[----:B------:R-:W-:Y:S01]  /*2950*/  MOV R22, R6 ;  /* 0x0000000600167202 */ /* 0x000fe20000000f00 */
[----:B------:R-:W-:Y:S01]  /*2960*/  FADD.FTZ R27, R27, -UR5 ;  /* 0x800000051b1b7e21 */ /* 0x000fe20008010000 */
[----:B------:R-:W-:Y:S01]  /*2970*/  MOV R23, R9 ;  /* 0x0000000900177202 */ /* 0x000fe20000000f00 */
[----:B------:R-:W2:Y:S01]  /*2980*/  LDCU.64 UR22, c[0x0][0x380] ;  /* 0x00007000ff1677ac */ /* 0x000ea20008000a00 */
[----:B------:R-:W-:Y:S01]  /*2990*/  FADD.FTZ R3, R3, -UR5 ;  /* 0x8000000503037e21 */ /* 0x000fe20008010000 */
[----:B------:R-:W-:-:S03]  /*29a0*/  FMUL.FTZ R27, R27, UR17 ;  /* 0x000000111b1b7c20 */ /* 0x000fc60008410000 */
[----:B0-----:R-:W-:Y:S01]  /*29b0*/  FMUL.FTZ R18, R3, UR17 ;  /* 0x0000001103127c20 */ /* 0x001fe20008410000 */
[----:B-----5:R-:W-:-:S03]  /*29c0*/  FFMA.FTZ R3, R12, R27, R14 ;  /* 0x0000001b0c037223 */ /* 0x020fc6000001000e */
[----:B------:R-:W-:Y:S01]  /*29d0*/  FFMA.FTZ R18, R13, R18, R15 ;  /* 0x000000120d127223 */ /* 0x000fe2000001000f */
[----:B-1----:R-:W-:-:S04]  /*29e0*/  IMAD R25, R33, UR18, RZ ;  /* 0x0000001221197c24 */ /* 0x002fc8000f8e02ff */
[----:B------:R-:W-:Y:S01]  /*29f0*/  F2FP.BF16.F32.PACK_AB R3, R18, R3 ;  /* 0x000000031203723e */ /* 0x000fe200000010ff */
[----:B------:R-:W-:-:S04]  /*2a00*/  IMAD.WIDE.U32 R22, R30, UR18, R22 ;  /* 0x000000121e167c25 */ /* 0x000fc8000f8e0016 */
[----:B------:R-:W-:Y:S01]  /*2a10*/  IMAD R25, R30, UR19, R25 ;  /* 0x000000131e197c24 */ /* 0x000fe2000f8e0219 */
[----:B--2---:R-:W-:-:S04]  /*2a20*/  LEA R24, P1, R22, UR22, 0x1 ;  /* 0x0000001616187c11 */ /* 0x004fc8000f8208ff */
[----:B------:R-:W-:-:S04]  /*2a30*/  IADD3 R25, PT, PT, R23, R25, RZ ;  /* 0x0000001917197210 */ /* 0x000fc80007ffe0ff */
[----:B------:R-:W-:-:S05]  /*2a40*/  LEA.HI.X R25, R22, UR23, R25, 0x1, P1 ;  /* 0x0000001716197c11 */ /* 0x000fca00088f0c19 */
[----:B------:R2:W-:Y:S02]  /*2a50*/  STG.E desc[UR24][R24.64], R3 ;  /* 0x0000000318007986 */ /* 0x0005e4000c101918 */
.L_x_1925:
[----:B------:R-:W-:Y:S05]  /*2a60*/  BSYNC.RECONVERGENT B1 ;  /* 0x0000000000017941 */ /* 0x000fea0003800200 */
.L_x_1924:
[C---:B012---:R-:W-:Y:S01]  /*2a70*/  IADD3 R25, PT, PT, R0.reuse, 0x40, RZ ;  /* 0x0000004000197810 */ /* 0x047fe20007ffe0ff */
[----:B------:R-:W-:Y:S01]  /*2a80*/  BSSY.RECONVERGENT B1, `(.L_x_1926) ;  /* 0x000001b000017945 */ /* 0x000fe20003800200 */
[----:B------:R-:W-:Y:S02]  /*2a90*/  IADD3 R18, PT, PT, R0, 0x60, RZ ;  /* 0x0000006000127810 */ /* 0x000fe40007ffe0ff */
[----:B------:R-:W-:Y:S02]  /*2aa0*/  ISETP.GE.U32.AND P1, PT, R25, UR20, PT ;  /* 0x0000001419007c0c */ /* 0x000fe4000bf26070 */
[----:B------:R-:W-:Y:S02]  /*2ab0*/  SHF.R.S32.HI R22, RZ, 0x1f, R25 ;  /* 0x0000001fff167819 */ /* 0x000fe40000011419 */
[----:B------:R-:W-:Y:S02]  /*2ac0*/  ISETP.GE.U32.AND P2, PT, R18, UR20, PT ;  /* 0x0000001412007c0c */ /* 0x000fe4000bf46070 */
[----:B------:R-:W-:-:S02]  /*2ad0*/  ISETP.GE.AND.EX P1, PT, R22, UR21, PT, P1 ;  /* 0x0000001516007c0c */ /* 0x000fc4000bf26310 */
[----:B------:R-:W-:-:S04]  /*2ae0*/  SHF.R.S32.HI R27, RZ, 0x1f, R18 ;  /* 0x0000001fff1b7819 */ /* 0x000fc80000011412 */
[----:B------:R-:W-:-:S07]  /*2af0*/  ISETP.GE.AND.EX P2, PT, R27, UR21, PT, P2 ;  /* 0x000000151b007c0c */ /* 0x000fce000bf46320 */
[----:B------:R-:W-:Y:S06]  /*2b00*/  @P1 BRA `(.L_x_1927) ;  /* 0x0000000000481947 */ /* 0x000fec0003800000 */
[----:B------:R-:W0:Y:S01]  /*2b10*/  LDCU.64 UR18, c[0x0][0x3e0] ;  /* 0x00007c00ff1277ac */ /* 0x000e220008000a00 */
[----:B------:R-:W-:Y:S01]  /*2b20*/  MOV R23, R9 ;  /* 0x0000000900177202 */ /* 0x000fe20000000f00 */
[----:B------:R-:W-:Y:S01]  /*2b30*/  FADD.FTZ R29, R29, -UR5 ;  /* 0x800000051d1d7e21 */ /* 0x000fe20008010000 */
[----:B------:R-:W-:Y:S01]  /*2b40*/  FADD.FTZ R4, R4, -UR5 ;  /* 0x8000000504047e21 */ /* 0x000fe20008010000 */
[----:B------:R-:W1:Y:S02]  /*2b50*/  LDCU.64 UR22, c[0x0][0x380] ;  /* 0x00007000ff1677ac */ /* 0x000e640008000a00 */
[----:B------:R-:W-:Y:S01]  /*2b60*/  FMUL.FTZ R29, R29, UR17 ;  /* 0x000000111d1d7c20 */ /* 0x000fe20008410000 */
[----:B------:R-:W-:-:S04]  /*2b70*/  FMUL.FTZ R4, R4, UR17 ;  /* 0x0000001104047c20 */ /* 0x000fc80008410000 */
[----:B-----5:R-:W-:Y:S01]  /*2b80*/  FFMA.FTZ R4, R13, R4, R15 ;  /* 0x000000040d047223 */ /* 0x020fe2000001000f */
[----:B0-----:R-:W-:-:S04]  /*2b90*/  IMAD R22, R22, UR18, RZ ;  /* 0x0000001216167c24 */ /* 0x001fc8000f8e02ff */
[----:B------:R-:W-:Y:S01]  /*2ba0*/  IMAD R3, R25, UR19, R22 ;  /* 0x0000001319037c24 */ /* 0x000fe2000f8e0216 */
[----:B------:R-:W-:-:S05]  /*2bb0*/  MOV R22, R6 ;  /* 0x0000000600167202 */ /* 0x000fca0000000f00 */
[----:B------:R-:W-:-:S04]  /*2bc0*/  IMAD.WIDE.U32 R22, R25, UR18, R22 ;  /* 0x0000001219167c25 */ /* 0x000fc8000f8e0016 */
[----:B------:R-:W-:Y:S01]  /*2bd0*/  IMAD.IADD R3, R23, 0x1, R3 ;  /* 0x0000000117037824 */ /* 0x000fe200078e0203 */
[----:B-1----:R-:W-:-:S04]  /*2be0*/  LEA R24, P1, R22, UR22, 0x1 ;  /* 0x0000001616187c11 */ /* 0x002fc8000f8208ff */
[----:B------:R-:W-:Y:S01]  /*2bf0*/  LEA.HI.X R25, R22, UR23, R3, 0x1, P1 ;  /* 0x0000001716197c11 */ /* 0x000fe200088f0c03 */
[----:B------:R-:W-:-:S05]  /*2c00*/  FFMA.FTZ R3, R12, R29, R14 ;  /* 0x0000001d0c037223 */ /* 0x000fca000001000e */
[----:B------:R-:W-:-:S05]  /*2c10*/  F2FP.BF16.F32.PACK_AB R3, R4, R3 ;  /* 0x000000030403723e */ /* 0x000fca00000010ff */
[----:B------:R0:W-:Y:S02]  /*2c20*/  STG.E desc[UR24][R24.64], R3 ;  /* 0x0000000318007986 */ /* 0x0001e4000c101918 */
.L_x_1927:
[----:B------:R-:W-:Y:S05]  /*2c30*/  BSYNC.RECONVERGENT B1 ;  /* 0x0000000000017941 */ /* 0x000fea0003800200 */
.L_x_1926:
[----:B------:R-:W-:Y:S01]  /*2c40*/  BSSY.RECONVERGENT B1, `(.L_x_1928) ;  /* 0x0000016000017945 */ /* 0x000fe20003800200 */
[C---:B------:R-:W-:Y:S02]  /*2c50*/  IADD3 R29, PT, PT, R0.reuse, 0x80, RZ ;  /* 0x00000080001d7810 */ /* 0x040fe40007ffe0ff */
[----:B0-----:R-:W-:Y:S01]  /*2c60*/  IADD3 R3, PT, PT, R0, 0xa0, RZ ;  /* 0x000000a000037810 */ /* 0x001fe20007ffe0ff */
[----:B------:R-:W-:Y:S06]  /*2c70*/  @P2 BRA `(.L_x_1929) ;  /* 0x0000000000482947 */ /* 0x000fec0003800000 */
[----:B------:R-:W0:Y:S01]  /*2c80*/  LDCU.64 UR18, c[0x0][0x3e0] ;  /* 0x00007c00ff1277ac */ /* 0x000e220008000a00 */
[----:B------:R-:W-:Y:S01]  /*2c90*/  FADD.FTZ R22, R5, -UR5 ;  /* 0x8000000505167e21 */ /* 0x000fe20008010000 */
[----:B------:R-:W-:Y:S01]  /*2ca0*/  MOV R4, R6 ;  /* 0x0000000600047202 */ /* 0x000fe20000000f00 */
[----:B------:R-:W-:Y:S01]  /*2cb0*/  FADD.FTZ R28, R28, -UR5 ;  /* 0x800000051c1c7e21 */ /* 0x000fe20008010000 */
[----:B------:R-:W1:Y:S01]  /*2cc0*/  LDCU.64 UR22, c[0x0][0x380] ;  /* 0x00007000ff1677ac */ /* 0x000e620008000a00 */
[----:B------:R-:W-:Y:S01]  /*2cd0*/  MOV R5, R9 ;  /* 0x0000000900057202 */ /* 0x000fe20000000f00 */
[----:B------:R-:W-:Y:S01]  /*2ce0*/  FMUL.FTZ R22, R22, UR17 ;  /* 0x0000001116167c20 */ /* 0x000fe20008410000 */
[----:B------:R-:W-:-:S04]  /*2cf0*/  FMUL.FTZ R25, R28, UR17 ;  /* 0x000000111c197c20 */ /* 0x000fc80008410000 */
[----:B-----5:R-:W-:Y:S01]  /*2d00*/  FFMA.FTZ R25, R12, R25, R14 ;  /* 0x000000190c197223 */ /* 0x020fe2000001000e */
[----:B0-----:R-:W-:Y:S02]  /*2d10*/  IMAD R23, R27, UR18, RZ ;  /* 0x000000121b177c24 */ /* 0x001fe4000f8e02ff */
[----:B------:R-:W-:-:S04]  /*2d20*/  IMAD.WIDE.U32 R4, R18, UR18, R4 ;  /* 0x0000001212047c25 */ /* 0x000fc8000f8e0004 */
[----:B------:R-:W-:Y:S02]  /*2d30*/  IMAD R23, R18, UR19, R23 ;  /* 0x0000001312177c24 */ /* 0x000fe4000f8e0217 */
[----:B------:R-:W-:Y:S01]  /*2d40*/  FFMA.FTZ R18, R13, R22, R15 ;  /* 0x000000160d127223 */ /* 0x000fe2000001000f */
[----:B-1----:R-:W-:Y:S02]  /*2d50*/  LEA R22, P1, R4, UR22, 0x1 ;  /* 0x0000001604167c11 */ /* 0x002fe4000f8208ff */
[----:B------:R-:W-:Y:S02]  /*2d60*/  IADD3 R23, PT, PT, R5, R23, RZ ;  /* 0x0000001705177210 */ /* 0x000fe40007ffe0ff */
[----:B------:R-:W-:Y:S02]  /*2d70*/  F2FP.BF16.F32.PACK_AB R5, R18, R25 ;  /* 0x000000191205723e */ /* 0x000fe400000010ff */
[----:B------:R-:W-:-:S05]  /*2d80*/  LEA.HI.X R23, R4, UR23, R23, 0x1, P1 ;  /* 0x0000001704177c11 */ /* 0x000fca00088f0c17 */
[----:B------:R0:W-:Y:S02]  /*2d90*/  STG.E desc[UR24][R22.64], R5 ;  /* 0x0000000516007986 */ /* 0x0001e4000c101918 */
.L_x_1929:
[----:B------:R-:W-:Y:S05]  /*2da0*/  BSYNC.RECONVERGENT B1 ;  /* 0x0000000000017941 */ /* 0x000fea0003800200 */
.L_x_1928:
[----:B------:R-:W-:Y:S01]  /*2db0*/  ISETP.GE.U32.AND P2, PT, R29, UR20, PT ;  /* 0x000000141d007c0c */ /* 0x000fe2000bf46070 */
[----:B------:R-:W-:Y:S01]  /*2dc0*/  BSSY.RECONVERGENT B1, `(.L_x_1930) ;  /* 0x0000021000017945 */ /* 0x000fe20003800200 */
[----:B0-----:R-:W-:Y:S02]  /*2dd0*/  SHF.R.S32.HI R22, RZ, 0x1f, R29 ;  /* 0x0000001fff167819 */ /* 0x001fe4000001141d */
[----:B------:R-:W-:Y:S02]  /*2de0*/  IADD3 R18, PT, PT, R0, 0xc0, RZ ;  /* 0x000000c000127810 */ /* 0x000fe40007ffe0ff */
[----:B------:R-:W-:Y:S02]  /*2df0*/  ISETP.GE.AND.EX P2, PT, R22, UR21, PT, P2 ;  /* 0x0000001516007c0c */ /* 0x000fe4000bf46320 */
[----:B------:R-:W-:Y:S02]  /*2e00*/  IADD3 R24, PT, PT, R0, 0xe0, RZ ;  /* 0x000000e000187810 */ /* 0x000fe40007ffe0ff */
[----:B------:R-:W-:-:S02]  /*2e10*/  ISETP.GE.U32.AND P3, PT, R3, UR20, PT ;  /* 0x0000001403007c0c */ /* 0x000fc4000bf66070 */
[----:B------:R-:W-:Y:S02]  /*2e20*/  ISETP.GE.U32.AND P4, PT, R18, UR20, PT ;  /* 0x0000001412007c0c */ /* 0x000fe4000bf86070 */
[----:B------:R-:W-:Y:S02]  /*2e30*/  ISETP.GE.U32.AND P1, PT, R24, UR20, PT ;  /* 0x0000001418007c0c */ /* 0x000fe4000bf26070 */
[----:B------:R-:W-:Y:S02]  /*2e40*/  SHF.R.S32.HI R28, RZ, 0x1f, R3 ;  /* 0x0000001fff1c7819 */ /* 0x000fe40000011403 */
[----:B------:R-:W-:Y:S02]  /*2e50*/  SHF.R.S32.HI R25, RZ, 0x1f, R18 ;  /* 0x0000001fff197819 */ /* 0x000fe40000011412 */
[----:B------:R-:W-:Y:S02]  /*2e60*/  SHF.R.S32.HI R27, RZ, 0x1f, R24 ;  /* 0x0000001fff1b7819 */ /* 0x000fe40000011418 */
[----:B------:R-:W-:-:S02]  /*2e70*/  ISETP.GE.AND.EX P3, PT, R28, UR21, PT, P3 ;  /* 0x000000151c007c0c */ /* 0x000fc4000bf66330 */
[----:B------:R-:W-:Y:S02]  /*2e80*/  ISETP.GE.AND.EX P4, PT, R25, UR21, PT, P4 ;  /* 0x0000001519007c0c */ /* 0x000fe4000bf86340 */
[----:B------:R-:W-:Y:S01]  /*2e90*/  ISETP.GE.AND.EX P1, PT, R27, UR21, PT, P1 ;  /* 0x000000151b007c0c */ /* 0x000fe2000bf26310 */
[----:B------:R-:W-:-:S12]  /*2ea0*/  @P2 BRA `(.L_x_1931) ;  /* 0x0000000000482947 */ /* 0x000fd80003800000 */
[----:B------:R-:W0:Y:S01]  /*2eb0*/  LDCU.64 UR18, c[0x0][0x3e0] ;  /* 0x00007c00ff1277ac */ /* 0x000e220008000a00 */
[----:B------:R-:W-:Y:S01]  /*2ec0*/  MOV R5, R9 ;  /* 0x0000000900057202 */ /* 0x000fe20000000f00 */
[----:B------:R-:W-:Y:S02]  /*2ed0*/  IMAD.MOV.U32 R4, RZ, RZ, R6 ;  /* 0x000000ffff047224 */ /* 0x000fe400078e0006 */
[----:B------:R-:W-:Y:S01]  /*2ee0*/  FADD.FTZ R26, R26, -UR5 ;  /* 0x800000051a1a7e21 */ /* 0x000fe20008010000 */
[----:B------:R-:W1:Y:S01]  /*2ef0*/  LDCU.64 UR22, c[0x0][0x380] ;  /* 0x00007000ff1677ac */ /* 0x000e620008000a00 */
[----:B------:R-:W-:-:S04]  /*2f00*/  FADD.FTZ R10, R10, -UR5 ;  /* 0x800000050a0a7e21 */ /* 0x000fc80008010000 */
[----:B------:R-:W-:-:S04]  /*2f10*/  FMUL.FTZ R10, R10, UR17 ;  /* 0x000000110a0a7c20 */ /* 0x000fc80008410000 */
[----:B-----5:R-:W-:Y:S01]  /*2f20*/  FFMA.FTZ R10, R13, R10, R15 ;  /* 0x0000000a0d0a7223 */ /* 0x020fe2000001000f */
[----:B0-----:R-:W-:Y:S02]  /*2f30*/  IMAD R22, R22, UR18, RZ ;  /* 0x0000001216167c24 */ /* 0x001fe4000f8e02ff */
[----:B------:R-:W-:-:S04]  /*2f40*/  IMAD.WIDE.U32 R4, R29, UR18, R4 ;  /* 0x000000121d047c25 */ /* 0x000fc8000f8e0004 */
[----:B------:R-:W-:-:S05]  /*2f50*/  IMAD R22, R29, UR19, R22 ;  /* 0x000000131d167c24 */ /* 0x000fca000f8e0216 */
[----:B------:R-:W-:Y:S02]  /*2f60*/  IADD3 R5, PT, PT, R5, R22, RZ ;  /* 0x0000001605057210 */ /* 0x000fe40007ffe0ff */
[----:B-1----:R-:W-:-:S04]  /*2f70*/  LEA R22, P2, R4, UR22, 0x1 ;  /* 0x0000001604167c11 */ /* 0x002fc8000f8408ff */
[----:B------:R-:W-:Y:S01]  /*2f80*/  LEA.HI.X R23, R4, UR23, R5, 0x1, P2 ;  /* 0x0000001704177c11 */ /* 0x000fe200090f0c05 */
[----:B------:R-:W-:-:S04]  /*2f90*/  FMUL.FTZ R5, R26, UR17 ;  /* 0x000000111a057c20 */ /* 0x000fc80008410000 */
[----:B------:R-:W-:-:S05]  /*2fa0*/  FFMA.FTZ R5, R12, R5, R14 ;  /* 0x000000050c057223 */ /* 0x000fca000001000e */
[----:B------:R-:W-:-:S05]  /*2fb0*/  F2FP.BF16.F32.PACK_AB R5, R10, R5 ;  /* 0x000000050a05723e */ /* 0x000fca00000010ff */
[----:B------:R0:W-:Y:S02]  /*2fc0*/  STG.E desc[UR24][R22.64], R5 ;  /* 0x0000000516007986 */ /* 0x0001e4000c101918 */
.L_x_1931:
[----:B------:R-:W-:Y:S05]  /*2fd0*/  BSYNC.RECONVERGENT B1 ;  /* 0x0000000000017941 */ /* 0x000fea0003800200 */
.L_x_1930:
[----:B------:R-:W-:Y:S04]  /*2fe0*/  BSSY.RECONVERGENT B1, `(.L_x_1932) ;  /* 0x0000014000017945 */ /* 0x000fe80003800200 */
[----:B------:R-:W-:Y:S05]  /*2ff0*/  @P3 BRA `(.L_x_1933) ;  /* 0x0000000000483947 */ /* 0x000fea0003800000 */
[----:B------:R-:W1:Y:S01]  /*3000*/  LDCU.64 UR18, c[0x0][0x3e0] ;  /* 0x00007c00ff1277ac */ /* 0x000e620008000a00 */
[----:B------:R-:W-:Y:S01]  /*3010*/  FADD.FTZ R11, R11, -UR5 ;  /* 0x800000050b0b7e21 */ /* 0x000fe20008010000 */
[----:B------:R-:W-:Y:S01]  /*3020*/  MOV R4, R6 ;  /* 0x0000000600047202 */ /* 0x000fe20000000f00 */
[----:B------:R-:W-:Y:S01]  /*3030*/  FADD.FTZ R21, R21, -UR5 ;  /* 0x8000000515157e21 */ /* 0x000fe20008010000 */
[----:B------:R-:W2:Y:S01]  /*3040*/  LDCU.64 UR22, c[0x0][0x380] ;  /* 0x00007000ff1677ac */ /* 0x000ea20008000a00 */
[----:B0-----:R-:W-:Y:S01]  /*3050*/  MOV R5, R9 ;  /* 0x0000000900057202 */ /* 0x001fe20000000f00 */
[----:B------:R-:W-:Y:S01]  /*3060*/  FMUL.FTZ R10, R11, UR17 ;  /* 0x000000110b0a7c20 */ /* 0x000fe20008410000 */
[----:B------:R-:W-:-:S03]  /*3070*/  FMUL.FTZ R21, R21, UR17 ;  /* 0x0000001115157c20 */ /* 0x000fc60008410000 */
        /* <DEDUP_REMOVED lines=10> */
.L_x_1933:
[----:B------:R-:W-:Y:S05]  /*3120*/  BSYNC.RECONVERGENT B1 ;  /* 0x0000000000017941 */ /* 0x000fea0003800200 */
.L_x_1932:
[----:B------:R-:W-:Y:S04]  /*3130*/  BSSY.RECONVERGENT B1, `(.L_x_1934) ;  /* 0x0000014000017945 */ /* 0x000fe80003800200 */
[----:B------:R-:W-:Y:S05]  /*3140*/  @P4 BRA `(.L_x_1935) ;  /* 0x0000000000484947 */ /* 0x000fea0003800000 */
[----:B------:R-:W2:Y:S01]  /*3150*/  LDCU.64 UR18, c[0x0][0x3e0] ;  /* 0x00007c00ff1277ac */ /* 0x000ea20008000a00 */
[----:B------:R-:W-:Y:S01]  /*3160*/  MOV R4, R6 ;  /* 0x0000000600047202 */ /* 0x000fe20000000f00 */
[----:B------:R-:W-:Y:S01]  /*3170*/  FADD.FTZ R20, R20, -UR5 ;  /* 0x8000000514147e21 */ /* 0x000fe20008010000 */
[----:B0-----:R-:W-:Y:S01]  /*3180*/  MOV R5, R9 ;  /* 0x0000000900057202 */ /* 0x001fe20000000f00 */
[----:B------:R-:W0:Y:S01]  /*3190*/  LDCU.64 UR22, c[0x0][0x380] ;  /* 0x00007000ff1677ac */ /* 0x000e220008000a00 */
[----:B------:R-:W-:Y:S01]  /*31a0*/  FADD.FTZ R16, R16, -UR5 ;  /* 0x8000000510107e21 */ /* 0x000fe20008010000 */
[----:B-1----:R-:W-:-:S03]  /*31b0*/  FMUL.FTZ R3, R20, UR17 ;  /* 0x0000001114037c20 */ /* 0x002fc60008410000 */
[----:B------:R-:W-:Y:S01]  /*31c0*/  FMUL.FTZ R16, R16, UR17 ;  /* 0x0000001110107c20 */ /* 0x000fe20008410000 */
[----:B-----5:R-:W-:-:S03]  /*31d0*/  FFMA.FTZ R3, R12, R3, R14 ;  /* 0x000000030c037223 */ /* 0x020fc6000001000e */
[----:B------:R-:W-:Y:S01]  /*31e0*/  FFMA.FTZ R16, R13, R16, R15 ;  /* 0x000000100d107223 */ /* 0x000fe2000001000f */
[----:B--2---:R-:W-:-:S04]  /*31f0*/  IMAD R25, R25, UR18, RZ ;  /* 0x0000001219197c24 */ /* 0x004fc8000f8e02ff */
[----:B------:R-:W-:Y:S01]  /*3200*/  F2FP.BF16.F32.PACK_AB R3, R16, R3 ;  /* 0x000000031003723e */ /* 0x000fe200000010ff */
[----:B------:R-:W-:-:S04]  /*3210*/  IMAD.WIDE.U32 R4, R18, UR18, R4 ;  /* 0x0000001212047c25 */ /* 0x000fc8000f8e0004 */
[----:B------:R-:W-:Y:S01]  /*3220*/  IMAD R25, R18, UR19, R25 ;  /* 0x0000001312197c24 */ /* 0x000fe2000f8e0219 */
[----:B0-----:R-:W-:-:S03]  /*3230*/  LEA R10, P2, R4, UR22, 0x1 ;  /* 0x00000016040a7c11 */ /* 0x001fc6000f8408ff */
[----:B------:R-:W-:-:S05]  /*3240*/  IMAD.IADD R25, R5, 0x1, R25 ;  /* 0x0000000105197824 */ /* 0x000fca00078e0219 */
[----:B------:R-:W-:-:S05]  /*3250*/  LEA.HI.X R11, R4, UR23, R25, 0x1, P2 ;  /* 0x00000017040b7c11 */ /* 0x000fca00090f0c19 */
[----:B------:R2:W-:Y:S02]  /*3260*/  STG.E desc[UR24][R10.64], R3 ;  /* 0x000000030a007986 */ /* 0x0005e4000c101918 */
.L_x_1935:
[----:B------:R-:W-:Y:S05]  /*3270*/  BSYNC.RECONVERGENT B1 ;  /* 0x0000000000017941 */ /* 0x000fea0003800200 */
.L_x_1934:
[----:B------:R-:W-:Y:S05]  /*3280*/  @P1 BRA `(.L_x_1936) ;  /* 0x0000001000881947 */ /* 0x000fea0003800000 */
[----:B------:R-:W3:Y:S01]  /*3290*/  LDCU.64 UR18, c[0x0][0x3e0] ;  /* 0x00007c00ff1277ac */ /* 0x000ee20008000a00 */
[----:B------:R-:W-:Y:S01]  /*32a0*/  MOV R7, R9 ;  /* 0x0000000900077202 */ /* 0x000fe20000000f00 */
[----:B------:R-:W-:Y:S01]  /*32b0*/  FADD.FTZ R19, R19, -UR5 ;  /* 0x8000000513137e21 */ /* 0x000fe20008010000 */
[----:B------:R-:W-:Y:S01]  /*32c0*/  FADD.FTZ R17, R17, -UR5 ;  /* 0x8000000511117e21 */ /* 0x000fe20008010000 */
[----:B------:R-:W4:Y:S02]  /*32d0*/  LDCU.64 UR20, c[0x0][0x380] ;  /* 0x00007000ff1477ac */ /* 0x000f240008000a00 */
[----:B------:R-:W-:Y:S01]  /*32e0*/  FMUL.FTZ R19, R19, UR17 ;  /* 0x0000001113137c20 */ /* 0x000fe20008410000 */
[----:B------:R-:W-:-:S03]  /*32f0*/  FMUL.FTZ R4, R17, UR17 ;  /* 0x0000001111047c20 */ /* 0x000fc60008410000 */
[----:B-12--5:R-:W-:Y:S01]  /*3300*/  FFMA.FTZ R3, R12, R19, R14 ;  /* 0x000000130c037223 */ /* 0x026fe2000001000e */
[----:B------:R-:W-:-:S05]  /*3310*/  FFMA.FTZ R8, R13, R4, R15 ;  /* 0x000000040d087223 */ /* 0x000fca000001000f */
[----:B------:R-:W-:Y:S01]  /*3320*/  F2FP.BF16.F32.PACK_AB R3, R8, R3 ;  /* 0x000000030803723e */ /* 0x000fe200000010ff */
[----:B---3--:R-:W-:Y:S02]  /*3330*/  IMAD R27, R27, UR18, RZ ;  /* 0x000000121b1b7c24 */ /* 0x008fe4000f8e02ff */
[----:B------:R-:W-:-:S04]  /*3340*/  IMAD.WIDE.U32 R6, R24, UR18, R6 ;  /* 0x0000001218067c25 */ /* 0x000fc8000f8e0006 */
[----:B------:R-:W-:Y:S01]  /*3350*/  IMAD R27, R24, UR19, R27 ;  /* 0x00000013181b7c24 */ /* 0x000fe2000f8e021b */
[----:B----4-:R-:W-:-:S04]  /*3360*/  LEA R4, P1, R6, UR20, 0x1 ;  /* 0x0000001406047c11 */ /* 0x010fc8000f8208ff */
[----:B------:R-:W-:-:S04]  /*3370*/  IADD3 R27, PT, PT, R7, R27, RZ ;  /* 0x0000001b071b7210 */ /* 0x000fc80007ffe0ff */
[----:B0-----:R-:W-:-:S05]  /*3380*/  LEA.HI.X R5, R6, UR21, R27, 0x1, P1 ;  /* 0x0000001506057c11 */ /* 0x001fca00088f0c1b */
[----:B------:R3:W-:Y:S01]  /*3390*/  STG.E desc[UR24][R4.64], R3 ;  /* 0x0000000304007986 */ /* 0x0007e2000c101918 */
[----:B------:R-:W-:Y:S05]  /*33a0*/  BRA `(.L_x_1936) ;  /* 0x0000001000407947 */ /* 0x000fea0003800000 */
.L_x_1921:
[----:B------:R-:W0:Y:S01]  /*33b0*/  LDCU.64 UR22, c[0x0][0x3e8] ;  /* 0x00007d00ff1677ac */ /* 0x000e220008000a00 */
[----:B------:R-:W-:Y:S01]  /*33c0*/  BSSY.RECONVERGENT B1, `(.L_x_1937) ;  /* 0x0000020000017945 */ /* 0x000fe20003800200 */
[----:B0-----:R-:W-:-:S04]  /*33d0*/  ISETP.GE.U32.AND P1, PT, R30, UR22, PT ;  /* 0x000000161e007c0c */ /* 0x001fc8000bf26070 */
[----:B------:R-:W-:Y:S01]  /*33e0*/  ISETP.GE.AND.EX P1, PT, R33, UR23, PT, P1 ;  /* 0x0000001721007c0c */ /* 0x000fe2000bf26310 */
[----:B------:R-:W-:-:S12]  /*33f0*/  @P5 BRA `(.L_x_1938) ;  /* 0x0000000000705947 */ /* 0x000fd80003800000 */
[----:B------:R-:W-:Y:S01]  /*3400*/  FADD.FTZ R24, R24, -UR5 ;  /* 0x8000000518187e21 */ /* 0x000fe20008010000 */
[----:B------:R-:W-:Y:S01]  /*3410*/  FADD.FTZ R18, R18, -UR5 ;  /* 0x8000000512127e21 */ /* 0x000fe20008010000 */
[----:B------:R-:W0:Y:S02]  /*3420*/  LDCU.64 UR18, c[0x0][0x3e0] ;  /* 0x00007c00ff1277ac */ /* 0x000e240008000a00 */
[----:B------:R-:W-:Y:S01]  /*3430*/  FMUL.FTZ R23, R24, UR17 ;  /* 0x0000001118177c20 */ /* 0x000fe20008410000 */
[----:B------:R-:W-:Y:S01]  /*3440*/  FMUL.FTZ R18, R18, UR17 ;  /* 0x0000001112127c20 */ /* 0x000fe20008410000 */
[----:B------:R-:W2:Y:S02]  /*3450*/  LDCU.64 UR20, c[0x0][0x380] ;  /* 0x00007000ff1477ac */ /* 0x000ea40008000a00 */
[----:B-----5:R-:W-:Y:S01]  /*3460*/  FFMA.FTZ R22, R12, R23, R14 ;  /* 0x000000170c167223 */ /* 0x020fe2000001000e */
[----:B------:R-:W-:-:S03]  /*3470*/  FFMA.FTZ R18, R13, R18, R15 ;  /* 0x000000120d127223 */ /* 0x000fc6000001000f */
[----:B------:R-:W-:Y:S01]  /*3480*/  FMUL.FTZ R24, R22, -1.4426950216293334961 ;  /* 0xbfb8aa3b16187820 */ /* 0x000fe20000410000 */
[----:B-1----:R-:W-:-:S05]  /*3490*/  FMUL.FTZ R25, R18, -1.4426950216293334961 ;  /* 0xbfb8aa3b12197820 */ /* 0x002fca0000410000 */
[----:B------:R-:W1:Y:S08]  /*34a0*/  MUFU.EX2 R24, R24 ;  /* 0x0000001800187308 */ /* 0x000e700000000800 */
[----:B------:R-:W3:Y:S01]  /*34b0*/  MUFU.EX2 R25, R25 ;  /* 0x0000001900197308 */ /* 0x000ee20000000800 */
[----:B-1----:R-:W-:Y:S01]  /*34c0*/  FADD.FTZ R23, R24, 1 ;  /* 0x3f80000018177421 */ /* 0x002fe20000010000 */
[----:B0-----:R-:W-:-:S04]  /*34d0*/  IMAD R24, R34, UR18, RZ ;  /* 0x0000001222187c24 */ /* 0x001fc8000f8e02ff */
[----:B------:R-:W-:Y:S02]  /*34e0*/  IMAD R24, R0, UR19, R24 ;  /* 0x0000001300187c24 */ /* 0x000fe4000f8e0218 */
[----:B------:R-:W0:Y:S01]  /*34f0*/  MUFU.RCP R23, R23 ;  /* 0x0000001700177308 */ /* 0x000e220000001000 */
[----:B---3--:R-:W-:-:S07]  /*3500*/  FADD.FTZ R25, R25, 1 ;  /* 0x3f80000019197421 */ /* 0x008fce0000010000 */
[----:B------:R-:W1:Y:S01]  /*3510*/  MUFU.RCP R25, R25 ;  /* 0x0000001900197308 */ /* 0x000e620000001000 */
[----:B0-----:R-:W-:Y:S01]  /*3520*/  FMUL.FTZ R22, R22, R23 ;  /* 0x0000001716167220 */ /* 0x001fe20000410000 */
[----:B------:R-:W-:Y:S01]  /*3530*/  MOV R23, R9 ;  /* 0x0000000900177202 */ /* 0x000fe20000000f00 */
[----:B-1----:R-:W-:-:S05]  /*3540*/  FMUL.FTZ R18, R18, R25 ;  /* 0x0000001912127220 */ /* 0x002fca0000410000 */
[----:B------:R-:W-:Y:S02]  /*3550*/  F2FP.BF16.F32.PACK_AB R18, R18, R22 ;  /* 0x000000161212723e */ /* 0x000fe400000010ff */
[----:B------:R-:W-:-:S05]  /*3560*/  MOV R22, R6 ;  /* 0x0000000600167202 */ /* 0x000fca0000000f00 */
[----:B------:R-:W-:-:S05]  /*3570*/  IMAD.WIDE.U32 R22, R0, UR18, R22 ;  /* 0x0000001200167c25 */ /* 0x000fca000f8e0016 */
[----:B------:R-:W-:Y:S02]  /*3580*/  IADD3 R23, PT, PT, R23, R24, RZ ;  /* 0x0000001817177210 */ /* 0x000fe40007ffe0ff */
[----:B--2---:R-:W-:-:S04]  /*3590*/  LEA R24, P2, R22, UR20, 0x1 ;  /* 0x0000001416187c11 */ /* 0x004fc8000f8408ff */
[----:B------:R-:W-:-:S05]  /*35a0*/  LEA.HI.X R25, R22, UR21, R23, 0x1, P2 ;  /* 0x0000001516197c11 */ /* 0x000fca00090f0c17 */
[----:B------:R0:W-:Y:S04]  /*35b0*/  STG.E desc[UR24][R24.64], R18 ;  /* 0x0000001218007986 */ /* 0x0001e8000c101918 */
.L_x_1938:
[----:B------:R-:W-:Y:S05]  /*35c0*/  BSYNC.RECONVERGENT B1 ;  /* 0x0000000000017941 */ /* 0x000fea0003800200 */
.L_x_1937:
[----:B------:R-:W-:Y:S04]  /*35d0*/  BSSY.RECONVERGENT B1, `(.L_x_1939) ;  /* 0x000001e000017945 */ /* 0x000fe80003800200 */
[----:B------:R-:W-:Y:S05]  /*35e0*/  @P1 BRA `(.L_x_1940) ;  /* 0x0000000000701947 */ /* 0x000fea0003800000 */
[----:B------:R-:W-:Y:S01]  /*35f0*/  FADD.FTZ R27, R27, -UR5 ;  /* 0x800000051b1b7e21 */ /* 0x000fe20008010000 */
[----:B0-----:R-:W-:Y:S01]  /*3600*/  FADD.FTZ R18, R3, -UR5 ;  /* 0x8000000503127e21 */ /* 0x001fe20008010000 */
[----:B------:R-:W1:Y:S02]  /*3610*/  LDCU.64 UR18, c[0x0][0x3e0] ;  /* 0x00007c00ff1277ac */ /* 0x000e640008000a00 */
[----:B------:R-:W-:Y:S01]  /*3620*/  FMUL.FTZ R27, R27, UR17 ;  /* 0x000000111b1b7c20 */ /* 0x000fe20008410000 */
[----:B------:R-:W-:Y:S01]  /*3630*/  FMUL.FTZ R18, R18, UR17 ;  /* 0x0000001112127c20 */ /* 0x000fe20008410000 */
[----:B------:R-:W0:Y:S02]  /*3640*/  LDCU.64 UR20, c[0x0][0x380] ;  /* 0x00007000ff1477ac */ /* 0x000e240008000a00 */
[----:B-----5:R-:W-:Y:S01]  /*3650*/  FFMA.FTZ R3, R12, R27, R14 ;  /* 0x0000001b0c037223 */ /* 0x020fe2000001000e */
[----:B------:R-:W-:-:S03]  /*3660*/  FFMA.FTZ R18, R13, R18, R15 ;  /* 0x000000120d127223 */ /* 0x000fc6000001000f */
[----:B------:R-:W-:Y:S01]  /*3670*/  FMUL.FTZ R22, R3, -1.4426950216293334961 ;  /* 0xbfb8aa3b03167820 */ /* 0x000fe20000410000 */
[----:B------:R-:W-:-:S05]  /*3680*/  FMUL.FTZ R23, R18, -1.4426950216293334961 ;  /* 0xbfb8aa3b12177820 */ /* 0x000fca0000410000 */
[----:B------:R-:W2:Y:S01]  /*3690*/  MUFU.EX2 R22, R22 ;  /* 0x0000001600167308 */ /* 0x000ea20000000800 */
[----:B-1----:R-:W-:-:S04]  /*36a0*/  IMAD R25, R33, UR18, RZ ;  /* 0x0000001221197c24 */ /* 0x002fc8000f8e02ff */
[----:B------:R-:W-:-:S03]  /*36b0*/  IMAD R25, R30, UR19, R25 ;  /* 0x000000131e197c24 */ /* 0x000fc6000f8e0219 */
[----:B------:R-:W1:Y:S01]  /*36c0*/  MUFU.EX2 R23, R23 ;  /* 0x0000001700177308 */ /* 0x000e620000000800 */
[----:B--2---:R-:W-:Y:S01]  /*36d0*/  FADD.FTZ R24, R22, 1 ;  /* 0x3f80000016187421 */ /* 0x004fe20000010000 */
[----:B------:R-:W-:-:S06]  /*36e0*/  MOV R22, R6 ;  /* 0x0000000600167202 */ /* 0x000fcc0000000f00 */
[----:B------:R-:W2:Y:S01]  /*36f0*/  MUFU.RCP R24, R24 ;  /* 0x0000001800187308 */ /* 0x000ea20000001000 */
[----:B-1----:R-:W-:Y:S01]  /*3700*/  FADD.FTZ R27, R23, 1 ;  /* 0x3f800000171b7421 */ /* 0x002fe20000010000 */
[----:B------:R-:W-:-:S06]  /*3710*/  MOV R23, R9 ;  /* 0x0000000900177202 */ /* 0x000fcc0000000f00 */
[----:B------:R-:W1:Y:S01]  /*3720*/  MUFU.RCP R27, R27 ;  /* 0x0000001b001b7308 */ /* 0x000e620000001000 */
[----:B------:R-:W-:-:S04]  /*3730*/  IMAD.WIDE.U32 R22, R30, UR18, R22 ;  /* 0x000000121e167c25 */ /* 0x000fc8000f8e0016 */
[----:B------:R-:W-:Y:S02]  /*3740*/  IMAD.IADD R25, R23, 0x1, R25 ;  /* 0x0000000117197824 */ /* 0x000fe400078e0219 */
[----:B--2---:R-:W-:Y:S01]  /*3750*/  FMUL.FTZ R3, R3, R24 ;  /* 0x0000001803037220 */ /* 0x004fe20000410000 */
[----:B0-----:R-:W-:-:S04]  /*3760*/  LEA R24, P1, R22, UR20, 0x1 ;  /* 0x0000001416187c11 */ /* 0x001fc8000f8208ff */
[----:B------:R-:W-:Y:S01]  /*3770*/  LEA.HI.X R25, R22, UR21, R25, 0x1, P1 ;  /* 0x0000001516197c11 */ /* 0x000fe200088f0c19 */
[----:B-1----:R-:W-:-:S05]  /*3780*/  FMUL.FTZ R18, R18, R27 ;  /* 0x0000001b12127220 */ /* 0x002fca0000410000 */
[----:B------:R-:W-:-:S05]  /*3790*/  F2FP.BF16.F32.PACK_AB R3, R18, R3 ;  /* 0x000000031203723e */ /* 0x000fca00000010ff */
[----:B------:R2:W-:Y:S02]  /*37a0*/  STG.E desc[UR24][R24.64], R3 ;  /* 0x0000000318007986 */ /* 0x0005e4000c101918 */
.L_x_1940:
[----:B------:R-:W-:Y:S05]  /*37b0*/  BSYNC.RECONVERGENT B1 ;  /* 0x0000000000017941 */ /* 0x000fea0003800200 */
.L_x_1939:
[C---:B0-2---:R-:W-:Y:S01]  /*37c0*/  IADD3 R24, PT, PT, R0.reuse, 0x40, RZ ;  /* 0x0000004000187810 */ /* 0x045fe20007ffe0ff */
        /* <DEDUP_REMOVED lines=17> */
[----:B-1----:R-:W-:Y:S01]  /*38e0*/  FMUL.FTZ R25, R3, -1.4426950216293334961 ;  /* 0xbfb8aa3b03197820 */ /* 0x002fe20000410000 */
[----:B------:R-:W-:-:S05]  /*38f0*/  FMUL.FTZ R29, R4, -1.4426950216293334961 ;  /* 0xbfb8aa3b041d7820 */ /* 0x000fca0000410000 */
[----:B------:R-:W1:Y:S08]  /*3900*/  MUFU.EX2 R25, R25 ;  /* 0x0000001900197308 */ /* 0x000e700000000800 */
[----:B------:R-:W3:Y:S01]  /*3910*/  MUFU.EX2 R29, R29 ;  /* 0x0000001d001d7308 */ /* 0x000ee20000000800 */
[----:B-1----:R-:W-:-:S07]  /*3920*/  FADD.FTZ R23, R25, 1 ;  /* 0x3f80000019177421 */ /* 0x002fce0000010000 */
[----:B------:R-:W1:Y:S01]  /*3930*/  MUFU.RCP R23, R23 ;  /* 0x0000001700177308 */ /* 0x000e620000001000 */
[----:B---3--:R-:W-:-:S07]  /*3940*/  FADD.FTZ R29, R29, 1 ;  /* 0x3f8000001d1d7421 */ /* 0x008fce0000010000 */
[----:B------:R-:W3:Y:S01]  /*3950*/  MUFU.RCP R25, R29 ;  /* 0x0000001d00197308 */ /* 0x000ee20000001000 */
[----:B-1----:R-:W-:Y:S01]  /*3960*/  FMUL.FTZ R3, R3, R23 ;  /* 0x0000001703037220 */ /* 0x002fe20000410000 */
[----:B0-----:R-:W-:Y:S01]  /*3970*/  IMAD R23, R22, UR18, RZ ;  /* 0x0000001216177c24 */ /* 0x001fe2000f8e02ff */
[----:B------:R-:W-:Y:S01]  /*3980*/  MOV R22, R6 ;  /* 0x0000000600167202 */ /* 0x000fe20000000f00 */
[----:B---3--:R-:W-:Y:S02]  /*3990*/  FMUL.FTZ R4, R4, R25 ;  /* 0x0000001904047220 */ /* 0x008fe40000410000 */
[----:B------:R-:W-:Y:S01]  /*39a0*/  IMAD R25, R24, UR19, R23 ;  /* 0x0000001318197c24 */ /* 0x000fe2000f8e0217 */
[----:B------:R-:W-:Y:S02]  /*39b0*/  MOV R23, R9 ;  /* 0x0000000900177202 */ /* 0x000fe40000000f00 */
[----:B------:R-:W-:Y:S01]  /*39c0*/  F2FP.BF16.F32.PACK_AB R3, R4, R3 ;  /* 0x000000030403723e */ /* 0x000fe200000010ff */
[----:B------:R-:W-:-:S05]  /*39d0*/  IMAD.WIDE.U32 R22, R24, UR18, R22 ;  /* 0x0000001218167c25 */ /* 0x000fca000f8e0016 */
[----:B------:R-:W-:Y:S02]  /*39e0*/  IADD3 R25, PT, PT, R23, R25, RZ ;  /* 0x0000001917197210 */ /* 0x000fe40007ffe0ff */
[----:B--2---:R-:W-:-:S04]  /*39f0*/  LEA R24, P1, R22, UR20, 0x1 ;  /* 0x0000001416187c11 */ /* 0x004fc8000f8208ff */
[----:B------:R-:W-:-:S05]  /*3a00*/  LEA.HI.X R25, R22, UR21, R25, 0x1, P1 ;  /* 0x0000001516197c11 */ /* 0x000fca00088f0c19 */
[----:B------:R0:W-:Y:S04]  /*3a10*/  STG.E desc[UR24][R24.64], R3 ;  /* 0x0000000318007986 */ /* 0x0001e8000c101918 */
.L_x_1942:
[----:B------:R-:W-:Y:S05]  /*3a20*/  BSYNC.RECONVERGENT B1 ;  /* 0x0000000000017941 */ /* 0x000fea0003800200 */
.L_x_1941:
[----:B------:R-:W-:Y:S01]  /*3a30*/  BSSY.RECONVERGENT B1, `(.L_x_1943) ;  /* 0x0000020000017945 */ /* 0x000fe20003800200 */
[C---:B0-----:R-:W-:Y:S02]  /*3a40*/  IADD3 R24, PT, PT, R0.reuse, 0x80, RZ ;  /* 0x0000008000187810 */ /* 0x041fe40007ffe0ff */
[----:B------:R-:W-:Y:S01]  /*3a50*/  IADD3 R3, PT, PT, R0, 0xa0, RZ ;  /* 0x000000a000037810 */ /* 0x000fe20007ffe0ff */
[----:B------:R-:W-:Y:S06]  /*3a60*/  @P2 BRA `(.L_x_1944) ;  /* 0x0000000000702947 */ /* 0x000fec0003800000 */
[----:B------:R-:W-:Y:S01]  /*3a70*/  FADD.FTZ R28, R28, -UR5 ;  /* 0x800000051c1c7e21 */ /* 0x000fe20008010000 */
[----:B------:R-:W-:Y:S01]  /*3a80*/  FADD.FTZ R5, R5, -UR5 ;  /* 0x8000000505057e21 */ /* 0x000fe20008010000 */
[----:B------:R-:W0:Y:S02]  /*3a90*/  LDCU.64 UR18, c[0x0][0x3e0] ;  /* 0x00007c00ff1277ac */ /* 0x000e240008000a00 */
[----:B------:R-:W-:Y:S01]  /*3aa0*/  FMUL.FTZ R23, R28, UR17 ;  /* 0x000000111c177c20 */ /* 0x000fe20008410000 */
[----:B------:R-:W-:Y:S01]  /*3ab0*/  FMUL.FTZ R22, R5, UR17 ;  /* 0x0000001105167c20 */ /* 0x000fe20008410000 */
[----:B------:R-:W2:Y:S01]  /*3ac0*/  LDCU.64 UR20, c[0x0][0x380] ;  /* 0x00007000ff1477ac */ /* 0x000ea20008000a00 */
[----:B------:R-:W-:Y:S01]  /*3ad0*/  MOV R5, R9 ;  /* 0x0000000900057202 */ /* 0x000fe20000000f00 */
[----:B-----5:R-:W-:Y:S01]  /*3ae0*/  FFMA.FTZ R28, R12, R23, R14 ;  /* 0x000000170c1c7223 */ /* 0x020fe2000001000e */
[----:B-1----:R-:W-:-:S03]  /*3af0*/  FFMA.FTZ R25, R13, R22, R15 ;  /* 0x000000160d197223 */ /* 0x002fc6000001000f */
[----:B------:R-:W-:Y:S01]  /*3b00*/  FMUL.FTZ R4, R28, -1.4426950216293334961 ;  /* 0xbfb8aa3b1c047820 */ /* 0x000fe20000410000 */
[----:B------:R-:W-:-:S05]  /*3b10*/  FMUL.FTZ R29, R25, -1.4426950216293334961 ;  /* 0xbfb8aa3b191d7820 */ /* 0x000fca0000410000 */
[----:B------:R-:W1:Y:S01]  /*3b20*/  MUFU.EX2 R4, R4 ;  /* 0x0000000400047308 */ /* 0x000e620000000800 */
[----:B0-----:R-:W-:-:S04]  /*3b30*/  IMAD R27, R27, UR18, RZ ;  /* 0x000000121b1b7c24 */ /* 0x001fc8000f8e02ff */
[----:B------:R-:W-:-:S03]  /*3b40*/  IMAD R27, R18, UR19, R27 ;  /* 0x00000013121b7c24 */ /* 0x000fc6000f8e021b */
[----:B------:R-:W0:Y:S01]  /*3b50*/  MUFU.EX2 R29, R29 ;  /* 0x0000001d001d7308 */ /* 0x000e220000000800 */
[----:B-1----:R-:W-:Y:S01]  /*3b60*/  FADD.FTZ R22, R4, 1 ;  /* 0x3f80000004167421 */ /* 0x002fe20000010000 */
[----:B------:R-:W-:-:S04]  /*3b70*/  IMAD.MOV.U32 R4, RZ, RZ, R6 ;  /* 0x000000ffff047224 */ /* 0x000fc800078e0006 */
[----:B------:R-:W-:Y:S02]  /*3b80*/  IMAD.WIDE.U32 R4, R18, UR18, R4 ;  /* 0x0000001212047c25 */ /* 0x000fe4000f8e0004 */
[----:B------:R-:W1:Y:S02]  /*3b90*/  MUFU.RCP R22, R22 ;  /* 0x0000001600167308 */ /* 0x000e640000001000 */
[----:B0-----:R-:W-:Y:S01]  /*3ba0*/  FADD.FTZ R29, R29, 1 ;  /* 0x3f8000001d1d7421 */ /* 0x001fe20000010000 */
[----:B------:R-:W-:-:S05]  /*3bb0*/  IADD3 R27, PT, PT, R5, R27, RZ ;  /* 0x0000001b051b7210 */ /* 0x000fca0007ffe0ff */
[----:B------:R-:W0:Y:S01]  /*3bc0*/  MUFU.RCP R23, R29 ;  /* 0x0000001d00177308 */ /* 0x000e220000001000 */
[----:B-1----:R-:W-:Y:S01]  /*3bd0*/  FMUL.FTZ R28, R28, R22 ;  /* 0x000000161c1c7220 */ /* 0x002fe20000410000 */
[----:B--2---:R-:W-:Y:S01]  /*3be0*/  LEA R22, P1, R4, UR20, 0x1 ;  /* 0x0000001404167c11 */ /* 0x004fe2000f8208ff */
[----:B0-----:R-:W-:-:S03]  /*3bf0*/  FMUL.FTZ R25, R25, R23 ;  /* 0x0000001719197220 */ /* 0x001fc60000410000 */
[----:B------:R-:W-:Y:S02]  /*3c00*/  LEA.HI.X R23, R4, UR21, R27, 0x1, P1 ;  /* 0x0000001504177c11 */ /* 0x000fe400088f0c1b */
[----:B------:R-:W-:-:S05]  /*3c10*/  F2FP.BF16.F32.PACK_AB R25, R25, R28 ;  /* 0x0000001c1919723e */ /* 0x000fca00000010ff */
[----:B------:R0:W-:Y:S02]  /*3c20*/  STG.E desc[UR24][R22.64], R25 ;  /* 0x0000001916007986 */ /* 0x0001e4000c101918 */
.L_x_1944:
[----:B------:R-:W-:Y:S05]  /*3c30*/  BSYNC.RECONVERGENT B1 ;  /* 0x0000000000017941 */ /* 0x000fea0003800200 */
.L_x_1943:
        /* <DEDUP_REMOVED lines=24> */
[----:B------:R-:W-:-:S06]  /*3dc0*/  FMUL.FTZ R29, R23, -1.4426950216293334961 ;  /* 0xbfb8aa3b171d7820 */ /* 0x000fcc0000410000 */
[----:B------:R-:W1:Y:S02]  /*3dd0*/  MUFU.EX2 R29, R29 ;  /* 0x0000001d001d7308 */ /* 0x000e640000000800 */
[----:B-1----:R-:W-:-:S06]  /*3de0*/  FADD.FTZ R25, R29, 1 ;  /* 0x3f8000001d197421 */ /* 0x002fcc0000010000 */
[----:B------:R-:W1:Y:S02]  /*3df0*/  MUFU.RCP R25, R25 ;  /* 0x0000001900197308 */ /* 0x000e640000001000 */
[----:B-1----:R-:W-:Y:S01]  /*3e00*/  FMUL.FTZ R10, R23, R25 ;  /* 0x00000019170a7220 */ /* 0x002fe20000410000 */
[----:B------:R-:W-:Y:S01]  /*3e10*/  FMUL.FTZ R23, R26, -1.4426950216293334961 ;  /* 0xbfb8aa3b1a177820 */ /* 0x000fe20000410000 */
[----:B0-----:R-:W-:Y:S01]  /*3e20*/  IMAD R25, R22, UR18, RZ ;  /* 0x0000001216197c24 */ /* 0x001fe2000f8e02ff */
[----:B------:R-:W-:-:S03]  /*3e30*/  MOV R22, R6 ;  /* 0x0000000600167202 */ /* 0x000fc60000000f00 */
[----:B------:R-:W-:Y:S01]  /*3e40*/  IMAD R25, R24, UR19, R25 ;  /* 0x0000001318197c24 */ /* 0x000fe2000f8e0219 */
[----:B------:R-:W0:Y:S02]  /*3e50*/  MUFU.EX2 R23, R23 ;  /* 0x0000001700177308 */ /* 0x000e240000000800 */
[----:B0-----:R-:W-:Y:S01]  /*3e60*/  FADD.FTZ R29, R23, 1 ;  /* 0x3f800000171d7421 */ /* 0x001fe20000010000 */
[----:B------:R-:W-:-:S05]  /*3e70*/  MOV R23, R9 ;  /* 0x0000000900177202 */ /* 0x000fca0000000f00 */
[----:B------:R-:W0:Y:S01]  /*3e80*/  MUFU.RCP R29, R29 ;  /* 0x0000001d001d7308 */ /* 0x000e220000001000 */
[----:B------:R-:W-:-:S05]  /*3e90*/  IMAD.WIDE.U32 R22, R24, UR18, R22 ;  /* 0x0000001218167c25 */ /* 0x000fca000f8e0016 */
[----:B------:R-:W-:Y:S02]  /*3ea0*/  IADD3 R25, PT, PT, R23, R25, RZ ;  /* 0x0000001917197210 */ /* 0x000fe40007ffe0ff */
[----:B--2---:R-:W-:-:S04]  /*3eb0*/  LEA R24, P2, R22, UR20, 0x1 ;  /* 0x0000001416187c11 */ /* 0x004fc8000f8408ff */
[----:B------:R-:W-:Y:S01]  /*3ec0*/  LEA.HI.X R25, R22, UR21, R25, 0x1, P2 ;  /* 0x0000001516197c11 */ /* 0x000fe200090f0c19 */
[----:B0-----:R-:W-:-:S05]  /*3ed0*/  FMUL.FTZ R26, R26, R29 ;  /* 0x0000001d1a1a7220 */ /* 0x001fca0000410000 */
[----:B------:R-:W-:-:S05]  /*3ee0*/  F2FP.BF16.F32.PACK_AB R23, R26, R10 ;  /* 0x0000000a1a17723e */ /* 0x000fca00000010ff */
[----:B------:R0:W-:Y:S02]  /*3ef0*/  STG.E desc[UR24][R24.64], R23 ;  /* 0x0000001718007986 */ /* 0x0001e4000c101918 */
.L_x_1946:
[----:B------:R-:W-:Y:S05]  /*3f00*/  BSYNC.RECONVERGENT B1 ;  /* 0x0000000000017941 */ /* 0x000fea0003800200 */
.L_x_1945:
[----:B------:R-:W-:Y:S04]  /*3f10*/  BSSY.RECONVERGENT B1, `(.L_x_1947) ;  /* 0x000001e000017945 */ /* 0x000fe80003800200 */
[----:B------:R-:W-:Y:S05]  /*3f20*/  @P3 BRA `(.L_x_1948) ;  /* 0x0000000000703947 */ /* 0x000fea0003800000 */
[----:B------:R-:W-:Y:S01]  /*3f30*/  FADD.FTZ R21, R21, -UR5 ;  /* 0x8000000515157e21 */ /* 0x000fe20008010000 */
[----:B------:R-:W-:Y:S01]  /*3f40*/  FADD.FTZ R11, R11, -UR5 ;  /* 0x800000050b0b7e21 */ /* 0x000fe20008010000 */
[----:B------:R-:W2:Y:S02]  /*3f50*/  LDCU.64 UR18, c[0x0][0x3e0] ;  /* 0x00007c00ff1277ac */ /* 0x000ea40008000a00 */
[----:B------:R-:W-:Y:S01]  /*3f60*/  FMUL.FTZ R21, R21, UR17 ;  /* 0x0000001115157c20 */ /* 0x000fe20008410000 */
[----:B0-----:R-:W-:Y:S01]  /*3f70*/  FMUL.FTZ R24, R11, UR17 ;  /* 0x000000110b187c20 */ /* 0x001fe20008410000 */
[----:B------:R-:W0:Y:S01]  /*3f80*/  LDCU.64 UR20, c[0x0][0x380] ;  /* 0x00007000ff1477ac */ /* 0x000e220008000a00 */
[----:B------:R-:W-:Y:S01]  /*3f90*/  MOV R11, R9 ;  /* 0x00000009000b7202 */ /* 0x000fe20000000f00 */
[----:B-----5:R-:W-:Y:S01]  /*3fa0*/  FFMA.FTZ R22, R12, R21, R14 ;  /* 0x000000150c167223 */ /* 0x020fe2000001000e */
[----:B------:R-:W-:-:S03]  /*3fb0*/  FFMA.FTZ R21, R13, R24, R15 ;  /* 0x000000180d157223 */ /* 0x000fc6000001000f */
[----:B------:R-:W-:Y:S01]  /*3fc0*/  FMUL.FTZ R10, R22, -1.4426950216293334961 ;  /* 0xbfb8aa3b160a7820 */ /* 0x000fe20000410000 */
[----:B------:R-:W-:-:S05]  /*3fd0*/  FMUL.FTZ R26, R21, -1.4426950216293334961 ;  /* 0xbfb8aa3b151a7820 */ /* 0x000fca0000410000 */
[----:B------:R-:W1:Y:S01]  /*3fe0*/  MUFU.EX2 R10, R10 ;  /* 0x0000000a000a7308 */ /* 0x000e620000000800 */
[----:B--2---:R-:W-:-:S04]  /*3ff0*/  IMAD R28, R28, UR18, RZ ;  /* 0x000000121c1c7c24 */ /* 0x004fc8000f8e02ff */
[----:B------:R-:W-:-:S03]  /*4000*/  IMAD R29, R3, UR19, R28 ;  /* 0x00000013031d7c24 */ /* 0x000fc6000f8e021c */
[----:B------:R-:W2:Y:S01]  /*4010*/  MUFU.EX2 R26, R26 ;  /* 0x0000001a001a7308 */ /* 0x000ea20000000800 */
[----:B-1----:R-:W-:Y:S01]  /*4020*/  FADD.FTZ R25, R10, 1 ;  /* 0x3f8000000a197421 */ /* 0x002fe20000010000 */
[----:B------:R-:W-:-:S06]  /*4030*/  IMAD.MOV.U32 R10, RZ, RZ, R6 ;  /* 0x000000ffff0a7224 */ /* 0x000fcc00078e0006 */
[----:B------:R-:W1:Y:S01]  /*4040*/  MUFU.RCP R23, R25 ;  /* 0x0000001900177308 */ /* 0x000e620000001000 */
[----:B------:R-:W-:-:S04]  /*4050*/  IMAD.WIDE.U32 R10, R3, UR18, R10 ;  /* 0x00000012030a7c25 */ /* 0x000fc8000f8e000a */
[----:B--2---:R-:W-:Y:S01]  /*4060*/  FADD.FTZ R24, R26, 1 ;  /* 0x3f8000001a187421 */ /* 0x004fe20000010000 */
[----:B------:R-:W-:-:S05]  /*4070*/  IADD3 R29, PT, PT, R11, R29, RZ ;  /* 0x0000001d0b1d7210 */ /* 0x000fca0007ffe0ff */
[----:B------:R-:W2:Y:S01]  /*4080*/  MUFU.RCP R24, R24 ;  /* 0x0000001800187308 */ /* 0x000ea20000001000 */
[----:B-1----:R-:W-:Y:S01]  /*4090*/  FMUL.FTZ R3, R22, R23 ;  /* 0x0000001716037220 */ /* 0x002fe20000410000 */
[----:B0-----:R-:W-:-:S04]  /*40a0*/  LEA R22, P2, R10, UR20, 0x1 ;  /* 0x000000140a167c11 */ /* 0x001fc8000f8408ff */
[----:B------:R-:W-:Y:S01]  /*40b0*/  LEA.HI.X R23, R10, UR21, R29, 0x1, P2 ;  /* 0x000000150a177c11 */ /* 0x000fe200090f0c1d */
[----:B--2---:R-:W-:-:S05]  /*40c0*/  FMUL.FTZ R26, R21, R24 ;  /* 0x00000018151a7220 */ /* 0x004fca0000410000 */
[----:B------:R-:W-:-:S05]  /*40d0*/  F2FP.BF16.F32.PACK_AB R3, R26, R3 ;  /* 0x000000031a03723e */ /* 0x000fca00000010ff */
[----:B------:R2:W-:Y:S02]  /*40e0*/  STG.E desc[UR24][R22.64], R3 ;  /* 0x0000000316007986 */ /* 0x0005e4000c101918 */
.L_x_1948:
[----:B------:R-:W-:Y:S05]  /*40f0*/  BSYNC.RECONVERGENT B1 ;  /* 0x0000000000017941 */ /* 0x000fea0003800200 */
.L_x_1947:
[----:B------:R-:W-:Y:S04]  /*4100*/  BSSY.RECONVERGENT B1, `(.L_x_1949) ;  /* 0x000001e000017945 */ /* 0x000fe80003800200 */
[----:B------:R-:W-:Y:S05]  /*4110*/  @P4 BRA `(.L_x_1950) ;  /* 0x0000000000704947 */ /* 0x000fea0003800000 */
[----:B------:R-:W-:Y:S01]  /*4120*/  FADD.FTZ R20, R20, -UR5 ;  /* 0x8000000514147e21 */ /* 0x000fe20008010000 */
[----:B------:R-:W-:Y:S01]  /*4130*/  FADD.FTZ R10, R16, -UR5 ;  /* 0x80000005100a7e21 */ /* 0x000fe20008010000 */
[----:B------:R-:W0:Y:S01]  /*4140*/  LDCU.64 UR18, c[0x0][0x3e0] ;  /* 0x00007c00ff1277ac */ /* 0x000e220008000a00 */
[----:B------:R-:W-:Y:S01]  /*4150*/  MOV R11, R9 ;  /* 0x00000009000b7202 */ /* 0x000fe20000000f00 */
[----:B--2---:R-:W-:Y:S01]  /*4160*/  FMUL.FTZ R3, R20, UR17 ;  /* 0x0000001114037c20 */ /* 0x004fe20008410000 */
[----:B------:R-:W-:Y:S01]  /*4170*/  FMUL.FTZ R20, R10, UR17 ;  /* 0x000000110a147c20 */ /* 0x000fe20008410000 */
[----:B------:R-:W2:Y:S02]  /*4180*/  LDCU.64 UR20, c[0x0][0x380] ;  /* 0x00007000ff1477ac */ /* 0x000ea40008000a00 */
[----:B-----5:R-:W-:Y:S01]  /*4190*/  FFMA.FTZ R16, R12, R3, R14 ;  /* 0x000000030c107223 */ /* 0x020fe2000001000e */
[----:B------:R-:W-:-:S03]  /*41a0*/  FFMA.FTZ R3, R13, R20, R15 ;  /* 0x000000140d037223 */ /* 0x000fc6000001000f */
[----:B------:R-:W-:Y:S01]  /*41b0*/  FMUL.FTZ R10, R16, -1.4426950216293334961 ;  /* 0xbfb8aa3b100a7820 */ /* 0x000fe20000410000 */
[----:B------:R-:W-:-:S05]  /*41c0*/  FMUL.FTZ R20, R3, -1.4426950216293334961 ;  /* 0xbfb8aa3b03147820 */ /* 0x000fca0000410000 */
[----:B------:R-:W3:Y:S01]  /*41d0*/  MUFU.EX2 R10, R10 ;  /* 0x0000000a000a7308 */ /* 0x000ee20000000800 */
[----:B01----:R-:W-:-:S04]  /*41e0*/  IMAD R25, R18, UR18, RZ ;  /* 0x0000001212197c24 */ /* 0x003fc8000f8e02ff */
[----:B------:R-:W-:-:S03]  /*41f0*/  IMAD R25, R4, UR19, R25 ;  /* 0x0000001304197c24 */ /* 0x000fc6000f8e0219 */
[----:B------:R-:W0:Y:S01]  /*4200*/  MUFU.EX2 R20, R20 ;  /* 0x0000001400147308 */ /* 0x000e220000000800 */
[----:B---3--:R-:W-:Y:S01]  /*4210*/  FADD.FTZ R22, R10, 1 ;  /* 0x3f8000000a167421 */ /* 0x008fe20000010000 */
[----:B------:R-:W-:-:S06]  /*4220*/  MOV R10, R6 ;  /* 0x00000006000a7202 */ /* 0x000fcc0000000f00 */
[----:B------:R-:W1:Y:S01]  /*4230*/  MUFU.RCP R21, R22 ;  /* 0x0000001600157308 */ /* 0x000e620000001000 */
[----:B------:R-:W-:-:S04]  /*4240*/  IMAD.WIDE.U32 R10, R4, UR18, R10 ;  /* 0x00000012040a7c25 */ /* 0x000fc8000f8e000a */
[----:B0-----:R-:W-:Y:S01]  /*4250*/  FADD.FTZ R23, R20, 1 ;  /* 0x3f80000014177421 */ /* 0x001fe20000010000 */
[----:B--2---:R-:W-:-:S03]  /*4260*/  LEA R20, P2, R10, UR20, 0x1 ;  /* 0x000000140a147c11 */ /* 0x004fc6000f8408ff */
[----:B------:R-:W0:Y:S01]  /*4270*/  MUFU.RCP R24, R23 ;  /* 0x0000001700187308 */ /* 0x000e220000001000 */
[----:B------:R-:W-:Y:S01]  /*4280*/  IADD3 R25, PT, PT, R11, R25, RZ ;  /* 0x000000190b197210 */ /* 0x000fe20007ffe0ff */
[----:B-1----:R-:W-:-:S03]  /*4290*/  FMUL.FTZ R16, R16, R21 ;  /* 0x0000001510107220 */ /* 0x002fc60000410000 */
[----:B------:R-:W-:Y:S01]  /*42a0*/  LEA.HI.X R21, R10, UR21, R25, 0x1, P2 ;  /* 0x000000150a157c11 */ /* 0x000fe200090f0c19 */
[----:B0-----:R-:W-:-:S05]  /*42b0*/  FMUL.FTZ R3, R3, R24 ;  /* 0x0000001803037220 */ /* 0x001fca0000410000 */
[----:B------:R-:W-:-:S05]  /*42c0*/  F2FP.BF16.F32.PACK_AB R3, R3, R16 ;  /* 0x000000100303723e */ /* 0x000fca00000010ff */
[----:B------:R3:W-:Y:S02]  /*42d0*/  STG.E desc[UR24][R20.64], R3 ;  /* 0x0000000314007986 */ /* 0x0007e4000c101918 */
.L_x_1950:
[----:B------:R-:W-:Y:S05]  /*42e0*/  BSYNC.RECONVERGENT B1 ;  /* 0x0000000000017941 */ /* 0x000fea0003800200 */
.L_x_1949:
[----:B------:R-:W-:Y:S05]  /*42f0*/  @P1 BRA `(.L_x_1936) ;  /* 0x00000000006c1947 */ /* 0x000fea0003800000 */
[----:B------:R-:W-:Y:S01]  /*4300*/  FADD.FTZ R19, R19, -UR5 ;  /* 0x8000000513137e21 */ /* 0x000fe20008010000 */
[----:B------:R-:W-:Y:S01]  /*4310*/  FADD.FTZ R17, R17, -UR5 ;  /* 0x8000000511117e21 */ /* 0x000fe20008010000 */
[----:B------:R-:W4:Y:S01]  /*4320*/  LDCU.64 UR18, c[0x0][0x3e0] ;  /* 0x00007c00ff1277ac */ /* 0x000f220008000a00 */
[----:B------:R-:W-:Y:S01]  /*4330*/  MOV R7, R9 ;  /* 0x0000000900077202 */ /* 0x000fe20000000f00 */
[----:B------:R-:W-:Y:S01]  /*4340*/  FMUL.FTZ R19, R19, UR17 ;  /* 0x0000001113137c20 */ /* 0x000fe20008410000 */
[----:B------:R-:W-:Y:S01]  /*4350*/  FMUL.FTZ R4, R17, UR17 ;  /* 0x0000001111047c20 */ /* 0x000fe20008410000 */
[----:B------:R-:W0:Y:S02]  /*4360*/  LDCU.64 UR20, c[0x0][0x380] ;  /* 0x00007000ff1477ac */ /* 0x000e240008000a00 */
[----:B-----5:R-:W-:Y:S01]  /*4370*/  FFMA.FTZ R19, R12, R19, R14 ;  /* 0x000000130c137223 */ /* 0x020fe2000001000e */
[----:B------:R-:W-:-:S03]  /*4380*/  FFMA.FTZ R13, R13, R4, R15 ;  /* 0x000000040d0d7223 */ /* 0x000fc6000001000f */
[----:B--23--:R-:W-:Y:S01]  /*4390*/  FMUL.FTZ R3, R19, -1.4426950216293334961 ;  /* 0xbfb8aa3b13037820 */ /* 0x00cfe20000410000 */
[----:B------:R-:W-:-:S05]  /*43a0*/  FMUL.FTZ R4, R13, -1.4426950216293334961 ;  /* 0xbfb8aa3b0d047820 */ /* 0x000fca0000410000 */
[----:B------:R-:W2:Y:S01]  /*43b0*/  MUFU.EX2 R3, R3 ;  /* 0x0000000300037308 */ /* 0x000ea20000000800 */
[----:B----4-:R-:W-:Y:S02]  /*43c0*/  IMAD R12, R27, UR18, RZ ;  /* 0x000000121b0c7c24 */ /* 0x010fe4000f8e02ff */
[----:B------:R-:W-:-:S05]  /*43d0*/  IMAD.WIDE.U32 R6, R5, UR18, R6 ;  /* 0x0000001205067c25 */ /* 0x000fca000f8e0006 */
[----:B------:R-:W3:Y:S01]  /*43e0*/  MUFU.EX2 R4, R4 ;  /* 0x0000000400047308 */ /* 0x000ee20000000800 */
[----:B------:R-:W-:-:S05]  /*43f0*/  IMAD R5, R5, UR19, R12 ;  /* 0x0000001305057c24 */ /* 0x000fca000f8e020c */
[----:B------:R-:W-:Y:S01]  /*4400*/  IADD3 R5, PT, PT, R7, R5, RZ ;  /* 0x0000000507057210 */ /* 0x000fe20007ffe0ff */
[----:B--2---:R-:W-:-:S06]  /*4410*/  FADD.FTZ R8, R3, 1 ;  /* 0x3f80000003087421 */ /* 0x004fcc0000010000 */
[----:B------:R-:W2:Y:S01]  /*4420*/  MUFU.RCP R8, R8 ;  /* 0x0000000800087308 */ /* 0x000ea20000001000 */
[----:B---3--:R-:W-:Y:S01]  /*4430*/  FADD.FTZ R10, R4, 1 ;  /* 0x3f800000040a7421 */ /* 0x008fe20000010000 */
[----:B0-----:R-:W-:-:S04]  /*4440*/  LEA R4, P1, R6, UR20, 0x1 ;  /* 0x0000001406047c11 */ /* 0x001fc8000f8208ff */
[----:B------:R-:W-:Y:S02]  /*4450*/  LEA.HI.X R5, R6, UR21, R5, 0x1, P1 ;  /* 0x0000001506057c11 */ /* 0x000fe400088f0c05 */
[----:B------:R-:W0:Y:S01]  /*4460*/  MUFU.RCP R10, R10 ;  /* 0x0000000a000a7308 */ /* 0x000e220000001000 */
[----:B--2---:R-:W-:Y:S01]  /*4470*/  FMUL.FTZ R3, R19, R8 ;  /* 0x0000000813037220 */ /* 0x004fe20000410000 */
[----:B0-----:R-:W-:-:S05]  /*4480*/  FMUL.FTZ R12, R13, R10 ;  /* 0x0000000a0d0c7220 */ /* 0x001fca0000410000 */
[----:B------:R-:W-:-:S05]  /*4490*/  F2FP.BF16.F32.PACK_AB R3, R12, R3 ;  /* 0x000000030c03723e */ /* 0x000fca00000010ff */
[----:B------:R4:W-:Y:S02]  /*44a0*/  STG.E desc[UR24][R4.64], R3 ;  /* 0x0000000304007986 */ /* 0x0009e4000c101918 */
.L_x_1936:
[----:B------:R-:W-:Y:S05]  /*44b0*/  BSYNC.RECONVERGENT B0 ;  /* 0x0000000000007941 */ /* 0x000fea0003800200 */
.L_x_1920:
[----:B------:R-:W-:Y:S02]  /*44c0*/  UIADD3 UR8, UPT, UPT, UR30, UR8, URZ ;  /* 0x000000081e087290 */ /* 0x000fe4000fffe0ff */
[----:B------:R-:W-:Y:S02]  /*44d0*/  UIADD3 UR4, UPT, UPT, UR4, 0x1, URZ ;  /* 0x0000000104047890 */ /* 0x000fe4000fffe0ff */
[----:B------:R-:W-:-:S09]  /*44e0*/  UISETP.GE.AND UP1, UPT, UR8, UR7, UPT ;  /* 0x000000070800728c */ /* 0x000fd2000bf26270 */
[----:B------:R-:W-:Y:S05]  /*44f0*/  BRA.U !UP1, `(.L_x_1951) ;  /* 0xffffffbd09947547 */ /* 0x000fea000b83ffff */
[----:B------:R-:W-:Y:S05]  /*4500*/  EXIT ;  /* 0x000000000000794d */ /* 0x000fea0003800000 */
.L_x_1952:
        /* <DEDUP_REMOVED lines=15> */
.L_x_3445:


//--------------------- .text._Z35group_norm_nhwc_fwd_one_pass_kernelI11Bf16IOFp32WLi512ELi30ELi480EEv26Group_norm_nhwc_fwd_params --------------------------
	.section	.text._Z35group_norm_nhwc_fwd_one_pass_kernelI11Bf16IOFp32WLi512ELi30ELi480EEv26Group_norm_nhwc_fwd_params,"ax",@progbits
	.align	128
        .global         _Z35group_norm_nhwc_fwd_one_pass_kernelI11Bf16IOFp32WLi512ELi30ELi480EEv26Group_norm_nhwc_fwd_params
        .type           _Z35group_norm_nhwc_fwd_one_pass_kernelI11Bf16IOFp32WLi512ELi30ELi480EEv26Group_norm_nhwc_fwd_params,@function
        .size           _Z35group_norm_nhwc_fwd_one_pass_kernelI11Bf16IOFp32WLi512ELi30ELi480EEv26Group_norm_nhwc_fwd_params,(.L_x_3446 - _Z35group_norm_nhwc_fwd_one_pass_kernelI11Bf16IOFp32WLi512ELi30ELi480EEv26Group_norm_nhwc_fwd_params)
        .other          _Z35group_norm_nhwc_fwd_one_pass_kernelI11Bf16IOFp32WLi512ELi30ELi480EEv26Group_norm_nhwc_fwd_params,@"STO_CUDA_ENTRY STV_DEFAULT"
_Z35group_norm_nhwc_fwd_one_pass_kernelI11Bf16IOFp32WLi512ELi30ELi480EEv26Group_norm_nhwc_fwd_params:
.text._Z35group_norm_nhwc_fwd_one_pass_kernelI11Bf16IOFp32WLi512ELi30ELi480EEv26Group_norm_nhwc_fwd_params:
[----:B------:R-:W-:Y:S01]  /*0000*/  LDC R1, c[0x0][0x37c] ;  /* 0x0000df00ff017b82 */ /* 0x000fe20000000800 */
[----:B------:R-:W0:Y:S01]  /*0010*/  S2R R0, SR_CTAID.Y ;  /* 0x0000000000007919 */ /* 0x000e220000002600 */
[----:B------:R-:W1:Y:S01]  /*0020*/  LDCU UR4, c[0x0][0x3f8] ;  /* 0x00007f00ff0477ac */ /* 0x000e620008000800 */
[----:B------:R-:W1:Y:S02]  /*0030*/  LDCU UR5, c[0x0][0x3c8] ;  /* 0x00007900ff0577ac */ /* 0x000e640008000800 */
[----:B-1----:R-:W-:-:S06]  /*0040*/  UIMAD UR4, UR4, UR5, URZ ;  /* 0x00000005040472a4 */ /* 0x002fcc000f8e02ff */
[----:B0-----:R-:W-:-:S13]  /*0050*/  ISETP.GE.AND P0, PT, R0, UR4, PT ;  /* 0x0000000400007c0c */ /* 0x001fda000bf06270 */
[----:B------:R-:W-:Y:S05]  /*0060*/  @P0 EXIT ;  /* 0x000000000000094d */ /* 0x000fea0003800000 */
[----:B------:R-:W0:Y:S01]  /*0070*/  S2R R2, SR_TID.X ;  /* 0x0000000000027919 */ /* 0x000e220000002100 */
[----:B------:R-:W1:Y:S01]  /*0080*/  LDCU UR4, c[0x0][0x404] ;  /* 0x00008080ff0477ac */ /* 0x000e620008000800 */
[----:B------:R-:W2:Y:S01]  /*0090*/  LDC R5, c[0x0][0x374] ;  /* 0x0000dd00ff057b82 */ /* 0x000ea20000000800 */
[----:B------:R-:W-:Y:S01]  /*00a0*/  MOV R8, R0 ;  /* 0x0000000000087202 */ /* 0x000fe20000000f00 */
[----:B------:R-:W3:Y:S01]  /*00b0*/  S2R R3, SR_CTAID.X ;  /* 0x0000000000037919 */ /* 0x000ee20000002500 */
[----:B------:R-:W4:Y:S05]  /*00c0*/  LDCU.64 UR6, c[0x0][0x388] ;  /* 0x00007100ff0677ac */ /* 0x000f2a0008000a00 */
[----:B------:R-:W2:Y:S01]  /*00d0*/  LDC R7, c[0x0][0x370] ;  /* 0x0000dc00ff077b82 */ /* 0x000ea20000000800 */
[----:B----4-:R-:W-:-:S02]  /*00e0*/  ISETP.NE.U32.AND P1, PT, RZ, UR6, PT ;  /* 0x00000006ff007c0c */ /* 0x010fc4000bf25070 */
[C---:B0-----:R-:W-:Y:S02]  /*00f0*/  LOP3.LUT R4, R2.reuse, 0xffff, RZ, 0xc0, !PT ;  /* 0x0000ffff02047812 */ /* 0x041fe400078ec0ff */
[----:B---3--:R-:W-:-:S03]  /*0100*/  LOP3.LUT P0, RZ, R2, R3, RZ, 0xfc, !PT ;  /* 0x0000000302ff7212 */ /* 0x008fc6000780fcff */
[----:B------:R-:W-:Y:S01]  /*0110*/  IMAD R4, R4, 0x1112, RZ ;  /* 0x0000111204047824 */ /* 0x000fe200078e02ff */
[----:B------:R-:W-:Y:S01]  /*0120*/  ISETP.NE.AND.EX P0, PT, RZ, UR7, !P0, P1 ;  /* 0x00000007ff007c0c */ /* 0x000fe2000c705310 */
[----:B------:R-:W0:Y:S03]  /*0130*/  LDCU.64 UR6, c[0x0][0x358] ;  /* 0x00006b00ff0677ac */ /* 0x000e260008000a00 */
[----:B------:R-:W-:Y:S02]  /*0140*/  SHF.R.U32.HI R6, RZ, 0x10, R4 ;  /* 0x00000010ff067819 */ /* 0x000fe40000011604 */
[----:B------:R-:W3:Y:S02]  /*0150*/  S2R R4, SR_LANEID ;  /* 0x0000000000047919 */ /* 0x000ee40000000000 */
[----:B------:R-:W-:Y:S01]  /*0160*/  PRMT R14, R6, 0x9910, RZ ;  /* 0x00009910060e7816 */ /* 0x000fe200000000ff */
[----:B-1----:R-:W-:-:S02]  /*0170*/  IMAD R96, R3, UR4, R6 ;  /* 0x0000000403607c24 */ /* 0x002fc4000f8e0206 */
[----:B------:R-:W-:Y:S01]  /*0180*/  HFMA2 R6, -RZ, RZ, 0, 0 ;  /* 0x00000000ff067431 */ /* 0x000fe200000001ff */
        /* <DEDUP_REMOVED lines=12> */
[C---:B------:R-:W-:Y:S02]  /*0250*/  IADD3 R76, PT, PT, R96.reuse, 0x140, RZ ;  /* 0x00000140604c7810 */ /* 0x040fe40007ffe0ff */
[C---:B------:R-:W-:Y:S02]  /*0260*/  IADD3 R74, PT, PT, R96.reuse, 0x160, RZ ;  /* 0x00000160604a7810 */ /* 0x040fe40007ffe0ff */
[C---:B------:R-:W-:Y:S02]  /*0270*/  IADD3 R72, PT, PT, R96.reuse, 0x180, RZ ;  /* 0x0000018060487810 */ /* 0x040fe40007ffe0ff */
[C---:B------:R-:W-:Y:S02]  /*0280*/  IADD3 R10, PT, PT, R96.reuse, 0x1a0, RZ ;  /* 0x000001a0600a7810 */ /* 0x040fe40007ffe0ff */
[C---:B------:R-:W-:Y:S02]  /*0290*/  IADD3 R11, PT, PT, R96.reuse, 0x1c0, RZ ;  /* 0x000001c0600b7810 */ /* 0x040fe40007ffe0ff */
[----:B------:R-:W-:-:S02]  /*02a0*/  IADD3 R12, PT, PT, R96, 0x1e0, RZ ;  /* 0x000001e0600c7810 */ /* 0x000fc40007ffe0ff */
[----:B------:R-:W-:Y:S02]  /*02b0*/  IADD3 R14, PT, PT, R37, R2, RZ ;  /* 0x00000002250e7210 */ /* 0x000fe40007ffe0ff */
[----:B------:R-:W-:Y:S02]  /*02c0*/  SHF.R.S32.HI R9, RZ, 0x1f, R96 ;  /* 0x0000001fff097819 */ /* 0x000fe40000011460 */
[----:B------:R-:W-:Y:S02]  /*02d0*/  SHF.R.S32.HI R13, RZ, 0x1f, R94 ;  /* 0x0000001fff0d7819 */ /* 0x000fe4000001145e */
        /* <DEDUP_REMOVED lines=14> */
[----:B0-23--:R-:W-:-:S07]  /*03c0*/  SHF.L.U32 R14, R14, 0x1, RZ ;  /* 0x000000010e0e7819 */ /* 0x00dfce00000006ff */
.L_x_2028:
[----:B01-34-:R-:W0:Y:S01]  /*03d0*/  LDC R43, c[0x0][0x3f8] ;  /* 0x0000fe00ff2b7b82 */ /* 0x01be220000000800 */
[----:B------:R-:W1:Y:S01]  /*03e0*/  LDCU.64 UR4, c[0x0][0x3e8] ;  /* 0x00007d00ff0477ac */ /* 0x000e620008000a00 */
[----:B------:R-:W-:Y:S01]  /*03f0*/  LOP3.LUT R103, R14, 0xffff, RZ, 0xc0, !PT ;  /* 0x0000ffff0e677812 */ /* 0x000fe200078ec0ff */
[----:B------:R-:W2:Y:S01]  /*0400*/  LDCU.64 UR8, c[0x0][0x3f0] ;  /* 0x00007e00ff0877ac */ /* 0x000ea20008000a00 */
[----:B-1----:R-:W-:Y:S02]  /*0410*/  ISETP.GE.U32.AND P4, PT, R94, UR4, PT ;  /* 0x000000045e007c0c */ /* 0x002fe4000bf86070 */
[----:B------:R-:W-:Y:S02]  /*0420*/  ISETP.GE.U32.AND P5, PT, R92, UR4, PT ;  /* 0x000000045c007c0c */ /* 0x000fe4000bfa6070 */
[----:B------:R-:W-:Y:S02]  /*0430*/  ISETP.GE.AND.EX P4, PT, R13, UR5, PT, P4 ;  /* 0x000000050d007c0c */ /* 0x000fe4000bf86340 */
[----:B0----5:R-:W-:-:S02]  /*0440*/  IABS R39, R43 ;  /* 0x0000002b00277213 */ /* 0x021fc40000000000 */
[----:B------:R-:W-:Y:S02]  /*0450*/  ISETP.GE.AND.EX P5, PT, R15, UR5, PT, P5 ;  /* 0x000000050f007c0c */ /* 0x000fe4000bfa6350 */
        /* <DEDUP_REMOVED lines=10> */
[----:B------:R-:W-:-:S06]  /*0500*/  IMAD.HI.U32 R37, R37, R41, R36 ;  /* 0x0000002925257227 */ /* 0x000fcc00078e0024 */
[----:B------:R-:W-:-:S05]  /*0510*/  IMAD.HI.U32 R37, R37, R18, RZ ;  /* 0x0000001225257227 */ /* 0x000fca00078e00ff */
[----:B------:R-:W-:-:S05]  /*0520*/  IADD3 R16, PT, PT, -R37, RZ, RZ ;  /* 0x000000ff25107210 */ /* 0x000fca0007ffe1ff */
[----:B------:R-:W-:-:S05]  /*0530*/  IMAD R16, R39, R16, R18 ;  /* 0x0000001027107224 */ /* 0x000fca00078e0212 */
[----:B------:R-:W-:-:S13]  /*0540*/  ISETP.GT.U32.AND P2, PT, R39, R16, PT ;  /* 0x000000102700720c */ /* 0x000fda0003f44070 */
[-C--:B------:R-:W-:Y:S02]  /*0550*/  @!P2 IADD3 R16, PT, PT, R16, -R39.reuse, RZ ;  /* 0x800000271010a210 */ /* 0x080fe40007ffe0ff */
[----:B------:R-:W-:Y:S02]  /*0560*/  @!P2 IADD3 R37, PT, PT, R37, 0x1, RZ ;  /* 0x000000012525a810 */ /* 0x000fe40007ffe0ff */
[----:B------:R-:W-:Y:S02]  /*0570*/  ISETP.GE.U32.AND P1, PT, R16, R39, PT ;  /* 0x000000271000720c */ /* 0x000fe40003f26070 */
[----:B------:R-:W-:Y:S02]  /*0580*/  LOP3.LUT R16, R8, R43, RZ, 0x3c, !PT ;  /* 0x0000002b08107212 */ /* 0x000fe400078e3cff */
[----:B------:R-:W-:Y:S02]  /*0590*/  ISETP.NE.AND P2, PT, R43, RZ, PT ;  /* 0x000000ff2b00720c */ /* 0x000fe40003f45270 */
[----:B------:R-:W-:-:S07]  /*05a0*/  ISETP.GE.AND P3, PT, R16, RZ, PT ;  /* 0x000000ff1000720c */ /* 0x000fce0003f66270 */
[----:B------:R-:W-:-:S04]  /*05b0*/  @P1 IADD3 R37, PT, PT, R37, 0x1, RZ ;  /* 0x0000000125251810 */ /* 0x000fc80007ffe0ff */
[----:B------:R-:W-:-:S04]  /*05c0*/  MOV R39, R37 ;  /* 0x0000002500277202 */ /* 0x000fc80000000f00 */
[----:B------:R-:W-:Y:S02]  /*05d0*/  @!P3 IADD3 R39, PT, PT, -R39, RZ, RZ ;  /* 0x000000ff2727b210 */ /* 0x000fe40007ffe1ff */
[----:B------:R-:W-:Y:S02]  /*05e0*/  @!P2 LOP3.LUT R39, RZ, R43, RZ, 0x33, !PT ;  /* 0x0000002bff27a212 */ /* 0x000fe400078e33ff */
[----:B------:R-:W-:Y:S02]  /*05f0*/  ISETP.GE.U32.AND P3, PT, R90, UR4, PT ;  /* 0x000000045a007c0c */ /* 0x000fe4000bf66070 */
[----:B------:R-:W-:Y:S02]  /*0600*/  IADD3 R37, PT, PT, -R39, RZ, RZ ;  /* 0x000000ff27257210 */ /* 0x000fe40007ffe1ff */
[----:B------:R-:W-:Y:S02]  /*0610*/  SHF.R.S32.HI R16, RZ, 0x1f, R39 ;  /* 0x0000001fff107819 */ /* 0x000fe40000011427 */
[----:B------:R-:W-:Y:S01]  /*0620*/  ISETP.GE.AND.EX P3, PT, R17, UR5, PT, P3 ;  /* 0x0000000511007c0c */ /* 0x000fe2000bf66330 */
[----:B------:R-:W-:Y:S01]  /*0630*/  IMAD R98, R43, R37, R8 ;  /* 0x000000252b627224 */ /* 0x000fe200078e0208 */
[----:B------:R-:W-:Y:S01]  /*0640*/  ISETP.GE.U32.AND P2, PT, R86, UR4, PT ;  /* 0x0000000456007c0c */ /* 0x000fe2000bf46070 */
[----:B--2---:R-:W-:Y:S01]  /*0650*/  IMAD R16, R16, UR8, RZ ;  /* 0x0000000810107c24 */ /* 0x004fe2000f8e02ff */
[----:B------:R-:W0:Y:S01]  /*0660*/  @!P5 LDC.64 R36, c[0x0][0x3e0] ;  /* 0x0000f800ff24db82 */ /* 0x000e220000000a00 */
[----:B------:R-:W-:Y:S01]  /*0670*/  IMAD R98, R98, 0x1e, RZ ;  /* 0x0000001e62627824 */ /* 0x000fe200078e02ff */
[----:B------:R-:W-:Y:S01]  /*0680*/  ISETP.GE.AND.EX P2, PT, R21, UR5, PT, P2 ;  /* 0x0000000515007c0c */ /* 0x000fe2000bf46320 */
[----:B------:R-:W-:-:S02]  /*0690*/  IMAD R101, R39, UR9, R16 ;  /* 0x0000000927657c24 */ /* 0x000fc4000f8e0210 */
[----:B-1----:R-:W-:Y:S01]  /*06a0*/  @!P4 IMAD R16, R13, R44, RZ ;  /* 0x0000002c0d10c224 */ /* 0x002fe200078e02ff */
[----:B------:R-:W-:Y:S02]  /*06b0*/  IADD3 R102, P1, PT, R98, R103, RZ ;  /* 0x0000006762667210 */ /* 0x000fe40007f3e0ff */
[----:B------:R-:W1:Y:S01]  /*06c0*/  @!P5 LDC.64 R42, c[0x0][0x390] ;  /* 0x0000e400ff2adb82 */ /* 0x000e620000000a00 */
[----:B------:R-:W-:Y:S01]  /*06d0*/  @!P4 IMAD R45, R94, R45, R16 ;  /* 0x0000002d5e2dc224 */ /* 0x000fe200078e0210 */
[----:B------:R-:W-:Y:S02]  /*06e0*/  LEA.HI.X.SX32 R103, R98, RZ, 0x1, P1 ;  /* 0x000000ff62677211 */ /* 0x000fe400008f0eff */
[----:B------:R-:W-:Y:S01]  /*06f0*/  ISETP.GE.U32.AND P1, PT, R88, UR4, PT ;  /* 0x0000000458007c0c */ /* 0x000fe2000bf26070 */
[----:B------:R-:W-:-:S03]  /*0700*/  IMAD.WIDE.U32 R102, R39, UR8, R102 ;  /* 0x0000000827667c25 */ /* 0x000fc6000f8e0066 */
[----:B------:R-:W2:Y:S01]  /*0710*/  @!P3 LDC.64 R40, c[0x0][0x3e0] ;  /* 0x0000f800ff28bb82 */ /* 0x000ea20000000a00 */
[----:B------:R-:W-:Y:S02]  /*0720*/  ISETP.GE.AND.EX P1, PT, R19, UR5, PT, P1 ;  /* 0x0000000513007c0c */ /* 0x000fe4000bf26310 */
[----:B------:R-:W-:Y:S02]  /*0730*/  IADD3 R101, PT, PT, R103, R101, RZ ;  /* 0x0000006567657210 */ /* 0x000fe40007ffe0ff */
[----:B------:R-:W-:-:S03]  /*0740*/  @!P4 MOV R100, R102 ;  /* 0x000000660064c202 */ /* 0x000fc60000000f00 */
[----:B------:R-:W4:Y:S01]  /*0750*/  @!P3 LDC.64 R46, c[0x0][0x390] ;  /* 0x0000e400ff2ebb82 */ /* 0x000f220000000a00 */
[----:B0-----:R-:W-:Y:S02]  /*0760*/  @!P5 IMAD R18, R15, R36, RZ ;  /* 0x000000240f12d224 */ /* 0x001fe400078e02ff */
[----:B------:R-:W-:Y:S01]  /*0770*/  @!P4 IMAD.WIDE.U32 R38, R94, R44, R100 ;  /* 0x0000002c5e26c225 */ /* 0x000fe200078e0064 */
[----:B------:R-:W-:-:S03]  /*0780*/  @!P5 MOV R44, R102 ;  /* 0x00000066002cd202 */ /* 0x000fc60000000f00 */
[----:B------:R-:W-:Y:S01]  /*0790*/  @!P5 IMAD R51, R92, R37, R18 ;  /* 0x000000255c33d224 */ /* 0x000fe200078e0212 */
[----:B------:R-:W-:Y:S02]  /*07a0*/  @!P4 IADD3 R16, PT, PT, R39, R45, RZ ;  /* 0x0000002d2710c210 */ /* 0x000fe40007ffe0ff */
[C---:B---3--:R-:W-:Y:S02]  /*07b0*/  @!P4 LEA R48, P6, R38.reuse, R48, 0x1 ;  /* 0x000000302630c211 */ /* 0x048fe400078c08ff */
[----:B------:R-:W-:Y:S02]  /*07c0*/  @!P5 MOV R45, R101 ;  /* 0x00000065002dd202 */ /* 0x000fe40000000f00 */
[----:B------:R-:W-:Y:S02]  /*07d0*/  @!P4 LEA.HI.X R49, R38, R49, R16, 0x1, P6 ;  /* 0x000000312631c211 */ /* 0x000fe400030f0c10 */
[----:B------:R-:W-:Y:S01]  /*07e0*/  MOV R16, RZ ;  /* 0x000000ff00107202 */ /* 0x000fe20000000f00 */
[----:B------:R-:W-:Y:S01]  /*07f0*/  @!P5 IMAD.WIDE.U32 R36, R92, R36, R44 ;  /* 0x000000245c24d225 */ /* 0x000fe200078e002c */
[----:B------:R-:W0:Y:S04]  /*0800*/  @!P1 LDC.64 R38, c[0x0][0x3e0] ;  /* 0x0000f800ff269b82 */ /* 0x000e280000000a00 */
[----:B------:R3:W5:Y:S01]  /*0810*/  @!P4 LDG.E R16, desc[UR6][R48.64] ;  /* 0x000000063010c981 */ /* 0x000762000c1e1900 */
[----:B------:R-:W-:Y:S01]  /*0820*/  ISETP.GE.U32.AND P4, PT, R84, UR4, PT ;  /* 0x0000000454007c0c */ /* 0x000fe2000bf86070 */
[----:B--2---:R-:W-:Y:S01]  /*0830*/  @!P3 IMAD R20, R17, R40, RZ ;  /* 0x000000281114b224 */ /* 0x004fe200078e02ff */
[----:B------:R-:W-:Y:S01]  /*0840*/  @!P5 IADD3 R18, PT, PT, R37, R51, RZ ;  /* 0x000000332512d210 */ /* 0x000fe20007ffe0ff */
[----:B------:R-:W2:Y:S01]  /*0850*/  @!P2 LDC.64 R44, c[0x0][0x3e0] ;  /* 0x0000f800ff2cab82 */ /* 0x000ea20000000a00 */
[----:B------:R-:W-:-:S02]  /*0860*/  ISETP.GE.AND.EX P4, PT, R23, UR5, PT, P4 ;  /* 0x0000000517007c0c */ /* 0x000fc4000bf86340 */
[C---:B-1----:R-:W-:Y:S02]  /*0870*/  @!P5 LEA R50, P6, R36.reuse, R42, 0x1 ;  /* 0x0000002a2432d211 */ /* 0x042fe400078c08ff */
[----:B---3--:R-:W-:Y:S02]  /*0880*/  @!P3 MOV R48, R102 ;  /* 0x000000660030b202 */ /* 0x008fe40000000f00 */
[----:B------:R-:W-:Y:S02]  /*0890*/  @!P3 MOV R49, R101 ;  /* 0x000000650031b202 */ /* 0x000fe40000000f00 */
[----:B------:R-:W-:Y:S01]  /*08a0*/  @!P5 LEA.HI.X R51, R36, R43, R18, 0x1, P6 ;  /* 0x0000002b2433d211 */ /* 0x000fe200030f0c12 */
[C---:B------:R-:W-:Y:S01]  /*08b0*/  @!P3 IMAD R43, R90.reuse, R41, R20 ;  /* 0x000000295a2bb224 */ /* 0x040fe200078e0214 */
[----:B------:R-:W1:Y:S01]  /*08c0*/  @!P1 LDC.64 R36, c[0x0][0x390] ;  /* 0x0000e400ff249b82 */ /* 0x000e620000000a00 */
[----:B------:R-:W-:Y:S01]  /*08d0*/  @!P3 IMAD.WIDE.U32 R48, R90, R40, R48 ;  /* 0x000000285a30b225 */ /* 0x000fe200078e0030 */
[----:B------:R-:W-:-:S04]  /*08e0*/  MOV R20, RZ ;  /* 0x000000ff00147202 */ /* 0x000fc80000000f00 */
[----:B------:R-:W-:Y:S02]  /*08f0*/  @!P3 IADD3 R18, PT, PT, R49, R43, RZ ;  /* 0x0000002b3112b210 */ /* 0x000fe40007ffe0ff */
[----:B------:R-:W3:Y:S01]  /*0900*/  @!P4 LDC.64 R42, c[0x0][0x3e0] ;  /* 0x0000f800ff2acb82 */ /* 0x000ee20000000a00 */
[----:B------:R2:W5:Y:S01]  /*0910*/  @!P5 LDG.E R20, desc[UR6][R50.64] ;  /* 0x000000063214d981 */ /* 0x000562000c1e1900 */
[----:B----4-:R-:W-:Y:S01]  /*0920*/  @!P3 LEA R46, P6, R48, R46, 0x1 ;  /* 0x0000002e302eb211 */ /* 0x010fe200078c08ff */
[----:B0-----:R-:W-:Y:S01]  /*0930*/  @!P1 IMAD R22, R19, R38, RZ ;  /* 0x0000002613169224 */ /* 0x001fe200078e02ff */
[----:B------:R-:W-:Y:S02]  /*0940*/  ISETP.GE.U32.AND P5, PT, R82, UR4, PT ;  /* 0x0000000452007c0c */ /* 0x000fe4000bfa6070 */
[----:B------:R-:W-:Y:S01]  /*0950*/  MOV R73, RZ ;  /* 0x000000ff00497202 */ /* 0x000fe20000000f00 */
[----:B------:R-:W-:Y:S01]  /*0960*/  @!P1 IMAD R39, R88, R39, R22 ;  /* 0x0000002758279224 */ /* 0x000fe200078e0216 */
[----:B------:R-:W0:Y:S01]  /*0970*/  @!P2 LDC.64 R40, c[0x0][0x390] ;  /* 0x0000e400ff28ab82 */ /* 0x000e220000000a00 */
[----:B------:R-:W-:Y:S01]  /*0980*/  @!P3 LEA.HI.X R47, R48, R47, R18, 0x1, P6 ;  /* 0x0000002f302fb211 */ /* 0x000fe200030f0c12 */
[----:B--2---:R-:W-:Y:S01]  /*0990*/  @!P2 IMAD R18, R21, R44, RZ ;  /* 0x0000002c1512a224 */ /* 0x004fe200078e02ff */
[----:B------:R-:W-:-:S02]  /*09a0*/  ISETP.GE.AND.EX P5, PT, R25, UR5, PT, P5 ;  /* 0x0000000519007c0c */ /* 0x000fc4000bfa6350 */
[-C--:B------:R-:W-:Y:S01]  /*09b0*/  @!P1 MOV R48, R102.reuse ;  /* 0x0000006600309202 */ /* 0x080fe20000000f00 */
[----:B------:R2:W4:Y:S01]  /*09c0*/  @!P3 LDG.E R73, desc[UR6][R46.64] ;  /* 0x000000062e49b981 */ /* 0x000522000c1e1900 */
[-C--:B------:R-:W-:Y:S02]  /*09d0*/  @!P1 MOV R49, R101.reuse ;  /* 0x0000006500319202 */ /* 0x080fe40000000f00 */
[----:B------:R-:W-:Y:S02]  /*09e0*/  ISETP.GE.U32.AND P3, PT, R96, UR4, PT ;  /* 0x0000000460007c0c */ /* 0x000fe4000bf66070 */
[----:B------:R-:W-:Y:S01]  /*09f0*/  @!P2 MOV R50, R102 ;  /* 0x000000660032a202 */ /* 0x000fe20000000f00 */
[----:B------:R-:W-:Y:S01]  /*0a00*/  @!P1 IMAD.WIDE.U32 R48, R88, R38, R48 ;  /* 0x0000002658309225 */ /* 0x000fe200078e0030 */
[----:B------:R-:W-:Y:S02]  /*0a10*/  @!P2 MOV R51, R101 ;  /* 0x000000650033a202 */ /* 0x000fe40000000f00 */
[----:B------:R-:W-:Y:S01]  /*0a20*/  ISETP.GE.AND.EX P3, PT, R9, UR5, PT, P3 ;  /* 0x0000000509007c0c */ /* 0x000fe2000bf66330 */
[C---:B------:R-:W-:Y:S01]  /*0a30*/  @!P2 IMAD R53, R86.reuse, R45, R18 ;  /* 0x0000002d5635a224 */ /* 0x040fe200078e0212 */
[----:B------:R-:W-:Y:S01]  /*0a40*/  @!P1 IADD3 R18, PT, PT, R49, R39, RZ ;  /* 0x0000002731129210 */ /* 0x000fe20007ffe0ff */
[----:B------:R-:W-:Y:S01]  /*0a50*/  @!P2 IMAD.WIDE.U32 R50, R86, R44, R50 ;  /* 0x0000002c5632a225 */ /* 0x000fe200078e0032 */
[----:B-1----:R-:W-:Y:S01]  /*0a60*/  @!P1 LEA R36, P6, R48, R36, 0x1 ;  /* 0x0000002430249211 */ /* 0x002fe200078c08ff */
[----:B------:R-:W1:Y:S01]  /*0a70*/  @!P4 LDC.64 R44, c[0x0][0x390] ;  /* 0x0000e400ff2ccb82 */ /* 0x000e620000000a00 */
[----:B------:R-:W-:-:S02]  /*0a80*/  @!P4 MOV R49, R101 ;  /* 0x000000650031c202 */ /* 0x000fc40000000f00 */
[----:B------:R-:W-:-:S05]  /*0a90*/  @!P1 LEA.HI.X R37, R48, R37, R18, 0x1, P6 ;  /* 0x0000002530259211 */ /* 0x000fca00030f0c12 */
[----:B------:R-:W1:Y:S01]  /*0aa0*/  @!P5 LDC.64 R38, c[0x0][0x3e0] ;  /* 0x0000f800ff26db82 */ /* 0x000e620000000a00 */
[----:B------:R-:W-:Y:S01]  /*0ab0*/  @!P4 MOV R48, R102 ;  /* 0x000000660030c202 */ /* 0x000fe20000000f00 */
[-C--:B---3--:R-:W-:Y:S01]  /*0ac0*/  @!P4 IMAD R22, R23, R42.reuse, RZ ;  /* 0x0000002a1716c224 */ /* 0x088fe200078e02ff */
[----:B------:R-:W-:Y:S02]  /*0ad0*/  MOV R75, RZ ;  /* 0x000000ff004b7202 */ /* 0x000fe40000000f00 */
[----:B------:R-:W-:Y:S01]  /*0ae0*/  @!P2 IADD3 R18, PT, PT, R51, R53, RZ ;  /* 0x000000353312a210 */ /* 0x000fe20007ffe0ff */
[C---:B------:R-:W-:Y:S02]  /*0af0*/  @!P4 IMAD R51, R84.reuse, R43, R22 ;  /* 0x0000002b5433c224 */ /* 0x040fe400078e0216 */
[----:B------:R-:W-:Y:S01]  /*0b00*/  @!P4 IMAD.WIDE.U32 R48, R84, R42, R48 ;  /* 0x0000002a5430c225 */ /* 0x000fe200078e0030 */
[----:B--2---:R-:W2:Y:S01]  /*0b10*/  @!P5 LDC.64 R46, c[0x0][0x390] ;  /* 0x0000e400ff2edb82 */ /* 0x004ea20000000a00 */
[----:B0-----:R-:W-:Y:S01]  /*0b20*/  @!P2 LEA R40, P6, R50, R40, 0x1 ;  /* 0x000000283228a211 */ /* 0x001fe200078c08ff */
[----:B------:R0:W3:Y:S01]  /*0b30*/  @!P1 LDG.E R75, desc[UR6][R36.64] ;  /* 0x00000006244b9981 */ /* 0x0000e2000c1e1900 */
[----:B------:R-:W-:-:S05]  /*0b40*/  ISETP.GE.U32.AND P1, PT, R80, UR4, PT ;  /* 0x0000000450007c0c */ /* 0x000fca000bf26070 */
[----:B------:R-:W2:Y:S01]  /*0b50*/  @!P3 LDC.64 R42, c[0x0][0x3e0] ;  /* 0x0000f800ff2abb82 */ /* 0x000ea20000000a00 */
[----:B------:R-:W-:Y:S02]  /*0b60*/  MOV R26, RZ ;  /* 0x000000ff001a7202 */ /* 0x000fe40000000f00 */
[----:B------:R-:W-:Y:S02]  /*0b70*/  @!P2 LEA.HI.X R41, R50, R41, R18, 0x1, P6 ;  /* 0x000000293229a211 */ /* 0x000fe400030f0c12 */
[----:B------:R-:W-:Y:S02]  /*0b80*/  ISETP.GE.U32.AND P6, PT, R78, UR4, PT ;  /* 0x000000044e007c0c */ /* 0x000fe4000bfc6070 */
[----:B------:R-:W-:Y:S01]  /*0b90*/  ISETP.GE.AND.EX P1, PT, R27, UR5, PT, P1 ;  /* 0x000000051b007c0c */ /* 0x000fe2000bf26310 */
[----:B------:R0:W3:Y:S01]  /*0ba0*/  @!P2 LDG.E R26, desc[UR6][R40.64] ;  /* 0x00000006281aa981 */ /* 0x0000e2000c1e1900 */
[----:B------:R-:W-:Y:S01]  /*0bb0*/  ISETP.GE.AND.EX P2, PT, R29, UR5, PT, P6 ;  /* 0x000000051d007c0c */ /* 0x000fe2000bf46360 */
[----:B-1----:R-:W-:Y:S01]  /*0bc0*/  @!P5 IMAD R22, R25, R38, RZ ;  /* 0x000000261916d224 */ /* 0x002fe200078e02ff */
[----:B------:R-:W-:Y:S01]  /*0bd0*/  @!P4 IADD3 R18, PT, PT, R49, R51, RZ ;  /* 0x000000333112c210 */ /* 0x000fe20007ffe0ff */
[----:B0-----:R-:W0:Y:S01]  /*0be0*/  @!P3 LDC.64 R36, c[0x0][0x390] ;  /* 0x0000e400ff24bb82 */ /* 0x001e220000000a00 */
[----:B------:R-:W-:Y:S01]  /*0bf0*/  @!P4 LEA R50, P6, R48, R44, 0x1 ;  /* 0x0000002c3032c211 */ /* 0x000fe200078c08ff */
[----:B------:R-:W-:Y:S01]  /*0c00*/  @!P5 IMAD R49, R82, R39, R22 ;  /* 0x000000275231d224 */ /* 0x000fe200078e0216 */
[----:B------:R-:W-:-:S02]  /*0c10*/  MOV R28, RZ ;  /* 0x000000ff001c7202 */ /* 0x000fc40000000f00 */
[-C--:B------:R-:W-:Y:S02]  /*0c20*/  @!P5 MOV R40, R102.reuse ;  /* 0x000000660028d202 */ /* 0x080fe40000000f00 */
[----:B------:R-:W-:Y:S02]  /*0c30*/  @!P5 MOV R41, R101 ;  /* 0x000000650029d202 */ /* 0x000fe40000000f00 */
[----:B------:R-:W-:Y:S02]  /*0c40*/  @!P4 LEA.HI.X R51, R48, R45, R18, 0x1, P6 ;  /* 0x0000002d3033c211 */ /* 0x000fe400030f0c12 */
[----:B------:R-:W-:Y:S01]  /*0c50*/  @!P3 MOV R52, R102 ;  /* 0x000000660034b202 */ /* 0x000fe20000000f00 */
[----:B------:R-:W-:Y:S01]  /*0c60*/  @!P5 IMAD.WIDE.U32 R38, R82, R38, R40 ;  /* 0x000000265226d225 */ /* 0x000fe200078e0028 */
[----:B------:R-:W-:Y:S01]  /*0c70*/  @!P3 MOV R53, R101 ;  /* 0x000000650035b202 */ /* 0x000fe20000000f00 */
[----:B------:R-:W1:Y:S01]  /*0c80*/  @!P1 LDC.64 R40, c[0x0][0x3e0] ;  /* 0x0000f800ff289b82 */ /* 0x000e620000000a00 */
[----:B------:R0:W3:Y:S01]  /*0c90*/  @!P4 LDG.E R28, desc[UR6][R50.64] ;  /* 0x00000006321cc981 */ /* 0x0000e2000c1e1900 */
[----:B--2---:R-:W-:Y:S01]  /*0ca0*/  @!P3 IMAD R22, R9, R42, RZ ;  /* 0x0000002a0916b224 */ /* 0x004fe200078e02ff */
[----:B------:R-:W-:-:S02]  /*0cb0*/  @!P5 IADD3 R18, PT, PT, R39, R49, RZ ;  /* 0x000000312712d210 */ /* 0x000fc40007ffe0ff */
[----:B------:R-:W-:Y:S02]  /*0cc0*/  @!P5 LEA R48, P6, R38, R46, 0x1 ;  /* 0x0000002e2630d211 */ /* 0x000fe400078c08ff */
[----:B------:R-:W-:Y:S01]  /*0cd0*/  ISETP.GE.U32.AND P4, PT, R76, UR4, PT ;  /* 0x000000044c007c0c */ /* 0x000fe2000bf86070 */
[----:B------:R-:W2:Y:S01]  /*0ce0*/  @!P2 LDC.64 R44, c[0x0][0x3e0] ;  /* 0x0000f800ff2cab82 */ /* 0x000ea20000000a00 */
[----:B------:R-:W-:Y:S01]  /*0cf0*/  @!P5 LEA.HI.X R49, R38, R47, R18, 0x1, P6 ;  /* 0x0000002f2631d211 */ /* 0x000fe200030f0c12 */
[C---:B------:R-:W-:Y:S01]  /*0d00*/  @!P3 IMAD R43, R96.reuse, R43, R22 ;  /* 0x0000002b602bb224 */ /* 0x040fe200078e0216 */
[----:B------:R-:W-:Y:S01]  /*0d10*/  ISETP.GE.AND.EX P4, PT, R31, UR5, PT, P4 ;  /* 0x000000051f007c0c */ /* 0x000fe2000bf86340 */
[----:B------:R-:W-:Y:S01]  /*0d20*/  @!P3 IMAD.WIDE.U32 R52, R96, R42, R52 ;  /* 0x0000002a6034b225 */ /* 0x000fe200078e0034 */
[----:B------:R-:W-:-:S03]  /*0d30*/  MOV R30, RZ ;  /* 0x000000ff001e7202 */ /* 0x000fc60000000f00 */
[----:B------:R-:W2:Y:S01]  /*0d40*/  @!P1 LDC.64 R46, c[0x0][0x390] ;  /* 0x0000e400ff2e9b82 */ /* 0x000ea20000000a00 */
[----:B------:R-:W-:Y:S02]  /*0d50*/  ISETP.GE.U32.AND P6, PT, R74, UR4, PT ;  /* 0x000000044a007c0c */ /* 0x000fe4000bfc6070 */
[----:B------:R-:W-:Y:S01]  /*0d60*/  @!P3 IADD3 R18, PT, PT, R53, R43, RZ ;  /* 0x0000002b3512b210 */ /* 0x000fe20007ffe0ff */
[----:B------:R0:W3:Y:S01]  /*0d70*/  @!P5 LDG.E R30, desc[UR6][R48.64] ;  /* 0x00000006301ed981 */ /* 0x0000e2000c1e1900 */
[----:B------:R-:W-:-:S03]  /*0d80*/  ISETP.GE.AND.EX P5, PT, R33, UR5, PT, P6 ;  /* 0x0000000521007c0c */ /* 0x000fc6000bfa6360 */
[----:B------:R-:W2:Y:S01]  /*0d90*/  @!P2 LDC.64 R42, c[0x0][0x390] ;  /* 0x0000e400ff2aab82 */ /* 0x000ea20000000a00 */
[C---:B0-----:R-:W-:Y:S02]  /*0da0*/  @!P3 LEA R50, P6, R52.reuse, R36, 0x1 ;  /* 0x000000243432b211 */ /* 0x041fe400078c08ff */
[----:B------:R-:W-:Y:S02]  /*0db0*/  MOV R69, RZ ;  /* 0x000000ff00457202 */ /* 0x000fe40000000f00 */
[----:B------:R-:W-:-:S03]  /*0dc0*/  @!P3 LEA.HI.X R51, R52, R37, R18, 0x1, P6 ;  /* 0x000000253433b211 */ /* 0x000fc600030f0c12 */
[----:B------:R-:W0:Y:S01]  /*0dd0*/  @!P4 LDC.64 R38, c[0x0][0x3e0] ;  /* 0x0000f800ff26cb82 */ /* 0x000e220000000a00 */
[----:B------:R-:W-:Y:S01]  /*0de0*/  @!P1 MOV R48, R102 ;  /* 0x0000006600309202 */ /* 0x000fe20000000f00 */
[----:B-1----:R-:W-:Y:S01]  /*0df0*/  @!P1 IMAD R22, R27, R40, RZ ;  /* 0x000000281b169224 */ /* 0x002fe200078e02ff */
[----:B------:R-:W-:Y:S01]  /*0e00*/  @!P1 MOV R49, R101 ;  /* 0x0000006500319202 */ /* 0x000fe20000000f00 */
[----:B------:R1:W3:Y:S01]  /*0e10*/  @!P3 LDG.E R69, desc[UR6][R50.64] ;  /* 0x000000063245b981 */ /* 0x0002e2000c1e1900 */
[----:B--2---:R-:W-:Y:S02]  /*0e20*/  @!P2 IMAD R18, R29, R44, RZ ;  /* 0x0000002c1d12a224 */ /* 0x004fe400078e02ff */
[C---:B------:R-:W-:Y:S01]  /*0e30*/  @!P1 IMAD R53, R80.reuse, R41, R22 ;  /* 0x0000002950359224 */ /* 0x040fe200078e0216 */
[----:B------:R-:W2:Y:S01]  /*0e40*/  @!P5 LDC.64 R36, c[0x0][0x3e0] ;  /* 0x0000f800ff24db82 */ /* 0x000ea20000000a00 */
[----:B------:R-:W-:Y:S01]  /*0e50*/  @!P1 IMAD.WIDE.U32 R48, R80, R40, R48 ;  /* 0x0000002850309225 */ /* 0x000fe200078e0030 */
[----:B-1----:R-:W-:-:S02]  /*0e60*/  @!P2 MOV R50, R102 ;  /* 0x000000660032a202 */ /* 0x002fc40000000f00 */
[----:B------:R-:W-:-:S04]  /*0e70*/  @!P2 MOV R51, R101 ;  /* 0x000000650033a202 */ /* 0x000fc80000000f00 */
[----:B------:R-:W1:Y:S01]  /*0e80*/  @!P4 LDC.64 R40, c[0x0][0x390] ;  /* 0x0000e400ff28cb82 */ /* 0x000e620000000a00 */
[----:B------:R-:W-:Y:S01]  /*0e90*/  @!P2 IMAD R55, R78, R45, R18 ;  /* 0x0000002d4e37a224 */ /* 0x000fe200078e0212 */
[----:B------:R-:W-:Y:S02]  /*0ea0*/  @!P1 IADD3 R18, PT, PT, R49, R53, RZ ;  /* 0x0000003531129210 */ /* 0x000fe40007ffe0ff */
[----:B------:R-:W-:Y:S01]  /*0eb0*/  @!P1 LEA R46, P6, R48, R46, 0x1 ;  /* 0x0000002e302e9211 */ /* 0x000fe200078c08ff */
[----:B------:R-:W-:Y:S01]  /*0ec0*/  @!P2 IMAD.WIDE.U32 R44, R78, R44, R50 ;  /* 0x0000002c4e2ca225 */ /* 0x000fe200078e0032 */
[----:B------:R-:W-:Y:S02]  /*0ed0*/  MOV R32, RZ ;  /* 0x000000ff00207202 */ /* 0x000fe40000000f00 */
[----:B------:R-:W-:Y:S02]  /*0ee0*/  @!P1 LEA.HI.X R47, R48, R47, R18, 0x1, P6 ;  /* 0x0000002f302f9211 */ /* 0x000fe400030f0c12 */
[----:B------:R-:W-:Y:S01]  /*0ef0*/  MOV R34, RZ ;  /* 0x000000ff00227202 */ /* 0x000fe20000000f00 */
[----:B0-----:R-:W-:Y:S01]  /*0f00*/  @!P4 IMAD R22, R31, R38, RZ ;  /* 0x000000261f16c224 */ /* 0x001fe200078e02ff */
[----:B------:R-:W-:Y:S01]  /*0f10*/  @!P2 IADD3 R18, PT, PT, R45, R55, RZ ;  /* 0x000000372d12a210 */ /* 0x000fe20007ffe0ff */
[----:B------:R0:W3:Y:S01]  /*0f20*/  @!P1 LDG.E R32, desc[UR6][R46.64] ;  /* 0x000000062e209981 */ /* 0x0000e2000c1e1900 */
[----:B------:R-:W-:Y:S01]  /*0f30*/  @!P2 LEA R42, P6, R44, R42, 0x1 ;  /* 0x0000002a2c2aa211 */ /* 0x000fe200078c08ff */
[----:B------:R-:W0:Y:S01]  /*0f40*/  @!P5 LDC.64 R50, c[0x0][0x390] ;  /* 0x0000e400ff32db82 */ /* 0x000e220000000a00 */
[----:B------:R-:W-:-:S02]  /*0f50*/  ISETP.GE.U32.AND P1, PT, R72, UR4, PT ;  /* 0x0000000448007c0c */ /* 0x000fc4000bf26070 */
[----:B------:R-:W-:Y:S02]  /*0f60*/  @!P2 LEA.HI.X R43, R44, R43, R18, 0x1, P6 ;  /* 0x0000002b2c2ba211 */ /* 0x000fe400030f0c12 */
[----:B------:R-:W-:Y:S02]  /*0f70*/  @!P4 MOV R44, R102 ;  /* 0x00000066002cc202 */ /* 0x000fe40000000f00 */
[----:B------:R-:W-:Y:S01]  /*0f80*/  @!P4 MOV R45, R101 ;  /* 0x00000065002dc202 */ /* 0x000fe20000000f00 */
[----:B------:R0:W3:Y:S01]  /*0f90*/  @!P2 LDG.E R34, desc[UR6][R42.64] ;  /* 0x000000062a22a981 */ /* 0x0000e2000c1e1900 */
[----:B------:R-:W-:Y:S01]  /*0fa0*/  ISETP.GE.AND.EX P2, PT, R35, UR5, PT, P1 ;  /* 0x0000000523007c0c */ /* 0x000fe2000bf46310 */
[----:B------:R-:W-:Y:S01]  /*0fb0*/  @!P4 IMAD R49, R76, R39, R22 ;  /* 0x000000274c31c224 */ /* 0x000fe200078e0216 */
[----:B------:R-:W-:Y:S01]  /*0fc0*/  ISETP.GE.U32.AND P1, PT, R10, UR4, PT ;  /* 0x000000040a007c0c */ /* 0x000fe2000bf26070 */
[----:B------:R-:W-:-:S03]  /*0fd0*/  @!P4 IMAD.WIDE.U32 R38, R76, R38, R44 ;  /* 0x000000264c26c225 */ /* 0x000fc600078e002c */
[----:B------:R-:W-:Y:S02]  /*0fe0*/  ISETP.GE.AND.EX P1, PT, R61, UR5, PT, P1 ;  /* 0x000000053d007c0c */ /* 0x000fe4000bf26310 */
[----:B------:R-:W-:Y:S02]  /*0ff0*/  @!P4 IADD3 R18, PT, PT, R39, R49, RZ ;  /* 0x000000312712c210 */ /* 0x000fe40007ffe0ff */
[C---:B-1----:R-:W-:Y:S01]  /*1000*/  @!P4 LEA R40, P6, R38.reuse, R40, 0x1 ;  /* 0x000000282628c211 */ /* 0x042fe200078c08ff */
[----:B--2---:R-:W-:Y:S01]  /*1010*/  @!P5 IMAD R22, R33, R36, RZ ;  /* 0x000000242116d224 */ /* 0x004fe200078e02ff */
[----:B------:R-:W-:Y:S01]  /*1020*/  @!P5 MOV R39, R101 ;  /* 0x000000650027d202 */ /* 0x000fe20000000f00 */
[----:B------:R-:W1:Y:S01]  /*1030*/  @!P2 LDC.64 R48, c[0x0][0x3e0] ;  /* 0x0000f800ff30ab82 */ /* 0x000e620000000a00 */
[----:B------:R-:W-:Y:S02]  /*1040*/  @!P4 LEA.HI.X R41, R38, R41, R18, 0x1, P6 ;  /* 0x000000292629c211 */ /* 0x000fe400030f0c12 */
[----:B------:R-:W-:Y:S01]  /*1050*/  @!P5 MOV R38, R102 ;  /* 0x000000660026d202 */ /* 0x000fe20000000f00 */
[----:B------:R-:W-:Y:S01]  /*1060*/  @!P5 IMAD R45, R74, R37, R22 ;  /* 0x000000254a2dd224 */ /* 0x000fe200078e0216 */
[----:B------:R-:W-:-:S03]  /*1070*/  MOV R87, RZ ;  /* 0x000000ff00577202 */ /* 0x000fc60000000f00 */
[----:B------:R-:W-:Y:S01]  /*1080*/  @!P5 IMAD.WIDE.U32 R36, R74, R36, R38 ;  /* 0x000000244a24d225 */ /* 0x000fe200078e0026 */
[----:B0-----:R-:W0:Y:S01]  /*1090*/  @!P1 LDC.64 R46, c[0x0][0x3e0] ;  /* 0x0000f800ff2e9b82 */ /* 0x001e220000000a00 */
[----:B------:R-:W-:Y:S01]  /*10a0*/  ISETP.GE.U32.AND P6, PT, R11, UR4, PT ;  /* 0x000000040b007c0c */ /* 0x000fe2000bfc6070 */
[----:B------:R2:W3:Y:S02]  /*10b0*/  @!P4 LDG.E R87, desc[UR6][R40.64] ;  /* 0x000000062857c981 */ /* 0x0004e4000c1e1900 */
[----:B------:R-:W-:Y:S02]  /*10c0*/  @!P5 IADD3 R18, PT, PT, R37, R45, RZ ;  /* 0x0000002d2512d210 */ /* 0x000fe40007ffe0ff */
[C---:B------:R-:W-:Y:S02]  /*10d0*/  @!P5 LEA R50, P4, R36.reuse, R50, 0x1 ;  /* 0x000000322432d211 */ /* 0x040fe400078808ff */
[----:B------:R-:W-:Y:S01]  /*10e0*/  ISETP.GE.AND.EX P6, PT, R63, UR5, PT, P6 ;  /* 0x000000053f007c0c */ /* 0x000fe2000bfc6360 */
[----:B------:R-:W5:Y:S01]  /*10f0*/  @!P2 LDC.64 R44, c[0x0][0x390] ;  /* 0x0000e400ff2cab82 */ /* 0x000f620000000a00 */
[----:B------:R-:W-:-:S02]  /*1100*/  @!P5 LEA.HI.X R51, R36, R51, R18, 0x1, P4 ;  /* 0x000000332433d211 */ /* 0x000fc400020f0c12 */
[----:B------:R-:W-:-:S04]  /*1110*/  ISETP.GE.U32.AND P4, PT, R12, UR4, PT ;  /* 0x000000040c007c0c */ /* 0x000fc8000bf86070 */
[----:B------:R-:W-:Y:S01]  /*1120*/  ISETP.GE.AND.EX P4, PT, R65, UR5, PT, P4 ;  /* 0x0000000541007c0c */ /* 0x000fe2000bf86340 */
[----:B-1----:R-:W-:Y:S01]  /*1130*/  @!P2 IMAD R18, R35, R48, RZ ;  /* 0x000000302312a224 */ /* 0x002fe200078e02ff */
[----:B------:R-:W-:Y:S01]  /*1140*/  @!P2 MOV R42, R102 ;  /* 0x00000066002aa202 */ /* 0x000fe20000000f00 */
[----:B------:R-:W1:Y:S01]  /*1150*/  @!P1 LDC.64 R38, c[0x0][0x390] ;  /* 0x0000e400ff269b82 */ /* 0x000e620000000a00 */
[----:B------:R-:W-:Y:S01]  /*1160*/  @!P2 MOV R43, R101 ;  /* 0x00000065002ba202 */ /* 0x000fe20000000f00 */
[----:B------:R-:W-:-:S06]  /*1170*/  @!P2 IMAD R53, R72, R49, R18 ;  /* 0x000000314835a224 */ /* 0x000fcc00078e0212 */
[----:B--2---:R-:W2:Y:S01]  /*1180*/  @!P6 LDC.64 R40, c[0x0][0x3e0] ;  /* 0x0000f800ff28eb82 */ /* 0x004ea20000000a00 */
[----:B0-----:R-:W-:Y:S02]  /*1190*/  @!P1 IMAD R18, R61, R46, RZ ;  /* 0x0000002e3d129224 */ /* 0x001fe400078e02ff */
[----:B------:R-:W-:Y:S01]  /*11a0*/  @!P2 IMAD.WIDE.U32 R48, R72, R48, R42 ;  /* 0x000000304830a225 */ /* 0x000fe200078e002a */
[----:B------:R-:W-:-:S04]  /*11b0*/  MOV R89, RZ ;  /* 0x000000ff00597202 */ /* 0x000fc80000000f00 */
[----:B------:R-:W0:Y:S01]  /*11c0*/  @!P4 LDC.64 R36, c[0x0][0x3e0] ;  /* 0x0000f800ff24cb82 */ /* 0x000e220000000a00 */
[----:B------:R-:W-:Y:S01]  /*11d0*/  @!P1 IMAD R55, R10, R47, R18 ;  /* 0x0000002f0a379224 */ /* 0x000fe200078e0212 */
[----:B------:R-:W-:Y:S01]  /*11e0*/  @!P2 IADD3 R18, PT, PT, R49, R53, RZ ;  /* 0x000000353112a210 */ /* 0x000fe20007ffe0ff */
[----:B------:R-:W3:Y:S01]  /*11f0*/  @!P5 LDG.E R89, desc[UR6][R50.64] ;  /* 0x000000063259d981 */ /* 0x000ee2000c1e1900 */
[----:B------:R-:W-:Y:S02]  /*1200*/  @!P1 MOV R52, R102 ;  /* 0x0000006600349202 */ /* 0x000fe40000000f00 */
[----:B------:R-:W-:Y:S02]  /*1210*/  @!P1 MOV R53, R101 ;  /* 0x0000006500359202 */ /* 0x000fe40000000f00 */
[----:B------:R-:W4:Y:S01]  /*1220*/  @!P6 LDC.64 R42, c[0x0][0x390] ;  /* 0x0000e400ff2aeb82 */ /* 0x000f220000000a00 */
[----:B-----5:R-:W-:Y:S01]  /*1230*/  @!P2 LEA R44, P5, R48, R44, 0x1 ;  /* 0x0000002c302ca211 */ /* 0x020fe200078a08ff */
[----:B------:R-:W-:Y:S01]  /*1240*/  @!P1 IMAD.WIDE.U32 R52, R10, R46, R52 ;  /* 0x0000002e0a349225 */ /* 0x000fe200078e0034 */
[----:B------:R-:W-:-:S02]  /*1250*/  MOV R64, RZ ;  /* 0x000000ff00407202 */ /* 0x000fc40000000f00 */
[----:B------:R-:W-:-:S03]  /*1260*/  @!P2 LEA.HI.X R45, R48, R45, R18, 0x1, P5 ;  /* 0x0000002d302da211 */ /* 0x000fc600028f0c12 */
[----:B------:R-:W5:Y:S01]  /*1270*/  @!P4 LDC.64 R46, c[0x0][0x390] ;  /* 0x0000e400ff2ecb82 */ /* 0x000f620000000a00 */
[----:B--2---:R-:W-:Y:S01]  /*1280*/  @!P6 IMAD R22, R63, R40, RZ ;  /* 0x000000283f16e224 */ /* 0x004fe200078e02ff */
[----:B------:R2:W3:Y:S01]  /*1290*/  @!P2 LDG.E R64, desc[UR6][R44.64] ;  /* 0x000000062c40a981 */ /* 0x0004e2000c1e1900 */
[----:B------:R-:W-:Y:S02]  /*12a0*/  @!P1 IADD3 R18, PT, PT, R53, R55, RZ ;  /* 0x0000003735129210 */ /* 0x000fe40007ffe0ff */
[C---:B-1----:R-:W-:Y:S01]  /*12b0*/  @!P1 LEA R38, P5, R52.reuse, R38, 0x1 ;  /* 0x0000002634269211 */ /* 0x042fe200078a08ff */
[----:B------:R-:W-:Y:S01]  /*12c0*/  @!P6 IMAD R49, R11, R41, R22 ;  /* 0x000000290b31e224 */ /* 0x000fe200078e0216 */
[----:B--2---:R-:W-:Y:S02]  /*12d0*/  @!P6 MOV R44, R102 ;  /* 0x00000066002ce202 */ /* 0x004fe40000000f00 */
[----:B------:R-:W-:Y:S02]  /*12e0*/  @!P6 MOV R45, R101 ;  /* 0x00000065002de202 */ /* 0x000fe40000000f00 */
[----:B------:R-:W-:Y:S01]  /*12f0*/  @!P1 LEA.HI.X R39, R52, R39, R18, 0x1, P5 ;  /* 0x0000002734279211 */ /* 0x000fe200028f0c12 */
[----:B0-----:R-:W-:-:S02]  /*1300*/  @!P4 IMAD R18, R65, R36, RZ ;  /* 0x000000244112c224 */ /* 0x001fc400078e02ff */
[----:B------:R-:W-:Y:S01]  /*1310*/  @!P6 IMAD.WIDE.U32 R40, R11, R40, R44 ;  /* 0x000000280b28e225 */ /* 0x000fe200078e002c */
[----:B------:R-:W-:Y:S02]  /*1320*/  @!P4 MOV R44, R102 ;  /* 0x00000066002cc202 */ /* 0x000fe40000000f00 */
[----:B------:R-:W-:Y:S01]  /*1330*/  @!P4 MOV R45, R101 ;  /* 0x00000065002dc202 */ /* 0x000fe20000000f00 */
[C---:B------:R-:W-:Y:S01]  /*1340*/  @!P4 IMAD R51, R12.reuse, R37, R18 ;  /* 0x000000250c33c224 */ /* 0x040fe200078e0212 */
[----:B------:R-:W-:Y:S02]  /*1350*/  MOV R93, RZ ;  /* 0x000000ff005d7202 */ /* 0x000fe40000000f00 */
[----:B------:R-:W-:Y:S01]  /*1360*/  @!P6 IADD3 R18, PT, PT, R41, R49, RZ ;  /* 0x000000312912e210 */ /* 0x000fe20007ffe0ff */
[----:B------:R-:W-:Y:S01]  /*1370*/  @!P4 IMAD.WIDE.U32 R36, R12, R36, R44 ;  /* 0x000000240c24c225 */ /* 0x000fe200078e002c */
[C---:B----4-:R-:W-:Y:S02]  /*1380*/  @!P6 LEA R42, P2, R40.reuse, R42, 0x1 ;  /* 0x0000002a282ae211 */ /* 0x050fe400078408ff */
[----:B------:R-:W-:Y:S01]  /*1390*/  MOV R95, RZ ;  /* 0x000000ff005f7202 */ /* 0x000fe20000000f00 */
[----:B------:R0:W2:Y:S01]  /*13a0*/  @!P1 LDG.E R93, desc[UR6][R38.64] ;  /* 0x00000006265d9981 */ /* 0x0000a2000c1e1900 */
[----:B------:R-:W-:-:S02]  /*13b0*/  @!P6 LEA.HI.X R43, R40, R43, R18, 0x1, P2 ;  /* 0x0000002b282be211 */ /* 0x000fc400010f0c12 */
[----:B------:R-:W-:Y:S02]  /*13c0*/  @!P4 IADD3 R18, PT, PT, R37, R51, RZ ;  /* 0x000000332512c210 */ /* 0x000fe40007ffe0ff */
[C---:B-----5:R-:W-:Y:S01]  /*13d0*/  @!P4 LEA R46, P1, R36.reuse, R46, 0x1 ;  /* 0x0000002e242ec211 */ /* 0x060fe200078208ff */
[----:B------:R-:W4:Y:S01]  /*13e0*/  @!P6 LDG.E R95, desc[UR6][R42.64] ;  /* 0x000000062a5fe981 */ /* 0x000f22000c1e1900 */
[----:B------:R-:W-:Y:S02]  /*13f0*/  MOV R97, RZ ;  /* 0x000000ff00617202 */ /* 0x000fe40000000f00 */
[----:B------:R-:W-:-:S05]  /*1400*/  @!P4 LEA.HI.X R47, R36, R47, R18, 0x1, P1 ;  /* 0x0000002f242fc211 */ /* 0x000fca00008f0c12 */
[----:B------:R-:W5:Y:S01]  /*1410*/  @!P4 LDG.E R97, desc[UR6][R46.64] ;  /* 0x000000062e61c981 */ /* 0x000f62000c1e1900 */
[----:B------:R-:W-:-:S04]  /*1420*/  PRMT R67, R16, 0x7632, R67 ;  /* 0x0000763210437816 */ /* 0x000fc80000000043 */
[----:B------:R-:W-:Y:S02]  /*1430*/  SHF.L.U32 R67, R67, 0x10, RZ ;  /* 0x0000001043437819 */ /* 0x000fe400000006ff */
[----:B------:R-:W-:-:S03]  /*1440*/  SHF.L.U32 R16, R16, 0x10, RZ ;  /* 0x0000001010107819 */ /* 0x000fc600000006ff */
[----:B0-----:R-:W-:Y:S02]  /*1450*/  FMUL.FTZ R39, R67, R67 ;  /* 0x0000004343277220 */ /* 0x001fe40000410000 */
[C---:B------:R-:W-:Y:S02]  /*1460*/  FADD.FTZ R37, R16.reuse, R67 ;  /* 0x0000004310257221 */ /* 0x040fe40000010000 */
[----:B------:R-:W-:Y:S01]  /*1470*/  FFMA.FTZ R39, R16, R16, R39 ;  /* 0x0000001010277223 */ /* 0x000fe20000010027 */
[----:B------:R-:W-:-:S04]  /*1480*/  PRMT R71, R20, 0x7632, R71 ;  /* 0x0000763214477816 */ /* 0x000fc80000000047 */
[----:B------:R-:W-:Y:S02]  /*1490*/  SHF.L.U32 R71, R71, 0x10, RZ ;  /* 0x0000001047477819 */ /* 0x000fe400000006ff */
[----:B------:R-:W-:Y:S02]  /*14a0*/  SHF.L.U32 R20, R20, 0x10, RZ ;  /* 0x0000001014147819 */ /* 0x000fe400000006ff */
[----:B------:R-:W-:-:S04]  /*14b0*/  PRMT R22, R73, 0x7632, R22 ;  /* 0x0000763249167816 */ /* 0x000fc80000000016 */
[----:B------:R-:W-:Y:S02]  /*14c0*/  SHF.L.U32 R22, R22, 0x10, RZ ;  /* 0x0000001016167819 */ /* 0x000fe400000006ff */
[----:B------:R-:W-:-:S03]  /*14d0*/  SHF.L.U32 R73, R73, 0x10, RZ ;  /* 0x0000001049497819 */ /* 0x000fc600000006ff */
[----:B------:R-:W-:Y:S01]  /*14e0*/  FMUL.FTZ R40, R22, R22 ;  /* 0x0000001616287220 */ /* 0x000fe20000410000 */
[----:B------:R-:W-:Y:S01]  /*14f0*/  FADD.FTZ R38, R20, R71 ;  /* 0x0000004714267221 */ /* 0x000fe20000010000 */
[----:B---3--:R-:W-:-:S04]  /*1500*/  PRMT R77, R26, 0x7632, R77 ;  /* 0x000076321a4d7816 */ /* 0x008fc8000000004d */
[----:B------:R-:W-:Y:S02]  /*1510*/  SHF.L.U32 R77, R77, 0x10, RZ ;  /* 0x000000104d4d7819 */ /* 0x000fe400000006ff */
[----:B------:R-:W-:Y:S02]  /*1520*/  SHF.L.U32 R26, R26, 0x10, RZ ;  /* 0x000000101a1a7819 */ /* 0x000fe400000006ff */
[----:B------:R-:W-:-:S04]  /*1530*/  PRMT R18, R69, 0x7632, R18 ;  /* 0x0000763245127816 */ /* 0x000fc80000000012 */
[----:B------:R-:W-:Y:S02]  /*1540*/  SHF.L.U32 R18, R18, 0x10, RZ ;  /* 0x0000001012127819 */ /* 0x000fe400000006ff */
[----:B------:R-:W-:-:S03]  /*1550*/  SHF.L.U32 R69, R69, 0x10, RZ ;  /* 0x0000001045457819 */ /* 0x000fc600000006ff */
[----:B------:R-:W-:Y:S02]  /*1560*/  FMUL.FTZ R36, R18, R18 ;  /* 0x0000001212247220 */ /* 0x000fe40000410000 */
[C---:B------:R-:W-:Y:S02]  /*1570*/  FADD.FTZ R24, R69.reuse, R18 ;  /* 0x0000001245187221 */ /* 0x040fe40000010000 */
[----:B------:R-:W-:Y:S02]  /*1580*/  FFMA.FTZ R36, R69, R69, R36 ;  /* 0x0000004545247223 */ /* 0x000fe40000010024 */
[----:B------:R-:W-:Y:S02]  /*1590*/  FADD.FTZ R24, RZ, R24 ;  /* 0x00000018ff187221 */ /* 0x000fe40000010000 */
[----:B------:R-:W-:Y:S02]  /*15a0*/  FADD.FTZ R36, RZ, R36 ;  /* 0x00000024ff247221 */ /* 0x000fe40000010000 */
[----:B------:R-:W-:-:S02]  /*15b0*/  FADD.FTZ R37, R24, R37 ;  /* 0x0000002518257221 */ /* 0x000fc40000010000 */
[----:B------:R-:W-:Y:S01]  /*15c0*/  FADD.FTZ R36, R36, R39 ;  /* 0x0000002724247221 */ /* 0x000fe20000010000 */
[----:B------:R-:W-:Y:S01]  /*15d0*/  FMUL.FTZ R39, R71, R71 ;  /* 0x0000004747277220 */ /* 0x000fe20000410000 */
[----:B------:R-:W-:-:S03]  /*15e0*/  PRMT R24, R75, 0x7632, R24 ;  /* 0x000076324b187816 */ /* 0x000fc60000000018 */
[----:B------:R-:W-:Y:S01]  /*15f0*/  FFMA.FTZ R39, R20, R20, R39 ;  /* 0x0000001414277223 */ /* 0x000fe20000010027 */
[----:B------:R-:W-:Y:S02]  /*1600*/  SHF.L.U32 R24, R24, 0x10, RZ ;  /* 0x0000001018187819 */ /* 0x000fe400000006ff */
[----:B------:R-:W-:Y:S01]  /*1610*/  SHF.L.U32 R75, R75, 0x10, RZ ;  /* 0x000000104b4b7819 */ /* 0x000fe200000006ff */
[----:B------:R-:W-:Y:S01]  /*1620*/  FADD.FTZ R36, R36, R39 ;  /* 0x0000002724247221 */ /* 0x000fe20000010000 */
[----:B------:R-:W-:Y:S01]  /*1630*/  FFMA.FTZ R39, R73, R73, R40 ;  /* 0x0000004949277223 */ /* 0x000fe20000010028 */
[----:B------:R-:W-:Y:S01]  /*1640*/  FMUL.FTZ R40, R24, R24 ;  /* 0x0000001818287220 */ /* 0x000fe20000410000 */
[----:B------:R-:W-:Y:S02]  /*1650*/  FADD.FTZ R37, R37, R38 ;  /* 0x0000002625257221 */ /* 0x000fe40000010000 */
[----:B------:R-:W-:Y:S01]  /*1660*/  FADD.FTZ R36, R36, R39 ;  /* 0x0000002724247221 */ /* 0x000fe20000010000 */
[----:B------:R-:W-:Y:S01]  /*1670*/  FFMA.FTZ R39, R75, R75, R40 ;  /* 0x0000004b4b277223 */ /* 0x000fe20000010028 */
[----:B------:R-:W-:Y:S01]  /*1680*/  FADD.FTZ R38, R73, R22 ;  /* 0x0000001649267221 */ /* 0x000fe20000010000 */
[----:B------:R-:W-:-:S02]  /*1690*/  PRMT R79, R28, 0x7632, R79 ;  /* 0x000076321c4f7816 */ /* 0x000fc4000000004f */
[----:B------:R-:W-:Y:S01]  /*16a0*/  FADD.FTZ R36, R36, R39 ;  /* 0x0000002724247221 */ /* 0x000fe20000010000 */
[----:B------:R-:W-:Y:S01]  /*16b0*/  FADD.FTZ R37, R37, R38 ;  /* 0x0000002625257221 */ /* 0x000fe20000010000 */
[----:B------:R-:W-:Y:S01]  /*16c0*/  PRMT R81, R30, 0x7632, R81 ;  /* 0x000076321e517816 */ /* 0x000fe20000000051 */
[----:B------:R-:W-:Y:S01]  /*16d0*/  FMUL.FTZ R39, R77, R77 ;  /* 0x0000004d4d277220 */ /* 0x000fe20000410000 */
[----:B------:R-:W-:Y:S01]  /*16e0*/  SHF.L.U32 R79, R79, 0x10, RZ ;  /* 0x000000104f4f7819 */ /* 0x000fe200000006ff */
[----:B------:R-:W-:Y:S01]  /*16f0*/  FADD.FTZ R38, R75, R24 ;  /* 0x000000184b267221 */ /* 0x000fe20000010000 */
[----:B------:R-:W-:Y:S01]  /*1700*/  SHF.L.U32 R28, R28, 0x10, RZ ;  /* 0x000000101c1c7819 */ /* 0x000fe200000006ff */
[----:B------:R-:W-:Y:S01]  /*1710*/  FFMA.FTZ R39, R26, R26, R39 ;  /* 0x0000001a1a277223 */ /* 0x000fe20000010027 */
[----:B------:R-:W-:Y:S01]  /*1720*/  SHF.L.U32 R81, R81, 0x10, RZ ;  /* 0x0000001051517819 */ /* 0x000fe200000006ff */
[----:B------:R-:W-:Y:S01]  /*1730*/  FADD.FTZ R37, R37, R38 ;  /* 0x0000002625257221 */ /* 0x000fe20000010000 */
[----:B------:R-:W-:Y:S01]  /*1740*/  FMUL.FTZ R41, R79, R79 ;  /* 0x0000004f4f297220 */ /* 0x000fe20000410000 */
[----:B------:R-:W-:Y:S01]  /*1750*/  PRMT R83, R32, 0x7632, R83 ;  /* 0x0000763220537816 */ /* 0x000fe20000000053 */
[----:B------:R-:W-:Y:S01]  /*1760*/  FADD.FTZ R38, R26, R77 ;  /* 0x0000004d1a267221 */ /* 0x000fe20000010000 */
[----:B------:R-:W-:Y:S01]  /*1770*/  SHF.L.U32 R30, R30, 0x10, RZ ;  /* 0x000000101e1e7819 */ /* 0x000fe200000006ff */
[----:B------:R-:W-:Y:S01]  /*1780*/  FADD.FTZ R36, R36, R39 ;  /* 0x0000002724247221 */ /* 0x000fe20000010000 */
[----:B------:R-:W-:Y:S01]  /*1790*/  FFMA.FTZ R41, R28, R28, R41 ;  /* 0x0000001c1c297223 */ /* 0x000fe20000010029 */
[----:B------:R-:W-:Y:S01]  /*17a0*/  SHF.L.U32 R83, R83, 0x10, RZ ;  /* 0x0000001053537819 */ /* 0x000fe200000006ff */
[----:B------:R-:W-:Y:S01]  /*17b0*/  FMUL.FTZ R39, R81, R81 ;  /* 0x0000005151277220 */ /* 0x000fe20000410000 */
[----:B------:R-:W-:Y:S01]  /*17c0*/  PRMT R85, R34, 0x7632, R85 ;  /* 0x0000763222557816 */ /* 0x000fe20000000055 */
[----:B------:R-:W-:Y:S01]  /*17d0*/  FADD.FTZ R37, R37, R38 ;  /* 0x0000002625257221 */ /* 0x000fe20000010000 */
[----:B------:R-:W-:Y:S01]  /*17e0*/  FADD.FTZ R38, R28, R79 ;  /* 0x0000004f1c267221 */ /* 0x000fe20000010000 */
[----:B------:R-:W-:Y:S01]  /*17f0*/  FADD.FTZ R36, R36, R41 ;  /* 0x0000002924247221 */ /* 0x000fe20000010000 */
[----:B------:R-:W-:Y:S01]  /*1800*/  SHF.L.U32 R32, R32, 0x10, RZ ;  /* 0x0000001020207819 */ /* 0x000fe200000006ff */
[C---:B------:R-:W-:Y:S01]  /*1810*/  FFMA.FTZ R39, R30.reuse, R30, R39 ;  /* 0x0000001e1e277223 */ /* 0x040fe20000010027 */
[----:B------:R-:W-:Y:S01]  /*1820*/  SHF.L.U32 R85, R85, 0x10, RZ ;  /* 0x0000001055557819 */ /* 0x000fe200000006ff */
[----:B------:R-:W-:Y:S01]  /*1830*/  FMUL.FTZ R41, R83, R83 ;  /* 0x0000005353297220 */ /* 0x000fe20000410000 */
[----:B------:R-:W-:Y:S01]  /*1840*/  PRMT R60, R87, 0x7632, R60 ;  /* 0x00007632573c7816 */ /* 0x000fe2000000003c */
[----:B------:R-:W-:Y:S01]  /*1850*/  FADD.FTZ R37, R37, R38 ;  /* 0x0000002625257221 */ /* 0x000fe20000010000 */
[----:B------:R-:W-:Y:S01]  /*1860*/  FADD.FTZ R38, R30, R81 ;  /* 0x000000511e267221 */ /* 0x000fe20000010000 */
[----:B------:R-:W-:Y:S01]  /*1870*/  SHF.L.U32 R34, R34, 0x10, RZ ;  /* 0x0000001022227819 */ /* 0x000fe200000006ff */
[----:B------:R-:W-:Y:S01]  /*1880*/  FADD.FTZ R36, R36, R39 ;  /* 0x0000002724247221 */ /* 0x000fe20000010000 */
[----:B------:R-:W-:Y:S01]  /*1890*/  FFMA.FTZ R41, R32, R32, R41 ;  /* 0x0000002020297223 */ /* 0x000fe20000010029 */
[----:B------:R-:W-:Y:S01]  /*18a0*/  SHF.L.U32 R60, R60, 0x10, RZ ;  /* 0x000000103c3c7819 */ /* 0x000fe200000006ff */
[----:B------:R-:W-:Y:S01]  /*18b0*/  FMUL.FTZ R39, R85, R85 ;  /* 0x0000005555277220 */ /* 0x000fe20000410000 */
[----:B------:R-:W-:Y:S01]  /*18c0*/  FADD.FTZ R37, R37, R38 ;  /* 0x0000002625257221 */ /* 0x000fe20000010000 */
[----:B------:R-:W-:Y:S01]  /*18d0*/  FADD.FTZ R38, R32, R83 ;  /* 0x0000005320267221 */ /* 0x000fe20000010000 */
[----:B------:R-:W-:Y:S01]  /*18e0*/  FADD.FTZ R36, R36, R41 ;  /* 0x0000002924247221 */ /* 0x000fe20000010000 */
[----:B------:R-:W-:Y:S01]  /*18f0*/  SHF.L.U32 R87, R87, 0x10, RZ ;  /* 0x0000001057577819 */ /* 0x000fe200000006ff */
[----:B------:R-:W-:Y:S01]  /*1900*/  FFMA.FTZ R39, R34, R34, R39 ;  /* 0x0000002222277223 */ /* 0x000fe20000010027 */
[----:B------:R-:W-:Y:S01]  /*1910*/  FMUL.FTZ R40, R60, R60 ;  /* 0x0000003c3c287220 */ /* 0x000fe20000410000 */
[----:B------:R-:W-:Y:S01]  /*1920*/  FADD.FTZ R37, R37, R38 ;  /* 0x0000002625257221 */ /* 0x000fe20000010000 */
[----:B------:R-:W-:Y:S01]  /*1930*/  FADD.FTZ R38, R34, R85 ;  /* 0x0000005522267221 */ /* 0x000fe20000010000 */
[----:B------:R-:W-:Y:S01]  /*1940*/  FADD.FTZ R36, R36, R39 ;  /* 0x0000002724247221 */ /* 0x000fe20000010000 */
[----:B------:R-:W-:-:S02]  /*1950*/  FFMA.FTZ R39, R87, R87, R40 ;  /* 0x0000005757277223 */ /* 0x000fc40000010028 */
[----:B------:R-:W-:Y:S01]  /*1960*/  FADD.FTZ R37, R37, R38 ;  /* 0x0000002625257221 */ /* 0x000fe20000010000 */
[----:B------:R-:W-:-:S04]  /*1970*/  PRMT R62, R89, 0x7632, R62 ;  /* 0x00007632593e7816 */ /* 0x000fc8000000003e */
[----:B------:R-:W-:Y:S02]  /*1980*/  SHF.L.U32 R62, R62, 0x10, RZ ;  /* 0x000000103e3e7819 */ /* 0x000fe400000006ff */
[----:B------:R-:W-:-:S03]  /*1990*/  SHF.L.U32 R89, R89, 0x10, RZ ;  /* 0x0000001059597819 */ /* 0x000fc600000006ff */
[----:B------:R-:W-:Y:S01]  /*19a0*/  FMUL.FTZ R40, R62, R62 ;  /* 0x0000003e3e287220 */ /* 0x000fe20000410000 */
[----:B------:R-:W-:Y:S01]  /*19b0*/  FADD.FTZ R38, R87, R60 ;  /* 0x0000003c57267221 */ /* 0x000fe20000010000 */
[----:B------:R-:W-:Y:S01]  /*19c0*/  FADD.FTZ R36, R36, R39 ;  /* 0x0000002724247221 */ /* 0x000fe20000010000 */
[----:B------:R-:W-:Y:S01]  /*19d0*/  PRMT R91, R64, 0x7632, R91 ;  /* 0x00007632405b7816 */ /* 0x000fe2000000005b */
[----:B------:R-:W-:-:S03]  /*19e0*/  FFMA.FTZ R39, R89, R89, R40 ;  /* 0x0000005959277223 */ /* 0x000fc60000010028 */
[----:B------:R-:W-:Y:S01]  /*19f0*/  SHF.L.U32 R91, R91, 0x10, RZ ;  /* 0x000000105b5b7819 */ /* 0x000fe200000006ff */
[----:B------:R-:W-:Y:S01]  /*1a00*/  FADD.FTZ R37, R37, R38 ;  /* 0x0000002625257221 */ /* 0x000fe20000010000 */
[----:B------:R-:W-:Y:S01]  /*1a10*/  SHF.L.U32 R64, R64, 0x10, RZ ;  /* 0x0000001040407819 */ /* 0x000fe200000006ff */
[----:B------:R-:W-:Y:S01]  /*1a20*/  FADD.FTZ R38, R89, R62 ;  /* 0x0000003e59267221 */ /* 0x000fe20000010000 */
[----:B------:R-:W-:Y:S01]  /*1a30*/  FADD.FTZ R36, R36, R39 ;  /* 0x0000002724247221 */ /* 0x000fe20000010000 */
[----:B------:R-:W-:Y:S02]  /*1a40*/  FMUL.FTZ R39, R91, R91 ;  /* 0x0000005b5b277220 */ /* 0x000fe40000410000 */
[----:B------:R-:W-:Y:S01]  /*1a50*/  FADD.FTZ R37, R37, R38 ;  /* 0x0000002625257221 */ /* 0x000fe20000010000 */
[C---:B------:R-:W-:Y:S01]  /*1a60*/  FADD.FTZ R38, R64.reuse, R91 ;  /* 0x0000005b40267221 */ /* 0x040fe20000010000 */
[----:B------:R-:W-:-:S03]  /*1a70*/  FFMA.FTZ R39, R64, R64, R39 ;  /* 0x0000004040277223 */ /* 0x000fc60000010027 */
[----:B------:R-:W-:Y:S01]  /*1a80*/  FADD.FTZ R37, R37, R38 ;  /* 0x0000002625257221 */ /* 0x000fe20000010000 */
[----:B------:R-:W-:Y:S01]  /*1a90*/  FADD.FTZ R36, R36, R39 ;  /* 0x0000002724247221 */ /* 0x000fe20000010000 */
[----:B--2---:R-:W-:-:S04]  /*1aa0*/  PRMT R66, R93, 0x7632, R66 ;  /* 0x000076325d427816 */ /* 0x004fc80000000042 */
[----:B------:R-:W-:Y:S02]  /*1ab0*/  SHF.L.U32 R66, R66, 0x10, RZ ;  /* 0x0000001042427819 */ /* 0x000fe400000006ff */
[----:B----4-:R-:W-:Y:S02]  /*1ac0*/  PRMT R68, R95, 0x7632, R68 ;  /* 0x000076325f447816 */ /* 0x010fe40000000044 */
[----:B------:R-:W-:Y:S01]  /*1ad0*/  SHF.L.U32 R93, R93, 0x10, RZ ;  /* 0x000000105d5d7819 */ /* 0x000fe200000006ff */
[----:B------:R-:W-:Y:S01]  /*1ae0*/  FMUL.FTZ R40, R66, R66 ;  /* 0x0000004242287220 */ /* 0x000fe20000410000 */
[----:B------:R-:W-:Y:S02]  /*1af0*/  SHF.L.U32 R68, R68, 0x10, RZ ;  /* 0x0000001044447819 */ /* 0x000fe400000006ff */
[----:B-----5:R-:W-:Y:S01]  /*1b00*/  PRMT R70, R97, 0x7632, R70 ;  /* 0x0000763261467816 */ /* 0x020fe20000000046 */
[C---:B------:R-:W-:Y:S01]  /*1b10*/  FADD.FTZ R38, R93.reuse, R66 ;  /* 0x000000425d267221 */ /* 0x040fe20000010000 */
[----:B------:R-:W-:Y:S01]  /*1b20*/  FFMA.FTZ R39, R93, R93, R40 ;  /* 0x0000005d5d277223 */ /* 0x000fe20000010028 */
[----:B------:R-:W-:Y:S01]  /*1b30*/  SHF.L.U32 R95, R95, 0x10, RZ ;  /* 0x000000105f5f7819 */ /* 0x000fe200000006ff */
[----:B------:R-:W-:Y:S01]  /*1b40*/  FMUL.FTZ R40, R68, R68 ;  /* 0x0000004444287220 */ /* 0x000fe20000410000 */
[----:B------:R-:W-:Y:S01]  /*1b50*/  SHF.L.U32 R70, R70, 0x10, RZ ;  /* 0x0000001046467819 */ /* 0x000fe200000006ff */
[----:B------:R-:W-:Y:S01]  /*1b60*/  FADD.FTZ R37, R37, R38 ;  /* 0x0000002625257221 */ /* 0x000fe20000010000 */
[----:B------:R-:W-:Y:S01]  /*1b70*/  FADD.FTZ R36, R36, R39 ;  /* 0x0000002724247221 */ /* 0x000fe20000010000 */
[----:B------:R-:W-:Y:S01]  /*1b80*/  SHF.L.U32 R97, R97, 0x10, RZ ;  /* 0x0000001061617819 */ /* 0x000fe200000006ff */
        /* <DEDUP_REMOVED lines=39> */
[----:B------:R-:W0:Y:S01]  /*1e00*/  @!P1 S2R R38, SR_CgaCtaId ;  /* 0x0000000000269919 */ /* 0x000e220000008800 */
[----:B------:R-:W-:Y:S02]  /*1e10*/  @!P1 MOV R37, 0x400 ;  /* 0x0000040000259802 */ /* 0x000fe40000000f00 */
[----:B------:R-:W-:-:S04]  /*1e20*/  @!P1 SHF.R.U32.HI R36, RZ, 0x2, R2 ;  /* 0x00000002ff249819 */ /* 0x000fc80000011602 */
[----:B------:R-:W-:Y:S02]  /*1e30*/  @!P1 LOP3.LUT R36, R36, 0xf8, RZ, 0xc0, !PT ;  /* 0x000000f824249812 */ /* 0x000fe400078ec0ff */
[----:B0-----:R-:W-:-:S04]  /*1e40*/  @!P1 LEA R37, R38, R37, 0x18 ;  /* 0x0000002526259211 */ /* 0x001fc800078ec0ff */
[----:B------:R-:W-:-:S05]  /*1e50*/  @!P1 IADD3 R36, PT, PT, R36, R37, RZ ;  /* 0x0000002524249210 */ /* 0x000fca0007ffe0ff */
[----:B------:R3:W-:Y:S02]  /*1e60*/  @!P1 STS.64 [R36+0x10], R56 ;  /* 0x0000103824009388 */ /* 0x0007e40000000a00 */
.L_x_1954:
[----:B------:R-:W-:Y:S05]  /*1e70*/  BSYNC.RECONVERGENT B0 ;  /* 0x0000000000007941 */ /* 0x000fea0003800200 */
.L_x_1953:
        /* <DEDUP_REMOVED lines=8> */
[----:B------:R-:W4:Y:S04]  /*1f00*/  LDS.64 R58, [UR4+0x18] ;  /* 0x00001804ff3a7984 */ /* 0x000f280008000a00 */
[----:B---3--:R-:W3:Y:S04]  /*1f10*/  LDS.128 R36, [UR4+0x20] ;  /* 0x00002004ff247984 */ /* 0x008ee80008000c00 */
[----:B-12---:R-:W1:Y:S04]  /*1f20*/  LDS.128 R40, [UR4+0x30] ;  /* 0x00003004ff287984 */ /* 0x006e680008000c00 */
[----:B------:R-:W2:Y:S04]  /*1f30*/  LDS.128 R44, [UR4+0x40] ;  /* 0x00004004ff2c7984 */ /* 0x000ea80008000c00 */
[----:B------:R-:W5:Y:S04]  /*1f40*/  LDS.128 R48, [UR4+0x50] ;  /* 0x00005004ff307984 */ /* 0x000f680008000c00 */
[----:B------:R-:W5:Y:S01]  /*1f50*/  LDS.128 R52, [UR4+0x60] ;  /* 0x00006004ff347984 */ /* 0x000f620008000c00 */
[----:B----4-:R-:W-:Y:S01]  /*1f60*/  FADD.FTZ R99, R56, R58 ;  /* 0x0000003a38637221 */ /* 0x010fe20000010000 */
[----:B------:R-:W-:-:S02]  /*1f70*/  FADD.FTZ R104, R57, R59 ;  /* 0x0000003b39687221 */ /* 0x000fc40000010000 */
[----:B0-----:R-:W0:Y:S01]  /*1f80*/  LDS.128 R56, [UR4+0x70] ;  /* 0x00007004ff387984 */ /* 0x001e220008000c00 */
[----:B---3--:R-:W-:Y:S01]  /*1f90*/  FADD.FTZ R99, R99, R36 ;  /* 0x0000002463637221 */ /* 0x008fe20000010000 */
[----:B------:R-:W-:Y:S02]  /*1fa0*/  FADD.FTZ R104, R104, R37 ;  /* 0x0000002568687221 */ /* 0x000fe40000010000 */
[----:B------:R-:W3:Y:S01]  /*1fb0*/  LDS.64 R36, [UR4+0x80] ;  /* 0x00008004ff247984 */ /* 0x000ee20008000a00 */
        /* <DEDUP_REMOVED lines=22> */
[----:B---3--:R-:W-:Y:S01]  /*2120*/  FADD.FTZ R56, R99, R36 ;  /* 0x0000002463387221 */ /* 0x008fe20000010000 */
[----:B------:R-:W-:-:S07]  /*2130*/  FADD.FTZ R57, R104, R37 ;  /* 0x0000002568397221 */ /* 0x000fce0000010000 */
.L_x_1956:
[----:B------:R-:W-:Y:S05]  /*2140*/  BSYNC.RECONVERGENT B0 ;  /* 0x0000000000007941 */ /* 0x000fea0003800200 */
.L_x_1955:
[----:B------:R-:W-:Y:S05]  /*2150*/  @!P1 BRA `(.L_x_1957) ;  /* 0x0000000800989947 */ /* 0x000fea0003800000 */
[----:B------:R-:W4:Y:S01]  /*2160*/  LDC.64 R44, c[0x0][0x3b8] ;  /* 0x0000ee00ff2c7b82 */ /* 0x000f220000000a00 */
[----:B------:R-:W-:Y:S02]  /*2170*/  LOP3.LUT R38, R6, 0x1, RZ, 0xc0, !PT ;  /* 0x0000000106267812 */ /* 0x000fe400078ec0ff */
[----:B------:R-:W-:-:S03]  /*2180*/  ISETP.GE.U32.AND P4, PT, R7, 0x8, PT ;  /* 0x000000080700780c */ /* 0x000fc60003f86070 */
[----:B---3--:R-:W-:-:S04]  /*2190*/  IMAD R36, R38, R5, RZ ;  /* 0x0000000526247224 */ /* 0x008fc800078e02ff */
[----:B------:R-:W-:-:S05]  /*21a0*/  IMAD R36, R36, R7, RZ ;  /* 0x0000000724247224 */ /* 0x000fca00078e02ff */
[----:B------:R-:W-:-:S05]  /*21b0*/  SHF.L.U32 R37, R36, 0x1, RZ ;  /* 0x0000000124257819 */ /* 0x000fca00000006ff */
[----:B----4-:R-:W-:Y:S01]  /*21c0*/  IMAD.WIDE R44, R37, 0x4, R44 ;  /* 0x00000004252c7825 */ /* 0x010fe200078e022c */
[----:B------:R-:W-:Y:S06]  /*21d0*/  @P2 BRA `(.L_x_1958) ;  /* 0x0000000000502947 */ /* 0x000fec0003800000 */
[----:B------:R-:W3:Y:S01]  /*21e0*/  LDC.64 R36, c[0x0][0x3b0] ;  /* 0x0000ec00ff247b82 */ /* 0x000ee20000000a00 */
[----:B------:R-:W-:Y:S01]  /*21f0*/  LOP3.LUT P1, R40, R6, 0x2, RZ, 0xc0, !PT ;  /* 0x0000000206287812 */ /* 0x000fe2000782c0ff */
[-CC-:B------:R-:W-:Y:S02]  /*2200*/  IMAD R39, R38, R5.reuse, R0.reuse ;  /* 0x0000000526277224 */ /* 0x180fe400078e0200 */
[----:B-1----:R-:W-:Y:S01]  /*2210*/  IMAD R41, R3, R5, R0 ;  /* 0x0000000503297224 */ /* 0x002fe200078e0200 */
[----:B------:R-:W-:-:S04]  /*2220*/  SEL R43, R7, RZ, !P1 ;  /* 0x000000ff072b7207 */ /* 0x000fc80004800000 */
[----:B------:R-:W-:Y:S01]  /*2230*/  ISETP.NE.AND P1, PT, R43, -0x1, PT ;  /* 0xffffffff2b00780c */ /* 0x000fe20003f25270 */
[----:B---3--:R-:W-:-:S04]  /*2240*/  IMAD.WIDE.U32 R36, R39, 0x4, R36 ;  /* 0x0000000427247825 */ /* 0x008fc800078e0024 */
        /* <DEDUP_REMOVED lines=8> */
.L_x_1959:
[----:B---3--:R-:W3:Y:S04]  /*22d0*/  LDG.E.STRONG.GPU R38, desc[UR6][R36.64] ;  /* 0x0000000624267981 */ /* 0x008ee8000c1ef900 */
[----:B---3--:R-:W-:Y:S01]  /*22e0*/  CCTL.IVALL ;  /* 0x00000000ff00798f */ /* 0x008fe20002000000 */
[----:B------:R-:W-:Y:S05]  /*22f0*/  YIELD ;  /* 0x0000000000007946 */ /* 0x000fea0003800000 */
[----:B------:R-:W-:-:S13]  /*2300*/  ISETP.NE.AND P1, PT, R38, R43, PT ;  /* 0x0000002b2600720c */ /* 0x000fda0003f25270 */
[----:B------:R-:W-:Y:S05]  /*2310*/  @P1 BRA `(.L_x_1959) ;  /* 0xfffffffc00ec1947 */ /* 0x000fea000383ffff */
.L_x_1958:
[----:B------:R-:W-:Y:S05]  /*2320*/  WARPSYNC.ALL ;  /* 0x0000000000007948 */ /* 0x000fea0003800000 */
[----:B------:R-:W-:Y:S01]  /*2330*/  BAR.SYNC.DEFER_BLOCKING 0x0 ;  /* 0x0000000000007b1d */ /* 0x000fe20000010000 */
[----:B--2---:R-:W-:-:S05]  /*2340*/  HFMA2 R42, -RZ, RZ, 0, 0 ;  /* 0x00000000ff2a7431 */ /* 0x004fca00000001ff */
[----:B------:R-:W-:Y:S05]  /*2350*/  @!P4 BRA `(.L_x_1960) ;  /* 0x00000004001cc947 */ /* 0x000fea0003800000 */
[CC--:B------:R-:W-:Y:S01]  /*2360*/  LEA R46, R5.reuse, R0.reuse, 0x1 ;  /* 0x00000000052e7211 */ /* 0x0c0fe200078e08ff */
[C-C-:B------:R-:W-:Y:S01]  /*2370*/  IMAD R48, R5.reuse, 0x6, R0.reuse ;  /* 0x0000000605307824 */ /* 0x140fe200078e0200 */
[CC--:B------:R-:W-:Y:S01]  /*2380*/  LEA R47, R5.reuse, R0.reuse, 0x2 ;  /* 0x00000000052f7211 */ /* 0x0c0fe200078e10ff */
[C-C-:B------:R-:W-:Y:S01]  /*2390*/  IMAD R49, R5.reuse, 0x5, R0.reuse ;  /* 0x0000000505317824 */ /* 0x140fe200078e0200 */
[----:B------:R-:W-:Y:S01]  /*23a0*/  IADD3 R52, PT, PT, R0, R5, RZ ;  /* 0x0000000500347210 */ /* 0x000fe20007ffe0ff */
[--C-:B------:R-:W-:Y:S01]  /*23b0*/  IMAD R50, R5, 0x3, R0.reuse ;  /* 0x0000000305327824 */ /* 0x100fe200078e0200 */
[----:B------:R-:W-:Y:S01]  /*23c0*/  IADD3 R53, PT, PT, -R3, RZ, RZ ;  /* 0x000000ff03357210 */ /* 0x000fe20007ffe1ff */
[----:B------:R-:W-:Y:S01]  /*23d0*/  IMAD R51, R5, 0x7, R0 ;  /* 0x0000000705337824 */ /* 0x000fe200078e0200 */
[----:B------:R-:W-:Y:S01]  /*23e0*/  MOV R54, R0 ;  /* 0x0000000000367202 */ /* 0x000fe20000000f00 */
[----:B------:R-:W-:Y:S01]  /*23f0*/  UMOV UR4, URZ ;  /* 0x000000ff00047c82 */ /* 0x000fe20008000000 */
[----:B------:R-:W-:-:S07]  /*2400*/  LOP3.LUT R55, R7, 0x7ffffff8, RZ, 0xc0, !PT ;  /* 0x7ffffff807377812 */ /* 0x000fce00078ec0ff */
.L_x_1961:
[----:B------:R-:W-:Y:S01]  /*2410*/  UIADD3 UR5, UPT, UPT, UR4, 0x1, URZ ;  /* 0x0000000104057890 */ /* 0x000fe2000fffe0ff */
[----:B------:R-:W-:Y:S01]  /*2420*/  ISETP.EQ.OR P5, PT, R53, RZ, P2 ;  /* 0x000000ff3500720c */ /* 0x000fe200017a2670 */
[----:B------:R-:W-:-:S04]  /*2430*/  UIADD3 UR8, UPT, UPT, UR4, 0x2, URZ ;  /* 0x0000000204087890 */ /* 0x000fc8000fffe0ff */
[C---:B------:R-:W-:Y:S01]  /*2440*/  ISETP.EQ.OR P6, PT, R3.reuse, UR5, P2 ;  /* 0x0000000503007c0c */ /* 0x040fe200097c2670 */
[----:B------:R-:W-:Y:S01]  /*2450*/  UIADD3 UR5, UPT, UPT, UR4, 0x3, URZ ;  /* 0x0000000304057890 */ /* 0x000fe2000fffe0ff */
[----:B------:R-:W-:-:S05]  /*2460*/  ISETP.EQ.OR P1, PT, R3, UR8, P2 ;  /* 0x0000000803007c0c */ /* 0x000fca0009722670 */
[----:B------:R-:W-:Y:S01]  /*2470*/  ISETP.EQ.OR P4, PT, R3, UR5, P2 ;  /* 0x0000000503007c0c */ /* 0x000fe20009782670 */
[----:B---3--:R-:W-:-:S05]  /*2480*/  @!P5 IMAD.WIDE.U32 R36, R54, 0x8, R44 ;  /* 0x000000083624d825 */ /* 0x008fca00078e002c */
[--C-:B------:R-:W-:Y:S01]  /*2490*/  @!P6 IMAD.WIDE.U32 R38, R52, 0x8, R44.reuse ;  /* 0x000000083426e825 */ /* 0x100fe200078e002c */
[----:B------:R-:W0:Y:S03]  /*24a0*/  @!P5 LDG.E.64 R36, desc[UR6][R36.64] ;  /* 0x000000062424d981 */ /* 0x000e26000c1e1b00 */
[--C-:B-1----:R-:W-:Y:S02]  /*24b0*/  @!P1 IMAD.WIDE.U32 R40, R46, 0x8, R44.reuse ;  /* 0x000000082e289825 */ /* 0x102fe400078e002c */
[----:B------:R-:W2:Y:S02]  /*24c0*/  @!P6 LDG.E.64 R38, desc[UR6][R38.64] ;  /* 0x000000062626e981 */ /* 0x000ea4000c1e1b00 */
[----:B------:R-:W-:Y:S02]  /*24d0*/  @!P4 IMAD.WIDE.U32 R42, R50, 0x8, R44 ;  /* 0x00000008322ac825 */ /* 0x000fe400078e002c */
[----:B------:R-:W3:Y:S04]  /*24e0*/  @!P1 LDG.E.64 R40, desc[UR6][R40.64] ;  /* 0x0000000628289981 */ /* 0x000ee8000c1e1b00 */
[----:B------:R-:W4:Y:S01]  /*24f0*/  @!P4 LDG.E.64 R42, desc[UR6][R42.64] ;  /* 0x000000062a2ac981 */ /* 0x000f22000c1e1b00 */
[----:B------:R-:W-:-:S02]  /*2500*/  UIADD3 UR5, UPT, UPT, UR4, 0x4, URZ ;  /* 0x0000000404057890 */ /* 0x000fc4000fffe0ff */
[----:B------:R-:W-:Y:S01]  /*2510*/  UIADD3 UR8, UPT, UPT, UR4, 0x5, URZ ;  /* 0x0000000504087890 */ /* 0x000fe2000fffe0ff */
[----:B0-----:R-:W-:Y:S01]  /*2520*/  @!P5 FADD.FTZ R56, R56, R36 ;  /* 0x000000243838d221 */ /* 0x001fe20000010000 */
[----:B------:R-:W-:Y:S02]  /*2530*/  @!P5 FADD.FTZ R57, R57, R37 ;  /* 0x000000253939d221 */ /* 0x000fe40000010000 */
[----:B------:R-:W-:Y:S01]  /*2540*/  ISETP.EQ.OR P5, PT, R3, UR5, P2 ;  /* 0x0000000503007c0c */ /* 0x000fe200097a2670 */
[----:B------:R-:W-:Y:S01]  /*2550*/  UIADD3 UR5, UPT, UPT, UR4, 0x6, URZ ;  /* 0x0000000604057890 */ /* 0x000fe2000fffe0ff */
[----:B--2---:R-:W-:Y:S01]  /*2560*/  @!P6 FADD.FTZ R56, R56, R38 ;  /* 0x000000263838e221 */ /* 0x004fe20000010000 */
[----:B------:R-:W-:Y:S01]  /*2570*/  @!P6 FADD.FTZ R57, R57, R39 ;  /* 0x000000273939e221 */ /* 0x000fe20000010000 */
[----:B------:R-:W-:Y:S01]  /*2580*/  ISETP.EQ.OR P6, PT, R3, UR8, P2 ;  /* 0x0000000803007c0c */ /* 0x000fe200097c2670 */
[----:B------:R-:W-:Y:S01]  /*2590*/  UIADD3 UR8, UPT, UPT, UR4, 0x7, URZ ;  /* 0x0000000704087890 */ /* 0x000fe2000fffe0ff */
[----:B---3--:R-:W-:Y:S01]  /*25a0*/  @!P1 FADD.FTZ R56, R56, R40 ;  /* 0x0000002838389221 */ /* 0x008fe20000010000 */
[----:B------:R-:W-:Y:S01]  /*25b0*/  @!P1 FADD.FTZ R57, R57, R41 ;  /* 0x0000002939399221 */ /* 0x000fe20000010000 */
[----:B------:R-:W-:-:S02]  /*25c0*/  ISETP.EQ.OR P1, PT, R3, UR5, P2 ;  /* 0x0000000503007c0c */ /* 0x000fc40009722670 */
[----:B----4-:R-:W-:Y:S01]  /*25d0*/  @!P4 FADD.FTZ R56, R56, R42 ;  /* 0x0000002a3838c221 */ /* 0x010fe20000010000 */
[----:B------:R-:W-:Y:S02]  /*25e0*/  @!P4 FADD.FTZ R57, R57, R43 ;  /* 0x0000002b3939c221 */ /* 0x000fe40000010000 */
[----:B------:R-:W-:Y:S01]  /*25f0*/  @!P5 IMAD.WIDE.U32 R36, R47, 0x8, R44 ;  /* 0x000000082f24d825 */ /* 0x000fe200078e002c */
[----:B------:R-:W-:-:S03]  /*2600*/  ISETP.EQ.OR P4, PT, R3, UR8, P2 ;  /* 0x0000000803007c0c */ /* 0x000fc60009782670 */
[--C-:B------:R-:W-:Y:S02]  /*2610*/  @!P6 IMAD.WIDE.U32 R38, R49, 0x8, R44.reuse ;  /* 0x000000083126e825 */ /* 0x100fe400078e002c */
[----:B------:R-:W2:Y:S02]  /*2620*/  @!P5 LDG.E.64 R36, desc[UR6][R36.64] ;  /* 0x000000062424d981 */ /* 0x000ea4000c1e1b00 */
[--C-:B------:R-:W-:Y:S02]  /*2630*/  @!P1 IMAD.WIDE.U32 R40, R48, 0x8, R44.reuse ;  /* 0x0000000830289825 */ /* 0x100fe400078e002c */
[----:B------:R-:W3:Y:S04]  /*2640*/  @!P6 LDG.E.64 R38, desc[UR6][R38.64] ;  /* 0x000000062626e981 */ /* 0x000ee8000c1e1b00 */
[----:B------:R-:W-:Y:S01]  /*2650*/  @!P4 IMAD.WIDE.U32 R42, R51, 0x8, R44 ;  /* 0x00000008332ac825 */ /* 0x000fe200078e002c */
[----:B------:R-:W4:Y:S05]  /*2660*/  @!P1 LDG.E.64 R40, desc[UR6][R40.64] ;  /* 0x0000000628289981 */ /* 0x000f2a000c1e1b00 */
[----:B------:R-:W5:Y:S01]  /*2670*/  @!P4 LDG.E.64 R42, desc[UR6][R42.64] ;  /* 0x000000062a2ac981 */ /* 0x000f62000c1e1b00 */
[----:B------:R-:W-:Y:S01]  /*2680*/  UIADD3 UR4, UPT, UPT, UR4, 0x8, URZ ;  /* 0x0000000804047890 */ /* 0x000fe2000fffe0ff */
[----:B------:R-:W-:-:S02]  /*2690*/  IADD3 R53, PT, PT, R53, 0x8, RZ ;  /* 0x0000000835357810 */ /* 0x000fc40007ffe0ff */
[C---:B------:R-:W-:Y:S02]  /*26a0*/  LEA R54, R5.reuse, R54, 0x3 ;  /* 0x0000003605367211 */ /* 0x040fe400078e18ff */
[C---:B------:R-:W-:Y:S02]  /*26b0*/  LEA R52, R5.reuse, R52, 0x3 ;  /* 0x0000003405347211 */ /* 0x040fe400078e18ff */
[C---:B------:R-:W-:Y:S02]  /*26c0*/  LEA R46, R5.reuse, R46, 0x3 ;  /* 0x0000002e052e7211 */ /* 0x040fe400078e18ff */
[C---:B------:R-:W-:Y:S02]  /*26d0*/  LEA R50, R5.reuse, R50, 0x3 ;  /* 0x0000003205327211 */ /* 0x040fe400078e18ff */
[C---:B------:R-:W-:Y:S02]  /*26e0*/  LEA R47, R5.reuse, R47, 0x3 ;  /* 0x0000002f052f7211 */ /* 0x040fe400078e18ff */
[----:B------:R-:W-:-:S02]  /*26f0*/  LEA R49, R5, R49, 0x3 ;  /* 0x0000003105317211 */ /* 0x000fc400078e18ff */
[C---:B------:R-:W-:Y:S02]  /*2700*/  LEA R48, R5.reuse, R48, 0x3 ;  /* 0x0000003005307211 */ /* 0x040fe400078e18ff */
[----:B------:R-:W-:Y:S01]  /*2710*/  LEA R51, R5, R51, 0x3 ;  /* 0x0000003305337211 */ /* 0x000fe200078e18ff */
[----:B--2---:R-:W-:Y:S01]  /*2720*/  @!P5 FADD.FTZ R56, R56, R36 ;  /* 0x000000243838d221 */ /* 0x004fe20000010000 */
[----:B------:R-:W-:-:S03]  /*2730*/  @!P5 FADD.FTZ R57, R57, R37 ;  /* 0x000000253939d221 */ /* 0x000fc60000010000 */
[----:B---3--:R-:W-:Y:S01]  /*2740*/  @!P6 FADD.FTZ R56, R56, R38 ;  /* 0x000000263838e221 */ /* 0x008fe20000010000 */
[----:B------:R-:W-:-:S03]  /*2750*/  @!P6 FADD.FTZ R57, R57, R39 ;  /* 0x000000273939e221 */ /* 0x000fc60000010000 */
[----:B----4-:R-:W-:Y:S01]  /*2760*/  @!P1 FADD.FTZ R56, R56, R40 ;  /* 0x0000002838389221 */ /* 0x010fe20000010000 */
[----:B------:R-:W-:Y:S01]  /*2770*/  @!P1 FADD.FTZ R57, R57, R41 ;  /* 0x0000002939399221 */ /* 0x000fe20000010000 */
[----:B------:R-:W-:Y:S02]  /*2780*/  ISETP.NE.AND P1, PT, R55, UR4, PT ;  /* 0x0000000437007c0c */ /* 0x000fe4000bf25270 */
[----:B-----5:R-:W-:Y:S01]  /*2790*/  @!P4 FADD.FTZ R56, R56, R42 ;  /* 0x0000002a3838c221 */ /* 0x020fe20000010000 */
[----:B------:R-:W-:-:S10]  /*27a0*/  @!P4 FADD.FTZ R57, R57, R43 ;  /* 0x0000002b3939c221 */ /* 0x000fd40000010000 */
[----:B------:R-:W-:Y:S05]  /*27b0*/  @P1 BRA `(.L_x_1961) ;  /* 0xfffffffc00141947 */ /* 0x000fea000383ffff */
[----:B------:R-:W-:-:S07]  /*27c0*/  MOV R42, R55 ;  /* 0x00000037002a7202 */ /* 0x000fce0000000f00 */
.L_x_1960:
[----:B------:R-:W-:-:S13]  /*27d0*/  LOP3.LUT P1, RZ, R7, 0x7, RZ, 0xc0, !PT ;  /* 0x0000000707ff7812 */ /* 0x000fda000782c0ff */
[----:B------:R-:W-:Y:S05]  /*27e0*/  @!P1 BRA `(.L_x_1957) ;  /* 0x0000000000f49947 */ /* 0x000fea0003800000 */
[C---:B---3--:R-:W-:Y:S02]  /*27f0*/  LOP3.LUT R36, R7.reuse, 0x7, RZ, 0xc0, !PT ;  /* 0x0000000707247812 */ /* 0x048fe400078ec0ff */
[----:B------:R-:W-:Y:S02]  /*2800*/  LOP3.LUT P1, R47, R7, 0x3, RZ, 0xc0, !PT ;  /* 0x00000003072f7812 */ /* 0x000fe4000782c0ff */
[----:B------:R-:W-:-:S04]  /*2810*/  IADD3 R36, PT, PT, R36, -0x1, RZ ;  /* 0xffffffff24247810 */ /* 0x000fc80007ffe0ff */
[----:B------:R-:W-:-:S13]  /*2820*/  ISETP.GE.U32.AND P4, PT, R36, 0x3, PT ;  /* 0x000000032400780c */ /* 0x000fda0003f86070 */
[----:B------:R-:W-:Y:S05]  /*2830*/  @!P4 BRA `(.L_x_1962) ;  /* 0x000000000070c947 */ /* 0x000fea0003800000 */
[----:B------:R-:W-:-:S13]  /*2840*/  ISETP.EQ.OR P6, PT, R42, R3, P2 ;  /* 0x000000032a00720c */ /* 0x000fda00017c2670 */
[----:B------:R-:W-:-:S04]  /*2850*/  @!P6 IMAD R37, R42, R5, R0 ;  /* 0x000000052a25e224 */ /* 0x000fc800078e0200 */
[----:B------:R-:W-:-:S06]  /*2860*/  @!P6 IMAD.WIDE.U32 R36, R37, 0x8, R44 ;  /* 0x000000082524e825 */ /* 0x000fcc00078e002c */
[----:B------:R-:W0:Y:S01]  /*2870*/  @!P6 LDG.E.64 R36, desc[UR6][R36.64] ;  /* 0x000000062424e981 */ /* 0x000e22000c1e1b00 */
[C---:B------:R-:W-:Y:S02]  /*2880*/  IADD3 R38, PT, PT, R42.reuse, 0x1, RZ ;  /* 0x000000012a267810 */ /* 0x040fe40007ffe0ff */
[----:B------:R-:W-:Y:S02]  /*2890*/  IADD3 R40, PT, PT, R42, 0x2, RZ ;  /* 0x000000022a287810 */ /* 0x000fe40007ffe0ff */
[-C--:B------:R-:W-:Y:S02]  /*28a0*/  ISETP.EQ.OR P5, PT, R38, R3.reuse, P2 ;  /* 0x000000032600720c */ /* 0x080fe400017a2670 */
[----:B------:R-:W-:Y:S02]  /*28b0*/  IADD3 R46, PT, PT, R42, 0x3, RZ ;  /* 0x000000032a2e7810 */ /* 0x000fe40007ffe0ff */
[----:B------:R-:W-:-:S09]  /*28c0*/  ISETP.EQ.OR P4, PT, R40, R3, P2 ;  /* 0x000000032800720c */ /* 0x000fd20001782670 */
[----:B------:R-:W-:-:S04]  /*28d0*/  @!P5 IMAD R39, R38, R5, R0 ;  /* 0x000000052627d224 */ /* 0x000fc800078e0200 */
[----:B-1----:R-:W-:Y:S02]  /*28e0*/  @!P4 IMAD R41, R40, R5, R0 ;  /* 0x000000052829c224 */ /* 0x002fe400078e0200 */
[----:B0-----:R-:W-:Y:S01]  /*28f0*/  @!P6 FADD.FTZ R56, R56, R36 ;  /* 0x000000243838e221 */ /* 0x001fe20000010000 */
[----:B------:R-:W-:Y:S01]  /*2900*/  @!P6 FADD.FTZ R57, R57, R37 ;  /* 0x000000253939e221 */ /* 0x000fe20000010000 */
[----:B------:R-:W-:Y:S01]  /*2910*/  ISETP.EQ.OR P6, PT, R46, R3, P2 ;  /* 0x000000032e00720c */ /* 0x000fe200017c2670 */
        /* <DEDUP_REMOVED lines=14> */
.L_x_1962:
        /* <DEDUP_REMOVED lines=18> */
.L_x_1963:
        /* <DEDUP_REMOVED lines=9> */
.L_x_1964:
[----:B------:R-:W-:Y:S05]  /*2bb0*/  BSYNC.RECONVERGENT B0 ;  /* 0x0000000000007941 */ /* 0x000fea0003800200 */
.L_x_1957:
[----:B------:R-:W4:Y:S01]  /*2bc0*/  S2UR UR5, SR_CgaCtaId ;  /* 0x00000000000579c3 */ /* 0x000f220000008800 */
[----:B------:R-:W2:Y:S01]  /*2bd0*/  LDCU UR8, c[0x0][0x414] ;  /* 0x00008280ff0877ac */ /* 0x000ea20008000800 */
[----:B-1-3--:R-:W-:Y:S01]  /*2be0*/  LOP3.LUT R41, R14, 0xffff, RZ, 0xc0, !PT ;  /* 0x0000ffff0e297812 */ /* 0x00afe200078ec0ff */
[----:B------:R-:W-:-:S03]  /*2bf0*/  UMOV UR4, 0x400 ;  /* 0x0000040000047882 */ /* 0x000fc60000000000 */
[----:B------:R-:W-:Y:S02]  /*2c00*/  IADD3 R41, PT, PT, R98, R41, RZ ;  /* 0x0000002962297210 */ /* 0x000fe40007ffe0ff */
[----:B------:R-:W1:Y:S08]  /*2c10*/  @P0 LDC.64 R44, c[0x0][0x388] ;  /* 0x0000e200ff2c0b82 */ /* 0x000e700000000a00 */
[----:B------:R-:W3:Y:S01]  /*2c20*/  LDC.64 R38, c[0x0][0x398] ;  /* 0x0000e600ff267b82 */ /* 0x000ee20000000a00 */
[----:B--2---:R-:W-:Y:S01]  /*2c30*/  @P0 FMUL.FTZ R42, R56, UR8 ;  /* 0x00000008382a0c20 */ /* 0x004fe20008410000 */
[----:B------:R-:W-:Y:S01]  /*2c40*/  @P0 FMUL.FTZ R43, R57, UR8 ;  /* 0x00000008392b0c20 */ /* 0x000fe20008410000 */
[----:B----4-:R-:W-:-:S05]  /*2c50*/  ULEA UR4, UR5, UR4, 0x18 ;  /* 0x0000000405047291 */ /* 0x010fca000f8ec0ff */
[----:B------:R-:W2:Y:S01]  /*2c60*/  LDC.64 R36, c[0x0][0x3a0] ;  /* 0x0000e800ff247b82 */ /* 0x000ea20000000a00 */
[----:B-1----:R-:W-:-:S03]  /*2c70*/  @P0 IMAD.WIDE R44, R8, 0x8, R44 ;  /* 0x00000008082c0825 */ /* 0x002fc600078e022c */
[----:B------:R-:W-:Y:S04]  /*2c80*/  @!P2 STS.64 [UR4+0x90], R56 ;  /* 0x00009038ff00a988 */ /* 0x000fe80008000a04 */
[----:B------:R1:W-:Y:S01]  /*2c90*/  @P0 STG.E.64 desc[UR6][R44.64], R42 ;  /* 0x0000002a2c000986 */ /* 0x0003e2000c101b06 */
[----:B---3--:R-:W-:-:S04]  /*2ca0*/  IMAD.WIDE R46, R41, 0x4, R38 ;  /* 0x00000004292e7825 */ /* 0x008fc800078e0226 */
[----:B--2---:R-:W-:Y:S01]  /*2cb0*/  IMAD.WIDE R38, R41, 0x4, R36 ;  /* 0x0000000429267825 */ /* 0x004fe200078e0224 */
[----:B------:R-:W-:Y:S06]  /*2cc0*/  BAR.SYNC.DEFER_BLOCKING 0x0 ;  /* 0x0000000000007b1d */ /* 0x000fec0000010000 */
[----:B------:R2:W5:Y:S04]  /*2cd0*/  LDG.E.64 R36, desc[UR6][R46.64] ;  /* 0x000000062e247981 */ /* 0x000568000c1e1b00 */
[----:B------:R-:W5:Y:S01]  /*2ce0*/  LDG.E.64 R38, desc[UR6][R38.64] ;  /* 0x0000000626267981 */ /* 0x000f62000c1e1b00 */
[----:B-1----:R-:W-:Y:S01]  /*2cf0*/  HFMA2 R44, -RZ, RZ, 1.875, 0 ;  /* 0x3f800000ff2c7431 */ /* 0x002fe200000001ff */
[----:B------:R-:W-:Y:S02]  /*2d00*/  BSSY.RECONVERGENT B0, `(.L_x_1965) ;  /* 0x0000387000007945 */ /* 0x000fe40003800200 */
[----:B------:R-:W1:Y:S01]  /*2d10*/  LDS.64 R40, [UR4+0x90] ;  /* 0x00009004ff287984 */ /* 0x000e620008000a00 */
[----:B------:R-:W3:Y:S02]  /*2d20*/  LDCU.U8 UR4, c[0x0][0x3fc] ;  /* 0x00007f80ff0477ac */ /* 0x000ee40008000000 */
[----:B---3--:R-:W-:Y:S01]  /*2d30*/  UISETP.NE.AND UP0, UPT, UR4, URZ, UPT ;  /* 0x000000ff0400728c */ /* 0x008fe2000bf05270 */
[----:B-1----:R-:W-:-:S04]  /*2d40*/  FMUL.FTZ R48, R40, UR8 ;  /* 0x0000000828307c20 */ /* 0x002fc80008410000 */
[----:B------:R-:W-:-:S04]  /*2d50*/  FMUL.FTZ R40, R48, R48 ;  /* 0x0000003030287220 */ /* 0x000fc80000410000 */
[----:B------:R-:W-:-:S05]  /*2d60*/  FFMA.FTZ R40, R41, UR8, -R40 ;  /* 0x0000000829287c23 */ /* 0x000fca0008010828 */
[----:B------:R-:W-:-:S13]  /*2d70*/  FSETP.GTU.FTZ.AND P1, PT, R40, RZ, PT ;  /* 0x000000ff2800720b */ /* 0x000fda0003f3c000 */
[----:B------:R-:W1:Y:S02]  /*2d80*/  @P1 LDC R41, c[0x0][0x3a8] ;  /* 0x0000ea00ff291b82 */ /* 0x000e640000000800 */
[----:B-1----:R-:W-:-:S04]  /*2d90*/  @P1 FADD.FTZ R40, R40, R41 ;  /* 0x0000002928281221 */ /* 0x002fc80000010000 */
[----:B------:R2:W1:Y:S01]  /*2da0*/  @P1 MUFU.RSQ R44, R40 ;  /* 0x00000028002c1308 */ /* 0x0004620000001400 */
[----:B------:R-:W-:Y:S05]  /*2db0*/  BRA.U UP0, `(.L_x_1966) ;  /* 0x0000001500bc7547 */ /* 0x000fea000b800000 */
[----:B------:R-:W3:Y:S01]  /*2dc0*/  LDCU.64 UR8, c[0x0][0x3e8] ;  /* 0x00007d00ff0877ac */ /* 0x000ee20008000a00 */
[----:B------:R-:W-:Y:S01]  /*2dd0*/  BSSY.RECONVERGENT B1, `(.L_x_1967) ;  /* 0x000001a000017945 */ /* 0x000fe20003800200 */
[----:B---3--:R-:W-:Y:S02]  /*2de0*/  ISETP.GE.U32.AND P1, PT, R96, UR8, PT ;  /* 0x0000000860007c0c */ /* 0x008fe4000bf26070 */
[----:B------:R-:W-:Y:S02]  /*2df0*/  ISETP.GE.U32.AND P2, PT, R94, UR8, PT ;  /* 0x000000085e007c0c */ /* 0x000fe4000bf46070 */
[----:B------:R-:W-:Y:S02]  /*2e00*/  ISETP.GE.AND.EX P1, PT, R9, UR9, PT, P1 ;  /* 0x0000000909007c0c */ /* 0x000fe4000bf26310 */
[----:B------:R-:W-:Y:S02]  /*2e10*/  ISETP.GE.U32.AND P5, PT, R92, UR8, PT ;  /* 0x000000085c007c0c */ /* 0x000fe4000bfa6070 */
[----:B------:R-:W-:-:S02]  /*2e20*/  ISETP.GE.U32.AND P6, PT, R90, UR8, PT ;  /* 0x000000085a007c0c */ /* 0x000fc4000bfc6070 */
[----:B------:R-:W-:-:S07]  /*2e30*/  ISETP.GE.AND.EX P2, PT, R13, UR9, PT, P2 ;  /* 0x000000090d007c0c */ /* 0x000fce000bf46320 */
[----:B------:R-:W-:Y:S06]  /*2e40*/  @P1 BRA `(.L_x_1968) ;  /* 0x0000000000481947 */ /* 0x000fec0003800000 */
[----:B------:R-:W3:Y:S01]  /*2e50*/  LDCU.64 UR10, c[0x0][0x3e0] ;  /* 0x00007c00ff0a77ac */ /* 0x000ee20008000a00 */
[----:B--2---:R-:W-:Y:S01]  /*2e60*/  MOV R40, R102 ;  /* 0x0000006600287202 */ /* 0x004fe20000000f00 */
        /* <DEDUP_REMOVED lines=8> */
[----:B---3--:R-:W-:Y:S02]  /*2ef0*/  IMAD R45, R9, UR10, RZ ;  /* 0x0000000a092d7c24 */ /* 0x008fe4000f8e02ff */
[----:B------:R-:W-:-:S04]  /*2f00*/  IMAD.WIDE.U32 R40, R96, UR10, R40 ;  /* 0x0000000a60287c25 */ /* 0x000fc8000f8e0028 */
[----:B------:R-:W-:Y:S01]  /*2f10*/  IMAD R45, R96, UR11, R45 ;  /* 0x0000000b602d7c24 */ /* 0x000fe2000f8e022d */
[----:B--2---:R-:W-:-:S04]  /*2f20*/  LEA R42, P1, R40, UR4, 0x1 ;  /* 0x00000004282a7c11 */ /* 0x004fc8000f8208ff */
[----:B------:R-:W-:Y:S02]  /*2f30*/  IADD3 R45, PT, PT, R41, R45, RZ ;  /* 0x0000002d292d7210 */ /* 0x000fe40007ffe0ff */
[----:B------:R-:W-:Y:S02]  /*2f40*/  F2FP.BF16.F32.PACK_AB R41, R18, R69 ;  /* 0x000000451229723e */ /* 0x000fe400000010ff */
[----:B------:R-:W-:-:S05]  /*2f50*/  LEA.HI.X R43, R40, UR5, R45, 0x1, P1 ;  /* 0x00000005282b7c11 */ /* 0x000fca00088f0c2d */
[----:B------:R3:W-:Y:S02]  /*2f60*/  STG.E desc[UR6][R42.64], R41 ;  /* 0x000000292a007986 */ /* 0x0007e4000c101906 */
.L_x_1968:
[----:B------:R-:W-:Y:S05]  /*2f70*/  BSYNC.RECONVERGENT B1 ;  /* 0x0000000000017941 */ /* 0x000fea0003800200 */
.L_x_1967:
[----:B------:R-:W-:Y:S04]  /*2f80*/  BSSY.RECONVERGENT B1, `(.L_x_1969) ;  /* 0x0000014000017945 */ /* 0x000fe80003800200 */
[----:B------:R-:W-:Y:S05]  /*2f90*/  @P2 BRA `(.L_x_1970) ;  /* 0x0000000000482947 */ /* 0x000fea0003800000 */
[----:B------:R-:W4:Y:S01]  /*2fa0*/  LDCU.64 UR4, c[0x0][0x3e0] ;  /* 0x00007c00ff0477ac */ /* 0x000f220008000a00 */
[----:B--2---:R-:W-:Y:S01]  /*2fb0*/  MOV R40, R102 ;  /* 0x0000006600287202 */ /* 0x004fe20000000f00 */
[--C-:B---3--:R-:W-:Y:S01]  /*2fc0*/  FADD.FTZ R43, R16, -R48.reuse ;  /* 0x80000030102b7221 */ /* 0x108fe20000010000 */
[----:B------:R-:W-:Y:S01]  /*2fd0*/  MOV R41, R101 ;  /* 0x0000006500297202 */ /* 0x000fe20000000f00 */
[----:B------:R-:W2:Y:S01]  /*2fe0*/  LDCU.64 UR10, c[0x0][0x380] ;  /* 0x00007000ff0a77ac */ /* 0x000ea20008000a00 */
[----:B------:R-:W-:Y:S01]  /*2ff0*/  FADD.FTZ R67, R67, -R48 ;  /* 0x8000003043437221 */ /* 0x000fe20000010000 */
[----:B-1----:R-:W-:-:S03]  /*3000*/  FMUL.FTZ R43, R43, R44 ;  /* 0x0000002c2b2b7220 */ /* 0x002fc60000410000 */
[----:B------:R-:W-:Y:S01]  /*3010*/  FMUL.FTZ R16, R67, R44 ;  /* 0x0000002c43107220 */ /* 0x000fe20000410000 */
[----:B-----5:R-:W-:Y:S01]  /*3020*/  FFMA.FTZ R18, R36, R43, R38 ;  /* 0x0000002b24127223 */ /* 0x020fe20000010026 */
[----:B----4-:R-:W-:Y:S02]  /*3030*/  IMAD R45, R13, UR4, RZ ;  /* 0x000000040d2d7c24 */ /* 0x010fe4000f8e02ff */
[----:B------:R-:W-:-:S04]  /*3040*/  IMAD.WIDE.U32 R40, R94, UR4, R40 ;  /* 0x000000045e287c25 */ /* 0x000fc8000f8e0028 */
[----:B------:R-:W-:Y:S02]  /*3050*/  IMAD R47, R94, UR5, R45 ;  /* 0x000000055e2f7c24 */ /* 0x000fe4000f8e022d */
[----:B------:R-:W-:Y:S01]  /*3060*/  FFMA.FTZ R45, R37, R16, R39 ;  /* 0x00000010252d7223 */ /* 0x000fe20000010027 */
[C---:B--2---:R-:W-:Y:S02]  /*3070*/  LEA R42, P1, R40.reuse, UR10, 0x1 ;  /* 0x0000000a282a7c11 */ /* 0x044fe4000f8208ff */
[----:B------:R-:W-:Y:S02]  /*3080*/  IADD3 R47, PT, PT, R41, R47, RZ ;  /* 0x0000002f292f7210 */ /* 0x000fe40007ffe0ff */
[----:B------:R-:W-:Y:S02]  /*3090*/  F2FP.BF16.F32.PACK_AB R41, R45, R18 ;  /* 0x000000122d29723e */ /* 0x000fe400000010ff */
[----:B------:R-:W-:-:S05]  /*30a0*/  LEA.HI.X R43, R40, UR11, R47, 0x1, P1 ;  /* 0x0000000b282b7c11 */ /* 0x000fca00088f0c2f */
[----:B------:R4:W-:Y:S02]  /*30b0*/  STG.E desc[UR6][R42.64], R41 ;  /* 0x000000292a007986 */ /* 0x0009e4000c101906 */
.L_x_1970:
[----:B------:R-:W-:Y:S05]  /*30c0*/  BSYNC.RECONVERGENT B1 ;  /* 0x0000000000017941 */ /* 0x000fea0003800200 */
.L_x_1969:
[----:B------:R-:W-:Y:S01]  /*30d0*/  ISETP.GE.AND.EX P5, PT, R15, UR9, PT, P5 ;  /* 0x000000090f007c0c */ /* 0x000fe2000bfa6350 */
[----:B------:R-:W-:Y:S01]  /*30e0*/  BSSY.RECONVERGENT B1, `(.L_x_1971) ;  /* 0x000001b000017945 */ /* 0x000fe20003800200 */
[----:B------:R-:W-:Y:S02]  /*30f0*/  ISETP.GE.U32.AND P1, PT, R88, UR8, PT ;  /* 0x0000000858007c0c */ /* 0x000fe4000bf26070 */
[----:B------:R-:W-:Y:S02]  /*3100*/  ISETP.GE.U32.AND P2, PT, R86, UR8, PT ;  /* 0x0000000856007c0c */ /* 0x000fe4000bf46070 */
[----:B------:R-:W-:Y:S02]  /*3110*/  ISETP.GE.U32.AND P4, PT, R84, UR8, PT ;  /* 0x0000000854007c0c */ /* 0x000fe4000bf86070 */
[----:B------:R-:W-:Y:S02]  /*3120*/  ISETP.GE.U32.AND P3, PT, R82, UR8, PT ;  /* 0x0000000852007c0c */ /* 0x000fe4000bf66070 */
[----:B------:R-:W-:-:S02]  /*3130*/  ISETP.GE.AND.EX P6, PT, R17, UR9, PT, P6 ;  /* 0x0000000911007c0c */ /* 0x000fc4000bfc6360 */
[----:B------:R-:W-:Y:S02]  /*3140*/  ISETP.GE.AND.EX P1, PT, R19, UR9, PT, P1 ;  /* 0x0000000913007c0c */ /* 0x000fe4000bf26310 */
[----:B------:R-:W-:Y:S01]  /*3150*/  ISETP.GE.AND.EX P2, PT, R21, UR9, PT, P2 ;  /* 0x0000000915007c0c */ /* 0x000fe2000bf46320 */
[----:B------:R-:W-:-:S12]  /*3160*/  @P5 BRA `(.L_x_1972) ;  /* 0x0000000000485947 */ /* 0x000fd80003800000 */
[----:B------:R-:W0:Y:S01]  /*3170*/  LDCU.64 UR4, c[0x0][0x3e0] ;  /* 0x00007c00ff0477ac */ /* 0x000e220008000a00 */
[----:B--2---:R-:W-:Y:S01]  /*3180*/  MOV R40, R102 ;  /* 0x0000006600287202 */ /* 0x004fe20000000f00 */
[--C-:B---34-:R-:W-:Y:S01]  /*3190*/  FADD.FTZ R43, R20, -R48.reuse ;  /* 0x80000030142b7221 */ /* 0x118fe20000010000 */
[----:B------:R-:W-:Y:S01]  /*31a0*/  MOV R41, R101 ;  /* 0x0000006500297202 */ /* 0x000fe20000000f00 */
[----:B------:R-:W2:Y:S01]  /*31b0*/  LDCU.64 UR10, c[0x0][0x380] ;  /* 0x00007000ff0a77ac */ /* 0x000ea20008000a00 */
[----:B------:R-:W-:Y:S01]  /*31c0*/  FADD.FTZ R71, R71, -R48 ;  /* 0x8000003047477221 */ /* 0x000fe20000010000 */
[----:B-1----:R-:W-:-:S03]  /*31d0*/  FMUL.FTZ R43, R43, R44 ;  /* 0x0000002c2b2b7220 */ /* 0x002fc60000410000 */
[----:B------:R-:W-:Y:S01]  /*31e0*/  FMUL.FTZ R16, R71, R44 ;  /* 0x0000002c47107220 */ /* 0x000fe20000410000 */
[----:B-----5:R-:W-:Y:S01]  /*31f0*/  FFMA.FTZ R18, R36, R43, R38 ;  /* 0x0000002b24127223 */ /* 0x020fe20000010026 */
[----:B0-----:R-:W-:Y:S02]  /*3200*/  IMAD R45, R15, UR4, RZ ;  /* 0x000000040f2d7c24 */ /* 0x001fe4000f8e02ff */
        /* <DEDUP_REMOVED lines=8> */
.L_x_1972:
[----:B------:R-:W-:Y:S05]  /*3290*/  BSYNC.RECONVERGENT B1 ;  /* 0x0000000000017941 */ /* 0x000fea0003800200 */
.L_x_1971:
[----:B------:R-:W-:Y:S04]  /*32a0*/  BSSY.RECONVERGENT B1, `(.L_x_1973) ;  /* 0x0000014000017945 */ /* 0x000fe80003800200 */
[----:B------:R-:W-:Y:S05]  /*32b0*/  @P6 BRA `(.L_x_1974) ;  /* 0x0000000000486947 */ /* 0x000fea0003800000 */
[----:B------:R-:W1:Y:S01]  /*32c0*/  LDCU.64 UR4, c[0x0][0x3e0] ;  /* 0x00007c00ff0477ac */ /* 0x000e620008000a00 */
[----:B--2---:R-:W-:Y:S01]  /*32d0*/  MOV R40, R102 ;  /* 0x0000006600287202 */ /* 0x004fe20000000f00 */
[--C-:B------:R-:W-:Y:S01]  /*32e0*/  FADD.FTZ R73, R73, -R48.reuse ;  /* 0x8000003049497221 */ /* 0x100fe20000010000 */
[----:B0--34-:R-:W-:Y:S01]  /*32f0*/  MOV R41, R101 ;  /* 0x0000006500297202 */ /* 0x019fe20000000f00 */
[----:B------:R-:W0:Y:S01]  /*3300*/  LDCU.64 UR10, c[0x0][0x380] ;  /* 0x00007000ff0a77ac */ /* 0x000e220008000a00 */
[----:B------:R-:W-:Y:S01]  /*3310*/  FADD.FTZ R43, R22, -R48 ;  /* 0x80000030162b7221 */ /* 0x000fe20000010000 */
[----:B-1----:R-:W-:-:S03]  /*3320*/  FMUL.FTZ R73, R73, R44 ;  /* 0x0000002c49497220 */ /* 0x002fc60000410000 */
[----:B------:R-:W-:Y:S01]  /*3330*/  FMUL.FTZ R16, R43, R44 ;  /* 0x0000002c2b107220 */ /* 0x000fe20000410000 */
[----:B-----5:R-:W-:-:S03]  /*3340*/  FFMA.FTZ R73, R36, R73, R38 ;  /* 0x0000004924497223 */ /* 0x020fc60000010026 */
[----:B------:R-:W-:Y:S01]  /*3350*/  FFMA.FTZ R16, R37, R16, R39 ;  /* 0x0000001025107223 */ /* 0x000fe20000010027 */
[----:B------:R-:W-:Y:S02]  /*3360*/  IMAD R45, R17, UR4, RZ ;  /* 0x00000004112d7c24 */ /* 0x000fe4000f8e02ff */
[----:B------:R-:W-:-:S04]  /*3370*/  IMAD.WIDE.U32 R40, R90, UR4, R40 ;  /* 0x000000045a287c25 */ /* 0x000fc8000f8e0028 */
[----:B------:R-:W-:Y:S01]  /*3380*/  IMAD R45, R90, UR5, R45 ;  /* 0x000000055a2d7c24 */ /* 0x000fe2000f8e022d */
[----:B0-----:R-:W-:-:S04]  /*3390*/  LEA R42, P5, R40, UR10, 0x1 ;  /* 0x0000000a282a7c11 */ /* 0x001fc8000f8a08ff */
[----:B------:R-:W-:Y:S02]  /*33a0*/  IADD3 R45, PT, PT, R41, R45, RZ ;  /* 0x0000002d292d7210 */ /* 0x000fe40007ffe0ff */
[----:B------:R-:W-:Y:S02]  /*33b0*/  F2FP.BF16.F32.PACK_AB R41, R16, R73 ;  /* 0x000000491029723e */ /* 0x000fe400000010ff */
[----:B------:R-:W-:-:S05]  /*33c0*/  LEA.HI.X R43, R40, UR11, R45, 0x1, P5 ;  /* 0x0000000b282b7c11 */ /* 0x000fca000a8f0c2d */
[----:B------:R0:W-:Y:S02]  /*33d0*/  STG.E desc[UR6][R42.64], R41 ;  /* 0x000000292a007986 */ /* 0x0001e4000c101906 */
.L_x_1974:
[----:B------:R-:W-:Y:S05]  /*33e0*/  BSYNC.RECONVERGENT B1 ;  /* 0x0000000000017941 */ /* 0x000fea0003800200 */
.L_x_1973:
        /* <DEDUP_REMOVED lines=20> */
.L_x_1976:
[----:B------:R-:W-:Y:S05]  /*3530*/  BSYNC.RECONVERGENT B1 ;  /* 0x0000000000017941 */ /* 0x000fea0003800200 */
.L_x_1975:
[----:B------:R-:W-:Y:S04]  /*3540*/  BSSY.RECONVERGENT B1, `(.L_x_1977) ;  /* 0x0000014000017945 */ /* 0x000fe80003800200 */
[----:B------:R-:W-:Y:S05]  /*3550*/  @P2 BRA `(.L_x_1978) ;  /* 0x0000000000482947 */ /* 0x000fea0003800000 */
[----:B------:R-:W1:Y:S01]  /*3560*/  LDCU.64 UR4, c[0x0][0x3e0] ;  /* 0x00007c00ff0477ac */ /* 0x000e620008000a00 */
[----:B--2---:R-:W-:Y:S01]  /*3570*/  MOV R40, R102 ;  /* 0x0000006600287202 */ /* 0x004fe20000000f00 */
[--C-:B0--34-:R-:W-:Y:S01]  /*3580*/  FADD.FTZ R43, R26, -R48.reuse ;  /* 0x800000301a2b7221 */ /* 0x119fe20000010000 */
[----:B------:R-:W-:Y:S01]  /*3590*/  MOV R41, R101 ;  /* 0x0000006500297202 */ /* 0x000fe20000000f00 */
[----:B------:R-:W0:Y:S01]  /*35a0*/  LDCU.64 UR10, c[0x0][0x380] ;  /* 0x00007000ff0a77ac */ /* 0x000e220008000a00 */
[----:B------:R-:W-:Y:S01]  /*35b0*/  FADD.FTZ R77, R77, -R48 ;  /* 0x800000304d4d7221 */ /* 0x000fe20000010000 */
[----:B-1----:R-:W-:-:S03]  /*35c0*/  FMUL.FTZ R43, R43, R44 ;  /* 0x0000002c2b2b7220 */ /* 0x002fc60000410000 */
[----:B------:R-:W-:Y:S01]  /*35d0*/  FMUL.FTZ R16, R77, R44 ;  /* 0x0000002c4d107220 */ /* 0x000fe20000410000 */
[----:B-----5:R-:W-:Y:S01]  /*35e0*/  FFMA.FTZ R18, R36, R43, R38 ;  /* 0x0000002b24127223 */ /* 0x020fe20000010026 */
[----:B------:R-:W-:Y:S02]  /*35f0*/  IMAD R45, R21, UR4, RZ ;  /* 0x00000004152d7c24 */ /* 0x000fe4000f8e02ff */
[----:B------:R-:W-:-:S04]  /*3600*/  IMAD.WIDE.U32 R40, R86, UR4, R40 ;  /* 0x0000000456287c25 */ /* 0x000fc8000f8e0028 */
[----:B------:R-:W-:Y:S02]  /*3610*/  IMAD R47, R86, UR5, R45 ;  /* 0x00000005562f7c24 */ /* 0x000fe4000f8e022d */
[----:B------:R-:W-:Y:S01]  /*3620*/  FFMA.FTZ R45, R37, R16, R39 ;  /* 0x00000010252d7223 */ /* 0x000fe20000010027 */
[C---:B0-----:R-:W-:Y:S02]  /*3630*/  LEA R42, P1, R40.reuse, UR10, 0x1 ;  /* 0x0000000a282a7c11 */ /* 0x041fe4000f8208ff */
[----:B------:R-:W-:Y:S02]  /*3640*/  IADD3 R47, PT, PT, R41, R47, RZ ;  /* 0x0000002f292f7210 */ /* 0x000fe40007ffe0ff */
[----:B------:R-:W-:Y:S02]  /*3650*/  F2FP.BF16.F32.PACK_AB R41, R45, R18 ;  /* 0x000000122d29723e */ /* 0x000fe400000010ff */
[----:B------:R-:W-:-:S05]  /*3660*/  LEA.HI.X R43, R40, UR11, R47, 0x1, P1 ;  /* 0x0000000b282b7c11 */ /* 0x000fca00088f0c2f */
[----:B------:R0:W-:Y:S02]  /*3670*/  STG.E desc[UR6][R42.64], R41 ;  /* 0x000000292a007986 */ /* 0x0001e4000c101906 */
.L_x_1978:
[----:B------:R-:W-:Y:S05]  /*3680*/  BSYNC.RECONVERGENT B1 ;  /* 0x0000000000017941 */ /* 0x000fea0003800200 */
.L_x_1977:
        /* <DEDUP_REMOVED lines=28> */
.L_x_1980:
[----:B------:R-:W-:Y:S05]  /*3850*/  BSYNC.RECONVERGENT B1 ;  /* 0x0000000000017941 */ /* 0x000fea0003800200 */
.L_x_1979:
        /* <DEDUP_REMOVED lines=20> */
.L_x_1982:
[----:B------:R-:W-:Y:S05]  /*39a0*/  BSYNC.RECONVERGENT B1 ;  /* 0x0000000000017941 */ /* 0x000fea0003800200 */
.L_x_1981:
        /* <DEDUP_REMOVED lines=20> */
.L_x_1984:
[----:B------:R-:W-:Y:S05]  /*3af0*/  BSYNC.RECONVERGENT B1 ;  /* 0x0000000000017941 */ /* 0x000fea0003800200 */
.L_x_1983:
        /* <DEDUP_REMOVED lines=20> */
.L_x_1986:
[----:B------:R-:W-:Y:S05]  /*3c40*/  BSYNC.RECONVERGENT B1 ;  /* 0x0000000000017941 */ /* 0x000fea0003800200 */
.L_x_1985:
        /* <DEDUP_REMOVED lines=8> */
[----:B------:R-:W-:Y:S02]  /*3cd0*/  ISETP.GE.AND.EX P2, PT, R61, UR9, PT, P2 ;  /* 0x000000093d007c0c */ /* 0x000fe4000bf46320 */
[----:B------:R-:W-:Y:S02]  /*3ce0*/  ISETP.GE.AND.EX P3, PT, R63, UR9, PT, P3 ;  /* 0x000000093f007c0c */ /* 0x000fe4000bf66330 */
[----:B------:R-:W-:Y:S01]  /*3cf0*/  ISETP.GE.AND.EX P4, PT, R65, UR9, PT, P4 ;  /* 0x0000000941007c0c */ /* 0x000fe2000bf86340 */
[----:B------:R-:W-:-:S12]  /*3d00*/  @P6 BRA `(.L_x_1988) ;  /* 0x0000000000486947 */ /* 0x000fd80003800000 */
        /* <DEDUP_REMOVED lines=18> */
.L_x_1988:
[----:B------:R-:W-:Y:S05]  /*3e30*/  BSYNC.RECONVERGENT B1 ;  /* 0x0000000000017941 */ /* 0x000fea0003800200 */
.L_x_1987:
        /* <DEDUP_REMOVED lines=20> */
.L_x_1990:
[----:B------:R-:W-:Y:S05]  /*3f80*/  BSYNC.RECONVERGENT B1 ;  /* 0x0000000000017941 */ /* 0x000fea0003800200 */
.L_x_1989:
[----:B------:R-:W-:Y:S04]  /*3f90*/  BSSY.RECONVERGENT B1, `(.L_x_1991) ;  /* 0x0000014000017945 */ /* 0x000fe80003800200 */
[----:B------:R-:W-:Y:S05]  /*3fa0*/  @P1 BRA `(.L_x_1992) ;  /* 0x0000000000481947 */ /* 0x000fea0003800000 */
[----:B------:R-:W1:Y:S01]  /*3fb0*/  LDCU.64 UR4, c[0x0][0x3e0] ;  /* 0x00007c00ff0477ac */ /* 0x000e620008000a00 */
[--C-:B0--34-:R-:W-:Y:S01]  /*3fc0*/  FADD.FTZ R43, R64, -R48.reuse ;  /* 0x80000030402b7221 */ /* 0x119fe20000010000 */
[----:B--2---:R-:W-:Y:S01]  /*3fd0*/  MOV R40, R102 ;  /* 0x0000006600287202 */ /* 0x004fe20000000f00 */
[----:B------:R-:W-:Y:S01]  /*3fe0*/  FADD.FTZ R91, R91, -R48 ;  /* 0x800000305b5b7221 */ /* 0x000fe20000010000 */
[----:B------:R-:W0:Y:S01]  /*3ff0*/  LDCU.64 UR10, c[0x0][0x380] ;  /* 0x00007000ff0a77ac */ /* 0x000e220008000a00 */
[----:B------:R-:W-:Y:S01]  /*4000*/  MOV R41, R101 ;  /* 0x0000006500297202 */ /* 0x000fe20000000f00 */
[-C--:B-1----:R-:W-:Y:S01]  /*4010*/  FMUL.FTZ R45, R43, R44.reuse ;  /* 0x0000002c2b2d7220 */ /* 0x082fe20000410000 */
[----:B------:R-:W-:-:S03]  /*4020*/  FMUL.FTZ R16, R91, R44 ;  /* 0x0000002c5b107220 */ /* 0x000fc60000410000 */
[----:B-----5:R-:W-:Y:S01]  /*4030*/  FFMA.FTZ R45, R36, R45, R38 ;  /* 0x0000002d242d7223 */ /* 0x020fe20000010026 */
        /* <DEDUP_REMOVED lines=9> */
.L_x_1992:
[----:B------:R-:W-:Y:S05]  /*40d0*/  BSYNC.RECONVERGENT B1 ;  /* 0x0000000000017941 */ /* 0x000fea0003800200 */
.L_x_1991:
        /* <DEDUP_REMOVED lines=20> */
.L_x_1994:
[----:B------:R-:W-:Y:S05]  /*4220*/  BSYNC.RECONVERGENT B1 ;  /* 0x0000000000017941 */ /* 0x000fea0003800200 */
.L_x_1993:
        /* <DEDUP_REMOVED lines=20> */
.L_x_1996:
[----:B------:R-:W-:Y:S05]  /*4370*/  BSYNC.RECONVERGENT B1 ;  /* 0x0000000000017941 */ /* 0x000fea0003800200 */
.L_x_1995:
[----:B------:R-:W-:Y:S05]  /*4380*/  @P4 BRA `(.L_x_1997) ;  /* 0x0000002000784947 */ /* 0x000fea0003800000 */
[----:B------:R-:W2:Y:S01]  /*4390*/  LDCU.64 UR4, c[0x0][0x3e0] ;  /* 0x00007c00ff0477ac */ /* 0x000ea20008000a00 */
[--C-:B------:R-:W-:Y:S01]  /*43a0*/  FADD.FTZ R97, R97, -R48.reuse ;  /* 0x8000003061617221 */ /* 0x100fe20000010000 */
[----:B------:R-:W-:Y:S01]  /*43b0*/  MOV R100, R102 ;  /* 0x0000006600647202 */ /* 0x000fe20000000f00 */
[----:B0--34-:R-:W-:Y:S01]  /*43c0*/  FADD.FTZ R41, R70, -R48 ;  /* 0x8000003046297221 */ /* 0x019fe20000010000 */
[----:B------:R-:W0:Y:S01]  /*43d0*/  LDCU.64 UR8, c[0x0][0x380] ;  /* 0x00007000ff0877ac */ /* 0x000e220008000a00 */
[-C--:B-1----:R-:W-:Y:S02]  /*43e0*/  FMUL.FTZ R97, R97, R44.reuse ;  /* 0x0000002c61617220 */ /* 0x082fe40000410000 */
[----:B------:R-:W-:Y:S02]  /*43f0*/  FMUL.FTZ R44, R41, R44 ;  /* 0x0000002c292c7220 */ /* 0x000fe40000410000 */
[----:B-----5:R-:W-:Y:S02]  /*4400*/  FFMA.FTZ R97, R36, R97, R38 ;  /* 0x0000006124617223 */ /* 0x020fe40000010026 */
[----:B------:R-:W-:-:S05]  /*4410*/  FFMA.FTZ R44, R37, R44, R39 ;  /* 0x0000002c252c7223 */ /* 0x000fca0000010027 */
[----:B------:R-:W-:Y:S01]  /*4420*/  F2FP.BF16.F32.PACK_AB R39, R44, R97 ;  /* 0x000000612c27723e */ /* 0x000fe200000010ff */
[----:B--2---:R-:W-:Y:S02]  /*4430*/  IMAD R43, R65, UR4, RZ ;  /* 0x00000004412b7c24 */ /* 0x004fe4000f8e02ff */
[----:B------:R-:W-:-:S04]  /*4440*/  IMAD.WIDE.U32 R100, R12, UR4, R100 ;  /* 0x000000040c647c25 */ /* 0x000fc8000f8e0064 */
[----:B------:R-:W-:Y:S01]  /*4450*/  IMAD R43, R12, UR5, R43 ;  /* 0x000000050c2b7c24 */ /* 0x000fe2000f8e022b */
[----:B0-----:R-:W-:-:S04]  /*4460*/  LEA R36, P1, R100, UR8, 0x1 ;  /* 0x0000000864247c11 */ /* 0x001fc8000f8208ff */
[----:B------:R-:W-:-:S04]  /*4470*/  IADD3 R43, PT, PT, R101, R43, RZ ;  /* 0x0000002b652b7210 */ /* 0x000fc80007ffe0ff */
[----:B------:R-:W-:-:S05]  /*4480*/  LEA.HI.X R37, R100, UR9, R43, 0x1, P1 ;  /* 0x0000000964257c11 */ /* 0x000fca00088f0c2b */
[----:B------:R0:W-:Y:S01]  /*4490*/  STG.E desc[UR6][R36.64], R39 ;  /* 0x0000002724007986 */ /* 0x0001e2000c101906 */
[----:B------:R-:W-:Y:S05]  /*44a0*/  BRA `(.L_x_1997) ;  /* 0x0000002000307947 */ /* 0x000fea0003800000 */
.L_x_1966:
[----:B------:R-:W3:Y:S01]  /*44b0*/  LDCU.64 UR10, c[0x0][0x3e8] ;  /* 0x00007d00ff0a77ac */ /* 0x000ee20008000a00 */
[----:B------:R-:W-:Y:S01]  /*44c0*/  BSSY.RECONVERGENT B1, `(.L_x_1998) ;  /* 0x0000022000017945 */ /* 0x000fe20003800200 */
[----:B---3--:R-:W-:Y:S02]  /*44d0*/  ISETP.GE.U32.AND P4, PT, R94, UR10, PT ;  /* 0x0000000a5e007c0c */ /* 0x008fe4000bf86070 */
[----:B------:R-:W-:Y:S02]  /*44e0*/  ISETP.GE.U32.AND P2, PT, R92, UR10, PT ;  /* 0x0000000a5c007c0c */ /* 0x000fe4000bf46070 */
[----:B------:R-:W-:Y:S02]  /*44f0*/  ISETP.GE.U32.AND P1, PT, R90, UR10, PT ;  /* 0x0000000a5a007c0c */ /* 0x000fe4000bf26070 */
[----:B------:R-:W-:Y:S01]  /*4500*/  ISETP.GE.AND.EX P4, PT, R13, UR11, PT, P4 ;  /* 0x0000000b0d007c0c */ /* 0x000fe2000bf86340 */
[----:B------:R-:W-:-:S12]  /*4510*/  @P3 BRA `(.L_x_1999) ;  /* 0x0000000000703947 */ /* 0x000fd80003800000 */
[--C-:B------:R-:W-:Y:S01]  /*4520*/  FADD.FTZ R69, R69, -R48.reuse ;  /* 0x8000003045457221 */ /* 0x100fe20000010000 */
[----:B------:R-:W-:Y:S01]  /*4530*/  FADD.FTZ R41, R18, -R48 ;  /* 0x8000003012297221 */ /* 0x000fe20000010000 */
[----:B------:R-:W3:Y:S01]  /*4540*/  LDCU.64 UR4, c[0x0][0x3e0] ;  /* 0x00007c00ff0477ac */ /* 0x000ee20008000a00 */
[----:B------:R-:W-:Y:S01]  /*4550*/  MOV R42, R102 ;  /* 0x00000066002a7202 */ /* 0x000fe20000000f00 */
[-C--:B-1----:R-:W-:Y:S01]  /*4560*/  FMUL.FTZ R69, R69, R44.reuse ;  /* 0x0000002c45457220 */ /* 0x082fe20000410000 */
[----:B--2---:R-:W-:Y:S01]  /*4570*/  FMUL.FTZ R40, R41, R44 ;  /* 0x0000002c29287220 */ /* 0x004fe20000410000 */
[----:B------:R-:W1:Y:S01]  /*4580*/  LDCU.64 UR8, c[0x0][0x380] ;  /* 0x00007000ff0877ac */ /* 0x000e620008000a00 */
[----:B------:R-:W-:Y:S01]  /*4590*/  MOV R43, R101 ;  /* 0x00000065002b7202 */ /* 0x000fe20000000f00 */
[----:B-----5:R-:W-:Y:S01]  /*45a0*/  FFMA.FTZ R50, R36, R69, R38 ;  /* 0x0000004524327223 */ /* 0x020fe20000010026 */
[----:B------:R-:W-:-:S03]  /*45b0*/  FFMA.FTZ R47, R37, R40, R39 ;  /* 0x00000028252f7223 */ /* 0x000fc60000010027 */
[----:B------:R-:W-:Y:S01]  /*45c0*/  FMUL.FTZ R18, R50, -1.4426950216293334961 ;  /* 0xbfb8aa3b32127820 */ /* 0x000fe20000410000 */
[----:B------:R-:W-:-:S05]  /*45d0*/  FMUL.FTZ R40, R47, -1.4426950216293334961 ;  /* 0xbfb8aa3b2f287820 */ /* 0x000fca0000410000 */
[----:B------:R-:W2:Y:S01]  /*45e0*/  MUFU.EX2 R18, R18 ;  /* 0x0000001200127308 */ /* 0x000ea20000000800 */
[----:B---3--:R-:W-:Y:S02]  /*45f0*/  IMAD R41, R9, UR4, RZ ;  /* 0x0000000409297c24 */ /* 0x008fe4000f8e02ff */
[----:B------:R-:W-:-:S05]  /*4600*/  IMAD.WIDE.U32 R42, R96, UR4, R42 ;  /* 0x00000004602a7c25 */ /* 0x000fca000f8e002a */
[----:B------:R-:W3:Y:S01]  /*4610*/  MUFU.EX2 R40, R40 ;  /* 0x0000002800287308 */ /* 0x000ee20000000800 */
[----:B------:R-:W-:-:S05]  /*4620*/  IMAD R41, R96, UR5, R41 ;  /* 0x0000000560297c24 */ /* 0x000fca000f8e0229 */
[----:B------:R-:W-:Y:S01]  /*4630*/  IADD3 R41, PT, PT, R43, R41, RZ ;  /* 0x000000292b297210 */ /* 0x000fe20007ffe0ff */
[----:B--2---:R-:W-:-:S06]  /*4640*/  FADD.FTZ R45, R18, 1 ;  /* 0x3f800000122d7421 */ /* 0x004fcc0000010000 */
[----:B------:R-:W2:Y:S01]  /*4650*/  MUFU.RCP R45, R45 ;  /* 0x0000002d002d7308 */ /* 0x000ea20000001000 */
[----:B---3--:R-:W-:Y:S01]  /*4660*/  FADD.FTZ R46, R40, 1 ;  /* 0x3f800000282e7421 */ /* 0x008fe20000010000 */
[----:B-1----:R-:W-:-:S04]  /*4670*/  LEA R40, P3, R42, UR8, 0x1 ;  /* 0x000000082a287c11 */ /* 0x002fc8000f8608ff */
[----:B------:R-:W-:Y:S02]  /*4680*/  LEA.HI.X R41, R42, UR9, R41, 0x1, P3 ;  /* 0x000000092a297c11 */ /* 0x000fe400098f0c29 */
[----:B------:R-:W1:Y:S01]  /*4690*/  MUFU.RCP R46, R46 ;  /* 0x0000002e002e7308 */ /* 0x000e620000001000 */
[----:B--2---:R-:W-:Y:S01]  /*46a0*/  FMUL.FTZ R18, R50, R45 ;  /* 0x0000002d32127220 */ /* 0x004fe20000410000 */
[----:B-1----:R-:W-:-:S05]  /*46b0*/  FMUL.FTZ R47, R47, R46 ;  /* 0x0000002e2f2f7220 */ /* 0x002fca0000410000 */
[----:B------:R-:W-:-:S05]  /*46c0*/  F2FP.BF16.F32.PACK_AB R47, R47, R18 ;  /* 0x000000122f2f723e */ /* 0x000fca00000010ff */
[----:B------:R3:W-:Y:S02]  /*46d0*/  STG.E desc[UR6][R40.64], R47 ;  /* 0x0000002f28007986 */ /* 0x0007e4000c101906 */
.L_x_1999:
[----:B------:R-:W-:Y:S05]  /*46e0*/  BSYNC.RECONVERGENT B1 ;  /* 0x0000000000017941 */ /* 0x000fea0003800200 */
.L_x_1998:
[----:B------:R-:W-:Y:S04]  /*46f0*/  BSSY.RECONVERGENT B1, `(.L_x_2000) ;  /* 0x000001e000017945 */ /* 0x000fe80003800200 */
[----:B------:R-:W-:Y:S05]  /*4700*/  @P4 BRA `(.L_x_2001) ;  /* 0x0000000000704947 */ /* 0x000fea0003800000 */
[--C-:B---3--:R-:W-:Y:S01]  /*4710*/  FADD.FTZ R41, R16, -R48.reuse ;  /* 0x8000003010297221 */ /* 0x108fe20000010000 */
[----:B------:R-:W-:Y:S01]  /*4720*/  FADD.FTZ R67, R67, -R48 ;  /* 0x8000003043437221 */ /* 0x000fe20000010000 */
[----:B------:R-:W3:Y:S01]  /*4730*/  LDCU.64 UR4, c[0x0][0x3e0] ;  /* 0x00007c00ff0477ac */ /* 0x000ee20008000a00 */
[----:B------:R-:W-:Y:S01]  /*4740*/  MOV R42, R102 ;  /* 0x00000066002a7202 */ /* 0x000fe20000000f00 */
[-C--:B-1----:R-:W-:Y:S01]  /*4750*/  FMUL.FTZ R41, R41, R44.reuse ;  /* 0x0000002c29297220 */ /* 0x082fe20000410000 */
[----:B------:R-:W-:Y:S01]  /*4760*/  FMUL.FTZ R18, R67, R44 ;  /* 0x0000002c43127220 */ /* 0x000fe20000410000 */
[----:B------:R-:W1:Y:S01]  /*4770*/  LDCU.64 UR8, c[0x0][0x380] ;  /* 0x00007000ff0877ac */ /* 0x000e620008000a00 */
[----:B------:R-:W-:Y:S01]  /*4780*/  MOV R43, R101 ;  /* 0x00000065002b7202 */ /* 0x000fe20000000f00 */
[----:B-----5:R-:W-:Y:S01]  /*4790*/  FFMA.FTZ R41, R36, R41, R38 ;  /* 0x0000002924297223 */ /* 0x020fe20000010026 */
[----:B--2---:R-:W-:-:S03]  /*47a0*/  FFMA.FTZ R46, R37, R18, R39 ;  /* 0x00000012252e7223 */ /* 0x004fc60000010027 */
        /* <DEDUP_REMOVED lines=11> */
[----:B-1----:R-:W-:-:S06]  /*4860*/  LEA R40, P3, R42, UR8, 0x1 ;  /* 0x000000082a287c11 */ /* 0x002fcc000f8608ff */
[----:B------:R-:W1:Y:S01]  /*4870*/  MUFU.RCP R45, R45 ;  /* 0x0000002d002d7308 */ /* 0x000e620000001000 */
[----:B--2---:R-:W-:Y:S01]  /*4880*/  FMUL.FTZ R16, R41, R18 ;  /* 0x0000001229107220 */ /* 0x004fe20000410000 */
[----:B------:R-:W-:Y:S01]  /*4890*/  LEA.HI.X R41, R42, UR9, R49, 0x1, P3 ;  /* 0x000000092a297c11 */ /* 0x000fe200098f0c31 */
[----:B-1----:R-:W-:-:S05]  /*48a0*/  FMUL.FTZ R47, R46, R45 ;  /* 0x0000002d2e2f7220 */ /* 0x002fca0000410000 */
[----:B------:R-:W-:-:S05]  /*48b0*/  F2FP.BF16.F32.PACK_AB R47, R47, R16 ;  /* 0x000000102f2f723e */ /* 0x000fca00000010ff */
[----:B------:R4:W-:Y:S02]  /*48c0*/  STG.E desc[UR6][R40.64], R47 ;  /* 0x0000002f28007986 */ /* 0x0009e4000c101906 */
.L_x_2001:
[----:B------:R-:W-:Y:S05]  /*48d0*/  BSYNC.RECONVERGENT B1 ;  /* 0x0000000000017941 */ /* 0x000fea0003800200 */
.L_x_2000:
        /* <DEDUP_REMOVED lines=10> */
[--C-:B---34-:R-:W-:Y:S01]  /*4980*/  FADD.FTZ R41, R20, -R48.reuse ;  /* 0x8000003014297221 */ /* 0x118fe20000010000 */
        /* <DEDUP_REMOVED lines=19> */
[----:B---3--:R-:W-:-:S07]  /*4ac0*/  FADD.FTZ R45, R20, 1 ;  /* 0x3f800000142d7421 */ /* 0x008fce0000010000 */
[----:B------:R-:W3:Y:S01]  /*4ad0*/  MUFU.RCP R45, R45 ;  /* 0x0000002d002d7308 */ /* 0x000ee20000001000 */
[----:B--2---:R-:W-:Y:S01]  /*4ae0*/  FMUL.FTZ R16, R41, R18 ;  /* 0x0000001229107220 */ /* 0x004fe20000410000 */
[----:B---3--:R-:W-:Y:S01]  /*4af0*/  FMUL.FTZ R47, R40, R45 ;  /* 0x0000002d282f7220 */ /* 0x008fe20000410000 */
[----:B-1----:R-:W-:-:S04]  /*4b00*/  LEA R40, P2, R42, UR8, 0x1 ;  /* 0x000000082a287c11 */ /* 0x002fc8000f8408ff */
[----:B------:R-:W-:Y:S02]  /*4b10*/  LEA.HI.X R41, R42, UR9, R49, 0x1, P2 ;  /* 0x000000092a297c11 */ /* 0x000fe400090f0c31 */
[----:B------:R-:W-:-:S05]  /*4b20*/  F2FP.BF16.F32.PACK_AB R47, R47, R16 ;  /* 0x000000102f2f723e */ /* 0x000fca00000010ff */
[----:B------:R1:W-:Y:S02]  /*4b30*/  STG.E desc[UR6][R40.64], R47 ;  /* 0x0000002f28007986 */ /* 0x0003e4000c101906 */
.L_x_2003:
[----:B------:R-:W-:Y:S05]  /*4b40*/  BSYNC.RECONVERGENT B1 ;  /* 0x0000000000017941 */ /* 0x000fea0003800200 */
.L_x_2002:
[----:B------:R-:W-:Y:S04]  /*4b50*/  BSSY.RECONVERGENT B1, `(.L_x_2004) ;  /* 0x000001e000017945 */ /* 0x000fe80003800200 */
[----:B------:R-:W-:Y:S05]  /*4b60*/  @P1 BRA `(.L_x_2005) ;  /* 0x0000000000701947 */ /* 0x000fea0003800000 */
[--C-:B------:R-:W-:Y:S01]  /*4b70*/  FADD.FTZ R73, R73, -R48.reuse ;  /* 0x8000003049497221 */ /* 0x100fe20000010000 */
[----:B-1-34-:R-:W-:Y:S01]  /*4b80*/  FADD.FTZ R41, R22, -R48 ;  /* 0x8000003016297221 */ /* 0x01afe20000010000 */
[----:B------:R-:W1:Y:S01]  /*4b90*/  LDCU.64 UR4, c[0x0][0x3e0] ;  /* 0x00007c00ff0477ac */ /* 0x000e620008000a00 */
[----:B------:R-:W-:Y:S01]  /*4ba0*/  MOV R42, R102 ;  /* 0x00000066002a7202 */ /* 0x000fe20000000f00 */
[-C--:B------:R-:W-:Y:S01]  /*4bb0*/  FMUL.FTZ R73, R73, R44.reuse ;  /* 0x0000002c49497220 */ /* 0x080fe20000410000 */
[----:B------:R-:W-:Y:S01]  /*4bc0*/  FMUL.FTZ R18, R41, R44 ;  /* 0x0000002c29127220 */ /* 0x000fe20000410000 */
[----:B------:R-:W2:Y:S01]  /*4bd0*/  LDCU.64 UR8, c[0x0][0x380] ;  /* 0x00007000ff0877ac */ /* 0x000ea20008000a00 */
[----:B------:R-:W-:Y:S01]  /*4be0*/  MOV R43, R101 ;  /* 0x00000065002b7202 */ /* 0x000fe20000000f00 */
[----:B-----5:R-:W-:Y:S01]  /*4bf0*/  FFMA.FTZ R73, R36, R73, R38 ;  /* 0x0000004924497223 */ /* 0x020fe20000010026 */
[----:B------:R-:W-:-:S03]  /*4c00*/  FFMA.FTZ R45, R37, R18, R39 ;  /* 0x00000012252d7223 */ /* 0x000fc60000010027 */
[----:B------:R-:W-:Y:S01]  /*4c10*/  FMUL.FTZ R16, R73, -1.4426950216293334961 ;  /* 0xbfb8aa3b49107820 */ /* 0x000fe20000410000 */
[----:B------:R-:W-:-:S05]  /*4c20*/  FMUL.FTZ R20, R45, -1.4426950216293334961 ;  /* 0xbfb8aa3b2d147820 */ /* 0x000fca0000410000 */
[----:B------:R-:W3:Y:S01]  /*4c30*/  MUFU.EX2 R16, R16 ;  /* 0x0000001000107308 */ /* 0x000ee20000000800 */
[----:B-1----:R-:W-:Y:S02]  /*4c40*/  IMAD R41, R17, UR4, RZ ;  /* 0x0000000411297c24 */ /* 0x002fe4000f8e02ff */
[----:B------:R-:W-:-:S05]  /*4c50*/  IMAD.WIDE.U32 R42, R90, UR4, R42 ;  /* 0x000000045a2a7c25 */ /* 0x000fca000f8e002a */
[----:B------:R-:W1:Y:S01]  /*4c60*/  MUFU.EX2 R20, R20 ;  /* 0x0000001400147308 */ /* 0x000e620000000800 */
[----:B------:R-:W-:Y:S01]  /*4c70*/  IMAD R41, R90, UR5, R41 ;  /* 0x000000055a297c24 */ /* 0x000fe2000f8e0229 */
[----:B--2---:R-:W-:-:S04]  /*4c80*/  LEA R40, P1, R42, UR8, 0x1 ;  /* 0x000000082a287c11 */ /* 0x004fc8000f8208ff */
[----:B------:R-:W-:Y:S01]  /*4c90*/  IADD3 R41, PT, PT, R43, R41, RZ ;  /* 0x000000292b297210 */ /* 0x000fe20007ffe0ff */
[----:B---3--:R-:W-:-:S03]  /*4ca0*/  FADD.FTZ R18, R16, 1 ;  /* 0x3f80000010127421 */ /* 0x008fc60000010000 */
[----:B------:R-:W-:-:S03]  /*4cb0*/  LEA.HI.X R41, R42, UR9, R41, 0x1, P1 ;  /* 0x000000092a297c11 */ /* 0x000fc600088f0c29 */
[----:B------:R-:W2:Y:S01]  /*4cc0*/  MUFU.RCP R18, R18 ;  /* 0x0000001200127308 */ /* 0x000ea20000001000 */
[----:B-1----:R-:W-:-:S07]  /*4cd0*/  FADD.FTZ R22, R20, 1 ;  /* 0x3f80000014167421 */ /* 0x002fce0000010000 */
[----:B------:R-:W1:Y:S01]  /*4ce0*/  MUFU.RCP R22, R22 ;  /* 0x0000001600167308 */ /* 0x000e620000001000 */
[----:B--2---:R-:W-:Y:S01]  /*4cf0*/  FMUL.FTZ R16, R73, R18 ;  /* 0x0000001249107220 */ /* 0x004fe20000410000 */
[----:B-1----:R-:W-:-:S05]  /*4d00*/  FMUL.FTZ R45, R45, R22 ;  /* 0x000000162d2d7220 */ /* 0x002fca0000410000 */
[----:B------:R-:W-:-:S05]  /*4d10*/  F2FP.BF16.F32.PACK_AB R45, R45, R16 ;  /* 0x000000102d2d723e */ /* 0x000fca00000010ff */
[----:B------:R1:W-:Y:S02]  /*4d20*/  STG.E desc[UR6][R40.64], R45 ;  /* 0x0000002d28007986 */ /* 0x0003e4000c101906 */
.L_x_2005:
[----:B------:R-:W-:Y:S05]  /*4d30*/  BSYNC.RECONVERGENT B1 ;  /* 0x0000000000017941 */ /* 0x000fea0003800200 */
.L_x_2004:
        /* <DEDUP_REMOVED lines=30> */
.L_x_2007:
[----:B------:R-:W-:Y:S05]  /*4f20*/  BSYNC.RECONVERGENT B1 ;  /* 0x0000000000017941 */ /* 0x000fea0003800200 */
.L_x_2006:
[----:B------:R-:W-:Y:S04]  /*4f30*/  BSSY.RECONVERGENT B1, `(.L_x_2008) ;  /* 0x000001e000017945 */ /* 0x000fe80003800200 */
[----:B------:R-:W-:Y:S05]  /*4f40*/  @P6 BRA `(.L_x_2009) ;  /* 0x0000000000706947 */ /* 0x000fea0003800000 */
[--C-:B-1-34-:R-:W-:Y:S01]  /*4f50*/  FADD.FTZ R41, R26, -R48.reuse ;  /* 0x800000301a297221 */ /* 0x11afe20000010000 */
[----:B------:R-:W-:Y:S01]  /*4f60*/  FADD.FTZ R77, R77, -R48 ;  /* 0x800000304d4d7221 */ /* 0x000fe20000010000 */
[----:B------:R-:W2:Y:S01]  /*4f70*/  LDCU.64 UR4, c[0x0][0x3e0] ;  /* 0x00007c00ff0477ac */ /* 0x000ea20008000a00 */
[----:B------:R-:W-:Y:S01]  /*4f80*/  MOV R42, R102 ;  /* 0x00000066002a7202 */ /* 0x000fe20000000f00 */
[-C--:B------:R-:W-:Y:S01]  /*4f90*/  FMUL.FTZ R41, R41, R44.reuse ;  /* 0x0000002c29297220 */ /* 0x080fe20000410000 */
[----:B------:R-:W-:Y:S01]  /*4fa0*/  FMUL.FTZ R18, R77, R44 ;  /* 0x0000002c4d127220 */ /* 0x000fe20000410000 */
[----:B------:R-:W1:Y:S01]  /*4fb0*/  LDCU.64 UR8, c[0x0][0x380] ;  /* 0x00007000ff0877ac */ /* 0x000e620008000a00 */
[----:B------:R-:W-:Y:S01]  /*4fc0*/  MOV R43, R101 ;  /* 0x00000065002b7202 */ /* 0x000fe20000000f00 */
[----:B-----5:R-:W-:Y:S01]  /*4fd0*/  FFMA.FTZ R41, R36, R41, R38 ;  /* 0x0000002924297223 */ /* 0x020fe20000010026 */
[----:B------:R-:W-:-:S03]  /*4fe0*/  FFMA.FTZ R45, R37, R18, R39 ;  /* 0x00000012252d7223 */ /* 0x000fc60000010027 */
[----:B------:R-:W-:Y:S01]  /*4ff0*/  FMUL.FTZ R16, R41, -1.4426950216293334961 ;  /* 0xbfb8aa3b29107820 */ /* 0x000fe20000410000 */
[----:B------:R-:W-:-:S05]  /*5000*/  FMUL.FTZ R20, R45, -1.4426950216293334961 ;  /* 0xbfb8aa3b2d147820 */ /* 0x000fca0000410000 */
[----:B------:R-:W3:Y:S01]  /*5010*/  MUFU.EX2 R16, R16 ;  /* 0x0000001000107308 */ /* 0x000ee20000000800 */
[----:B--2---:R-:W-:Y:S02]  /*5020*/  IMAD R47, R21, UR4, RZ ;  /* 0x00000004152f7c24 */ /* 0x004fe4000f8e02ff */
[----:B------:R-:W-:-:S05]  /*5030*/  IMAD.WIDE.U32 R42, R86, UR4, R42 ;  /* 0x00000004562a7c25 */ /* 0x000fca000f8e002a */
[----:B------:R-:W2:Y:S01]  /*5040*/  MUFU.EX2 R20, R20 ;  /* 0x0000001400147308 */ /* 0x000ea20000000800 */
[----:B------:R-:W-:Y:S01]  /*5050*/  IMAD R47, R86, UR5, R47 ;  /* 0x00000005562f7c24 */ /* 0x000fe2000f8e022f */
[----:B-1----:R-:W-:-:S04]  /*5060*/  LEA R40, P1, R42, UR8, 0x1 ;  /* 0x000000082a287c11 */ /* 0x002fc8000f8208ff */
[----:B------:R-:W-:Y:S01]  /*5070*/  IADD3 R47, PT, PT, R43, R47, RZ ;  /* 0x0000002f2b2f7210 */ /* 0x000fe20007ffe0ff */
[----:B---3--:R-:W-:-:S06]  /*5080*/  FADD.FTZ R18, R16, 1 ;  /* 0x3f80000010127421 */ /* 0x008fcc0000010000 */
[----:B------:R-:W1:Y:S01]  /*5090*/  MUFU.RCP R18, R18 ;  /* 0x0000001200127308 */ /* 0x000e620000001000 */
[----:B--2---:R-:W-:-:S07]  /*50a0*/  FADD.FTZ R22, R20, 1 ;  /* 0x3f80000014167421 */ /* 0x004fce0000010000 */
[----:B------:R-:W2:Y:S01]  /*50b0*/  MUFU.RCP R22, R22 ;  /* 0x0000001600167308 */ /* 0x000ea20000001000 */
[----:B-1----:R-:W-:Y:S01]  /*50c0*/  FMUL.FTZ R16, R41, R18 ;  /* 0x0000001229107220 */ /* 0x002fe20000410000 */
[----:B------:R-:W-:Y:S01]  /*50d0*/  LEA.HI.X R41, R42, UR9, R47, 0x1, P1 ;  /* 0x000000092a297c11 */ /* 0x000fe200088f0c2f */
[----:B--2---:R-:W-:-:S05]  /*50e0*/  FMUL.FTZ R45, R45, R22 ;  /* 0x000000162d2d7220 */ /* 0x004fca0000410000 */
[----:B------:R-:W-:-:S05]  /*50f0*/  F2FP.BF16.F32.PACK_AB R45, R45, R16 ;  /* 0x000000102d2d723e */ /* 0x000fca00000010ff */
[----:B------:R1:W-:Y:S02]  /*5100*/  STG.E desc[UR6][R40.64], R45 ;  /* 0x0000002d28007986 */ /* 0x0003e4000c101906 */
.L_x_2009:
[----:B------:R-:W-:Y:S05]  /*5110*/  BSYNC.RECONVERGENT B1 ;  /* 0x0000000000017941 */ /* 0x000fea0003800200 */
.L_x_2008:
        /* <DEDUP_REMOVED lines=38> */
.L_x_2011:
[----:B------:R-:W-:Y:S05]  /*5380*/  BSYNC.RECONVERGENT B1 ;  /* 0x0000000000017941 */ /* 0x000fea0003800200 */
.L_x_2010:
        /* <DEDUP_REMOVED lines=30> */
.L_x_2013:
[----:B------:R-:W-:Y:S05]  /*5570*/  BSYNC.RECONVERGENT B1 ;  /* 0x0000000000017941 */ /* 0x000fea0003800200 */
.L_x_2012:
        /* <DEDUP_REMOVED lines=30> */
.L_x_2015:
[----:B------:R-:W-:Y:S05]  /*5760*/  BSYNC.RECONVERGENT B1 ;  /* 0x0000000000017941 */ /* 0x000fea0003800200 */
.L_x_2014:
[----:B------:R-:W-:Y:S04]  /*5770*/  BSSY.RECONVERGENT B1, `(.L_x_2016) ;  /* 0x000001e000017945 */ /* 0x000fe80003800200 */
[----:B------:R-:W-:Y:S05]  /*5780*/  @P6 BRA `(.L_x_2017) ;  /* 0x0000000000706947 */ /* 0x000fea0003800000 */
[--C-:B-1-34-:R-:W-:Y:S01]  /*5790*/  FADD.FTZ R41, R34, -R48.reuse ;  /* 0x8000003022297221 */ /* 0x11afe20000010000 */
[----:B------:R-:W-:Y:S01]  /*57a0*/  FADD.FTZ R85, R85, -R48 ;  /* 0x8000003055557221 */ /* 0x000fe20000010000 */
[----:B------:R-:W1:Y:S01]  /*57b0*/  LDCU.64 UR4, c[0x0][0x3e0] ;  /* 0x00007c00ff0477ac */ /* 0x000e620008000a00 */
[----:B--2---:R-:W-:Y:S01]  /*57c0*/  MOV R40, R102 ;  /* 0x0000006600287202 */ /* 0x004fe20000000f00 */
[-C--:B------:R-:W-:Y:S01]  /*57d0*/  FMUL.FTZ R41, R41, R44.reuse ;  /* 0x0000002c29297220 */ /* 0x080fe20000410000 */
[----:B------:R-:W-:Y:S01]  /*57e0*/  FMUL.FTZ R18, R85, R44 ;  /* 0x0000002c55127220 */ /* 0x000fe20000410000 */
[----:B------:R-:W2:Y:S02]  /*57f0*/  LDCU.64 UR8, c[0x0][0x380] ;  /* 0x00007000ff0877ac */ /* 0x000ea40008000a00 */
[----:B-----5:R-:W-:Y:S01]  /*5800*/  FFMA.FTZ R43, R36, R41, R38 ;  /* 0x00000029242b7223 */ /* 0x020fe20000010026 */
[----:B------:R-:W-:Y:S01]  /*5810*/  FFMA.FTZ R45, R37, R18, R39 ;  /* 0x00000012252d7223 */ /* 0x000fe20000010027 */
[----:B------:R-:W-:-:S02]  /*5820*/  MOV R41, R101 ;  /* 0x0000006500297202 */ /* 0x000fc40000000f00 */
        /* <DEDUP_REMOVED lines=9> */
[----:B---3--:R-:W-:-:S06]  /*58c0*/  FADD.FTZ R18, R16, 1 ;  /* 0x3f80000010127421 */ /* 0x008fcc0000010000 */
[----:B------:R-:W2:Y:S01]  /*58d0*/  MUFU.RCP R18, R18 ;  /* 0x0000001200127308 */ /* 0x000ea20000001000 */
[----:B-1----:R-:W-:-:S07]  /*58e0*/  FADD.FTZ R22, R20, 1 ;  /* 0x3f80000014167421 */ /* 0x002fce0000010000 */
[----:B------:R-:W1:Y:S01]  /*58f0*/  MUFU.RCP R22, R22 ;  /* 0x0000001600167308 */ /* 0x000e620000001000 */
[----:B--2---:R-:W-:Y:S01]  /*5900*/  FMUL.FTZ R16, R43, R18 ;  /* 0x000000122b107220 */ /* 0x004fe20000410000 */
[----:B------:R-:W-:Y:S01]  /*5910*/  LEA.HI.X R43, R40, UR9, R47, 0x1, P3 ;  /* 0x00000009282b7c11 */ /* 0x000fe200098f0c2f */
[----:B-1----:R-:W-:-:S05]  /*5920*/  FMUL.FTZ R45, R45, R22 ;  /* 0x000000162d2d7220 */ /* 0x002fca0000410000 */
[----:B------:R-:W-:-:S05]  /*5930*/  F2FP.BF16.F32.PACK_AB R45, R45, R16 ;  /* 0x000000102d2d723e */ /* 0x000fca00000010ff */
[----:B------:R1:W-:Y:S02]  /*5940*/  STG.E desc[UR6][R42.64], R45 ;  /* 0x0000002d2a007986 */ /* 0x0003e4000c101906 */
.L_x_2017:
[----:B------:R-:W-:Y:S05]  /*5950*/  BSYNC.RECONVERGENT B1 ;  /* 0x0000000000017941 */ /* 0x000fea0003800200 */
.L_x_2016:
        /* <DEDUP_REMOVED lines=12> */
[--C-:B------:R-:W-:Y:S01]  /*5a20*/  FADD.FTZ R87, R87, -R48.reuse ;  /* 0x8000003057577221 */ /* 0x100fe20000010000 */
[----:B-1-34-:R-:W-:Y:S01]  /*5a30*/  FADD.FTZ R41, R60, -R48 ;  /* 0x800000303c297221 */ /* 0x01afe20000010000 */
[----:B------:R-:W1:Y:S01]  /*5a40*/  LDCU.64 UR4, c[0x0][0x3e0] ;  /* 0x00007c00ff0477ac */ /* 0x000e620008000a00 */
[----:B--2---:R-:W-:Y:S01]  /*5a50*/  MOV R40, R102 ;  /* 0x0000006600287202 */ /* 0x004fe20000000f00 */
        /* <DEDUP_REMOVED lines=24> */
.L_x_2019:
[----:B------:R-:W-:Y:S05]  /*5be0*/  BSYNC.RECONVERGENT B1 ;  /* 0x0000000000017941 */ /* 0x000fea0003800200 */
.L_x_2018:
[----:B------:R-:W-:Y:S04]  /*5bf0*/  BSSY.RECONVERGENT B1, `(.L_x_2020) ;  /* 0x000001e000017945 */ /* 0x000fe80003800200 */
[----:B------:R-:W-:Y:S05]  /*5c00*/  @P2 BRA `(.L_x_2021) ;  /* 0x0000000000702947 */ /* 0x000fea0003800000 */
        /* <DEDUP_REMOVED lines=28> */
.L_x_2021:
[----:B------:R-:W-:Y:S05]  /*5dd0*/  BSYNC.RECONVERGENT B1 ;  /* 0x0000000000017941 */ /* 0x000fea0003800200 */
.L_x_2020:
        /* <DEDUP_REMOVED lines=30> */
.L_x_2023:
[----:B------:R-:W-:Y:S05]  /*5fc0*/  BSYNC.RECONVERGENT B1 ;  /* 0x0000000000017941 */ /* 0x000fea0003800200 */
.L_x_2022:
        /* <DEDUP_REMOVED lines=30> */
.L_x_2025:
[----:B------:R-:W-:Y:S05]  /*61b0*/  BSYNC.RECONVERGENT B1 ;  /* 0x0000000000017941 */ /* 0x000fea0003800200 */
.L_x_2024:
        /* <DEDUP_REMOVED lines=30> */
.L_x_2027:
[----:B------:R-:W-:Y:S05]  /*63a0*/  BSYNC.RECONVERGENT B1 ;  /* 0x0000000000017941 */ /* 0x000fea0003800200 */
.L_x_2026:
[----:B------:R-:W-:Y:S05]  /*63b0*/  @P6 BRA `(.L_x_1997) ;  /* 0x00000000006c6947 */ /* 0x000fea0003800000 */
[--C-:B------:R-:W-:Y:S01]  /*63c0*/  FADD.FTZ R97, R97, -R48.reuse ;  /* 0x8000003061617221 */ /* 0x100fe20000010000 */
[----:B-1-34-:R-:W-:Y:S01]  /*63d0*/  FADD.FTZ R41, R70, -R48 ;  /* 0x8000003046297221 */ /* 0x01afe20000010000 */
[----:B------:R-:W1:Y:S01]  /*63e0*/  LDCU.64 UR4, c[0x0][0x3e0] ;  /* 0x00007c00ff0477ac */ /* 0x000e620008000a00 */
[----:B------:R-:W-:Y:S01]  /*63f0*/  MOV R100, R102 ;  /* 0x0000006600647202 */ /* 0x000fe20000000f00 */
[-C--:B------:R-:W-:Y:S01]  /*6400*/  FMUL.FTZ R97, R97, R44.reuse ;  /* 0x0000002c61617220 */ /* 0x080fe20000410000 */
[----:B------:R-:W-:Y:S01]  /*6410*/  FMUL.FTZ R44, R41, R44 ;  /* 0x0000002c292c7220 */ /* 0x000fe20000410000 */
[----:B------:R-:W3:Y:S02]  /*6420*/  LDCU.64 UR8, c[0x0][0x380] ;  /* 0x00007000ff0877ac */ /* 0x000ee40008000a00 */
[----:B-----5:R-:W-:Y:S01]  /*6430*/  FFMA.FTZ R97, R36, R97, R38 ;  /* 0x0000006124617223 */ /* 0x020fe20000010026 */
[----:B------:R-:W-:-:S03]  /*6440*/  FFMA.FTZ R39, R37, R44, R39 ;  /* 0x0000002c25277223 */ /* 0x000fc60000010027 */
[----:B------:R-:W-:Y:S01]  /*6450*/  FMUL.FTZ R16, R97, -1.4426950216293334961 ;  /* 0xbfb8aa3b61107820 */ /* 0x000fe20000410000 */
[----:B------:R-:W-:-:S05]  /*6460*/  FMUL.FTZ R20, R39, -1.4426950216293334961 ;  /* 0xbfb8aa3b27147820 */ /* 0x000fca0000410000 */
[----:B------:R-:W4:Y:S01]  /*6470*/  MUFU.EX2 R16, R16 ;  /* 0x0000001000107308 */ /* 0x000f220000000800 */
[----:B-1----:R-:W-:Y:S02]  /*6480*/  IMAD R37, R65, UR4, RZ ;  /* 0x0000000441257c24 */ /* 0x002fe4000f8e02ff */
[----:B------:R-:W-:-:S05]  /*6490*/  IMAD.WIDE.U32 R100, R12, UR4, R100 ;  /* 0x000000040c647c25 */ /* 0x000fca000f8e0064 */
[----:B------:R-:W1:Y:S01]  /*64a0*/  MUFU.EX2 R20, R20 ;  /* 0x0000001400147308 */ /* 0x000e620000000800 */
[----:B------:R-:W-:Y:S01]  /*64b0*/  IMAD R37, R12, UR5, R37 ;  /* 0x000000050c257c24 */ /* 0x000fe2000f8e0225 */
[----:B---3--:R-:W-:-:S04]  /*64c0*/  LEA R36, P1, R100, UR8, 0x1 ;  /* 0x0000000864247c11 */ /* 0x008fc8000f8208ff */
[----:B------:R-:W-:Y:S01]  /*64d0*/  IADD3 R37, PT, PT, R101, R37, RZ ;  /* 0x0000002565257210 */ /* 0x000fe20007ffe0ff */
[----:B----4-:R-:W-:-:S03]  /*64e0*/  FADD.FTZ R18, R16, 1 ;  /* 0x3f80000010127421 */ /* 0x010fc60000010000 */
[----:B------:R-:W-:-:S03]  /*64f0*/  LEA.HI.X R37, R100, UR9, R37, 0x1, P1 ;  /* 0x0000000964257c11 */ /* 0x000fc600088f0c25 */
[----:B------:R-:W3:Y:S01]  /*6500*/  MUFU.RCP R18, R18 ;  /* 0x0000001200127308 */ /* 0x000ee20000001000 */
[----:B-1----:R-:W-:-:S07]  /*6510*/  FADD.FTZ R22, R20, 1 ;  /* 0x3f80000014167421 */ /* 0x002fce0000010000 */
[----:B------:R-:W1:Y:S01]  /*6520*/  MUFU.RCP R22, R22 ;  /* 0x0000001600167308 */ /* 0x000e620000001000 */
[----:B---3--:R-:W-:Y:S01]  /*6530*/  FMUL.FTZ R16, R97, R18 ;  /* 0x0000001261107220 */ /* 0x008fe20000410000 */
[----:B-1----:R-:W-:-:S05]  /*6540*/  FMUL.FTZ R39, R39, R22 ;  /* 0x0000001627277220 */ /* 0x002fca0000410000 */
[----:B------:R-:W-:-:S05]  /*6550*/  F2FP.BF16.F32.PACK_AB R39, R39, R16 ;  /* 0x000000102727723e */ /* 0x000fca00000010ff */
[----:B------:R1:W-:Y:S02]  /*6560*/  STG.E desc[UR6][R36.64], R39 ;  /* 0x0000002724007986 */ /* 0x0003e4000c101906 */
.L_x_1997:
[----:B------:R-:W-:Y:S05]  /*6570*/  BSYNC.RECONVERGENT B0 ;  /* 0x0000000000007941 */ /* 0x000fea0003800200 */
.L_x_1965:
[----:B------:R-:W2:Y:S01]  /*6580*/  LDCU UR4, c[0x0][0x3f8] ;  /* 0x00007f00ff0477ac */ /* 0x000ea20008000800 */
[----:B------:R-:W-:Y:S02]  /*6590*/  IADD3 R8, PT, PT, R5, R8, RZ ;  /* 0x0000000805087210 */ /* 0x000fe40007ffe0ff */
[----:B------:R-:W-:Y:S01]  /*65a0*/  IADD3 R6, PT, PT, R6, 0x1, RZ ;  /* 0x0000000106067810 */ /* 0x000fe20007ffe0ff */
[----:B------:R-:W2:Y:S02]  /*65b0*/  LDCU UR5, c[0x0][0x3c8] ;  /* 0x00007900ff0577ac */ /* 0x000ea40008000800 */
[----:B--2---:R-:W-:-:S06]  /*65c0*/  UIMAD UR4, UR4, UR5, URZ ;  /* 0x00000005040472a4 */ /* 0x004fcc000f8e02ff */
[----:B------:R-:W-:-:S13]  /*65d0*/  ISETP.GE.AND P1, PT, R8, UR4, PT ;  /* 0x0000000408007c0c */ /* 0x000fda000bf26270 */
[----:B------:R-:W-:Y:S05]  /*65e0*/  @!P1 BRA `(.L_x_2028) ;  /* 0xffffff9c00789947 */ /* 0x000fea000383ffff */
[----:B------:R-:W-:Y:S05]  /*65f0*/  EXIT ;  /* 0x000000000000794d */ /* 0x000fea0003800000 */
.L_x_2029:
        /* <DEDUP_REMOVED lines=16> */
.L_x_3446:


//--------------------- .text._Z35group_norm_nhwc_fwd_one_pass_kernelI11Bf16IOBf16WLi64ELi30ELi480EEv26Group_norm_nhwc_fwd_params --------------------------
	.section	.text._Z35group_norm_nhwc_fwd_one_pass_kernelI11Bf16IOBf16WLi64ELi30ELi480EEv26Group_norm_nhwc_fwd_params,"ax",@progbits
	.align	128
        .global         _Z35group_norm_nhwc_fwd_one_pass_kernelI11Bf16IOBf16WLi64ELi30ELi480EEv26Group_norm_nhwc_fwd_params
        .type           _Z35group_norm_nhwc_fwd_one_pass_kernelI11Bf16IOBf16WLi64ELi30ELi480EEv26Group_norm_nhwc_fwd_params,@function
        .size           _Z35group_norm_nhwc_fwd_one_pass_kernelI11Bf16IOBf16WLi64ELi30ELi480EEv26Group_norm_nhwc_fwd_params,(.L_x_3447 - _Z35group_norm_nhwc_fwd_one_pass_kernelI11Bf16IOBf16WLi64ELi30ELi480EEv26Group_norm_nhwc_fwd_params)
        .other          _Z35group_norm_nhwc_fwd_one_pass_kernelI11Bf16IOBf16WLi64ELi30ELi480EEv26Group_norm_nhwc_fwd_params,@"STO_CUDA_ENTRY STV_DEFAULT"
_Z35group_norm_nhwc_fwd_one_pass_kernelI11Bf16IOBf16WLi64ELi30ELi480EEv26Group_norm_nhwc_fwd_params:
.text._Z35group_norm_nhwc_fwd_one_pass_kernelI11Bf16IOBf16WLi64ELi30ELi480EEv26Group_norm_nhwc_fwd_params:
        /* <DEDUP_REMOVED lines=25> */
.L_x_2049:
[----:B0-----:R-:W0:Y:S01]  /*0190*/  LDC R0, c[0x0][0x3f8] ;  /* 0x0000fe00ff007b82 */ /* 0x001e220000000800 */
[----:B------:R-:W-:Y:S01]  /*01a0*/  IABS R8, UR8 ;  /* 0x0000000800087c13 */ /* 0x000fe20008000000 */
[----:B-1----:R-:W1:Y:S01]  /*01b0*/  LDCU.64 UR10, c[0x0][0x3e8] ;  /* 0x00007d00ff0a77ac */ /* 0x002e620008000a00 */
[----:B------:R-:W-:Y:S01]  /*01c0*/  SHF.R.S32.HI R15, RZ, 0x1f, R23 ;  /* 0x0000001fff0f7819 */ /* 0x000fe20000011417 */
[----:B------:R-:W-:Y:S01]  /*01d0*/  IMAD.MOV.U32 R21, RZ, RZ, RZ ;  /* 0x000000ffff157224 */ /* 0x000fe200078e00ff */
[----:B0-2---:R-:W-:Y:S02]  /*01e0*/  IABS R5, R0 ;  /* 0x0000000000057213 */ /* 0x005fe40000000000 */
        /* <DEDUP_REMOVED lines=9> */
[----:B------:R-:W-:Y:S01]  /*0280*/  IMAD.HI.U32 R3, R3, R7, R2 ;  /* 0x0000000703037227 */ /* 0x000fe200078e0002 */
[----:B------:R-:W-:-:S04]  /*0290*/  IADD3 R7, PT, PT, R23, 0x20, RZ ;  /* 0x0000002017077810 */ /* 0x000fc80007ffe0ff */
[----:B------:R-:W-:Y:S01]  /*02a0*/  SHF.R.S32.HI R13, RZ, 0x1f, R7 ;  /* 0x0000001fff0d7819 */ /* 0x000fe20000011407 */
[----:B------:R-:W-:-:S05]  /*02b0*/  IMAD.HI.U32 R17, R3, R8, RZ ;  /* 0x0000000803117227 */ /* 0x000fca00078e00ff */
[----:B------:R-:W-:-:S05]  /*02c0*/  IADD3 R3, PT, PT, -R17, RZ, RZ ;  /* 0x000000ff11037210 */ /* 0x000fca0007ffe1ff */
[----:B------:R-:W-:-:S05]  /*02d0*/  IMAD R2, R5, R3, R8 ;  /* 0x0000000305027224 */ /* 0x000fca00078e0208 */
[----:B------:R-:W-:Y:S02]  /*02e0*/  ISETP.GT.U32.AND P2, PT, R5, R2, PT ;  /* 0x000000020500720c */ /* 0x000fe40003f44070 */
[----:B0-----:R-:W-:-:S11]  /*02f0*/  LOP3.LUT R3, R6, 0xffff, RZ, 0xc0, !PT ;  /* 0x0000ffff06037812 */ /* 0x001fd600078ec0ff */
[-C--:B------:R-:W-:Y:S01]  /*0300*/  @!P2 IADD3 R2, PT, PT, R2, -R5.reuse, RZ ;  /* 0x800000050202a210 */ /* 0x080fe20007ffe0ff */
[----:B------:R-:W-:Y:S02]  /*0310*/  IMAD R3, R3, 0x1112, RZ ;  /* 0x0000111203037824 */ /* 0x000fe400078e02ff */
[----:B------:R-:W-:Y:S01]  /*0320*/  @!P2 VIADD R17, R17, 0x1 ;  /* 0x000000011111a836 */ /* 0x000fe20000000000 */
        /* <DEDUP_REMOVED lines=11> */
[----:B------:R-:W-:Y:S01]  /*03e0*/  @!P4 IMAD.MOV R17, RZ, RZ, -R17 ;  /* 0x000000ffff11c224 */ /* 0x000fe200078e0a11 */
[----:B------:R-:W-:Y:S01]  /*03f0*/  IADD3 R2, PT, PT, RZ, -R2, RZ ;  /* 0x80000002ff027210 */ /* 0x000fe20007ffe0ff */
[----:B------:R-:W0:Y:S01]  /*0400*/  LDCU.64 UR10, c[0x0][0x3f0] ;  /* 0x00007e00ff0a77ac */ /* 0x000e220008000a00 */
[----:B------:R-:W-:-:S02]  /*0410*/  @!P3 LOP3.LUT R17, RZ, R0, RZ, 0x33, !PT ;  /* 0x00000000ff11b212 */ /* 0x000fc400078e33ff */
[----:B------:R-:W-:Y:S02]  /*0420*/  PRMT R5, R2, 0x7710, RZ ;  /* 0x0000771002057816 */ /* 0x000fe400000000ff */
[----:B------:R-:W-:Y:S02]  /*0430*/  IADD3 R3, PT, PT, -R17, RZ, RZ ;  /* 0x000000ff11037210 */ /* 0x000fe40007ffe1ff */
[----:B------:R-:W-:Y:S01]  /*0440*/  IADD3 R5, PT, PT, R5, R6, RZ ;  /* 0x0000000605057210 */ /* 0x000fe20007ffe0ff */
[----:B------:R-:W1:Y:S01]  /*0450*/  @!P2 LDC.64 R8, c[0x0][0x3e0] ;  /* 0x0000f800ff08ab82 */ /* 0x000e620000000a00 */
[----:B------:R-:W-:Y:S01]  /*0460*/  SHF.R.S32.HI R2, RZ, 0x1f, R17 ;  /* 0x0000001fff027819 */ /* 0x000fe20000011411 */
[----:B------:R-:W-:Y:S02]  /*0470*/  IMAD R0, R0, R3, UR8 ;  /* 0x0000000800007e24 */ /* 0x000fe4000f8e0203 */
[----:B------:R-:W-:Y:S02]  /*0480*/  IMAD.SHL.U32 R5, R5, 0x2, RZ ;  /* 0x0000000205057824 */ /* 0x000fe400078e00ff */
[----:B------:R-:W-:-:S02]  /*0490*/  IMAD R0, R0, 0x1e, RZ ;  /* 0x0000001e00007824 */ /* 0x000fc400078e02ff */
[----:B------:R-:W2:Y:S01]  /*04a0*/  @!P1 LDC.64 R10, c[0x0][0x3e0] ;  /* 0x0000f800ff0a9b82 */ /* 0x000ea20000000a00 */
[----:B------:R-:W-:Y:S01]  /*04b0*/  LOP3.LUT R25, R5, 0xffff, RZ, 0xc0, !PT ;  /* 0x0000ffff05197812 */ /* 0x000fe200078ec0ff */
[----:B0-----:R-:W-:-:S03]  /*04c0*/  IMAD R12, R2, UR10, RZ ;  /* 0x0000000a020c7c24 */ /* 0x001fc6000f8e02ff */
[C---:B------:R-:W-:Y:S01]  /*04d0*/  IADD3 R24, P3, PT, R0.reuse, R25, RZ ;  /* 0x0000001900187210 */ /* 0x040fe20007f7e0ff */
[----:B------:R-:W-:Y:S02]  /*04e0*/  IMAD R27, R17, UR11, R12 ;  /* 0x0000000b111b7c24 */ /* 0x000fe4000f8e020c */
[----:B------:R-:W0:Y:S01]  /*04f0*/  @!P1 LDC.64 R4, c[0x0][0x390] ;  /* 0x0000e400ff049b82 */ /* 0x000e220000000a00 */
[----:B------:R-:W-:-:S03]  /*0500*/  LEA.HI.X.SX32 R25, R0, RZ, 0x1, P3 ;  /* 0x000000ff00197211 */ /* 0x000fc600018f0eff */
[----:B------:R-:W-:-:S04]  /*0510*/  IMAD.WIDE.U32 R24, R17, UR10, R24 ;  /* 0x0000000a11187c25 */ /* 0x000fc8000f8e0018 */
[----:B------:R-:W3:Y:S01]  /*0520*/  @!P2 LDC.64 R2, c[0x0][0x390] ;  /* 0x0000e400ff02ab82 */ /* 0x000ee20000000a00 */
[----:B-1----:R-:W-:Y:S01]  /*0530*/  @!P2 IMAD R14, R13, R8, RZ ;  /* 0x000000080d0ea224 */ /* 0x002fe200078e02ff */
[----:B------:R-:W-:Y:S02]  /*0540*/  IADD3 R27, PT, PT, R25, R27, RZ ;  /* 0x0000001b191b7210 */ /* 0x000fe40007ffe0ff */
[----:B------:R-:W-:Y:S01]  /*0550*/  @!P1 MOV R26, R24 ;  /* 0x00000018001a9202 */ /* 0x000fe20000000f00 */
[----:B------:R-:W-:Y:S02]  /*0560*/  @!P2 IMAD R17, R7, R9, R14 ;  /* 0x000000090711a224 */ /* 0x000fe400078e020e */
[----:B--2---:R-:W-:Y:S02]  /*0570*/  @!P1 IMAD R12, R15, R10, RZ ;  /* 0x0000000a0f0c9224 */ /* 0x004fe400078e02ff */
[--C-:B------:R-:W-:Y:S02]  /*0580*/  @!P2 IMAD.MOV.U32 R13, RZ, RZ, R27.reuse ;  /* 0x000000ffff0da224 */ /* 0x100fe400078e001b */
[C---:B------:R-:W-:Y:S01]  /*0590*/  @!P1 IMAD R15, R23.reuse, R11, R12 ;  /* 0x0000000b170f9224 */ /* 0x040fe200078e020c */
[----:B------:R-:W-:Y:S01]  /*05a0*/  @!P2 MOV R12, R24 ;  /* 0x00000018000ca202 */ /* 0x000fe20000000f00 */
[----:B------:R-:W-:-:S04]  /*05b0*/  @!P1 IMAD.WIDE.U32 R10, R23, R10, R26 ;  /* 0x0000000a170a9225 */ /* 0x000fc800078e001a */
[----:B------:R-:W-:Y:S01]  /*05c0*/  @!P2 IMAD.WIDE.U32 R12, R7, R8, R12 ;  /* 0x00000008070ca225 */ /* 0x000fe200078e000c */
[----:B------:R-:W-:Y:S02]  /*05d0*/  @!P1 IADD3 R9, PT, PT, R11, R15, RZ ;  /* 0x0000000f0b099210 */ /* 0x000fe40007ffe0ff */
[C---:B0-----:R-:W-:Y:S02]  /*05e0*/  @!P1 LEA R4, P3, R10.reuse, R4, 0x1 ;  /* 0x000000040a049211 */ /* 0x041fe400078608ff */
[----:B------:R-:W-:Y:S02]  /*05f0*/  @!P2 IADD3 R7, PT, PT, R13, R17, RZ ;  /* 0x000000110d07a210 */ /* 0x000fe40007ffe0ff */
        /* <DEDUP_REMOVED lines=10> */
[C---:B--2---:R-:W-:Y:S02]  /*06a0*/  PRMT R2, R10.reuse, 0x7632, R2 ;  /* 0x000076320a027816 */ /* 0x044fe40000000002 */
[----:B------:R-:W-:Y:S02]  /*06b0*/  SHF.L.U32 R3, R10, 0x10, RZ ;  /* 0x000000100a037819 */ /* 0x000fe400000006ff */
[C---:B---3--:R-:W-:Y:S01]  /*06c0*/  PRMT R20, R21.reuse, 0x7632, R20 ;  /* 0x0000763215147816 */ /* 0x048fe20000000014 */
[----:B------:R-:W-:Y:S01]  /*06d0*/  IMAD.U32 R21, R21, 0x10000, RZ ;  /* 0x0001000015157824 */ /* 0x000fe200078e00ff */
[----:B------:R-:W-:Y:S02]  /*06e0*/  SHF.L.U32 R2, R2, 0x10, RZ ;  /* 0x0000001002027819 */ /* 0x000fe400000006ff */
[----:B------:R-:W-:-:S03]  /*06f0*/  SHF.L.U32 R20, R20, 0x10, RZ ;  /* 0x0000001014147819 */ /* 0x000fc600000006ff */
[----:B------:R-:W-:Y:S01]  /*0700*/  FMUL.FTZ R12, R2, R2 ;  /* 0x00000002020c7220 */ /* 0x000fe20000410000 */
[----:B------:R-:W-:Y:S01]  /*0710*/  FADD.FTZ R10, R3, R2 ;  /* 0x00000002030a7221 */ /* 0x000fe20000010000 */
[----:B------:R-:W-:Y:S01]  /*0720*/  FMUL.FTZ R4, R20, R20 ;  /* 0x0000001414047220 */ /* 0x000fe20000410000 */
[----:B------:R-:W-:Y:S01]  /*0730*/  FADD.FTZ R5, R21, R20 ;  /* 0x0000001415057221 */ /* 0x000fe20000010000 */
[----:B------:R-:W-:Y:S01]  /*0740*/  FFMA.FTZ R12, R3, R3, R12 ;  /* 0x00000003030c7223 */ /* 0x000fe2000001000c */
[----:B------:R-:W-:Y:S01]  /*0750*/  FADD.FTZ R10, RZ, R10 ;  /* 0x0000000aff0a7221 */ /* 0x000fe20000010000 */
[----:B------:R-:W-:Y:S02]  /*0760*/  FFMA.FTZ R9, R21, R21, R4 ;  /* 0x0000001515097223 */ /* 0x000fe40000010004 */
[----:B------:R-:W-:Y:S01]  /*0770*/  FADD.FTZ R12, RZ, R12 ;  /* 0x0000000cff0c7221 */ /* 0x000fe20000010000 */
[----:B------:R-:W-:-:S03]  /*0780*/  FADD.FTZ R10, R10, R5 ;  /* 0x000000050a0a7221 */ /* 0x000fc60000010000 */
[----:B------:R-:W-:Y:S02]  /*0790*/  FADD.FTZ R9, R12, R9 ;  /* 0x000000090c097221 */ /* 0x000fe40000010000 */
        /* <DEDUP_REMOVED lines=34> */
.L_x_2031:
[----:B----4-:R-:W-:Y:S05]  /*09c0*/  BSYNC.RECONVERGENT B0 ;  /* 0x0000000000007941 */ /* 0x010fea0003800200 */
.L_x_2030:
        /* <DEDUP_REMOVED lines=44> */
.L_x_2033:
[----:B------:R-:W-:Y:S05]  /*0c90*/  BSYNC.RECONVERGENT B0 ;  /* 0x0000000000007941 */ /* 0x000fea0003800200 */
.L_x_2032:
        /* <DEDUP_REMOVED lines=20> */
[----:B--2---:R-:W-:Y:S02]  /*0de0*/  MOV R13, UR5 ;  /* 0x00000005000d7c02 */ /* 0x004fe40008000f00 */
[----:B------:R-:W-:Y:S01]  /*0df0*/  ISETP.NE.AND P2, PT, R11, -0x1, PT ;  /* 0xffffffff0b00780c */ /* 0x000fe20003f45270 */
[----:B------:R-:W-:Y:S02]  /*0e00*/  IMAD.U32 R8, RZ, RZ, UR10 ;  /* 0x0000000aff087e24 */ /* 0x000fe4000f8e00ff */
        /* <DEDUP_REMOVED lines=8> */
.L_x_2036:
[----:B---3--:R-:W2:Y:S04]  /*0e90*/  LDG.E.STRONG.GPU R8, desc[UR14][R6.64] ;  /* 0x0000000e06087981 */ /* 0x008ea8000c1ef900 */
[----:B--2---:R-:W-:Y:S01]  /*0ea0*/  CCTL.IVALL ;  /* 0x00000000ff00798f */ /* 0x004fe20002000000 */
[----:B------:R-:W-:Y:S05]  /*0eb0*/  YIELD ;  /* 0x0000000000007946 */ /* 0x000fea0003800000 */
[----:B------:R-:W-:-:S13]  /*0ec0*/  ISETP.NE.AND P2, PT, R8, R11, PT ;  /* 0x0000000b0800720c */ /* 0x000fda0003f45270 */
[----:B------:R-:W-:Y:S05]  /*0ed0*/  @P2 BRA `(.L_x_2036) ;  /* 0xfffffffc00ec2947 */ /* 0x000fea000383ffff */
.L_x_2035:
        /* <DEDUP_REMOVED lines=15> */
.L_x_2038:
[----:B------:R-:W-:Y:S01]  /*0fd0*/  UIADD3 UR24, UPT, UPT, UR5, 0x1, URZ ;  /* 0x0000000105187890 */ /* 0x000fe2000fffe0ff */
[----:B------:R-:W-:Y:S01]  /*0fe0*/  ISETP.EQ.OR P2, PT, RZ, UR23, P3 ;  /* 0x00000017ff007c0c */ /* 0x000fe20009f42670 */
[----:B------:R-:W-:-:S04]  /*0ff0*/  UIADD3 UR25, UPT, UPT, UR5, 0x2, URZ ;  /* 0x0000000205197890 */ /* 0x000fc8000fffe0ff */
[----:B---3--:R-:W-:Y:S01]  /*1000*/  MOV R6, UR24 ;  /* 0x0000001800067c02 */ /* 0x008fe20008000f00 */
[----:B------:R-:W-:Y:S01]  /*1010*/  UIADD3 UR24, UPT, UPT, UR5, 0x3, URZ ;  /* 0x0000000305187890 */ /* 0x000fe2000fffe0ff */
[----:B------:R-:W-:Y:S02]  /*1020*/  IMAD.U32 R7, RZ, RZ, UR25 ;  /* 0x00000019ff077e24 */ /* 0x000fe4000f8e00ff */
[----:B------:R-:W-:-:S03]  /*1030*/  ISETP.EQ.OR P4, PT, R6, UR18, P3 ;  /* 0x0000001206007c0c */ /* 0x000fc60009f82670 */
[----:B------:R-:W-:Y:S01]  /*1040*/  ISETP.EQ.OR P6, PT, R7, UR18, P3 ;  /* 0x0000001207007c0c */ /* 0x000fe20009fc2670 */
[----:B------:R-:W-:Y:S01]  /*1050*/  VOTEU.ALL UP0, P2 ;  /* 0x0000000000ff7886 */ /* 0x000fe20001000000 */
[----:B------:R-:W-:-:S04]  /*1060*/  MOV R6, UR24 ;  /* 0x0000001800067c02 */ /* 0x000fc80008000f00 */
[----:B------:R-:W-:Y:S01]  /*1070*/  ISETP.EQ.OR P5, PT, R6, UR18, P3 ;  /* 0x0000001206007c0c */ /* 0x000fe20009fa2670 */
[----:B------:R-:W-:-:S03]  /*1080*/  @!UP0 UIMAD.WIDE.U32 UR24, UR9, 0x8, UR16 ;  /* 0x00000008091888a5 */ /* 0x000fc6000f8e0010 */
[----:B------:R-:W-:-:S03]  /*1090*/  VOTEU.ALL UP0, P4 ;  /* 0x0000000000ff7886 */ /* 0x000fc60002000000 */
[----:B------:R-:W-:Y:S01]  /*10a0*/  MOV R6, UR24 ;  /* 0x0000001800067c02 */ /* 0x000fe20008000f00 */
[----:B------:R-:W-:Y:S01]  /*10b0*/  VOTEU.ALL UP1, P6 ;  /* 0x0000000000ff7886 */ /* 0x000fe20003020000 */
[----:B------:R-:W-:Y:S01]  /*10c0*/  MOV R7, UR25 ;  /* 0x0000001900077c02 */ /* 0x000fe20008000f00 */
[----:B------:R-:W-:-:S03]  /*10d0*/  @!UP0 UIMAD.WIDE.U32 UR24, UR22, 0x8, UR16 ;  /* 0x00000008161888a5 */ /* 0x000fc6000f8e0010 */
[----:B------:R-:W-:Y:S01]  /*10e0*/  VOTEU.ALL UP0, P5 ;  /* 0x0000000000ff7886 */ /* 0x000fe20002800000 */
[----:B------:R-:W-:Y:S01]  /*10f0*/  @!UP1 UIMAD.WIDE.U32 UR26, UR10, 0x8, UR16 ;  /* 0x000000080a1a98a5 */ /* 0x000fe2000f8e0010 */
[----:B------:R-:W0:Y:S01]  /*1100*/  @!P2 LDG.E.64 R6, desc[UR14][R6.64] ;  /* 0x0000000e0606a981 */ /* 0x000e22000c1e1b00 */
[----:B------:R-:W-:Y:S01]  /*1110*/  IMAD.U32 R8, RZ, RZ, UR24 ;  /* 0x00000018ff087e24 */ /* 0x000fe2000f8e00ff */
[----:B------:R-:W-:Y:S01]  /*1120*/  MOV R9, UR25 ;  /* 0x0000001900097c02 */ /* 0x000fe20008000f00 */
[----:B------:R-:W-:Y:S02]  /*1130*/  @!UP0 UIMAD.WIDE.U32 UR24, UR21, 0x8, UR16 ;  /* 0x00000008151888a5 */ /* 0x000fe4000f8e0010 */
[----:B------:R-:W-:Y:S02]  /*1140*/  MOV R10, UR26 ;  /* 0x0000001a000a7c02 */ /* 0x000fe40008000f00 */
[----:B------:R-:W-:Y:S01]  /*1150*/  MOV R11, UR27 ;  /* 0x0000001b000b7c02 */ /* 0x000fe20008000f00 */
[----:B------:R-:W3:Y:S01]  /*1160*/  @!P4 LDG.E.64 R8, desc[UR14][R8.64] ;  /* 0x0000000e0808c981 */ /* 0x000ee2000c1e1b00 */
[----:B------:R-:W-:Y:S01]  /*1170*/  IMAD.U32 R12, RZ, RZ, UR24 ;  /* 0x00000018ff0c7e24 */ /* 0x000fe2000f8e00ff */
[----:B--2---:R-:W-:-:S03]  /*1180*/  MOV R13, UR25 ;  /* 0x00000019000d7c02 */ /* 0x004fc60008000f00 */
[----:B------:R-:W2:Y:S04]  /*1190*/  @!P6 LDG.E.64 R10, desc[UR14][R10.64] ;  /* 0x0000000e0a0ae981 */ /* 0x000ea8000c1e1b00 */
[----:B------:R-:W4:Y:S01]  /*11a0*/  @!P5 LDG.E.64 R12, desc[UR14][R12.64] ;  /* 0x0000000e0c0cd981 */ /* 0x000f22000c1e1b00 */
[----:B------:R-:W-:Y:S02]  /*11b0*/  UIADD3 UR24, UPT, UPT, UR5, 0x4, URZ ;  /* 0x0000000405187890 */ /* 0x000fe4000fffe0ff */
[----:B------:R-:W-:-:S04]  /*11c0*/  UIADD3 UR25, UPT, UPT, UR5, 0x5, URZ ;  /* 0x0000000505197890 */ /* 0x000fc8000fffe0ff */
[----:B------:R-:W-:Y:S01]  /*11d0*/  MOV R15, UR24 ;  /* 0x00000018000f7c02 */ /* 0x000fe20008000f00 */
[----:B------:R-:W-:Y:S01]  /*11e0*/  UIADD3 UR24, UPT, UPT, UR5, 0x6, URZ ;  /* 0x0000000605187890 */ /* 0x000fe2000fffe0ff */
[----:B0-----:R-:W-:Y:S01]  /*11f0*/  @!P2 FADD.FTZ R4, R4, R6 ;  /* 0x000000060404a221 */ /* 0x001fe20000010000 */
[----:B------:R-:W-:Y:S01]  /*1200*/  @!P2 FADD.FTZ R5, R5, R7 ;  /* 0x000000070505a221 */ /* 0x000fe20000010000 */
[----:B------:R-:W-:Y:S02]  /*1210*/  ISETP.EQ.OR P2, PT, R15, UR18, P3 ;  /* 0x000000120f007c0c */ /* 0x000fe40009f42670 */
[----:B------:R-:W-:Y:S01]  /*1220*/  MOV R6, UR25 ;  /* 0x0000001900067c02 */ /* 0x000fe20008000f00 */
[----:B------:R-:W-:Y:S01]  /*1230*/  UIADD3 UR25, UPT, UPT, UR5, 0x7, URZ ;  /* 0x0000000705197890 */ /* 0x000fe2000fffe0ff */
[----:B---3--:R-:W-:Y:S01]  /*1240*/  @!P4 FADD.FTZ R4, R4, R8 ;  /* 0x000000080404c221 */ /* 0x008fe20000010000 */
[----:B------:R-:W-:Y:S01]  /*1250*/  @!P4 FADD.FTZ R5, R5, R9 ;  /* 0x000000090505c221 */ /* 0x000fe20000010000 */
[----:B------:R-:W-:Y:S01]  /*1260*/  ISETP.EQ.OR P4, PT, R6, UR18, P3 ;  /* 0x0000001206007c0c */ /* 0x000fe20009f82670 */
[----:B------:R-:W-:-:S02]  /*1270*/  IMAD.U32 R6, RZ, RZ, UR24 ;  /* 0x00000018ff067e24 */ /* 0x000fc4000f8e00ff */
[----:B------:R-:W-:Y:S01]  /*1280*/  MOV R7, UR25 ;  /* 0x0000001900077c02 */ /* 0x000fe20008000f00 */
[----:B--2---:R-:W-:Y:S01]  /*1290*/  @!P6 FADD.FTZ R4, R4, R10 ;  /* 0x0000000a0404e221 */ /* 0x004fe20000010000 */
[----:B------:R-:W-:Y:S02]  /*12a0*/  @!P6 FADD.FTZ R5, R5, R11 ;  /* 0x0000000b0505e221 */ /* 0x000fe40000010000 */
[----:B------:R-:W-:Y:S01]  /*12b0*/  VOTEU.ALL UP0, P2 ;  /* 0x0000000000ff7886 */ /* 0x000fe20001000000 */
[----:B------:R-:W-:Y:S01]  /*12c0*/  ISETP.EQ.OR P6, PT, R6, UR18, P3 ;  /* 0x0000001206007c0c */ /* 0x000fe20009fc2670 */
[----:B----4-:R-:W-:Y:S01]  /*12d0*/  @!P5 FADD.FTZ R4, R4, R12 ;  /* 0x0000000c0404d221 */ /* 0x010fe20000010000 */
[----:B------:R-:W-:Y:S01]  /*12e0*/  @!P5 FADD.FTZ R5, R5, R13 ;  /* 0x0000000d0505d221 */ /* 0x000fe20000010000 */
[----:B------:R-:W-:Y:S01]  /*12f0*/  ISETP.EQ.OR P5, PT, R7, UR18, P3 ;  /* 0x0000001207007c0c */ /* 0x000fe20009fa2670 */
[----:B------:R-:W-:Y:S01]  /*1300*/  @!UP0 UIMAD.WIDE.U32 UR24, UR13, 0x8, UR16 ;  /* 0x000000080d1888a5 */ /* 0x000fe2000f8e0010 */
[----:B------:R-:W-:-:S05]  /*1310*/  VOTEU.ALL UP1, P4 ;  /* 0x0000000000ff7886 */ /* 0x000fca0002020000 */
[----:B------:R-:W-:Y:S02]  /*1320*/  MOV R6, UR24 ;  /* 0x0000001800067c02 */ /* 0x000fe40008000f00 */
[----:B------:R-:W-:Y:S01]  /*1330*/  MOV R7, UR25 ;  /* 0x0000001900077c02 */ /* 0x000fe20008000f00 */
[----:B------:R-:W-:Y:S01]  /*1340*/  VOTEU.ALL UP0, P6 ;  /* 0x0000000000ff7886 */ /* 0x000fe20003000000 */
[----:B------:R-:W-:Y:S02]  /*1350*/  @!UP1 UIMAD.WIDE.U32 UR26, UR12, 0x8, UR16 ;  /* 0x000000080c1a98a5 */ /* 0x000fe4000f8e0010 */
[----:B------:R-:W-:Y:S02]  /*1360*/  VOTEU.ALL UP1, P5 ;  /* 0x0000000000ff7886 */ /* 0x000fe40002820000 */
[----:B------:R-:W-:Y:S01]  /*1370*/  @!UP0 UIMAD.WIDE.U32 UR24, UR11, 0x8, UR16 ;  /* 0x000000080b1888a5 */ /* 0x000fe2000f8e0010 */
[----:B------:R-:W2:Y:S01]  /*1380*/  @!P2 LDG.E.64 R6, desc[UR14][R6.64] ;  /* 0x0000000e0606a981 */ /* 0x000ea2000c1e1b00 */
[----:B------:R-:W-:Y:S01]  /*1390*/  IMAD.U32 R8, RZ, RZ, UR26 ;  /* 0x0000001aff087e24 */ /* 0x000fe2000f8e00ff */
[----:B------:R-:W-:Y:S01]  /*13a0*/  MOV R9, UR27 ;  /* 0x0000001b00097c02 */ /* 0x000fe20008000f00 */
[----:B------:R-:W-:-:S02]  /*13b0*/  @!UP1 UIMAD.WIDE.U32 UR26, UR20, 0x8, UR16 ;  /* 0x00000008141a98a5 */ /* 0x000fc4000f8e0010 */
[----:B------:R-:W-:Y:S02]  /*13c0*/  MOV R10, UR24 ;  /* 0x00000018000a7c02 */ /* 0x000fe40008000f00 */
[----:B------:R-:W-:Y:S01]  /*13d0*/  MOV R11, UR25 ;  /* 0x00000019000b7c02 */ /* 0x000fe20008000f00 */
[----:B------:R-:W3:Y:S01]  /*13e0*/  @!P4 LDG.E.64 R8, desc[UR14][R8.64] ;  /* 0x0000000e0808c981 */ /* 0x000ee2000c1e1b00 */
[----:B------:R-:W-:Y:S01]  /*13f0*/  IMAD.U32 R12, RZ, RZ, UR26 ;  /* 0x0000001aff0c7e24 */ /* 0x000fe2000f8e00ff */
[----:B------:R-:W-:-:S03]  /*1400*/  MOV R13, UR27 ;  /* 0x0000001b000d7c02 */ /* 0x000fc60008000f00 */
[----:B------:R-:W4:Y:S04]  /*1410*/  @!P6 LDG.E.64 R10, desc[UR14][R10.64] ;  /* 0x0000000e0a0ae981 */ /* 0x000f28000c1e1b00 */
[----:B------:R-:W5:Y:S01]  /*1420*/  @!P5 LDG.E.64 R12, desc[UR14][R12.64] ;  /* 0x0000000e0c0cd981 */ /* 0x000f62000c1e1b00 */
[----:B------:R-:W-:Y:S02]  /*1430*/  UIADD3 UR5, UPT, UPT, UR5, 0x8, URZ ;  /* 0x0000000805057890 */ /* 0x000fe4000fffe0ff */
[----:B------:R-:W-:Y:S02]  /*1440*/  UIADD3 UR23, UPT, UPT, UR23, 0x8, URZ ;  /* 0x0000000817177890 */ /* 0x000fe4000fffe0ff */
[----:B------:R-:W-:Y:S02]  /*1450*/  ULEA UR9, UR19, UR9, 0x3 ;  /* 0x0000000913097291 */ /* 0x000fe4000f8e18ff */
[----:B------:R-:W-:-:S02]  /*1460*/  ULEA UR22, UR19, UR22, 0x3 ;  /* 0x0000001613167291 */ /* 0x000fc4000f8e18ff */
[----:B------:R-:W-:Y:S02]  /*1470*/  ULEA UR10, UR19, UR10, 0x3 ;  /* 0x0000000a130a7291 */ /* 0x000fe4000f8e18ff */
[----:B------:R-:W-:Y:S02]  /*1480*/  ULEA UR21, UR19, UR21, 0x3 ;  /* 0x0000001513157291 */ /* 0x000fe4000f8e18ff */
[----:B------:R-:W-:Y:S02]  /*1490*/  ULEA UR13, UR19, UR13, 0x3 ;  /* 0x0000000d130d7291 */ /* 0x000fe4000f8e18ff */
[----:B------:R-:W-:Y:S02]  /*14a0*/  ULEA UR12, UR19, UR12, 0x3 ;  /* 0x0000000c130c7291 */ /* 0x000fe4000f8e18ff */
[----:B------:R-:W-:Y:S02]  /*14b0*/  ULEA UR11, UR19, UR11, 0x3 ;  /* 0x0000000b130b7291 */ /* 0x000fe4000f8e18ff */
[----:B------:R-:W-:Y:S01]  /*14c0*/  ULEA UR20, UR19, UR20, 0x3 ;  /* 0x0000001413147291 */ /* 0x000fe2000f8e18ff */
[----:B--2---:R-:W-:Y:S01]  /*14d0*/  @!P2 FADD.FTZ R4, R4, R6 ;  /* 0x000000060404a221 */ /* 0x004fe20000010000 */
[----:B------:R-:W-:Y:S01]  /*14e0*/  @!P2 FADD.FTZ R5, R5, R7 ;  /* 0x000000070505a221 */ /* 0x000fe20000010000 */
[----:B------:R-:W-:-:S02]  /*14f0*/  ISETP.NE.AND P2, PT, R14, UR5, PT ;  /* 0x000000050e007c0c */ /* 0x000fc4000bf45270 */
        /* <DEDUP_REMOVED lines=8> */
.L_x_2037:
[----:B---3--:R-:W-:-:S13]  /*1580*/  LOP3.LUT P2, R6, R22, 0x7, RZ, 0xc0, !PT ;  /* 0x0000000716067812 */ /* 0x008fda000784c0ff */
[----:B------:R-:W-:Y:S05]  /*1590*/  @!P2 BRA `(.L_x_2034) ;  /* 0x000000040064a947 */ /* 0x000fea0003800000 */
[----:B------:R-:W-:Y:S02]  /*15a0*/  IADD3 R6, PT, PT, R6, -0x1, RZ ;  /* 0xffffffff06067810 */ /* 0x000fe40007ffe0ff */
[----:B--2---:R-:W-:Y:S02]  /*15b0*/  LOP3.LUT P2, R13, R22, 0x3, RZ, 0xc0, !PT ;  /* 0x00000003160d7812 */ /* 0x004fe4000784c0ff */
[----:B------:R-:W-:-:S13]  /*15c0*/  ISETP.GE.U32.AND P4, PT, R6, 0x3, PT ;  /* 0x000000030600780c */ /* 0x000fda0003f86070 */
[----:B------:R-:W-:Y:S05]  /*15d0*/  @!P4 BRA `(.L_x_2039) ;  /* 0x0000000000b4c947 */ /* 0x000fea0003800000 */
[----:B------:R-:W-:-:S04]  /*15e0*/  MOV R12, UR5 ;  /* 0x00000005000c7c02 */ /* 0x000fc80008000f00 */
[----:B------:R-:W-:-:S13]  /*15f0*/  ISETP.EQ.OR P6, PT, R12, UR18, P3 ;  /* 0x000000120c007c0c */ /* 0x000fda0009fc2670 */
[----:B------:R-:W-:-:S05]  /*1600*/  VOTEU.ALL UP0, P6 ;  /* 0x0000000000ff7886 */ /* 0x000fca0003000000 */
[----:B------:R-:W-:-:S04]  /*1610*/  @!UP0 UIMAD UR10, UR5, UR19, UR6 ;  /* 0x00000013050a82a4 */ /* 0x000fc8000f8e0206 */
[----:B------:R-:W-:-:S06]  /*1620*/  @!UP0 UIMAD.WIDE.U32 UR10, UR10, 0x8, UR16 ;  /* 0x000000080a0a88a5 */ /* 0x000fcc000f8e0010 */
[----:B------:R-:W-:Y:S01]  /*1630*/  IMAD.U32 R6, RZ, RZ, UR10 ;  /* 0x0000000aff067e24 */ /* 0x000fe2000f8e00ff */
[----:B------:R-:W-:-:S06]  /*1640*/  MOV R7, UR11 ;  /* 0x0000000b00077c02 */ /* 0x000fcc0008000f00 */
[----:B------:R-:W0:Y:S01]  /*1650*/  @!P6 LDG.E.64 R6, desc[UR14][R6.64] ;  /* 0x0000000e0606e981 */ /* 0x000e22000c1e1b00 */
[----:B------:R-:W-:Y:S02]  /*1660*/  UIADD3 UR10, UPT, UPT, UR5, 0x1, URZ ;  /* 0x00000001050a7890 */ /* 0x000fe4000fffe0ff */
[----:B------:R-:W-:Y:S02]  /*1670*/  UIADD3 UR12, UPT, UPT, UR5, 0x2, URZ ;  /* 0x00000002050c7890 */ /* 0x000fe4000fffe0ff */
[----:B------:R-:W-:Y:S02]  /*1680*/  UIADD3 UR5, UPT, UPT, UR5, 0x3, URZ ;  /* 0x0000000305057890 */ /* 0x000fe4000fffe0ff */
[----:B------:R-:W-:Y:S02]  /*1690*/  MOV R8, UR10 ;  /* 0x0000000a00087c02 */ /* 0x000fe40008000f00 */
[----:B------:R-:W-:Y:S02]  /*16a0*/  MOV R9, UR12 ;  /* 0x0000000c00097c02 */ /* 0x000fe40008000f00 */
[----:B------:R-:W-:Y:S01]  /*16b0*/  ISETP.EQ.OR P5, PT, R8, UR18, P3 ;  /* 0x0000001208007c0c */ /* 0x000fe20009fa2670 */
[----:B------:R-:W-:Y:S01]  /*16c0*/  IMAD.U32 R8, RZ, RZ, UR5 ;  /* 0x00000005ff087e24 */ /* 0x000fe2000f8e00ff */
[----:B------:R-:W-:-:S11]  /*16d0*/  ISETP.EQ.OR P4, PT, R9, UR18, P3 ;  /* 0x0000001209007c0c */ /* 0x000fd60009f82670 */
[----:B------:R-:W-:Y:S02]  /*16e0*/  VOTEU.ALL UP0, P5 ;  /* 0x0000000000ff7886 */ /* 0x000fe40002800000 */
[----:B------:R-:W-:-:S03]  /*16f0*/  VOTEU.ALL UP1, P4 ;  /* 0x0000000000ff7886 */ /* 0x000fc60002020000 */
[----:B------:R-:W-:Y:S02]  /*1700*/  @!UP0 UIMAD UR10, UR10, UR19, UR6 ;  /* 0x000000130a0a82a4 */ /* 0x000fe4000f8e0206 */
[----:B------:R-:W-:Y:S02]  /*1710*/  @!UP1 UIMAD UR12, UR12, UR19, UR6 ;  /* 0x000000130c0c92a4 */ /* 0x000fe4000f8e0206 */
[----:B------:R-:W-:Y:S02]  /*1720*/  @!UP0 UIMAD.WIDE.U32 UR10, UR10, 0x8, UR16 ;  /* 0x000000080a0a88a5 */ /* 0x000fe4000f8e0010 */
[----:B------:R-:W-:-:S06]  /*1730*/  @!UP1 UIMAD.WIDE.U32 UR12, UR12, 0x8, UR16 ;  /* 0x000000080c0c98a5 */ /* 0x000fcc000f8e0010 */
[----:B------:R-:W-:Y:S01]  /*1740*/  MOV R10, UR12 ;  /* 0x0000000c000a7c02 */ /* 0x000fe20008000f00 */
[----:B------:R-:W-:-:S06]  /*1750*/  IMAD.U32 R11, RZ, RZ, UR13 ;  /* 0x0000000dff0b7e24 */ /* 0x000fcc000f8e00ff */
[----:B------:R-:W2:Y:S01]  /*1760*/  @!P4 LDG.E.64 R10, desc[UR14][R10.64] ;  /* 0x0000000e0a0ac981 */ /* 0x000ea2000c1e1b00 */
[----:B0-----:R-:W-:Y:S01]  /*1770*/  @!P6 FADD.FTZ R4, R4, R6 ;  /* 0x000000060404e221 */ /* 0x001fe20000010000 */
[----:B------:R-:W-:Y:S01]  /*1780*/  @!P6 FADD.FTZ R5, R5, R7 ;  /* 0x000000070505e221 */ /* 0x000fe20000010000 */
[----:B------:R-:W-:Y:S02]  /*1790*/  ISETP.EQ.OR P6, PT, R8, UR18, P3 ;  /* 0x0000001208007c0c */ /* 0x000fe40009fc2670 */
[----:B------:R-:W-:Y:S02]  /*17a0*/  MOV R6, UR10 ;  /* 0x0000000a00067c02 */ /* 0x000fe40008000f00 */
[----:B------:R-:W-:-:S06]  /*17b0*/  MOV R7, UR11 ;  /* 0x0000000b00077c02 */ /* 0x000fcc0008000f00 */
[----:B------:R-:W3:Y:S03]  /*17c0*/  @!P5 LDG.E.64 R6, desc[UR14][R6.64] ;  /* 0x0000000e0606d981 */ /* 0x000ee6000c1e1b00 */
[----:B------:R-:W-:-:S05]  /*17d0*/  VOTEU.ALL UP2, P6 ;  /* 0x0000000000ff7886 */ /* 0x000fca0003040000 */
[----:B------:R-:W-:-:S04]  /*17e0*/  @!UP2 UIMAD UR5, UR5, UR19, UR6 ;  /* 0x000000130505a2a4 */ /* 0x000fc8000f8e0206 */
[----:B------:R-:W-:-:S06]  /*17f0*/  @!UP2 UIMAD.WIDE.U32 UR10, UR5, 0x8, UR16 ;  /* 0x00000008050aa8a5 */ /* 0x000fcc000f8e0010 */
[----:B------:R-:W-:Y:S02]  /*1800*/  MOV R8, UR10 ;  /* 0x0000000a00087c02 */ /* 0x000fe40008000f00 */
[----:B------:R-:W-:-:S06]  /*1810*/  MOV R9, UR11 ;  /* 0x0000000b00097c02 */ /* 0x000fcc0008000f00 */
        /* <DEDUP_REMOVED lines=9> */
.L_x_2039:
        /* <DEDUP_REMOVED lines=16> */
[----:B------:R-:W-:Y:S01]  /*19b0*/  IMAD.U32 R8, RZ, RZ, UR10 ;  /* 0x0000000aff087e24 */ /* 0x000fe2000f8e00ff */
[----:B------:R-:W-:Y:S01]  /*19c0*/  MOV R9, UR11 ;  /* 0x0000000b00097c02 */ /* 0x000fe20008000f00 */
[----:B------:R-:W0:Y:S05]  /*19d0*/  @!P4 LDG.E.64 R6, desc[UR14][R6.64] ;  /* 0x0000000e0606c981 */ /* 0x000e2a000c1e1b00 */
[----:B------:R-:W2:Y:S01]  /*19e0*/  @!P2 LDG.E.64 R8, desc[UR14][R8.64] ;  /* 0x0000000e0808a981 */ /* 0x000ea2000c1e1b00 */
[----:B------:R-:W-:-:S04]  /*19f0*/  IADD3 R10, PT, PT, R10, 0x2, RZ ;  /* 0x000000020a0a7810 */ /* 0x000fc80007ffe0ff */
[----:B------:R-:W-:Y:S01]  /*1a00*/  R2UR UR5, R10 ;  /* 0x000000000a0572ca */ /* 0x000fe200000e0000 */
[----:B0-----:R-:W-:Y:S01]  /*1a10*/  @!P4 FADD.FTZ R4, R4, R6 ;  /* 0x000000060404c221 */ /* 0x001fe20000010000 */
[----:B------:R-:W-:-:S03]  /*1a20*/  @!P4 FADD.FTZ R5, R5, R7 ;  /* 0x000000070505c221 */ /* 0x000fc60000010000 */
[----:B--2---:R-:W-:Y:S01]  /*1a30*/  @!P2 FADD.FTZ R4, R4, R8 ;  /* 0x000000080404a221 */ /* 0x004fe20000010000 */
[----:B------:R-:W-:-:S09]  /*1a40*/  @!P2 FADD.FTZ R5, R5, R9 ;  /* 0x000000090505a221 */ /* 0x000fd20000010000 */
.L_x_2040:
[----:B------:R-:W-:Y:S01]  /*1a50*/  MOV R7, UR5 ;  /* 0x0000000500077c02 */ /* 0x000fe20008000f00 */
[----:B------:R-:W-:Y:S01]  /*1a60*/  BSSY.RECONVERGENT B0, `(.L_x_2034) ;  /* 0x000000c000007945 */ /* 0x000fe20003800200 */
[----:B------:R-:W-:Y:S02]  /*1a70*/  LOP3.LUT R6, R22, 0x1, RZ, 0xc0, !PT ;  /* 0x0000000116067812 */ /* 0x000fe400078ec0ff */
[----:B------:R-:W-:-:S04]  /*1a80*/  ISETP.EQ.OR P2, PT, R7, UR18, P3 ;  /* 0x0000001207007c0c */ /* 0x000fc80009f42670 */
[----:B------:R-:W-:-:S13]  /*1a90*/  ISETP.NE.U32.OR P2, PT, R6, 0x1, P2 ;  /* 0x000000010600780c */ /* 0x000fda0001745470 */
[----:B------:R-:W-:Y:S05]  /*1aa0*/  @P2 BRA `(.L_x_2041) ;  /* 0x00000000001c2947 */ /* 0x000fea0003800000 */
[----:B------:R-:W-:Y:S01]  /*1ab0*/  UIMAD UR9, UR19, UR5, UR6 ;  /* 0x00000005130972a4 */ /* 0x000fe2000f8e0206 */
[----:B------:R-:W-:-:S05]  /*1ac0*/  IMAD.MOV.U32 R7, RZ, RZ, 0x8 ;  /* 0x00000008ff077424 */ /* 0x000fca00078e00ff */
[----:B------:R-:W-:-:S05]  /*1ad0*/  MOV R6, UR9 ;  /* 0x0000000900067c02 */ /* 0x000fca0008000f00 */
[----:B------:R-:W-:-:S06]  /*1ae0*/  IMAD.WIDE.U32 R6, R6, R7, UR16 ;  /* 0x0000001006067e25 */ /* 0x000fcc000f8e0007 */
[----:B------:R-:W0:Y:S02]  /*1af0*/  LDG.E.64 R6, desc[UR14][R6.64] ;  /* 0x0000000e06067981 */ /* 0x000e24000c1e1b00 */
[----:B0-----:R-:W-:Y:S01]  /*1b00*/  FADD.FTZ R4, R4, R6 ;  /* 0x0000000604047221 */ /* 0x001fe20000010000 */
[----:B------:R-:W-:-:S07]  /*1b10*/  FADD.FTZ R5, R5, R7 ;  /* 0x0000000705057221 */ /* 0x000fce0000010000 */
.L_x_2041:
[----:B------:R-:W-:Y:S05]  /*1b20*/  BSYNC.RECONVERGENT B0 ;  /* 0x0000000000007941 */ /* 0x000fea0003800200 */
.L_x_2034:
[----:B------:R-:W4:Y:S01]  /*1b30*/  S2R R8, SR_TID.X ;  /* 0x0000000000087919 */ /* 0x000f220000002100 */
[----:B------:R-:W5:Y:S01]  /*1b40*/  S2UR UR9, SR_CgaCtaId ;  /* 0x00000000000979c3 */ /* 0x000f620000008800 */
[----:B------:R-:W0:Y:S01]  /*1b50*/  LDCU UR10, c[0x0][0x414] ;  /* 0x00008280ff0a77ac */ /* 0x000e220008000800 */
[----:B------:R-:W-:Y:S01]  /*1b60*/  MOV R17, UR8 ;  /* 0x0000000800117c02 */ /* 0x000fe20008000f00 */
[----:B------:R-:W-:-:S05]  /*1b70*/  UMOV UR5, 0x400 ;  /* 0x0000040000057882 */ /* 0x000fca0000000000 */
[----:B------:R-:W1:Y:S08]  /*1b80*/  @P0 LDC.64 R10, c[0x0][0x388] ;  /* 0x0000e200ff0a0b82 */ /* 0x000e700000000a00 */
[----:B--2---:R-:W2:Y:S01]  /*1b90*/  LDC.64 R12, c[0x0][0x398] ;  /* 0x0000e600ff0c7b82 */ /* 0x004ea20000000a00 */
[----:B-----5:R-:W-:Y:S01]  /*1ba0*/  ULEA UR5, UR9, UR5, 0x18 ;  /* 0x0000000509057291 */ /* 0x020fe2000f8ec0ff */
[----:B----4-:R-:W-:Y:S01]  /*1bb0*/  LOP3.LUT R6, R8, 0xffff, RZ, 0xc0, !PT ;  /* 0x0000ffff08067812 */ /* 0x010fe200078ec0ff */
[----:B-1----:R-:W-:-:S07]  /*1bc0*/  @P0 IMAD.WIDE R10, R17, 0x8, R10 ;  /* 0x00000008110a0825 */ /* 0x002fce00078e020a */
[----:B------:R-:W-:Y:S01]  /*1bd0*/  @!P3 STS.64 [UR5+0x90], R4 ;  /* 0x00009004ff00b988 */ /* 0x000fe20008000a05 */
[----:B------:R-:W-:-:S05]  /*1be0*/  IMAD R6, R6, 0x1112, RZ ;  /* 0x0000111206067824 */ /* 0x000fca00078e02ff */
[----:B------:R-:W-:-:S04]  /*1bf0*/  SHF.R.U32.HI R6, RZ, 0x10, R6 ;  /* 0x00000010ff067819 */ /* 0x000fc80000011606 */
[----:B------:R-:W-:-:S05]  /*1c00*/  PRMT R6, R6, 0x9910, RZ ;  /* 0x0000991006067816 */ /* 0x000fca00000000ff */
[----:B------:R-:W-:-:S05]  /*1c10*/  IMAD R6, R6, 0xf, RZ ;  /* 0x0000000f06067824 */ /* 0x000fca00078e02ff */
[----:B------:R-:W-:Y:S02]  /*1c20*/  IADD3 R9, PT, PT, RZ, -R6, RZ ;  /* 0x80000006ff097210 */ /* 0x000fe40007ffe0ff */
[----:B---3--:R-:W1:Y:S02]  /*1c30*/  LDC.64 R6, c[0x0][0x3a0] ;  /* 0x0000e800ff067b82 */ /* 0x008e640000000a00 */
[----:B------:R-:W-:-:S04]  /*1c40*/  PRMT R9, R9, 0x7710, RZ ;  /* 0x0000771009097816 */ /* 0x000fc800000000ff */
[----:B------:R-:W-:Y:S01]  /*1c50*/  IADD3 R9, PT, PT, R9, R8, RZ ;  /* 0x0000000809097210 */ /* 0x000fe20007ffe0ff */
[----:B0-----:R-:W-:-:S04]  /*1c60*/  @P0 FMUL.FTZ R8, R4, UR10 ;  /* 0x0000000a04080c20 */ /* 0x001fc80008410000 */
[----:B------:R-:W-:-:S05]  /*1c70*/  IMAD.SHL.U32 R9, R9, 0x2, RZ ;  /* 0x0000000209097824 */ /* 0x000fca00078e00ff */
[----:B------:R-:W-:Y:S01]  /*1c80*/  LOP3.LUT R15, R9, 0xffff, RZ, 0xc0, !PT ;  /* 0x0000ffff090f7812 */ /* 0x000fe200078ec0ff */
[----:B------:R-:W-:-:S03]  /*1c90*/  @P0 FMUL.FTZ R9, R5, UR10 ;  /* 0x0000000a05090c20 */ /* 0x000fc60008410000 */
[----:B------:R-:W-:Y:S02]  /*1ca0*/  IADD3 R15, PT, PT, R0, R15, RZ ;  /* 0x0000000f000f7210 */ /* 0x000fe40007ffe0ff */
[----:B------:R-:W-:Y:S03]  /*1cb0*/  @P0 STG.E.64 desc[UR14][R10.64], R8 ;  /* 0x000000080a000986 */ /* 0x000fe6000c101b0e */
[C---:B--2---:R-:W-:Y:S01]  /*1cc0*/  IMAD.WIDE R12, R15.reuse, 0x2, R12 ;  /* 0x000000020f0c7825 */ /* 0x044fe200078e020c */
[----:B------:R-:W-:Y:S03]  /*1cd0*/  BAR.SYNC.DEFER_BLOCKING 0x0 ;  /* 0x0000000000007b1d */ /* 0x000fe60000010000 */
[----:B-1----:R-:W-:-:S03]  /*1ce0*/  IMAD.WIDE R14, R15, 0x2, R6 ;  /* 0x000000020f0e7825 */ /* 0x002fc600078e0206 */
[----:B------:R-:W2:Y:S04]  /*1cf0*/  LDG.E.U16 R16, desc[UR14][R12.64] ;  /* 0x0000000e0c107981 */ /* 0x000ea8000c1e1500 */
[----:B------:R-:W3:Y:S04]  /*1d00*/  LDG.E.U16 R17, desc[UR14][R12.64+0x2] ;  /* 0x0000020e0c117981 */ /* 0x000ee8000c1e1500 */
[----:B------:R-:W4:Y:S04]  /*1d10*/  LDG.E.U16 R18, desc[UR14][R14.64] ;  /* 0x0000000e0e127981 */ /* 0x000f28000c1e1500 */
[----:B------:R-:W5:Y:S01]  /*1d20*/  LDG.E.U16 R19, desc[UR14][R14.64+0x2] ;  /* 0x0000020e0e137981 */ /* 0x000f62000c1e1500 */
[----:B------:R-:W-:Y:S03]  /*1d30*/  BSSY.RECONVERGENT B0, `(.L_x_2042) ;  /* 0x0000082000007945 */ /* 0x000fe60003800200 */
[----:B------:R-:W0:Y:S01]  /*1d40*/  LDS.64 R6, [UR5+0x90] ;  /* 0x00009005ff067984 */ /* 0x000e220008000a00 */
[----:B------:R-:W1:Y:S02]  /*1d50*/  LDCU.U8 UR5, c[0x0][0x3fc] ;  /* 0x00007f80ff0577ac */ /* 0x000e640008000000 */
[----:B-1----:R-:W-:Y:S01]  /*1d60*/  UISETP.NE.AND UP0, UPT, UR5, URZ, UPT ;  /* 0x000000ff0500728c */ /* 0x002fe2000bf05270 */
[----:B0-----:R-:W-:-:S04]  /*1d70*/  FMUL.FTZ R0, R6, UR10 ;  /* 0x0000000a06007c20 */ /* 0x001fc80008410000 */
[----:B------:R-:W-:-:S04]  /*1d80*/  FMUL.FTZ R6, R0, R0 ;  /* 0x0000000000067220 */ /* 0x000fc80000410000 */
[----:B------:R-:W-:-:S05]  /*1d90*/  FFMA.FTZ R6, R7, UR10, -R6 ;  /* 0x0000000a07067c23 */ /* 0x000fca0008010806 */
[----:B------:R-:W-:-:S13]  /*1da0*/  FSETP.GTU.FTZ.AND P2, PT, R6, RZ, PT ;  /* 0x000000ff0600720b */ /* 0x000fda0003f5c000 */
[----:B------:R-:W0:Y:S02]  /*1db0*/  @P2 LDC R5, c[0x0][0x3a8] ;  /* 0x0000ea00ff052b82 */ /* 0x000e240000000800 */
[----:B0-----:R-:W-:Y:S01]  /*1dc0*/  @P2 FADD.FTZ R4, R6, R5 ;  /* 0x0000000506042221 */ /* 0x001fe20000010000 */
[----:B------:R-:W-:-:S06]  /*1dd0*/  HFMA2 R6, -RZ, RZ, 1.875, 0 ;  /* 0x3f800000ff067431 */ /* 0x000fcc00000001ff */
[----:B------:R0:W1:Y:S01]  /*1de0*/  @P2 MUFU.RSQ R6, R4 ;  /* 0x0000000400062308 */ /* 0x0000620000001400 */
[----:B--2---:R-:W-:Y:S01]  /*1df0*/  IMAD.U32 R7, R16, 0x10000, RZ ;  /* 0x0001000010077824 */ /* 0x004fe200078e00ff */
[----:B---3--:R-:W-:Y:S02]  /*1e00*/  SHF.L.U32 R8, R17, 0x10, RZ ;  /* 0x0000001011087819 */ /* 0x008fe400000006ff */
[----:B----4-:R-:W-:Y:S02]  /*1e10*/  SHF.L.U32 R10, R18, 0x10, RZ ;  /* 0x00000010120a7819 */ /* 0x010fe400000006ff */
[----:B-----5:R-:W-:Y:S01]  /*1e20*/  SHF.L.U32 R9, R19, 0x10, RZ ;  /* 0x0000001013097819 */ /* 0x020fe200000006ff */
[----:B01----:R-:W-:Y:S06]  /*1e30*/  BRA.U UP0, `(.L_x_2043) ;  /* 0x0000000100c07547 */ /* 0x003fec000b800000 */
[----:B------:R-:W0:Y:S01]  /*1e40*/  LDCU.64 UR12, c[0x0][0x3e8] ;  /* 0x00007d00ff0c77ac */ /* 0x000e220008000a00 */
[----:B------:R-:W-:Y:S01]  /*1e50*/  SHF.R.S32.HI R4, RZ, 0x1f, R23 ;  /* 0x0000001fff047819 */ /* 0x000fe20000011417 */
[C---:B------:R-:W-:Y:S01]  /*1e60*/  VIADD R11, R23.reuse, 0x20 ;  /* 0x00000020170b7836 */ /* 0x040fe20000000000 */
[----:B------:R-:W-:Y:S04]  /*1e70*/  BSSY.RECONVERGENT B1, `(.L_x_2044) ;  /* 0x0000019000017945 */ /* 0x000fe80003800200 */
[----:B------:R-:W-:Y:S02]  /*1e80*/  SHF.R.S32.HI R12, RZ, 0x1f, R11 ;  /* 0x0000001fff0c7819 */ /* 0x000fe4000001140b */
[----:B0-----:R-:W-:Y:S02]  /*1e90*/  ISETP.GE.U32.AND P1, PT, R23, UR12, PT ;  /* 0x0000000c17007c0c */ /* 0x001fe4000bf26070 */
[----:B------:R-:W-:-:S02]  /*1ea0*/  ISETP.GE.U32.AND P2, PT, R11, UR12, PT ;  /* 0x0000000c0b007c0c */ /* 0x000fc4000bf46070 */
[----:B------:R-:W-:Y:S02]  /*1eb0*/  ISETP.GE.AND.EX P1, PT, R4, UR13, PT, P1 ;  /* 0x0000000d04007c0c */ /* 0x000fe4000bf26310 */
[----:B------:R-:W-:-:S11]  /*1ec0*/  ISETP.GE.AND.EX P2, PT, R12, UR13, PT, P2 ;  /* 0x0000000d0c007c0c */ /* 0x000fd6000bf46320 */
[----:B------:R-:W-:Y:S05]  /*1ed0*/  @P1 BRA `(.L_x_2045) ;  /* 0x0000000000481947 */ /* 0x000fea0003800000 */
[----:B------:R-:W0:Y:S01]  /*1ee0*/  LDCU.64 UR16, c[0x0][0x3e0] ;  /* 0x00007c00ff1077ac */ /* 0x000e220008000a00 */
[--C-:B------:R-:W-:Y:S01]  /*1ef0*/  FADD.FTZ R5, R3, -R0.reuse ;  /* 0x8000000003057221 */ /* 0x100fe20000010000 */
[----:B------:R-:W-:Y:S01]  /*1f00*/  FADD.FTZ R13, R2, -R0 ;  /* 0x80000000020d7221 */ /* 0x000fe20000010000 */
[----:B------:R-:W-:Y:S01]  /*1f10*/  MOV R2, R24 ;  /* 0x0000001800027202 */ /* 0x000fe20000000f00 */
[----:B------:R-:W1:Y:S01]  /*1f20*/  LDCU.64 UR10, c[0x0][0x380] ;  /* 0x00007000ff0a77ac */ /* 0x000e620008000a00 */
[----:B------:R-:W-:Y:S01]  /*1f30*/  MOV R3, R27 ;  /* 0x0000001b00037202 */ /* 0x000fe20000000f00 */
[-C--:B------:R-:W-:Y:S01]  /*1f40*/  FMUL.FTZ R5, R5, R6.reuse ;  /* 0x0000000605057220 */ /* 0x080fe20000410000 */
[----:B------:R-:W-:-:S03]  /*1f50*/  FMUL.FTZ R13, R13, R6 ;  /* 0x000000060d0d7220 */ /* 0x000fc60000410000 */
[----:B------:R-:W-:Y:S01]  /*1f60*/  FFMA.FTZ R14, R7, R5, R10 ;  /* 0x00000005070e7223 */ /* 0x000fe2000001000a */
[----:B------:R-:W-:Y:S01]  /*1f70*/  FFMA.FTZ R13, R8, R13, R9 ;  /* 0x0000000d080d7223 */ /* 0x000fe20000010009 */
        /* <DEDUP_REMOVED lines=8> */
.L_x_2045:
[----:B------:R-:W-:Y:S05]  /*2000*/  BSYNC.RECONVERGENT B1 ;  /* 0x0000000000017941 */ /* 0x000fea0003800200 */
.L_x_2044:
[----:B------:R-:W-:Y:S05]  /*2010*/  @P2 BRA `(.L_x_2046) ;  /* 0x00000004004c2947 */ /* 0x000fea0003800000 */
[----:B------:R-:W1:Y:S01]  /*2020*/  LDCU.64 UR10, c[0x0][0x3e0] ;  /* 0x00007c00ff0a77ac */ /* 0x000e620008000a00 */
[----:B------:R-:W-:Y:S02]  /*2030*/  IMAD.MOV.U32 R25, RZ, RZ, R27 ;  /* 0x000000ffff197224 */ /* 0x000fe400078e001b */
[--C-:B------:R-:W-:Y:S01]  /*2040*/  FADD.FTZ R21, R21, -R0.reuse ;  /* 0x8000000015157221 */ /* 0x100fe20000010000 */
[----:B0-----:R-:W-:Y:S01]  /*2050*/  FADD.FTZ R3, R20, -R0 ;  /* 0x8000000014037221 */ /* 0x001fe20000010000 */
[----:B------:R-:W0:Y:S02]  /*2060*/  LDCU.64 UR12, c[0x0][0x380] ;  /* 0x00007000ff0c77ac */ /* 0x000e240008000a00 */
[-C--:B------:R-:W-:Y:S01]  /*2070*/  FMUL.FTZ R21, R21, R6.reuse ;  /* 0x0000000615157220 */ /* 0x080fe20000410000 */
[----:B------:R-:W-:-:S03]  /*2080*/  FMUL.FTZ R3, R3, R6 ;  /* 0x0000000603037220 */ /* 0x000fc60000410000 */
[----:B------:R-:W-:Y:S01]  /*2090*/  FFMA.FTZ R5, R7, R21, R10 ;  /* 0x0000001507057223 */ /* 0x000fe2000001000a */
[----:B------:R-:W-:-:S05]  /*20a0*/  FFMA.FTZ R8, R8, R3, R9 ;  /* 0x0000000308087223 */ /* 0x000fca0000010009 */
[----:B------:R-:W-:Y:S01]  /*20b0*/  F2FP.BF16.F32.PACK_AB R5, R8, R5 ;  /* 0x000000050805723e */ /* 0x000fe200000010ff */
[----:B-1----:R-:W-:Y:S02]  /*20c0*/  IMAD R12, R12, UR10, RZ ;  /* 0x0000000a0c0c7c24 */ /* 0x002fe4000f8e02ff */
[----:B------:R-:W-:-:S04]  /*20d0*/  IMAD.WIDE.U32 R24, R11, UR10, R24 ;  /* 0x0000000a0b187c25 */ /* 0x000fc8000f8e0018 */
[----:B------:R-:W-:Y:S01]  /*20e0*/  IMAD R11, R11, UR11, R12 ;  /* 0x0000000b0b0b7c24 */ /* 0x000fe2000f8e020c */
[----:B0-----:R-:W-:-:S04]  /*20f0*/  LEA R2, P1, R24, UR12, 0x1 ;  /* 0x0000000c18027c11 */ /* 0x001fc8000f8208ff */
[----:B------:R-:W-:-:S04]  /*2100*/  IADD3 R11, PT, PT, R25, R11, RZ ;  /* 0x0000000b190b7210 */ /* 0x000fc80007ffe0ff */
[----:B------:R-:W-:-:S05]  /*2110*/  LEA.HI.X R3, R24, UR13, R11, 0x1, P1 ;  /* 0x0000000d18037c11 */ /* 0x000fca00088f0c0b */
[----:B------:R1:W-:Y:S01]  /*2120*/  STG.E desc[UR14][R2.64], R5 ;  /* 0x0000000502007986 */ /* 0x0003e2000c10190e */
[----:B------:R-:W-:Y:S05]  /*2130*/  BRA `(.L_x_2046) ;  /* 0x0000000400047947 */ /* 0x000fea0003800000 */
.L_x_2043:
[----:B------:R-:W-:Y:S04]  /*2140*/  BSSY.RECONVERGENT B1, `(.L_x_2047) ;  /* 0x000001f000017945 */ /* 0x000fe80003800200 */
[----:B------:R-:W-:Y:S05]  /*2150*/  @P1 BRA `(.L_x_2048) ;  /* 0x0000000000741947 */ /* 0x000fea0003800000 */
[--C-:B------:R-:W-:Y:S01]  /*2160*/  FADD.FTZ R3, R3, -R0.reuse ;  /* 0x8000000003037221 */ /* 0x100fe20000010000 */
[----:B------:R-:W-:Y:S01]  /*2170*/  FADD.FTZ R5, R2, -R0 ;  /* 0x8000000002057221 */ /* 0x000fe20000010000 */
[----:B------:R-:W0:Y:S01]  /*2180*/  LDCU.64 UR10, c[0x0][0x3e0] ;  /* 0x00007c00ff0a77ac */ /* 0x000e220008000a00 */
[----:B------:R-:W-:Y:S01]  /*2190*/  SHF.R.S32.HI R16, RZ, 0x1f, R23 ;  /* 0x0000001fff107819 */ /* 0x000fe20000011417 */
[-C--:B------:R-:W-:Y:S01]  /*21a0*/  FMUL.FTZ R3, R3, R6.reuse ;  /* 0x0000000603037220 */ /* 0x080fe20000410000 */
[----:B------:R-:W-:Y:S01]  /*21b0*/  FMUL.FTZ R5, R5, R6 ;  /* 0x0000000605057220 */ /* 0x000fe20000410000 */
[----:B------:R-:W1:Y:S02]  /*21c0*/  LDCU.64 UR12, c[0x0][0x380] ;  /* 0x00007000ff0c77ac */ /* 0x000e640008000a00 */
[----:B------:R-:W-:Y:S01]  /*21d0*/  FFMA.FTZ R4, R7, R3, R10 ;  /* 0x0000000307047223 */ /* 0x000fe2000001000a */
[----:B------:R-:W-:Y:S01]  /*21e0*/  FFMA.FTZ R5, R8, R5, R9 ;  /* 0x0000000508057223 */ /* 0x000fe20000010009 */
[----:B------:R-:W-:-:S02]  /*21f0*/  MOV R3, R27 ;  /* 0x0000001b00037202 */ /* 0x000fc40000000f00 */
[----:B------:R-:W-:Y:S01]  /*2200*/  FMUL.FTZ R2, R4, -1.4426950216293334961 ;  /* 0xbfb8aa3b04027820 */ /* 0x000fe20000410000 */
[----:B------:R-:W-:-:S05]  /*2210*/  FMUL.FTZ R12, R5, -1.4426950216293334961 ;  /* 0xbfb8aa3b050c7820 */ /* 0x000fca0000410000 */
[----:B------:R-:W2:Y:S01]  /*2220*/  MUFU.EX2 R2, R2 ;  /* 0x0000000200027308 */ /* 0x000ea20000000800 */
[----:B0-----:R-:W-:-:S04]  /*2230*/  IMAD R16, R16, UR10, RZ ;  /* 0x0000000a10107c24 */ /* 0x001fc8000f8e02ff */
[----:B------:R-:W-:-:S03]  /*2240*/  IMAD R17, R23, UR11, R16 ;  /* 0x0000000b17117c24 */ /* 0x000fc6000f8e0210 */
[----:B------:R-:W0:Y:S01]  /*2250*/  MUFU.EX2 R12, R12 ;  /* 0x0000000c000c7308 */ /* 0x000e220000000800 */
[----:B--2---:R-:W-:Y:S01]  /*2260*/  FADD.FTZ R11, R2, 1 ;  /* 0x3f800000020b7421 */ /* 0x004fe20000010000 */
[----:B------:R-:W-:-:S06]  /*2270*/  MOV R2, R24 ;  /* 0x0000001800027202 */ /* 0x000fcc0000000f00 */
[----:B------:R-:W2:Y:S01]  /*2280*/  MUFU.RCP R11, R11 ;  /* 0x0000000b000b7308 */ /* 0x000ea20000001000 */
[----:B------:R-:W-:-:S04]  /*2290*/  IMAD.WIDE.U32 R2, R23, UR10, R2 ;  /* 0x0000000a17027c25 */ /* 0x000fc8000f8e0002 */
[----:B0-----:R-:W-:Y:S01]  /*22a0*/  FADD.FTZ R13, R12, 1 ;  /* 0x3f8000000c0d7421 */ /* 0x001fe20000010000 */
[----:B------:R-:W-:-:S03]  /*22b0*/  IMAD.IADD R17, R3, 0x1, R17 ;  /* 0x0000000103117824 */ /* 0x000fc600078e0211 */
[----:B------:R-:W0:Y:S01]  /*22c0*/  MUFU.RCP R14, R13 ;  /* 0x0000000d000e7308 */ /* 0x000e220000001000 */
[----:B--2---:R-:W-:Y:S01]  /*22d0*/  FMUL.FTZ R12, R4, R11 ;  /* 0x0000000b040c7220 */ /* 0x004fe20000410000 */
[----:B-1----:R-:W-:Y:S01]  /*22e0*/  LEA R4, P1, R2, UR12, 0x1 ;  /* 0x0000000c02047c11 */ /* 0x002fe2000f8208ff */
[----:B0-----:R-:W-:-:S03]  /*22f0*/  FMUL.FTZ R15, R5, R14 ;  /* 0x0000000e050f7220 */ /* 0x001fc60000410000 */
[----:B------:R-:W-:Y:S02]  /*2300*/  LEA.HI.X R5, R2, UR13, R17, 0x1, P1 ;  /* 0x0000000d02057c11 */ /* 0x000fe400088f0c11 */
[----:B------:R-:W-:-:S05]  /*2310*/  F2FP.BF16.F32.PACK_AB R15, R15, R12 ;  /* 0x0000000c0f0f723e */ /* 0x000fca00000010ff */
[----:B------:R0:W-:Y:S02]  /*2320*/  STG.E desc[UR14][R4.64], R15 ;  /* 0x0000000f04007986 */ /* 0x0001e4000c10190e */
.L_x_2048:
[----:B------:R-:W-:Y:S05]  /*2330*/  BSYNC.RECONVERGENT B1 ;  /* 0x0000000000017941 */ /* 0x000fea0003800200 */
.L_x_2047:
[----:B------:R-:W1:Y:S01]  /*2340*/  LDCU.64 UR10, c[0x0][0x3e8] ;  /* 0x00007d00ff0a77ac */ /* 0x000e620008000a00 */
[----:B------:R-:W-:-:S04]  /*2350*/  IADD3 R2, PT, PT, R23, 0x20, RZ ;  /* 0x0000002017027810 */ /* 0x000fc80007ffe0ff */
[----:B------:R-:W-:Y:S02]  /*2360*/  SHF.R.S32.HI R3, RZ, 0x1f, R2 ;  /* 0x0000001fff037819 */ /* 0x000fe40000011402 */
[----:B-1----:R-:W-:-:S04]  /*2370*/  ISETP.GE.U32.AND P1, PT, R2, UR10, PT ;  /* 0x0000000a02007c0c */ /* 0x002fc8000bf26070 */
[----:B------:R-:W-:-:S13]  /*2380*/  ISETP.GE.AND.EX P1, PT, R3, UR11, PT, P1 ;  /* 0x0000000b03007c0c */ /* 0x000fda000bf26310 */
[----:B------:R-:W-:Y:S05]  /*2390*/  @P1 BRA `(.L_x_2046) ;  /* 0x00000000006c1947 */ /* 0x000fea0003800000 */
[--C-:B------:R-:W-:Y:S01]  /*23a0*/  FADD.FTZ R21, R21, -R0.reuse ;  /* 0x8000000015157221 */ /* 0x100fe20000010000 */
[----:B0-----:R-:W-:Y:S01]  /*23b0*/  FADD.FTZ R5, R20, -R0 ;  /* 0x8000000014057221 */ /* 0x001fe20000010000 */
[----:B------:R-:W0:Y:S01]  /*23c0*/  LDCU.64 UR10, c[0x0][0x3e0] ;  /* 0x00007c00ff0a77ac */ /* 0x000e220008000a00 */
[----:B------:R-:W-:Y:S01]  /*23d0*/  MOV R25, R27 ;  /* 0x0000001b00197202 */ /* 0x000fe20000000f00 */
[-C--:B------:R-:W-:Y:S01]  /*23e0*/  FMUL.FTZ R21, R21, R6.reuse ;  /* 0x0000000615157220 */ /* 0x080fe20000410000 */
[----:B------:R-:W-:Y:S01]  /*23f0*/  FMUL.FTZ R5, R5, R6 ;  /* 0x0000000605057220 */ /* 0x000fe20000410000 */
[----:B------:R-:W1:Y:S02]  /*2400*/  LDCU.64 UR12, c[0x0][0x380] ;  /* 0x00007000ff0c77ac */ /* 0x000e640008000a00 */
[----:B------:R-:W-:Y:S01]  /*2410*/  FFMA.FTZ R21, R7, R21, R10 ;  /* 0x0000001507157223 */ /* 0x000fe2000001000a */
[----:B------:R-:W-:-:S03]  /*2420*/  FFMA.FTZ R9, R8, R5, R9 ;  /* 0x0000000508097223 */ /* 0x000fc60000010009 */
[----:B------:R-:W-:Y:S01]  /*2430*/  FMUL.FTZ R0, R21, -1.4426950216293334961 ;  /* 0xbfb8aa3b15007820 */ /* 0x000fe20000410000 */
[----:B------:R-:W-:-:S05]  /*2440*/  FMUL.FTZ R5, R9, -1.4426950216293334961 ;  /* 0xbfb8aa3b09057820 */ /* 0x000fca0000410000 */
[----:B------:R-:W2:Y:S01]  /*2450*/  MUFU.EX2 R0, R0 ;  /* 0x0000000000007308 */ /* 0x000ea20000000800 */
[----:B0-----:R-:W-:Y:S02]  /*2460*/  IMAD R3, R3, UR10, RZ ;  /* 0x0000000a03037c24 */ /* 0x001fe4000f8e02ff */
[----:B------:R-:W-:-:S05]  /*2470*/  IMAD.WIDE.U32 R24, R2, UR10, R24 ;  /* 0x0000000a02187c25 */ /* 0x000fca000f8e0018 */
[----:B------:R-:W0:Y:S01]  /*2480*/  MUFU.EX2 R5, R5 ;  /* 0x0000000500057308 */ /* 0x000e220000000800 */
[----:B------:R-:W-:Y:S01]  /*2490*/  IMAD R3, R2, UR11, R3 ;  /* 0x0000000b02037c24 */ /* 0x000fe2000f8e0203 */
[----:B-1----:R-:W-:-:S04]  /*24a0*/  LEA R2, P1, R24, UR12, 0x1 ;  /* 0x0000000c18027c11 */ /* 0x002fc8000f8208ff */
[----:B------:R-:W-:Y:S01]  /*24b0*/  IADD3 R3, PT, PT, R25, R3, RZ ;  /* 0x0000000319037210 */ /* 0x000fe20007ffe0ff */
[----:B--2---:R-:W-:-:S03]  /*24c0*/  FADD.FTZ R4, R0, 1 ;  /* 0x3f80000000047421 */ /* 0x004fc60000010000 */
[----:B------:R-:W-:-:S03]  /*24d0*/  LEA.HI.X R3, R24, UR13, R3, 0x1, P1 ;  /* 0x0000000d18037c11 */ /* 0x000fc600088f0c03 */
[----:B------:R-:W1:Y:S01]  /*24e0*/  MUFU.RCP R4, R4 ;  /* 0x0000000400047308 */ /* 0x000e620000001000 */
[----:B0-----:R-:W-:-:S07]  /*24f0*/  FADD.FTZ R6, R5, 1 ;  /* 0x3f80000005067421 */ /* 0x001fce0000010000 */
[----:B------:R-:W0:Y:S01]  /*2500*/  MUFU.RCP R6, R6 ;  /* 0x0000000600067308 */ /* 0x000e220000001000 */
[----:B-1----:R-:W-:Y:S01]  /*2510*/  FMUL.FTZ R0, R21, R4 ;  /* 0x0000000415007220 */ /* 0x002fe20000410000 */
[----:B0-----:R-:W-:-:S05]  /*2520*/  FMUL.FTZ R5, R9, R6 ;  /* 0x0000000609057220 */ /* 0x001fca0000410000 */
[----:B------:R-:W-:-:S05]  /*2530*/  F2FP.BF16.F32.PACK_AB R5, R5, R0 ;  /* 0x000000000505723e */ /* 0x000fca00000010ff */
[----:B------:R2:W-:Y:S02]  /*2540*/  STG.E desc[UR14][R2.64], R5 ;  /* 0x0000000502007986 */ /* 0x0005e4000c10190e */
.L_x_2046:
[----:B------:R-:W-:Y:S05]  /*2550*/  BSYNC.RECONVERGENT B0 ;  /* 0x0000000000007941 */ /* 0x000fea0003800200 */
.L_x_2042:
[----:B------:R-:W-:Y:S02]  /*2560*/  UIADD3 UR8, UPT, UPT, UR19, UR8, URZ ;  /* 0x0000000813087290 */ /* 0x000fe4000fffe0ff */
[----:B------:R-:W-:Y:S02]  /*2570*/  UIADD3 UR4, UPT, UPT, UR4, 0x1, URZ ;  /* 0x0000000104047890 */ /* 0x000fe4000fffe0ff */
[----:B------:R-:W-:-:S09]  /*2580*/  UISETP.GE.AND UP0, UPT, UR8, UR7, UPT ;  /* 0x000000070800728c */ /* 0x000fd2000bf06270 */
[----:B------:R-:W-:Y:S05]  /*2590*/  BRA.U !UP0, `(.L_x_2049) ;  /* 0xffffffd908fc7547 */ /* 0x000fea000b83ffff */
[----:B------:R-:W-:Y:S05]  /*25a0*/  EXIT ;  /* 0x000000000000794d */ /* 0x000fea0003800000 */
.L_x_2050:
        /* <DEDUP_REMOVED lines=13> */
.L_x_3447:


//--------------------- .text._Z35group_norm_nhwc_fwd_one_pass_kernelI11Bf16IOBf16WLi128ELi30ELi480EEv26Group_norm_nhwc_fwd_params --------------------------
	.section	.text._Z35group_norm_nhwc_fwd_one_pass_kernelI11Bf16IOBf16WLi128ELi30ELi480EEv26Group_norm_nhwc_fwd_params,"ax",@progbits
	.align	128
        .global         _Z35group_norm_nhwc_fwd_one_pass_kernelI11Bf16IOBf16WLi128ELi30ELi480EEv26Group_norm_nhwc_fwd_params
        .type           _Z35group_norm_nhwc_fwd_one_pass_kernelI11Bf16IOBf16WLi128ELi30ELi480EEv26Group_norm_nhwc_fwd_params,@function
        .size           _Z35group_norm_nhwc_fwd_one_pass_kernelI11Bf16IOBf16WLi128ELi30ELi480EEv26Group_norm_nhwc_fwd_params,(.L_x_3448 - _Z35group_norm_nhwc_fwd_one_pass_kernelI11Bf16IOBf16WLi128ELi30ELi480EEv26Group_norm_nhwc_fwd_params)
        .other          _Z35group_norm_nhwc_fwd_one_pass_kernelI11Bf16IOBf16WLi128ELi30ELi480EEv26Group_norm_nhwc_fwd_params,@"STO_CUDA_ENTRY STV_DEFAULT"
_Z35group_norm_nhwc_fwd_one_pass_kernelI11Bf16IOBf16WLi128ELi30ELi480EEv26Group_norm_nhwc_fwd_params:
.text._Z35group_norm_nhwc_fwd_one_pass_kernelI11Bf16IOBf16WLi128ELi30ELi480EEv26Group_norm_nhwc_fwd_params:
        /* <DEDUP_REMOVED lines=25> */
.L_x_2078:
[----:B0-23--:R-:W0:Y:S01]  /*0190*/  LDC R2, c[0x0][0x3f8] ;  /* 0x0000fe00ff027b82 */ /* 0x00de220000000800 */
[----:B-1----:R-:W-:Y:S01]  /*01a0*/  IABS R8, UR7 ;  /* 0x0000000700087c13 */ /* 0x002fe20008000000 */
[----:B------:R-:W1:Y:S01]  /*01b0*/  LDCU.64 UR8, c[0x0][0x3e8] ;  /* 0x00007d00ff0877ac */ /* 0x000e620008000a00 */
[----:B------:R-:W-:Y:S01]  /*01c0*/  SHF.R.S32.HI R17, RZ, 0x1f, R23 ;  /* 0x0000001fff117819 */ /* 0x000fe20000011417 */
[----:B------:R-:W-:Y:S01]  /*01d0*/  VIADD R21, R23, 0x20 ;  /* 0x0000002017157836 */ /* 0x000fe20000000000 */
[----:B------:R-:W2:Y:S01]  /*01e0*/  LDCU.64 UR10, c[0x0][0x3f0] ;  /* 0x00007e00ff0a77ac */ /* 0x000ea20008000a00 */
[----:B0-----:R-:W-:Y:S02]  /*01f0*/  IABS R3, R2 ;  /* 0x0000000200037213 */ /* 0x001fe40000000000 */
[----:B------:R-:W-:Y:S02]  /*0200*/  ISETP.NE.AND P3, PT, R2, RZ, PT ;  /* 0x000000ff0200720c */ /* 0x000fe40003f65270 */
[----:B------:R-:W0:Y:S08]  /*0210*/  I2F.RP R0, R3 ;  /* 0x0000000300007306 */ /* 0x000e300000209400 */
[----:B0-----:R-:W0:Y:S02]  /*0220*/  MUFU.RCP R0, R0 ;  /* 0x0000000000007308 */ /* 0x001e240000001000 */
[----:B0-----:R-:W-:-:S06]  /*0230*/  IADD3 R4, PT, PT, R0, 0xffffffe, RZ ;  /* 0x0ffffffe00047810 */ /* 0x001fcc0007ffe0ff */
[----:B------:R0:W3:Y:S02]  /*0240*/  F2I.FTZ.U32.TRUNC.NTZ R5, R4 ;  /* 0x0000000400057305 */ /* 0x0000e4000021f000 */
[----:B0-----:R-:W-:Y:S01]  /*0250*/  IMAD.MOV.U32 R4, RZ, RZ, RZ ;  /* 0x000000ffff047224 */ /* 0x001fe200078e00ff */
[----:B---3--:R-:W-:-:S05]  /*0260*/  IADD3 R6, PT, PT, RZ, -R5, RZ ;  /* 0x80000005ff067210 */ /* 0x008fca0007ffe0ff */
[----:B------:R-:W-:Y:S02]  /*0270*/  IMAD R7, R6, R3, RZ ;  /* 0x0000000306077224 */ /* 0x000fe400078e02ff */
[----:B------:R-:W0:Y:S02]  /*0280*/  S2R R6, SR_TID.X ;  /* 0x0000000000067919 */ /* 0x000e240000002100 */
[----:B------:R-:W-:Y:S01]  /*0290*/  IMAD.HI.U32 R5, R5, R7, R4 ;  /* 0x0000000705057227 */ /* 0x000fe200078e0004 */
[----:B------:R-:W-:-:S05]  /*02a0*/  SHF.R.S32.HI R7, RZ, 0x1f, R21 ;  /* 0x0000001fff077819 */ /* 0x000fca0000011415 */
[----:B------:R-:W-:-:S05]  /*02b0*/  IMAD.HI.U32 R15, R5, R8, RZ ;  /* 0x00000008050f7227 */ /* 0x000fca00078e00ff */
        /* <DEDUP_REMOVED lines=17> */
[----:B------:R-:W-:Y:S02]  /*03d0*/  ISETP.GE.U32.AND P1, PT, R21, UR8, PT ;  /* 0x0000000815007c0c */ /* 0x000fe4000bf26070 */
[----:B------:R-:W-:Y:S02]  /*03e0*/  PRMT R5, R0, 0x7710, RZ ;  /* 0x0000771000057816 */ /* 0x000fe400000000ff */
[----:B------:R-:W-:-:S02]  /*03f0*/  @!P4 IADD3 R15, PT, PT, -R15, RZ, RZ ;  /* 0x000000ff0f0fc210 */ /* 0x000fc40007ffe1ff */
[----:B------:R-:W-:Y:S01]  /*0400*/  ISETP.GE.AND.EX P1, PT, R7, UR9, PT, P1 ;  /* 0x0000000907007c0c */ /* 0x000fe2000bf26310 */
[----:B------:R-:W0:Y:S01]  /*0410*/  @!P2 LDC.64 R10, c[0x0][0x3e0] ;  /* 0x0000f800ff0aab82 */ /* 0x000e220000000a00 */
[----:B------:R-:W-:Y:S02]  /*0420*/  @!P3 LOP3.LUT R15, RZ, R2, RZ, 0x33, !PT ;  /* 0x00000002ff0fb212 */ /* 0x000fe400078e33ff */
[----:B------:R-:W-:Y:S02]  /*0430*/  IADD3 R5, PT, PT, R5, R6, RZ ;  /* 0x0000000605057210 */ /* 0x000fe40007ffe0ff */
[----:B------:R-:W-:Y:S01]  /*0440*/  IADD3 R0, PT, PT, R23, 0x40, RZ ;  /* 0x0000004017007810 */ /* 0x000fe20007ffe0ff */
[--C-:B------:R-:W-:Y:S01]  /*0450*/  IMAD.MOV R3, RZ, RZ, -R15.reuse ;  /* 0x000000ffff037224 */ /* 0x100fe200078e0a0f */
[----:B------:R-:W-:Y:S01]  /*0460*/  SHF.L.U32 R5, R5, 0x1, RZ ;  /* 0x0000000105057819 */ /* 0x000fe200000006ff */
[----:B------:R-:W1:Y:S01]  /*0470*/  @!P2 LDC.64 R12, c[0x0][0x390] ;  /* 0x0000e400ff0cab82 */ /* 0x000e620000000a00 */
[----:B------:R-:W-:Y:S01]  /*0480*/  ISETP.GE.U32.AND P3, PT, R0, UR8, PT ;  /* 0x0000000800007c0c */ /* 0x000fe2000bf66070 */
[----:B------:R-:W-:Y:S01]  /*0490*/  IMAD R20, R2, R3, UR7 ;  /* 0x0000000702147e24 */ /* 0x000fe2000f8e0203 */
[----:B------:R-:W-:Y:S01]  /*04a0*/  LOP3.LUT R25, R5, 0xffff, RZ, 0xc0, !PT ;  /* 0x0000ffff05197812 */ /* 0x000fe200078ec0ff */
[----:B------:R-:W-:Y:S01]  /*04b0*/  VIADD R2, R23, 0x60 ;  /* 0x0000006017027836 */ /* 0x000fe20000000000 */
[----:B------:R-:W-:Y:S01]  /*04c0*/  SHF.R.S32.HI R5, RZ, 0x1f, R0 ;  /* 0x0000001fff057819 */ /* 0x000fe20000011400 */
[----:B------:R-:W-:Y:S01]  /*04d0*/  IMAD R20, R20, 0x1e, RZ ;  /* 0x0000001e14147824 */ /* 0x000fe200078e02ff */
[----:B------:R-:W-:Y:S01]  /*04e0*/  SHF.R.S32.HI R3, RZ, 0x1f, R15 ;  /* 0x0000001fff037819 */ /* 0x000fe2000001140f */
[----:B------:R-:W3:Y:S01]  /*04f0*/  @!P1 LDC.64 R8, c[0x0][0x3e0] ;  /* 0x0000f800ff089b82 */ /* 0x000ee20000000a00 */
[----:B------:R-:W-:-:S02]  /*0500*/  ISETP.GE.AND.EX P3, PT, R5, UR9, PT, P3 ;  /* 0x0000000905007c0c */ /* 0x000fc4000bf66330 */
[C---:B------:R-:W-:Y:S01]  /*0510*/  IADD3 R24, P4, PT, R20.reuse, R25, RZ ;  /* 0x0000001914187210 */ /* 0x040fe20007f9e0ff */
[----:B--2---:R-:W-:Y:S01]  /*0520*/  IMAD R4, R3, UR10, RZ ;  /* 0x0000000a03047c24 */ /* 0x004fe2000f8e02ff */
[----:B------:R-:W-:Y:S02]  /*0530*/  SHF.R.S32.HI R3, RZ, 0x1f, R2 ;  /* 0x0000001fff037819 */ /* 0x000fe40000011402 */
[----:B------:R-:W-:Y:S01]  /*0540*/  LEA.HI.X.SX32 R25, R20, RZ, 0x1, P4 ;  /* 0x000000ff14197211 */ /* 0x000fe200020f0eff */
[----:B------:R-:W-:Y:S01]  /*0550*/  IMAD R27, R15, UR11, R4 ;  /* 0x0000000b0f1b7c24 */ /* 0x000fe2000f8e0204 */
[----:B------:R-:W-:Y:S01]  /*0560*/  ISETP.GE.U32.AND P4, PT, R2, UR8, PT ;  /* 0x0000000802007c0c */ /* 0x000fe2000bf86070 */
[----:B0-----:R-:W-:Y:S02]  /*0570*/  @!P2 IMAD R4, R17, R10, RZ ;  /* 0x0000000a1104a224 */ /* 0x001fe400078e02ff */
[----:B------:R-:W-:Y:S01]  /*0580*/  IMAD.WIDE.U32 R24, R15, UR10, R24 ;  /* 0x0000000a0f187c25 */ /* 0x000fe2000f8e0018 */
[----:B------:R-:W-:Y:S01]  /*0590*/  ISETP.GE.AND.EX P4, PT, R3, UR9, PT, P4 ;  /* 0x0000000903007c0c */ /* 0x000fe2000bf86340 */
[----:B------:R-:W0:Y:S02]  /*05a0*/  @!P3 LDC.64 R16, c[0x0][0x3e0] ;  /* 0x0000f800ff10bb82 */ /* 0x000e240000000a00 */
[----:B------:R-:W-:Y:S01]  /*05b0*/  @!P2 IMAD R19, R23, R11, R4 ;  /* 0x0000000b1713a224 */ /* 0x000fe200078e0204 */
[----:B------:R-:W-:Y:S01]  /*05c0*/  IADD3 R27, PT, PT, R25, R27, RZ ;  /* 0x0000001b191b7210 */ /* 0x000fe20007ffe0ff */
[----:B------:R-:W-:Y:S01]  /*05d0*/  @!P3 IMAD.MOV.U32 R4, RZ, RZ, R24 ;  /* 0x000000ffff04b224 */ /* 0x000fe200078e0018 */
[----:B------:R-:W-:-:S02]  /*05e0*/  @!P2 MOV R26, R24 ;  /* 0x00000018001aa202 */ /* 0x000fc40000000f00 */
[----:B------:R-:W-:Y:S01]  /*05f0*/  @!P1 MOV R28, R24 ;  /* 0x00000018001c9202 */ /* 0x000fe20000000f00 */
[----:B------:R-:W2:Y:S01]  /*0600*/  @!P1 LDC.64 R14, c[0x0][0x390] ;  /* 0x0000e400ff0e9b82 */ /* 0x000ea20000000a00 */
[--C-:B------:R-:W-:Y:S02]  /*0610*/  @!P1 IMAD.MOV.U32 R29, RZ, RZ, R27.reuse ;  /* 0x000000ffff1d9224 */ /* 0x100fe400078e001b */
[----:B---3--:R-:W-:Y:S02]  /*0620*/  @!P1 IMAD R18, R7, R8, RZ ;  /* 0x0000000807129224 */ /* 0x008fe400078e02ff */
[----:B------:R-:W-:-:S04]  /*0630*/  @!P2 IMAD.WIDE.U32 R10, R23, R10, R26 ;  /* 0x0000000a170aa225 */ /* 0x000fc800078e001a */
[----:B------:R-:W-:Y:S01]  /*0640*/  @!P1 IMAD R7, R21, R9, R18 ;  /* 0x0000000915079224 */ /* 0x000fe200078e0212 */
[----:B------:R-:W-:Y:S01]  /*0650*/  @!P2 IADD3 R19, PT, PT, R11, R19, RZ ;  /* 0x000000130b13a210 */ /* 0x000fe20007ffe0ff */
[----:B------:R-:W-:Y:S01]  /*0660*/  @!P1 IMAD.WIDE.U32 R28, R21, R8, R28 ;  /* 0x00000008151c9225 */ /* 0x000fe200078e001c */
[C---:B-1----:R-:W-:Y:S01]  /*0670*/  @!P2 LEA R18, P5, R10.reuse, R12, 0x1 ;  /* 0x0000000c0a12a211 */ /* 0x042fe200078a08ff */
[----:B------:R-:W1:Y:S02]  /*0680*/  @!P4 LDC.64 R8, c[0x0][0x3e0] ;  /* 0x0000f800ff08cb82 */ /* 0x000e640000000a00 */
[----:B------:R-:W-:Y:S01]  /*0690*/  HFMA2 R21, -RZ, RZ, 0, 0 ;  /* 0x00000000ff157431 */ /* 0x000fe200000001ff */
[----:B------:R-:W-:Y:S01]  /*06a0*/  @!P2 LEA.HI.X R19, R10, R13, R19, 0x1, P5 ;  /* 0x0000000d0a13a211 */ /* 0x000fe200028f0c13 */
[----:B0-----:R-:W-:Y:S01]  /*06b0*/  @!P3 IMAD R5, R5, R16, RZ ;  /* 0x000000100505b224 */ /* 0x001fe200078e02ff */
[----:B------:R-:W-:-:S03]  /*06c0*/  @!P1 IADD3 R7, PT, PT, R29, R7, RZ ;  /* 0x000000071d079210 */ /* 0x000fc60007ffe0ff */
[----:B------:R-:W0:Y:S01]  /*06d0*/  @!P3 LDC.64 R10, c[0x0][0x390] ;  /* 0x0000e400ff0abb82 */ /* 0x000e220000000a00 */
[----:B------:R-:W-:Y:S01]  /*06e0*/  @!P3 IMAD R17, R0, R17, R5 ;  /* 0x000000110011b224 */ /* 0x000fe200078e0205 */
[----:B------:R-:W-:Y:S01]  /*06f0*/  @!P3 MOV R5, R27 ;  /* 0x0000001b0005b202 */ /* 0x000fe20000000f00 */
[----:B------:R-:W3:Y:S01]  /*0700*/  @!P2 LDG.E R21, desc[UR14][R18.64] ;  /* 0x0000000e1215a981 */ /* 0x000ee2000c1e1900 */
[----:B--2---:R-:W-:Y:S01]  /*0710*/  @!P1 LEA R14, P5, R28, R14, 0x1 ;  /* 0x0000000e1c0e9211 */ /* 0x004fe200078a08ff */
[----:B------:R-:W-:-:S03]  /*0720*/  @!P3 IMAD.WIDE.U32 R4, R0, R16, R4 ;  /* 0x000000100004b225 */ /* 0x000fc600078e0004 */
[----:B------:R-:W2:Y:S01]  /*0730*/  @!P4 LDC.64 R12, c[0x0][0x390] ;  /* 0x0000e400ff0ccb82 */ /* 0x000ea20000000a00 */
[----:B------:R-:W-:Y:S01]  /*0740*/  HFMA2 R0, -RZ, RZ, 0, 0 ;  /* 0x00000000ff007431 */ /* 0x000fe200000001ff */
[----:B------:R-:W-:Y:S02]  /*0750*/  @!P1 LEA.HI.X R15, R28, R15, R7, 0x1, P5 ;  /* 0x0000000f1c0f9211 */ /* 0x000fe400028f0c07 */
[----:B------:R-:W-:Y:S01]  /*0760*/  @!P3 IADD3 R17, PT, PT, R5, R17, RZ ;  /* 0x000000110511b210 */ /* 0x000fe20007ffe0ff */
[----:B-1----:R-:W-:Y:S02]  /*0770*/  @!P4 IMAD R3, R3, R8, RZ ;  /* 0x000000080303c224 */ /* 0x002fe400078e02ff */
[----:B------:R1:W5:Y:S01]  /*0780*/  @!P1 LDG.E R0, desc[UR14][R14.64] ;  /* 0x0000000e0e009981 */ /* 0x000362000c1e1900 */
[----:B0-----:R-:W-:Y:S01]  /*0790*/  @!P3 LEA R10, P2, R4, R10, 0x1 ;  /* 0x0000000a040ab211 */ /* 0x001fe200078408ff */
[----:B------:R-:W-:Y:S01]  /*07a0*/  @!P4 IMAD R9, R2, R9, R3 ;  /* 0x000000090209c224 */ /* 0x000fe200078e0203 */
[----:B-1----:R-:W-:Y:S01]  /*07b0*/  @!P4 MOV R14, R24 ;  /* 0x00000018000ec202 */ /* 0x002fe20000000f00 */
[----:B------:R-:W-:Y:S01]  /*07c0*/  @!P4 IMAD.MOV.U32 R15, RZ, RZ, R27 ;  /* 0x000000ffff0fc224 */ /* 0x000fe200078e001b */
[----:B------:R-:W-:Y:S01]  /*07d0*/  @!P3 LEA.HI.X R11, R4, R11, R17, 0x1, P2 ;  /* 0x0000000b040bb211 */ /* 0x000fe200010f0c11 */
[----:B------:R-:W-:-:S02]  /*07e0*/  HFMA2 R4, -RZ, RZ, 0, 0 ;  /* 0x00000000ff047431 */ /* 0x000fc400000001ff */
[----:B------:R-:W-:Y:S01]  /*07f0*/  @!P4 IMAD.WIDE.U32 R2, R2, R8, R14 ;  /* 0x000000080202c225 */ /* 0x000fe200078e000e */
[----:B------:R-:W-:-:S04]  /*0800*/  MOV R17, RZ ;  /* 0x000000ff00117202 */ /* 0x000fc80000000f00 */
[----:B------:R-:W-:Y:S02]  /*0810*/  @!P4 IADD3 R3, PT, PT, R3, R9, RZ ;  /* 0x000000090303c210 */ /* 0x000fe40007ffe0ff */
[C---:B--2---:R-:W-:Y:S01]  /*0820*/  @!P4 LEA R12, P2, R2.reuse, R12, 0x1 ;  /* 0x0000000c020cc211 */ /* 0x044fe200078408ff */
[----:B------:R0:W2:Y:S03]  /*0830*/  @!P3 LDG.E R4, desc[UR14][R10.64] ;  /* 0x0000000e0a04b981 */ /* 0x0000a6000c1e1900 */
[----:B------:R-:W-:-:S05]  /*0840*/  @!P4 LEA.HI.X R13, R2, R13, R3, 0x1, P2 ;  /* 0x0000000d020dc211 */ /* 0x000fca00010f0c03 */
[----:B------:R1:W4:Y:S01]  /*0850*/  @!P4 LDG.E R17, desc[UR14][R12.64] ;  /* 0x0000000e0c11c981 */ /* 0x000322000c1e1900 */
[----:B0-----:R-:W0:Y:S02]  /*0860*/  S2R R11, SR_LANEID ;  /* 0x00000000000b7919 */ /* 0x001e240000000000 */
[C---:B0-----:R-:W-:Y:S02]  /*0870*/  ISETP.GT.AND P2, PT, R11.reuse, 0x1e, PT ;  /* 0x0000001e0b00780c */ /* 0x041fe40003f44270 */
[----:B------:R-:W-:Y:S01]  /*0880*/  ISETP.GT.AND P3, PT, R11, 0xf, PT ;  /* 0x0000000f0b00780c */ /* 0x000fe20003f64270 */
[----:B------:R-:W-:Y:S01]  /*0890*/  BSSY.RECONVERGENT B0, `(.L_x_2051) ;  /* 0x0000043000007945 */ /* 0x000fe20003800200 */
[C---:B---3--:R-:W-:Y:S02]  /*08a0*/  PRMT R18, R21.reuse, 0x7632, R18 ;  /* 0x0000763215127816 */ /* 0x048fe40000000012 */
[----:B------:R-:W-:-:S03]  /*08b0*/  SHF.L.U32 R21, R21, 0x10, RZ ;  /* 0x0000001015157819 */ /* 0x000fc600000006ff */
[----:B------:R-:W-:-:S04]  /*08c0*/  IMAD.U32 R18, R18, 0x10000, RZ ;  /* 0x0001000012127824 */ /* 0x000fc800078e00ff */
[----:B------:R-:W-:Y:S01]  /*08d0*/  FMUL.FTZ R8, R18, R18 ;  /* 0x0000001212087220 */ /* 0x000fe20000410000 */
[C---:B-----5:R-:W-:Y:S02]  /*08e0*/  PRMT R2, R0.reuse, 0x7632, R2 ;  /* 0x0000763200027816 */ /* 0x060fe40000000002 */
[----:B------:R-:W-:Y:S02]  /*08f0*/  SHF.L.U32 R19, R0, 0x10, RZ ;  /* 0x0000001000137819 */ /* 0x000fe400000006ff */
[----:B------:R-:W-:Y:S01]  /*0900*/  SHF.L.U32 R0, R2, 0x10, RZ ;  /* 0x0000001002007819 */ /* 0x000fe200000006ff */
[C---:B------:R-:W-:Y:S01]  /*0910*/  FADD.FTZ R2, R21.reuse, R18 ;  /* 0x0000001215027221 */ /* 0x040fe20000010000 */
[----:B------:R-:W-:-:S03]  /*0920*/  FFMA.FTZ R8, R21, R21, R8 ;  /* 0x0000001515087223 */ /* 0x000fc60000010008 */
[----:B------:R-:W-:Y:S01]  /*0930*/  FADD.FTZ R5, RZ, R2 ;  /* 0x00000002ff057221 */ /* 0x000fe20000010000 */
[----:B-1----:R-:W-:Y:S01]  /*0940*/  FMUL.FTZ R12, R0, R0 ;  /* 0x00000000000c7220 */ /* 0x002fe20000410000 */
[----:B------:R-:W-:-:S03]  /*0950*/  FADD.FTZ R8, RZ, R8 ;  /* 0x00000008ff087221 */ /* 0x000fc60000010000 */
[----:B------:R-:W-:Y:S01]  /*0960*/  FFMA.FTZ R7, R19, R19, R12 ;  /* 0x0000001313077223 */ /* 0x000fe2000001000c */
[----:B--2---:R-:W-:-:S04]  /*0970*/  PRMT R2, R4, 0x7632, R2 ;  /* 0x0000763204027816 */ /* 0x004fc80000000002 */
[----:B------:R-:W-:Y:S01]  /*0980*/  SHF.L.U32 R2, R2, 0x10, RZ ;  /* 0x0000001002027819 */ /* 0x000fe200000006ff */
[----:B------:R-:W-:Y:S01]  /*0990*/  FADD.FTZ R7, R8, R7 ;  /* 0x0000000708077221 */ /* 0x000fe20000010000 */
[----:B----4-:R-:W-:Y:S01]  /*09a0*/  PRMT R16, R17, 0x7632, R16 ;  /* 0x0000763211107816 */ /* 0x010fe20000000010 */
[----:B------:R-:W-:Y:S01]  /*09b0*/  FADD.FTZ R10, R19, R0 ;  /* 0x00000000130a7221 */ /* 0x000fe20000010000 */
[----:B------:R-:W-:Y:S01]  /*09c0*/  SHF.L.U32 R3, R4, 0x10, RZ ;  /* 0x0000001004037819 */ /* 0x000fe200000006ff */
[----:B------:R-:W-:Y:S02]  /*09d0*/  FMUL.FTZ R8, R2, R2 ;  /* 0x0000000202087220 */ /* 0x000fe40000410000 */
[----:B------:R-:W-:Y:S02]  /*09e0*/  IMAD.U32 R16, R16, 0x10000, RZ ;  /* 0x0001000010107824 */ /* 0x000fe400078e00ff */
        /* <DEDUP_REMOVED lines=45> */
.L_x_2052:
[----:B------:R-:W-:Y:S05]  /*0cc0*/  BSYNC.RECONVERGENT B0 ;  /* 0x0000000000007941 */ /* 0x000fea0003800200 */
.L_x_2051:
        /* <DEDUP_REMOVED lines=44> */
.L_x_2054:
[----:B------:R-:W-:Y:S05]  /*0f90*/  BSYNC.RECONVERGENT B0 ;  /* 0x0000000000007941 */ /* 0x000fea0003800200 */
.L_x_2053:
        /* <DEDUP_REMOVED lines=31> */
.L_x_2057:
[----:B---3--:R-:W3:Y:S04]  /*1190*/  LDG.E.STRONG.GPU R6, desc[UR14][R8.64] ;  /* 0x0000000e08067981 */ /* 0x008ee8000c1ef900 */
[----:B---3--:R-:W-:Y:S01]  /*11a0*/  CCTL.IVALL ;  /* 0x00000000ff00798f */ /* 0x008fe20002000000 */
[----:B------:R-:W-:Y:S05]  /*11b0*/  YIELD ;  /* 0x0000000000007946 */ /* 0x000fea0003800000 */
[----:B------:R-:W-:-:S13]  /*11c0*/  ISETP.NE.AND P2, PT, R6, R11, PT ;  /* 0x0000000b0600720c */ /* 0x000fda0003f45270 */
[----:B------:R-:W-:Y:S05]  /*11d0*/  @P2 BRA `(.L_x_2057) ;  /* 0xfffffffc00ec2947 */ /* 0x000fea000383ffff */
.L_x_2056:
        /* <DEDUP_REMOVED lines=15> */
.L_x_2059:
        /* <DEDUP_REMOVED lines=8> */
[----:B------:R-:W-:Y:S01]  /*1350*/  IMAD.U32 R6, RZ, RZ, UR23 ;  /* 0x00000017ff067e24 */ /* 0x000fe2000f8e00ff */
[----:B------:R-:W-:-:S03]  /*1360*/  ISETP.EQ.OR P6, PT, R7, UR18, P3 ;  /* 0x0000001207007c0c */ /* 0x000fc60009fc2670 */
[----:B------:R-:W-:Y:S01]  /*1370*/  @!UP0 UIMAD.WIDE.U32 UR24, UR8, 0x8, UR16 ;  /* 0x00000008081888a5 */ /* 0x000fe2000f8e0010 */
[----:B------:R-:W-:-:S05]  /*1380*/  ISETP.EQ.OR P5, PT, R6, UR18, P3 ;  /* 0x0000001206007c0c */ /* 0x000fca0009fa2670 */
[----:B------:R-:W-:Y:S01]  /*1390*/  MOV R6, UR24 ;  /* 0x0000001800067c02 */ /* 0x000fe20008000f00 */
[----:B------:R-:W-:Y:S01]  /*13a0*/  VOTEU.ALL UP0, P4 ;  /* 0x0000000000ff7886 */ /* 0x000fe20002000000 */
[----:B------:R-:W-:Y:S02]  /*13b0*/  MOV R7, UR25 ;  /* 0x0000001900077c02 */ /* 0x000fe40008000f00 */
[----:B------:R-:W-:Y:S02]  /*13c0*/  VOTEU.ALL UP1, P6 ;  /* 0x0000000000ff7886 */ /* 0x000fe40003020000 */
[----:B------:R-:W-:Y:S02]  /*13d0*/  @!UP0 UIMAD.WIDE.U32 UR24, UR21, 0x8, UR16 ;  /* 0x00000008151888a5 */ /* 0x000fe4000f8e0010 */
[----:B------:R-:W0:Y:S01]  /*13e0*/  @!P2 LDG.E.64 R6, desc[UR14][R6.64] ;  /* 0x0000000e0606a981 */ /* 0x000e22000c1e1b00 */
[----:B------:R-:W-:Y:S01]  /*13f0*/  VOTEU.ALL UP0, P5 ;  /* 0x0000000000ff7886 */ /* 0x000fe20002800000 */
[----:B------:R-:W-:-:S02]  /*1400*/  @!UP1 UIMAD.WIDE.U32 UR26, UR10, 0x8, UR16 ;  /* 0x000000080a1a98a5 */ /* 0x000fc4000f8e0010 */
[----:B------:R-:W-:Y:S02]  /*1410*/  MOV R8, UR24 ;  /* 0x0000001800087c02 */ /* 0x000fe40008000f00 */
[----:B------:R-:W-:Y:S01]  /*1420*/  MOV R9, UR25 ;  /* 0x0000001900097c02 */ /* 0x000fe20008000f00 */
[----:B------:R-:W-:Y:S01]  /*1430*/  @!UP0 UIMAD.WIDE.U32 UR24, UR20, 0x8, UR16 ;  /* 0x00000008141888a5 */ /* 0x000fe2000f8e0010 */
[----:B------:R-:W-:Y:S01]  /*1440*/  IMAD.U32 R10, RZ, RZ, UR26 ;  /* 0x0000001aff0a7e24 */ /* 0x000fe2000f8e00ff */
[----:B------:R-:W-:-:S03]  /*1450*/  MOV R11, UR27 ;  /* 0x0000001b000b7c02 */ /* 0x000fc60008000f00 */
        /* <DEDUP_REMOVED lines=11> */
[----:B------:R-:W-:Y:S02]  /*1510*/  MOV R7, UR24 ;  /* 0x0000001800077c02 */ /* 0x000fe40008000f00 */
[----:B------:R-:W-:Y:S02]  /*1520*/  ISETP.EQ.OR P2, PT, R6, UR18, P3 ;  /* 0x0000001206007c0c */ /* 0x000fe40009f42670 */
[----:B------:R-:W-:Y:S01]  /*1530*/  IMAD.U32 R6, RZ, RZ, UR23 ;  /* 0x00000017ff067e24 */ /* 0x000fe2000f8e00ff */
[----:B------:R-:W-:Y:S01]  /*1540*/  UIADD3 UR23, UPT, UPT, UR5, 0x7, URZ ;  /* 0x0000000705177890 */ /* 0x000fe2000fffe0ff */
[----:B---3--:R-:W-:Y:S01]  /*1550*/  @!P4 FADD.FTZ R4, R4, R8 ;  /* 0x000000080404c221 */ /* 0x008fe20000010000 */
[----:B------:R-:W-:-:S02]  /*1560*/  @!P4 FADD.FTZ R5, R5, R9 ;  /* 0x000000090505c221 */ /* 0x000fc40000010000 */
[----:B------:R-:W-:Y:S01]  /*1570*/  ISETP.EQ.OR P4, PT, R6, UR18, P3 ;  /* 0x0000001206007c0c */ /* 0x000fe20009f82670 */
[----:B--2---:R-:W-:Y:S01]  /*1580*/  @!P6 FADD.FTZ R4, R4, R10 ;  /* 0x0000000a0404e221 */ /* 0x004fe20000010000 */
[----:B------:R-:W-:Y:S01]  /*1590*/  @!P6 FADD.FTZ R5, R5, R11 ;  /* 0x0000000b0505e221 */ /* 0x000fe20000010000 */
[----:B------:R-:W-:-:S03]  /*15a0*/  ISETP.EQ.OR P6, PT, R7, UR18, P3 ;  /* 0x0000001207007c0c */ /* 0x000fc60009fc2670 */
[----:B------:R-:W-:Y:S01]  /*15b0*/  VOTEU.ALL UP0, P2 ;  /* 0x0000000000ff7886 */ /* 0x000fe20001000000 */
[----:B------:R-:W-:Y:S01]  /*15c0*/  MOV R6, UR23 ;  /* 0x0000001700067c02 */ /* 0x000fe20008000f00 */
[----:B----4-:R-:W-:Y:S01]  /*15d0*/  @!P5 FADD.FTZ R4, R4, R12 ;  /* 0x0000000c0404d221 */ /* 0x010fe20000010000 */
[----:B------:R-:W-:Y:S02]  /*15e0*/  @!P5 FADD.FTZ R5, R5, R13 ;  /* 0x0000000d0505d221 */ /* 0x000fe40000010000 */
        /* <DEDUP_REMOVED lines=10> */
[----:B------:R-:W-:Y:S01]  /*1690*/  IMAD.U32 R8, RZ, RZ, UR24 ;  /* 0x00000018ff087e24 */ /* 0x000fe2000f8e00ff */
[----:B------:R-:W-:Y:S01]  /*16a0*/  MOV R9, UR25 ;  /* 0x0000001900097c02 */ /* 0x000fe20008000f00 */
[----:B------:R-:W-:Y:S02]  /*16b0*/  @!UP0 UIMAD.WIDE.U32 UR24, UR9, 0x8, UR16 ;  /* 0x00000008091888a5 */ /* 0x000fe4000f8e0010 */
[----:B------:R-:W-:Y:S02]  /*16c0*/  MOV R10, UR26 ;  /* 0x0000001a000a7c02 */ /* 0x000fe40008000f00 */
[----:B------:R-:W-:Y:S01]  /*16d0*/  MOV R11, UR27 ;  /* 0x0000001b000b7c02 */ /* 0x000fe20008000f00 */
[----:B------:R-:W3:Y:S01]  /*16e0*/  @!P4 LDG.E.64 R8, desc[UR14][R8.64] ;  /* 0x0000000e0808c981 */ /* 0x000ee2000c1e1b00 */
[----:B------:R-:W-:Y:S01]  /*16f0*/  MOV R12, UR24 ;  /* 0x00000018000c7c02 */ /* 0x000fe20008000f00 */
[----:B------:R-:W-:-:S03]  /*1700*/  IMAD.U32 R13, RZ, RZ, UR25 ;  /* 0x00000019ff0d7e24 */ /* 0x000fc6000f8e00ff */
        /* <DEDUP_REMOVED lines=23> */
.L_x_2058:
[----:B------:R-:W-:-:S13]  /*1880*/  LOP3.LUT P2, RZ, R22, 0x7, RZ, 0xc0, !PT ;  /* 0x0000000716ff7812 */ /* 0x000fda000784c0ff */
[----:B------:R-:W-:Y:S05]  /*1890*/  @!P2 BRA `(.L_x_2055) ;  /* 0x000000040070a947 */ /* 0x000fea0003800000 */
[----:B---3--:R-:W-:-:S04]  /*18a0*/  LOP3.LUT R6, R22, 0x7, RZ, 0xc0, !PT ;  /* 0x0000000716067812 */ /* 0x008fc800078ec0ff */
[----:B------:R-:W-:-:S04]  /*18b0*/  IADD3 R6, PT, PT, R6, -0x1, RZ ;  /* 0xffffffff06067810 */ /* 0x000fc80007ffe0ff */
        /* <DEDUP_REMOVED lines=9> */
[----:B------:R-:W-:Y:S01]  /*1950*/  ISETP.EQ.OR P4, PT, R6, UR18, P3 ;  /* 0x0000001206007c0c */ /* 0x000fe20009f82670 */
[----:B------:R-:W-:Y:S01]  /*1960*/  IMAD.U32 R6, RZ, RZ, UR13 ;  /* 0x0000000dff067e24 */ /* 0x000fe2000f8e00ff */
[----:B------:R-:W-:-:S04]  /*1970*/  ISETP.EQ.OR P5, PT, R7, UR18, P3 ;  /* 0x0000001207007c0c */ /* 0x000fc80009fa2670 */
[----:B------:R-:W-:Y:S01]  /*1980*/  ISETP.EQ.OR P6, PT, R6, UR18, P3 ;  /* 0x0000001206007c0c */ /* 0x000fe20009fc2670 */
[----:B------:R-:W-:-:S05]  /*1990*/  VOTEU.ALL UP2, P2 ;  /* 0x0000000000ff7886 */ /* 0x000fca0001040000 */
[----:B------:R-:W-:Y:S01]  /*19a0*/  @!UP2 UIMAD UR8, UR5, UR19, UR6 ;  /* 0x000000130508a2a4 */ /* 0x000fe2000f8e0206 */
[----:B------:R-:W-:Y:S02]  /*19b0*/  VOTEU.ALL UP1, P4 ;  /* 0x0000000000ff7886 */ /* 0x000fe40002020000 */
[----:B------:R-:W-:Y:S01]  /*19c0*/  VOTEU.ALL UP0, P5 ;  /* 0x0000000000ff7886 */ /* 0x000fe20002800000 */
[----:B------:R-:W-:Y:S02]  /*19d0*/  @!UP2 UIMAD.WIDE.U32 UR8, UR8, 0x8, UR16 ;  /* 0x000000080808a8a5 */ /* 0x000fe4000f8e0010 */
[----:B------:R-:W-:Y:S01]  /*19e0*/  @!UP1 UIMAD UR10, UR10, UR19, UR6 ;  /* 0x000000130a0a92a4 */ /* 0x000fe2000f8e0206 */
[----:B------:R-:W-:Y:S01]  /*19f0*/  VOTEU.ALL UP2, P6 ;  /* 0x0000000000ff7886 */ /* 0x000fe20003040000 */
[----:B------:R-:W-:Y:S02]  /*1a00*/  @!UP0 UIMAD UR12, UR12, UR19, UR6 ;  /* 0x000000130c0c82a4 */ /* 0x000fe4000f8e0206 */
[----:B------:R-:W-:Y:S01]  /*1a10*/  MOV R6, UR8 ;  /* 0x0000000800067c02 */ /* 0x000fe20008000f00 */
[----:B------:R-:W-:Y:S01]  /*1a20*/  @!UP1 UIMAD.WIDE.U32 UR10, UR10, 0x8, UR16 ;  /* 0x000000080a0a98a5 */ /* 0x000fe2000f8e0010 */
[----:B------:R-:W-:Y:S01]  /*1a30*/  MOV R7, UR9 ;  /* 0x0000000900077c02 */ /* 0x000fe20008000f00 */
[----:B------:R-:W-:-:S02]  /*1a40*/  @!UP2 UIMAD UR13, UR13, UR19, UR6 ;  /* 0x000000130d0da2a4 */ /* 0x000fc4000f8e0206 */
[----:B------:R-:W-:Y:S02]  /*1a50*/  @!UP0 UIMAD.WIDE.U32 UR8, UR12, 0x8, UR16 ;  /* 0x000000080c0888a5 */ /* 0x000fe4000f8e0010 */
[----:B------:R-:W-:Y:S01]  /*1a60*/  MOV R8, UR10 ;  /* 0x0000000a00087c02 */ /* 0x000fe20008000f00 */
[----:B------:R-:W0:Y:S01]  /*1a70*/  @!P2 LDG.E.64 R6, desc[UR14][R6.64] ;  /* 0x0000000e0606a981 */ /* 0x000e22000c1e1b00 */
        /* <DEDUP_REMOVED lines=9> */
[----:B------:R-:W-:-:S05]  /*1b10*/  MOV R14, UR5 ;  /* 0x00000005000e7c02 */ /* 0x000fca0008000f00 */
[----:B------:R-:W-:-:S05]  /*1b20*/  VIADD R14, R14, 0x4 ;  /* 0x000000040e0e7836 */ /* 0x000fca0000000000 */
        /* <DEDUP_REMOVED lines=9> */
.L_x_2060:
[----:B------:R-:W-:-:S13]  /*1bc0*/  LOP3.LUT P2, R6, R22, 0x3, RZ, 0xc0, !PT ;  /* 0x0000000316067812 */ /* 0x000fda000784c0ff */
        /* <DEDUP_REMOVED lines=27> */
.L_x_2061:
        /* <DEDUP_REMOVED lines=13> */
.L_x_2062:
[----:B------:R-:W-:Y:S05]  /*1e50*/  BSYNC.RECONVERGENT B0 ;  /* 0x0000000000007941 */ /* 0x000fea0003800200 */
.L_x_2055:
[----:B--2---:R-:W2:Y:S01]  /*1e60*/  S2R R12, SR_TID.X ;  /* 0x00000000000c7919 */ /* 0x004ea20000002100 */
[----:B------:R-:W4:Y:S01]  /*1e70*/  S2UR UR8, SR_CgaCtaId ;  /* 0x00000000000879c3 */ /* 0x000f220000008800 */
[----:B------:R-:W5:Y:S01]  /*1e80*/  LDCU UR9, c[0x0][0x414] ;  /* 0x00008280ff0977ac */ /* 0x000f620008000800 */
[----:B------:R-:W-:Y:S01]  /*1e90*/  IMAD.U32 R29, RZ, RZ, UR7 ;  /* 0x00000007ff1d7e24 */ /* 0x000fe2000f8e00ff */
[----:B------:R-:W-:-:S05]  /*1ea0*/  UMOV UR5, 0x400 ;  /* 0x0000040000057882 */ /* 0x000fca0000000000 */
[----:B---3--:R-:W3:Y:S08]  /*1eb0*/  @P0 LDC.64 R8, c[0x0][0x388] ;  /* 0x0000e200ff080b82 */ /* 0x008ef00000000a00 */
[----:B------:R-:W0:Y:S01]  /*1ec0*/  LDC.64 R10, c[0x0][0x398] ;  /* 0x0000e600ff0a7b82 */ /* 0x000e220000000a00 */
[----:B----4-:R-:W-:Y:S01]  /*1ed0*/  ULEA UR5, UR8, UR5, 0x18 ;  /* 0x0000000508057291 */ /* 0x010fe2000f8ec0ff */
[----:B--2---:R-:W-:-:S08]  /*1ee0*/  LOP3.LUT R6, R12, 0xffff, RZ, 0xc0, !PT ;  /* 0x0000ffff0c067812 */ /* 0x004fd000078ec0ff */
[----:B------:R-:W-:Y:S01]  /*1ef0*/  @!P3 STS.64 [UR5+0x90], R4 ;  /* 0x00009004ff00b988 */ /* 0x000fe20008000a05 */
[----:B------:R-:W-:-:S05]  /*1f00*/  IMAD R6, R6, 0x1112, RZ ;  /* 0x0000111206067824 */ /* 0x000fca00078e02ff */
[----:B------:R-:W-:-:S04]  /*1f10*/  SHF.R.U32.HI R6, RZ, 0x10, R6 ;  /* 0x00000010ff067819 */ /* 0x000fc80000011606 */
[----:B------:R-:W-:-:S05]  /*1f20*/  PRMT R6, R6, 0x9910, RZ ;  /* 0x0000991006067816 */ /* 0x000fca00000000ff */
[----:B------:R-:W-:-:S05]  /*1f30*/  IMAD R6, R6, 0xf, RZ ;  /* 0x0000000f06067824 */ /* 0x000fca00078e02ff */
[----:B-1----:R-:W-:Y:S02]  /*1f40*/  IADD3 R13, PT, PT, RZ, -R6, RZ ;  /* 0x80000006ff0d7210 */ /* 0x002fe40007ffe0ff */
[----:B------:R-:W1:Y:S02]  /*1f50*/  LDC.64 R6, c[0x0][0x3a0] ;  /* 0x0000e800ff067b82 */ /* 0x000e640000000a00 */
[----:B------:R-:W-:-:S04]  /*1f60*/  PRMT R13, R13, 0x7710, RZ ;  /* 0x000077100d0d7816 */ /* 0x000fc800000000ff */
[----:B------:R-:W-:-:S04]  /*1f70*/  IADD3 R13, PT, PT, R13, R12, RZ ;  /* 0x0000000c0d0d7210 */ /* 0x000fc80007ffe0ff */
[----:B------:R-:W-:-:S04]  /*1f80*/  SHF.L.U32 R13, R13, 0x1, RZ ;  /* 0x000000010d0d7819 */ /* 0x000fc800000006ff */
[----:B------:R-:W-:Y:S01]  /*1f90*/  LOP3.LUT R15, R13, 0xffff, RZ, 0xc0, !PT ;  /* 0x0000ffff0d0f7812 */ /* 0x000fe200078ec0ff */
[----:B---3--:R-:W-:-:S04]  /*1fa0*/  @P0 IMAD.WIDE R12, R29, 0x8, R8 ;  /* 0x000000081d0c0825 */ /* 0x008fc800078e0208 */
[----:B-----5:R-:W-:Y:S01]  /*1fb0*/  @P0 FMUL.FTZ R8, R4, UR9 ;  /* 0x0000000904080c20 */ /* 0x020fe20008410000 */
[----:B------:R-:W-:Y:S01]  /*1fc0*/  @P0 FMUL.FTZ R9, R5, UR9 ;  /* 0x0000000905090c20 */ /* 0x000fe20008410000 */
[----:B------:R-:W-:-:S04]  /*1fd0*/  IADD3 R15, PT, PT, R20, R15, RZ ;  /* 0x0000000f140f7210 */ /* 0x000fc80007ffe0ff */
[----:B------:R-:W-:Y:S01]  /*1fe0*/  @P0 STG.E.64 desc[UR14][R12.64], R8 ;  /* 0x000000080c000986 */ /* 0x000fe2000c101b0e */
[C---:B0-----:R-:W-:Y:S01]  /*1ff0*/  IMAD.WIDE R10, R15.reuse, 0x2, R10 ;  /* 0x000000020f0a7825 */ /* 0x041fe200078e020a */
[----:B------:R-:W-:Y:S03]  /*2000*/  BAR.SYNC.DEFER_BLOCKING 0x0 ;  /* 0x0000000000007b1d */ /* 0x000fe60000010000 */
[----:B-1----:R-:W-:-:S05]  /*2010*/  IMAD.WIDE R14, R15, 0x2, R6 ;  /* 0x000000020f0e7825 */ /* 0x002fca00078e0206 */
[----:B------:R-:W2:Y:S04]  /*2020*/  LDG.E.U16 R28, desc[UR14][R14.64] ;  /* 0x0000000e0e1c7981 */ /* 0x000ea8000c1e1500 */
[----:B------:R-:W3:Y:S04]  /*2030*/  LDG.E.U16 R20, desc[UR14][R10.64] ;  /* 0x0000000e0a147981 */ /* 0x000ee8000c1e1500 */
[----:B------:R-:W4:Y:S04]  /*2040*/  LDG.E.U16 R29, desc[UR14][R10.64+0x2] ;  /* 0x0000020e0a1d7981 */ /* 0x000f28000c1e1500 */
[----:B------:R-:W5:Y:S04]  /*2050*/  LDG.E.U16 R14, desc[UR14][R14.64+0x2] ;  /* 0x0000020e0e0e7981 */ /* 0x000f68000c1e1500 */
[----:B------:R-:W0:Y:S01]  /*2060*/  LDS.64 R6, [UR5+0x90] ;  /* 0x00009005ff067984 */ /* 0x000e220008000a00 */
        /* <DEDUP_REMOVED lines=18> */
[----:B------:R-:W-:Y:S01]  /*2190*/  BSSY.RECONVERGENT B1, `(.L_x_2065) ;  /* 0x0000019000017945 */ /* 0x000fe20003800200 */
[C---:B------:R-:W-:Y:S02]  /*21a0*/  IADD3 R20, PT, PT, R23.reuse, 0x20, RZ ;  /* 0x0000002017147810 */ /* 0x040fe40007ffe0ff */
[C---:B------:R-:W-:Y:S02]  /*21b0*/  IADD3 R13, PT, PT, R23.reuse, 0x40, RZ ;  /* 0x00000040170d7810 */ /* 0x040fe40007ffe0ff */
[C---:B------:R-:W-:Y:S02]  /*21c0*/  IADD3 R15, PT, PT, R23.reuse, 0x60, RZ ;  /* 0x00000060170f7810 */ /* 0x040fe40007ffe0ff */
[----:B0-----:R-:W-:-:S04]  /*21d0*/  ISETP.GE.U32.AND P1, PT, R23, UR10, PT ;  /* 0x0000000a17007c0c */ /* 0x001fc8000bf26070 */
[----:B------:R-:W-:-:S13]  /*21e0*/  ISETP.GE.AND.EX P1, PT, R10, UR11, PT, P1 ;  /* 0x0000000b0a007c0c */ /* 0x000fda000bf26310 */
[----:B------:R-:W-:Y:S05]  /*21f0*/  @P1 BRA `(.L_x_2066) ;  /* 0x0000000000481947 */ /* 0x000fea0003800000 */
[----:B------:R-:W0:Y:S01]  /*2200*/  LDCU.64 UR12, c[0x0][0x3e0] ;  /* 0x00007c00ff0c77ac */ /* 0x000e220008000a00 */
[----:B------:R-:W-:Y:S01]  /*2210*/  MOV R9, R27 ;  /* 0x0000001b00097202 */ /* 0x000fe20000000f00 */
[--C-:B------:R-:W-:Y:S01]  /*2220*/  FADD.FTZ R21, R21, -R6.reuse ;  /* 0x8000000615157221 */ /* 0x100fe20000010000 */
[----:B------:R-:W-:Y:S01]  /*2230*/  FADD.FTZ R29, R18, -R6 ;  /* 0x80000006121d7221 */ /* 0x000fe20000010000 */
[----:B------:R-:W1:Y:S01]  /*2240*/  LDCU.64 UR8, c[0x0][0x380] ;  /* 0x00007000ff0877ac */ /* 0x000e620008000a00 */
[----:B------:R-:W-:Y:S02]  /*2250*/  IMAD.MOV.U32 R8, RZ, RZ, R24 ;  /* 0x000000ffff087224 */ /* 0x000fe400078e0018 */
        /* <DEDUP_REMOVED lines=12> */
.L_x_2066:
[----:B------:R-:W-:Y:S05]  /*2320*/  BSYNC.RECONVERGENT B1 ;  /* 0x0000000000017941 */ /* 0x000fea0003800200 */
.L_x_2065:
        /* <DEDUP_REMOVED lines=15> */
[----:B------:R-:W1:Y:S01]  /*2420*/  LDCU.64 UR12, c[0x0][0x380] ;  /* 0x00007000ff0c77ac */ /* 0x000e620008000a00 */
[----:B------:R-:W-:Y:S01]  /*2430*/  FADD.FTZ R29, R0, -R6 ;  /* 0x80000006001d7221 */ /* 0x000fe20000010000 */
[----:B------:R-:W-:-:S03]  /*2440*/  FMUL.FTZ R19, R19, R4 ;  /* 0x0000000413137220 */ /* 0x000fc60000410000 */
[----:B------:R-:W-:Y:S01]  /*2450*/  FMUL.FTZ R29, R29, R4 ;  /* 0x000000041d1d7220 */ /* 0x000fe20000410000 */
[----:B------:R-:W-:-:S03]  /*2460*/  FFMA.FTZ R19, R5, R19, R12 ;  /* 0x0000001305137223 */ /* 0x000fc6000001000c */
[----:B------:R-:W-:Y:S01]  /*2470*/  FFMA.FTZ R0, R7, R29, R14 ;  /* 0x0000001d07007223 */ /* 0x000fe2000001000e */
[----:B0-----:R-:W-:Y:S02]  /*2480*/  IMAD R11, R11, UR8, RZ ;  /* 0x000000080b0b7c24 */ /* 0x001fe4000f8e02ff */
[----:B------:R-:W-:-:S04]  /*2490*/  IMAD.WIDE.U32 R8, R20, UR8, R8 ;  /* 0x0000000814087c25 */ /* 0x000fc8000f8e0008 */
[----:B------:R-:W-:Y:S01]  /*24a0*/  IMAD R11, R20, UR9, R11 ;  /* 0x00000009140b7c24 */ /* 0x000fe2000f8e020b */
[----:B-1----:R-:W-:-:S03]  /*24b0*/  LEA R10, P1, R8, UR12, 0x1 ;  /* 0x0000000c080a7c11 */ /* 0x002fc6000f8208ff */
[----:B------:R-:W-:Y:S01]  /*24c0*/  IMAD.IADD R11, R9, 0x1, R11 ;  /* 0x00000001090b7824 */ /* 0x000fe200078e020b */
[----:B------:R-:W-:-:S04]  /*24d0*/  F2FP.BF16.F32.PACK_AB R9, R0, R19 ;  /* 0x000000130009723e */ /* 0x000fc800000010ff */
[----:B------:R-:W-:-:S05]  /*24e0*/  LEA.HI.X R11, R8, UR13, R11, 0x1, P1 ;  /* 0x0000000d080b7c11 */ /* 0x000fca00088f0c0b */
[----:B------:R0:W-:Y:S02]  /*24f0*/  STG.E desc[UR14][R10.64], R9 ;  /* 0x000000090a007986 */ /* 0x0001e4000c10190e */
.L_x_2068:
[----:B------:R-:W-:Y:S05]  /*2500*/  BSYNC.RECONVERGENT B1 ;  /* 0x0000000000017941 */ /* 0x000fea0003800200 */
.L_x_2067:
[----:B------:R-:W-:Y:S04]  /*2510*/  BSSY.RECONVERGENT B1, `(.L_x_2069) ;  /* 0x0000014000017945 */ /* 0x000fe80003800200 */
[----:B------:R-:W-:Y:S05]  /*2520*/  @P2 BRA `(.L_x_2070) ;  /* 0x0000000000482947 */ /* 0x000fea0003800000 */
[----:B------:R-:W1:Y:S01]  /*2530*/  LDCU.64 UR8, c[0x0][0x3e0] ;  /* 0x00007c00ff0877ac */ /* 0x000e620008000a00 */
[--C-:B0-----:R-:W-:Y:S01]  /*2540*/  FADD.FTZ R9, R3, -R6.reuse ;  /* 0x8000000603097221 */ /* 0x101fe20000010000 */
[----:B------:R-:W-:Y:S01]  /*2550*/  FADD.FTZ R11, R2, -R6 ;  /* 0x80000006020b7221 */ /* 0x000fe20000010000 */
[----:B------:R-:W-:Y:S01]  /*2560*/  MOV R2, R24 ;  /* 0x0000001800027202 */ /* 0x000fe20000000f00 */
[----:B------:R-:W0:Y:S01]  /*2570*/  LDCU.64 UR12, c[0x0][0x380] ;  /* 0x00007000ff0c77ac */ /* 0x000e220008000a00 */
[----:B------:R-:W-:Y:S01]  /*2580*/  MOV R3, R27 ;  /* 0x0000001b00037202 */ /* 0x000fe20000000f00 */
[-C--:B------:R-:W-:Y:S01]  /*2590*/  FMUL.FTZ R9, R9, R4.reuse ;  /* 0x0000000409097220 */ /* 0x080fe20000410000 */
[----:B------:R-:W-:-:S04]  /*25a0*/  FMUL.FTZ R11, R11, R4 ;  /* 0x000000040b0b7220 */ /* 0x000fc80000410000 */
[----:B------:R-:W-:Y:S01]  /*25b0*/  FFMA.FTZ R11, R7, R11, R14 ;  /* 0x0000000b070b7223 */ /* 0x000fe2000001000e */
[----:B-1----:R-:W-:Y:S02]  /*25c0*/  IMAD R0, R21, UR8, RZ ;  /* 0x0000000815007c24 */ /* 0x002fe4000f8e02ff */
        /* <DEDUP_REMOVED lines=8> */
.L_x_2070:
[----:B------:R-:W-:Y:S05]  /*2650*/  BSYNC.RECONVERGENT B1 ;  /* 0x0000000000017941 */ /* 0x000fea0003800200 */
.L_x_2069:
[----:B------:R-:W-:Y:S05]  /*2660*/  @P3 BRA `(.L_x_2071) ;  /* 0x0000000800643947 */ /* 0x000fea0003800000 */
[----:B------:R-:W2:Y:S01]  /*2670*/  LDCU.64 UR8, c[0x0][0x3e0] ;  /* 0x00007c00ff0877ac */ /* 0x000ea20008000a00 */
[----:B------:R-:W-:Y:S01]  /*2680*/  MOV R25, R27 ;  /* 0x0000001b00197202 */ /* 0x000fe20000000f00 */
[--C-:B------:R-:W-:Y:S01]  /*2690*/  FADD.FTZ R17, R17, -R6.reuse ;  /* 0x8000000611117221 */ /* 0x100fe20000010000 */
[----:B-1----:R-:W-:Y:S01]  /*26a0*/  FADD.FTZ R3, R16, -R6 ;  /* 0x8000000610037221 */ /* 0x002fe20000010000 */
[----:B------:R-:W1:Y:S02]  /*26b0*/  LDCU.64 UR10, c[0x0][0x380] ;  /* 0x00007000ff0a77ac */ /* 0x000e640008000a00 */
[-C--:B------:R-:W-:Y:S01]  /*26c0*/  FMUL.FTZ R17, R17, R4.reuse ;  /* 0x0000000411117220 */ /* 0x080fe20000410000 */
[----:B------:R-:W-:-:S03]  /*26d0*/  FMUL.FTZ R3, R3, R4 ;  /* 0x0000000403037220 */ /* 0x000fc60000410000 */
[----:B------:R-:W-:Y:S01]  /*26e0*/  FFMA.FTZ R5, R5, R17, R12 ;  /* 0x0000001105057223 */ /* 0x000fe2000001000c */
[----:B------:R-:W-:-:S05]  /*26f0*/  FFMA.FTZ R14, R7, R3, R14 ;  /* 0x00000003070e7223 */ /* 0x000fca000001000e */
[----:B------:R-:W-:Y:S01]  /*2700*/  F2FP.BF16.F32.PACK_AB R5, R14, R5 ;  /* 0x000000050e05723e */ /* 0x000fe200000010ff */
[----:B--2---:R-:W-:Y:S02]  /*2710*/  IMAD R18, R18, UR8, RZ ;  /* 0x0000000812127c24 */ /* 0x004fe4000f8e02ff */
[----:B------:R-:W-:-:S04]  /*2720*/  IMAD.WIDE.U32 R24, R15, UR8, R24 ;  /* 0x000000080f187c25 */ /* 0x000fc8000f8e0018 */
[----:B------:R-:W-:Y:S01]  /*2730*/  IMAD R15, R15, UR9, R18 ;  /* 0x000000090f0f7c24 */ /* 0x000fe2000f8e0212 */
[----:B-1----:R-:W-:-:S03]  /*2740*/  LEA R2, P1, R24, UR10, 0x1 ;  /* 0x0000000a18027c11 */ /* 0x002fc6000f8208ff */
[----:B------:R-:W-:-:S05]  /*2750*/  IMAD.IADD R15, R25, 0x1, R15 ;  /* 0x00000001190f7824 */ /* 0x000fca00078e020f */
[----:B------:R-:W-:-:S05]  /*2760*/  LEA.HI.X R3, R24, UR11, R15, 0x1, P1 ;  /* 0x0000000b18037c11 */ /* 0x000fca00088f0c0f */
[----:B------:R2:W-:Y:S01]  /*2770*/  STG.E desc[UR14][R2.64], R5 ;  /* 0x0000000502007986 */ /* 0x0005e2000c10190e */
[----:B------:R-:W-:Y:S05]  /*2780*/  BRA `(.L_x_2071) ;  /* 0x00000008001c7947 */ /* 0x000fea0003800000 */
.L_x_2064:
[----:B------:R-:W0:Y:S01]  /*2790*/  LDCU.64 UR8, c[0x0][0x3e8] ;  /* 0x00007d00ff0877ac */ /* 0x000e220008000a00 */
[----:B------:R-:W-:Y:S01]  /*27a0*/  SHF.R.S32.HI R8, RZ, 0x1f, R23 ;  /* 0x0000001fff087819 */ /* 0x000fe20000011417 */
[----:B------:R-:W-:Y:S01]  /*27b0*/  BSSY.RECONVERGENT B1, `(.L_x_2072) ;  /* 0x0000028000017945 */ /* 0x000fe20003800200 */
[C---:B------:R-:W-:Y:S02]  /*27c0*/  IADD3 R13, PT, PT, R23.reuse, 0x40, RZ ;  /* 0x00000040170d7810 */ /* 0x040fe40007ffe0ff */
[C---:B------:R-:W-:Y:S02]  /*27d0*/  IADD3 R15, PT, PT, R23.reuse, 0x60, RZ ;  /* 0x00000060170f7810 */ /* 0x040fe40007ffe0ff */
[----:B------:R-:W-:Y:S02]  /*27e0*/  SHF.R.S32.HI R20, RZ, 0x1f, R13 ;  /* 0x0000001fff147819 */ /* 0x000fe4000001140d */
[----:B------:R-:W-:Y:S02]  /*27f0*/  SHF.R.S32.HI R28, RZ, 0x1f, R15 ;  /* 0x0000001fff1c7819 */ /* 0x000fe4000001140f */
[----:B0-----:R-:W-:-:S02]  /*2800*/  ISETP.GE.U32.AND P2, PT, R23, UR8, PT ;  /* 0x0000000817007c0c */ /* 0x001fc4000bf46070 */
[----:B------:R-:W-:Y:S02]  /*2810*/  ISETP.GE.U32.AND P3, PT, R13, UR8, PT ;  /* 0x000000080d007c0c */ /* 0x000fe4000bf66070 */
[----:B------:R-:W-:Y:S02]  /*2820*/  ISETP.GE.AND.EX P4, PT, R8, UR9, PT, P2 ;  /* 0x0000000908007c0c */ /* 0x000fe4000bf86320 */
[----:B------:R-:W-:Y:S02]  /*2830*/  ISETP.GE.U32.AND P5, PT, R15, UR8, PT ;  /* 0x000000080f007c0c */ /* 0x000fe4000bfa6070 */
[----:B------:R-:W-:Y:S02]  /*2840*/  ISETP.GE.AND.EX P2, PT, R20, UR9, PT, P3 ;  /* 0x0000000914007c0c */ /* 0x000fe4000bf46330 */
[----:B------:R-:W-:-:S07]  /*2850*/  ISETP.GE.AND.EX P3, PT, R28, UR9, PT, P5 ;  /* 0x000000091c007c0c */ /* 0x000fce000bf66350 */
[----:B------:R-:W-:Y:S06]  /*2860*/  @P4 BRA `(.L_x_2073) ;  /* 0x0000000000704947 */ /* 0x000fec0003800000 */
[--C-:B------:R-:W-:Y:S01]  /*2870*/  FADD.FTZ R21, R21, -R6.reuse ;  /* 0x8000000615157221 */ /* 0x100fe20000010000 */
[----:B------:R-:W-:Y:S01]  /*2880*/  FADD.FTZ R9, R18, -R6 ;  /* 0x8000000612097221 */ /* 0x000fe20000010000 */
[----:B------:R-:W0:Y:S02]  /*2890*/  LDCU.64 UR10, c[0x0][0x3e0] ;  /* 0x00007c00ff0a77ac */ /* 0x000e240008000a00 */
[-C--:B------:R-:W-:Y:S01]  /*28a0*/  FMUL.FTZ R21, R21, R4.reuse ;  /* 0x0000000415157220 */ /* 0x080fe20000410000 */
[----:B------:R-:W1:Y:S03]  /*28b0*/  LDCU.64 UR12, c[0x0][0x380] ;  /* 0x00007000ff0c77ac */ /* 0x000e660008000a00 */
[----:B------:R-:W-:Y:S01]  /*28c0*/  FFMA.FTZ R18, R5, R21, R12 ;  /* 0x0000001505127223 */ /* 0x000fe2000001000c */
        /* <DEDUP_REMOVED lines=22> */
.L_x_2073:
[----:B------:R-:W-:Y:S05]  /*2a30*/  BSYNC.RECONVERGENT B1 ;  /* 0x0000000000017941 */ /* 0x000fea0003800200 */
.L_x_2072:
[----:B------:R-:W-:Y:S04]  /*2a40*/  BSSY.RECONVERGENT B1, `(.L_x_2074) ;  /* 0x0000020000017945 */ /* 0x000fe80003800200 */
[----:B------:R-:W-:Y:S05]  /*2a50*/  @P1 BRA `(.L_x_2075) ;  /* 0x0000000000781947 */ /* 0x000fea0003800000 */
[--C-:B0-----:R-:W-:Y:S01]  /*2a60*/  FADD.FTZ R11, R0, -R6.reuse ;  /* 0x80000006000b7221 */ /* 0x101fe20000010000 */
[----:B------:R-:W-:Y:S01]  /*2a70*/  FADD.FTZ R19, R19, -R6 ;  /* 0x8000000613137221 */ /* 0x000fe20000010000 */
[----:B------:R-:W0:Y:S01]  /*2a80*/  LDCU.64 UR10, c[0x0][0x3e0] ;  /* 0x00007c00ff0a77ac */ /* 0x000e220008000a00 */
[----:B------:R-:W-:Y:S01]  /*2a90*/  IADD3 R29, PT, PT, R23, 0x20, RZ ;  /* 0x00000020171d7810 */ /* 0x000fe20007ffe0ff */
[-C--:B------:R-:W-:Y:S01]  /*2aa0*/  FMUL.FTZ R8, R11, R4.reuse ;  /* 0x000000040b087220 */ /* 0x080fe20000410000 */
[----:B------:R-:W-:Y:S01]  /*2ab0*/  FMUL.FTZ R9, R19, R4 ;  /* 0x0000000413097220 */ /* 0x000fe20000410000 */
[----:B------:R-:W1:Y:S01]  /*2ac0*/  LDCU.64 UR12, c[0x0][0x380] ;  /* 0x00007000ff0c77ac */ /* 0x000e620008000a00 */
[----:B------:R-:W-:Y:S01]  /*2ad0*/  SHF.R.S32.HI R21, RZ, 0x1f, R29 ;  /* 0x0000001fff157819 */ /* 0x000fe2000001141d */
[----:B------:R-:W-:Y:S01]  /*2ae0*/  FFMA.FTZ R8, R7, R8, R14 ;  /* 0x0000000807087223 */ /* 0x000fe2000001000e */
[----:B------:R-:W-:-:S03]  /*2af0*/  FFMA.FTZ R9, R5, R9, R12 ;  /* 0x0000000905097223 */ /* 0x000fc6000001000c */
[----:B------:R-:W-:Y:S01]  /*2b00*/  FMUL.FTZ R11, R8, -1.4426950216293334961 ;  /* 0xbfb8aa3b080b7820 */ /* 0x000fe20000410000 */
[----:B------:R-:W-:-:S05]  /*2b10*/  FMUL.FTZ R10, R9, -1.4426950216293334961 ;  /* 0xbfb8aa3b090a7820 */ /* 0x000fca0000410000 */
[----:B------:R-:W2:Y:S08]  /*2b20*/  MUFU.EX2 R11, R11 ;  /* 0x0000000b000b7308 */ /* 0x000eb00000000800 */
[----:B------:R-:W3:Y:S01]  /*2b30*/  MUFU.EX2 R10, R10 ;  /* 0x0000000a000a7308 */ /* 0x000ee20000000800 */
[----:B--2---:R-:W-:Y:S01]  /*2b40*/  FADD.FTZ R19, R11, 1 ;  /* 0x3f8000000b137421 */ /* 0x004fe20000010000 */
[----:B------:R-:W-:-:S06]  /*2b50*/  MOV R11, R27 ;  /* 0x0000001b000b7202 */ /* 0x000fcc0000000f00 */
[----:B------:R-:W2:Y:S01]  /*2b60*/  MUFU.RCP R19, R19 ;  /* 0x0000001300137308 */ /* 0x000ea20000001000 */
[----:B---3--:R-:W-:Y:S01]  /*2b70*/  FADD.FTZ R18, R10, 1 ;  /* 0x3f8000000a127421 */ /* 0x008fe20000010000 */
[----:B0-----:R-:W-:-:S04]  /*2b80*/  IMAD R10, R21, UR10, RZ ;  /* 0x0000000a150a7c24 */ /* 0x001fc8000f8e02ff */
[----:B------:R-:W-:Y:S02]  /*2b90*/  IMAD R21, R29, UR11, R10 ;  /* 0x0000000b1d157c24 */ /* 0x000fe4000f8e020a */
[----:B------:R-:W0:Y:S01]  /*2ba0*/  MUFU.RCP R0, R18 ;  /* 0x0000001200007308 */ /* 0x000e220000001000 */
[----:B------:R-:W-:-:S05]  /*2bb0*/  MOV R10, R24 ;  /* 0x00000018000a7202 */ /* 0x000fca0000000f00 */
[----:B------:R-:W-:-:S04]  /*2bc0*/  IMAD.WIDE.U32 R10, R29, UR10, R10 ;  /* 0x0000000a1d0a7c25 */ /* 0x000fc8000f8e000a */
[----:B--2---:R-:W-:Y:S01]  /*2bd0*/  FMUL.FTZ R29, R8, R19 ;  /* 0x00000013081d7220 */ /* 0x004fe20000410000 */
[----:B------:R-:W-:Y:S02]  /*2be0*/  IADD3 R21, PT, PT, R11, R21, RZ ;  /* 0x000000150b157210 */ /* 0x000fe40007ffe0ff */
[----:B-1----:R-:W-:Y:S01]  /*2bf0*/  LEA R8, P1, R10, UR12, 0x1 ;  /* 0x0000000c0a087c11 */ /* 0x002fe2000f8208ff */
[----:B0-----:R-:W-:-:S03]  /*2c00*/  FMUL.FTZ R0, R9, R0 ;  /* 0x0000000009007220 */ /* 0x001fc60000410000 */
[----:B------:R-:W-:Y:S02]  /*2c10*/  LEA.HI.X R9, R10, UR13, R21, 0x1, P1 ;  /* 0x0000000d0a097c11 */ /* 0x000fe400088f0c15 */
[----:B------:R-:W-:-:S05]  /*2c20*/  F2FP.BF16.F32.PACK_AB R29, R29, R0 ;  /* 0x000000001d1d723e */ /* 0x000fca00000010ff */
[----:B------:R1:W-:Y:S02]  /*2c30*/  STG.E desc[UR14][R8.64], R29 ;  /* 0x0000001d08007986 */ /* 0x0003e4000c10190e */
.L_x_2075:
[----:B------:R-:W-:Y:S05]  /*2c40*/  BSYNC.RECONVERGENT B1 ;  /* 0x0000000000017941 */ /* 0x000fea0003800200 */
.L_x_2074:
[----:B------:R-:W-:Y:S04]  /*2c50*/  BSSY.RECONVERGENT B1, `(.L_x_2076) ;  /* 0x000001e000017945 */ /* 0x000fe80003800200 */
[----:B------:R-:W-:Y:S05]  /*2c60*/  @P2 BRA `(.L_x_2077) ;  /* 0x0000000000702947 */ /* 0x000fea0003800000 */
[--C-:B------:R-:W-:Y:S01]  /*2c70*/  FADD.FTZ R3, R3, -R6.reuse ;  /* 0x8000000603037221 */ /* 0x100fe20000010000 */
[----:B-1----:R-:W-:Y:S01]  /*2c80*/  FADD.FTZ R9, R2, -R6 ;  /* 0x8000000602097221 */ /* 0x002fe20000010000 */
[----:B------:R-:W1:Y:S02]  /*2c90*/  LDCU.64 UR10, c[0x0][0x3e0] ;  /* 0x00007c00ff0a77ac */ /* 0x000e640008000a00 */
[-C--:B------:R-:W-:Y:S01]  /*2ca0*/  FMUL.FTZ R3, R3, R4.reuse ;  /* 0x0000000403037220 */ /* 0x080fe20000410000 */
[----:B------:R-:W-:Y:S01]  /*2cb0*/  FMUL.FTZ R0, R9, R4 ;  /* 0x0000000409007220 */ /* 0x000fe20000410000 */
[----:B------:R-:W2:Y:S02]  /*2cc0*/  LDCU.64 UR12, c[0x0][0x380] ;  /* 0x00007000ff0c77ac */ /* 0x000ea40008000a00 */
[----:B------:R-:W-:Y:S01]  /*2cd0*/  FFMA.FTZ R8, R5, R3, R12 ;  /* 0x0000000305087223 */ /* 0x000fe2000001000c */
[----:B------:R-:W-:Y:S01]  /*2ce0*/  FFMA.FTZ R0, R7, R0, R14 ;  /* 0x0000000007007223 */ /* 0x000fe2000001000e */
[----:B------:R-:W-:-:S02]  /*2cf0*/  MOV R3, R27 ;  /* 0x0000001b00037202 */ /* 0x000fc40000000f00 */
[----:B------:R-:W-:Y:S01]  /*2d00*/  FMUL.FTZ R2, R8, -1.4426950216293334961 ;  /* 0xbfb8aa3b08027820 */ /* 0x000fe20000410000 */
[----:B0-----:R-:W-:-:S05]  /*2d10*/  FMUL.FTZ R11, R0, -1.4426950216293334961 ;  /* 0xbfb8aa3b000b7820 */ /* 0x001fca0000410000 */
[----:B------:R-:W0:Y:S01]  /*2d20*/  MUFU.EX2 R2, R2 ;  /* 0x0000000200027308 */ /* 0x000e220000000800 */
[----:B-1----:R-:W-:-:S07]  /*2d30*/  IMAD R20, R20, UR10, RZ ;  /* 0x0000000a14147c24 */ /* 0x002fce000f8e02ff */
[----:B------:R-:W1:Y:S01]  /*2d40*/  MUFU.EX2 R11, R11 ;  /* 0x0000000b000b7308 */ /* 0x000e620000000800 */
[----:B0-----:R-:W-:Y:S01]  /*2d50*/  FADD.FTZ R10, R2, 1 ;  /* 0x3f800000020a7421 */ /* 0x001fe20000010000 */
[----:B------:R-:W-:-:S06]  /*2d60*/  IMAD.MOV.U32 R2, RZ, RZ, R24 ;  /* 0x000000ffff027224 */ /* 0x000fcc00078e0018 */
[----:B------:R-:W0:Y:S01]  /*2d70*/  MUFU.RCP R9, R10 ;  /* 0x0000000a00097308 */ /* 0x000e220000001000 */
[----:B------:R-:W-:-:S04]  /*2d80*/  IMAD.WIDE.U32 R2, R13, UR10, R2 ;  /* 0x0000000a0d027c25 */ /* 0x000fc8000f8e0002 */
[----:B-1----:R-:W-:Y:S01]  /*2d90*/  FADD.FTZ R18, R11, 1 ;  /* 0x3f8000000b127421 */ /* 0x002fe20000010000 */
[----:B------:R-:W-:-:S03]  /*2da0*/  IMAD R13, R13, UR11, R20 ;  /* 0x0000000b0d0d7c24 */ /* 0x000fc6000f8e0214 */
[----:B------:R-:W1:Y:S02]  /*2db0*/  MUFU.RCP R19, R18 ;  /* 0x0000001200137308 */ /* 0x000e640000001000 */
[----:B------:R-:W-:Y:S01]  /*2dc0*/  IADD3 R13, PT, PT, R3, R13, RZ ;  /* 0x0000000d030d7210 */ /* 0x000fe20007ffe0ff */
[----:B0-----:R-:W-:Y:S01]  /*2dd0*/  FMUL.FTZ R11, R8, R9 ;  /* 0x00000009080b7220 */ /* 0x001fe20000410000 */
[----:B--2---:R-:W-:-:S04]  /*2de0*/  LEA R8, P1, R2, UR12, 0x1 ;  /* 0x0000000c02087c11 */ /* 0x004fc8000f8208ff */
[----:B------:R-:W-:Y:S01]  /*2df0*/  LEA.HI.X R9, R2, UR13, R13, 0x1, P1 ;  /* 0x0000000d02097c11 */ /* 0x000fe200088f0c0d */
[----:B-1----:R-:W-:-:S05]  /*2e00*/  FMUL.FTZ R0, R0, R19 ;  /* 0x0000001300007220 */ /* 0x002fca0000410000 */
[----:B------:R-:W-:-:S05]  /*2e10*/  F2FP.BF16.F32.PACK_AB R11, R0, R11 ;  /* 0x0000000b000b723e */ /* 0x000fca00000010ff */
[----:B------:R2:W-:Y:S02]  /*2e20*/  STG.E desc[UR14][R8.64], R11 ;  /* 0x0000000b08007986 */ /* 0x0005e4000c10190e */
.L_x_2077:
[----:B------:R-:W-:Y:S05]  /*2e30*/  BSYNC.RECONVERGENT B1 ;  /* 0x0000000000017941 */ /* 0x000fea0003800200 */
.L_x_2076:
[----:B------:R-:W-:Y:S05]  /*2e40*/  @P3 BRA `(.L_x_2071) ;  /* 0x00000000006c3947 */ /* 0x000fea0003800000 */
[--C-:B------:R-:W-:Y:S01]  /*2e50*/  FADD.FTZ R17, R17, -R6.reuse ;  /* 0x8000000611117221 */ /* 0x100fe20000010000 */
[----:B------:R-:W-:Y:S01]  /*2e60*/  FADD.FTZ R3, R16, -R6 ;  /* 0x8000000610037221 */ /* 0x000fe20000010000 */
[----:B------:R-:W3:Y:S01]  /*2e70*/  LDCU.64 UR8, c[0x0][0x3e0] ;  /* 0x00007c00ff0877ac */ /* 0x000ee20008000a00 */
[----:B------:R-:W-:Y:S01]  /*2e80*/  MOV R25, R27 ;  /* 0x0000001b00197202 */ /* 0x000fe20000000f00 */
[-C--:B------:R-:W-:Y:S01]  /*2e90*/  FMUL.FTZ R17, R17, R4.reuse ;  /* 0x0000000411117220 */ /* 0x080fe20000410000 */
[----:B------:R-:W-:Y:S01]  /*2ea0*/  FMUL.FTZ R3, R3, R4 ;  /* 0x0000000403037220 */ /* 0x000fe20000410000 */
[----:B------:R-:W4:Y:S02]  /*2eb0*/  LDCU.64 UR10, c[0x0][0x380] ;  /* 0x00007000ff0a77ac */ /* 0x000f240008000a00 */
[----:B------:R-:W-:Y:S01]  /*2ec0*/  FFMA.FTZ R17, R5, R17, R12 ;  /* 0x0000001105117223 */ /* 0x000fe2000001000c */
[----:B------:R-:W-:-:S03]  /*2ed0*/  FFMA.FTZ R14, R7, R3, R14 ;  /* 0x00000003070e7223 */ /* 0x000fc6000001000e */
[----:B------:R-:W-:Y:S01]  /*2ee0*/  FMUL.FTZ R0, R17, -1.4426950216293334961 ;  /* 0xbfb8aa3b11007820 */ /* 0x000fe20000410000 */
[----:B------:R-:W-:-:S05]  /*2ef0*/  FMUL.FTZ R2, R14, -1.4426950216293334961 ;  /* 0xbfb8aa3b0e027820 */ /* 0x000fca0000410000 */
[----:B------:R-:W5:Y:S01]  /*2f00*/  MUFU.EX2 R0, R0 ;  /* 0x0000000000007308 */ /* 0x000f620000000800 */
[----:B---3--:R-:W-:Y:S02]  /*2f10*/  IMAD R28, R28, UR8, RZ ;  /* 0x000000081c1c7c24 */ /* 0x008fe4000f8e02ff */
[----:B------:R-:W-:-:S05]  /*2f20*/  IMAD.WIDE.U32 R24, R15, UR8, R24 ;  /* 0x000000080f187c25 */ /* 0x000fca000f8e0018 */
[----:B------:R-:W3:Y:S01]  /*2f30*/  MUFU.EX2 R2, R2 ;  /* 0x0000000200027308 */ /* 0x000ee20000000800 */
[----:B------:R-:W-:-:S05]  /*2f40*/  IMAD R15, R15, UR9, R28 ;  /* 0x000000090f0f7c24 */ /* 0x000fca000f8e021c */
[----:B------:R-:W-:Y:S01]  /*2f50*/  IADD3 R15, PT, PT, R25, R15, RZ ;  /* 0x0000000f190f7210 */ /* 0x000fe20007ffe0ff */
[----:B-----5:R-:W-:-:S06]  /*2f60*/  FADD.FTZ R4, R0, 1 ;  /* 0x3f80000000047421 */ /* 0x020fcc0000010000 */
[----:B------:R-:W5:Y:S01]  /*2f70*/  MUFU.RCP R4, R4 ;  /* 0x0000000400047308 */ /* 0x000f620000001000 */
[----:B---3--:R-:W-:Y:S01]  /*2f80*/  FADD.FTZ R5, R2, 1 ;  /* 0x3f80000002057421 */ /* 0x008fe20000010000 */
[----:B----4-:R-:W-:-:S04]  /*2f90*/  LEA R2, P1, R24, UR10, 0x1 ;  /* 0x0000000a18027c11 */ /* 0x010fc8000f8208ff */
[----:B------:R-:W-:Y:S02]  /*2fa0*/  LEA.HI.X R3, R24, UR11, R15, 0x1, P1 ;  /* 0x0000000b18037c11 */ /* 0x000fe400088f0c0f */
[----:B------:R-:W3:Y:S01]  /*2fb0*/  MUFU.RCP R5, R5 ;  /* 0x0000000500057308 */ /* 0x000ee20000001000 */
[----:B-----5:R-:W-:Y:S01]  /*2fc0*/  FMUL.FTZ R0, R17, R4 ;  /* 0x0000000411007220 */ /* 0x020fe20000410000 */
[----:B---3--:R-:W-:-:S05]  /*2fd0*/  FMUL.FTZ R7, R14, R5 ;  /* 0x000000050e077220 */ /* 0x008fca0000410000 */
[----:B------:R-:W-:-:S05]  /*2fe0*/  F2FP.BF16.F32.PACK_AB R7, R7, R0 ;  /* 0x000000000707723e */ /* 0x000fca00000010ff */
[----:B------:R3:W-:Y:S02]  /*2ff0*/  STG.E desc[UR14][R2.64], R7 ;  /* 0x0000000702007986 */ /* 0x0007e4000c10190e */
.L_x_2071:
[----:B------:R-:W-:Y:S05]  /*3000*/  BSYNC.RECONVERGENT B0 ;  /* 0x0000000000007941 */ /* 0x000fea0003800200 */
.L_x_2063:
[----:B------:R-:W4:Y:S01]  /*3010*/  LDCU UR5, c[0x0][0x3f8] ;  /* 0x00007f00ff0577ac */ /* 0x000f220008000800 */
[----:B------:R-:W4:Y:S01]  /*3020*/  LDCU UR8, c[0x0][0x3c8] ;  /* 0x00007900ff0877ac */ /* 0x000f220008000800 */
[----:B------:R-:W-:Y:S02]  /*3030*/  UIADD3 UR7, UPT, UPT, UR19, UR7, URZ ;  /* 0x0000000713077290 */ /* 0x000fe4000fffe0ff */
[----:B------:R-:W-:Y:S02]  /*3040*/  UIADD3 UR4, UPT, UPT, UR4, 0x1, URZ ;  /* 0x0000000104047890 */ /* 0x000fe4000fffe0ff */
[----:B----4-:R-:W-:-:S04]  /*3050*/  UIMAD UR5, UR5, UR8, URZ ;  /* 0x00000008050572a4 */ /* 0x010fc8000f8e02ff */
[----:B------:R-:W-:-:S09]  /*3060*/  UISETP.GE.AND UP0, UPT, UR7, UR5, UPT ;  /* 0x000000050700728c */ /* 0x000fd2000bf06270 */
[----:B------:R-:W-:Y:S05]  /*3070*/  BRA.U !UP0, `(.L_x_2078) ;  /* 0xffffffd108447547 */ /* 0x000fea000b83ffff */
[----:B------:R-:W-:Y:S05]  /*3080*/  EXIT ;  /* 0x000000000000794d */ /* 0x000fea0003800000 */
.L_x_2079:
        /* <DEDUP_REMOVED lines=15> */
.L_x_3448:


//--------------------- .text._Z35group_norm_nhwc_fwd_one_pass_kernelI11Bf16IOBf16WLi256ELi30ELi480EEv26Group_norm_nhwc_fwd_params --------------------------
	.section	.text._Z35group_norm_nhwc_fwd_one_pass_kernelI11Bf16IOBf16WLi256ELi30ELi480EEv26Group_norm_nhwc_fwd_params,"ax",@progbits
	.align	128
        .global         _Z35group_norm_nhwc_fwd_one_pass_kernelI11Bf16IOBf16WLi256ELi30ELi480EEv26Group_norm_nhwc_fwd_params
        .type           _Z35group_norm_nhwc_fwd_one_pass_kernelI11Bf16IOBf16WLi256ELi30ELi480EEv26Group_norm_nhwc_fwd_params,@function
        .size           _Z35group_norm_nhwc_fwd_one_pass_kernelI11Bf16IOBf16WLi256ELi30ELi480EEv26Group_norm_nhwc_fwd_params,(.L_x_3449 - _Z35group_norm_nhwc_fwd_one_pass_kernelI11Bf16IOBf16WLi256ELi30ELi480EEv26Group_norm_nhwc_fwd_params)
        .other          _Z35group_norm_nhwc_fwd_one_pass_kernelI11Bf16IOBf16WLi256ELi30ELi480EEv26Group_norm_nhwc_fwd_params,@"STO_CUDA_ENTRY STV_DEFAULT"
_Z35group_norm_nhwc_fwd_one_pass_kernelI11Bf16IOBf16WLi256ELi30ELi480EEv26Group_norm_nhwc_fwd_params:
.text._Z35group_norm_nhwc_fwd_one_pass_kernelI11Bf16IOBf16WLi256ELi30ELi480EEv26Group_norm_nhwc_fwd_params:
        /* <DEDUP_REMOVED lines=29> */
[----:B-----5:R-:W-:Y:S01]  /*01d0*/  LOP3.LUT R33, R2, 0x7, RZ, 0xc0, !PT ;  /* 0x0000000702217812 */ /* 0x020fe200078ec0ff */
[----:B------:R-:W-:Y:S01]  /*01e0*/  IMAD R0, R0, 0x1112, RZ ;  /* 0x0000111200007824 */ /* 0x000fe200078e02ff */
[----:B------:R-:W-:Y:S01]  /*01f0*/  ISETP.NE.AND.EX P0, PT, RZ, UR19, !P0, P1 ;  /* 0x00000013ff007c0c */ /* 0x000fe2000c705310 */
[----:B------:R-:W-:Y:S01]  /*0200*/  UIMAD UR11, UR30, 0x3, UR6 ;  /* 0x000000031e0b78a4 */ /* 0x000fe2000f8e0206 */
[----:B------:R-:W-:Y:S01]  /*0210*/  LOP3.LUT R36, R2, 0x7ffffff8, RZ, 0xc0, !PT ;  /* 0x7ffffff802247812 */ /* 0x000fe200078ec0ff */
[----:B---3--:R-:W-:Y:S01]  /*0220*/  ULEA UR16, UR4, UR16, 0x18 ;  /* 0x0000001004107291 */ /* 0x008fe2000f8ec0ff */
[----:B------:R-:W-:Y:S01]  /*0230*/  SHF.R.U32.HI R0, RZ, 0x10, R0 ;  /* 0x00000010ff007819 */ /* 0x000fe20000011600 */
[----:B------:R-:W-:-:S02]  /*0240*/  ULEA UR10, UR30, UR6, 0x1 ;  /* 0x000000061e0a7291 */ /* 0x000fc4000f8e08ff */
[----:B------:R-:W-:Y:S01]  /*0250*/  UIADD3 UR9, UPT, UPT, UR6, UR30, URZ ;  /* 0x0000001e06097290 */ /* 0x000fe2000fffe0ff */
[----:B------:R-:W-:Y:S01]  /*0260*/  PRMT R3, R0, 0x9910, RZ ;  /* 0x0000991000037816 */ /* 0x000fe200000000ff */
[----:B------:R-:W-:Y:S01]  /*0270*/  IMAD R0, R5, UR31, R0 ;  /* 0x0000001f05007c24 */ /* 0x000fe2000f8e0200 */
[----:B------:R-:W-:Y:S01]  /*0280*/  UMOV UR4, URZ ;  /* 0x000000ff00047c82 */ /* 0x000fe20008000000 */
[----:B------:R-:W-:Y:S02]  /*0290*/  UMOV UR8, UR6 ;  /* 0x0000000600087c82 */ /* 0x000fe40008000000 */
[----:B------:R-:W-:Y:S01]  /*02a0*/  IMAD R3, R3, 0xf, RZ ;  /* 0x0000000f03037824 */ /* 0x000fe200078e02ff */
[----:B------:R-:W-:Y:S02]  /*02b0*/  IADD3 R31, PT, PT, R0, 0x20, RZ ;  /* 0x00000020001f7810 */ /* 0x000fe40007ffe0ff */
[----:B------:R-:W-:Y:S02]  /*02c0*/  SHF.R.S32.HI R35, RZ, 0x1f, R0 ;  /* 0x0000001fff237819 */ /* 0x000fe40000011400 */
[----:B------:R-:W-:-:S02]  /*02d0*/  IADD3 R3, PT, PT, RZ, -R3, RZ ;  /* 0x80000003ff037210 */ /* 0x000fc40007ffe0ff */
[----:B------:R-:W-:Y:S02]  /*02e0*/  SHF.R.S32.HI R34, RZ, 0x1f, R31 ;  /* 0x0000001fff227819 */ /* 0x000fe4000001141f */
[----:B------:R-:W-:-:S04]  /*02f0*/  PRMT R3, R3, 0x7710, RZ ;  /* 0x0000771003037816 */ /* 0x000fc800000000ff */
[----:B------:R-:W-:-:S04]  /*0300*/  IADD3 R3, PT, PT, R3, R4, RZ ;  /* 0x0000000403037210 */ /* 0x000fc80007ffe0ff */
[----:B------:R-:W-:-:S04]  /*0310*/  SHF.L.U32 R3, R3, 0x1, RZ ;  /* 0x0000000103037819 */ /* 0x000fc800000006ff */
[----:B------:R-:W-:-:S07]  /*0320*/  LOP3.LUT R32, R3, 0xffff, RZ, 0xc0, !PT ;  /* 0x0000ffff03207812 */ /* 0x000fce00078ec0ff */
.L_x_2123:
[----:B0-----:R-:W0:Y:S01]  /*0330*/  LDCU UR5, c[0x0][0x3f8] ;  /* 0x00007f00ff0577ac */ /* 0x001e220008000800 */
[----:B------:R-:W-:Y:S01]  /*0340*/  IABS R8, UR8 ;  /* 0x0000000800087c13 */ /* 0x000fe20008000000 */
[C---:B------:R-:W-:Y:S01]  /*0350*/  VIADD R21, R0.reuse, 0x60 ;  /* 0x0000006000157836 */ /* 0x040fe20000000000 */
[----:B------:R-:W-:Y:S01]  /*0360*/  IADD3 R15, PT, PT, R0, 0x40, RZ ;  /* 0x00000040000f7810 */ /* 0x000fe20007ffe0ff */
[----:B-1----:R-:W1:Y:S01]  /*0370*/  LDCU.64 UR20, c[0x0][0x3e8] ;  /* 0x00007d00ff1477ac */ /* 0x002e620008000a00 */
[----:B------:R-:W-:Y:S02]  /*0380*/  R2UR UR17, R8 ;  /* 0x00000000081172ca */ /* 0x000fe400000e0000 */
[----:B------:R-:W-:Y:S02]  /*0390*/  CS2R R28, SRZ ;  /* 0x00000000001c7805 */ /* 0x000fe4000001ff00 */
[----:B------:R-:W-:Y:S01]  /*03a0*/  SHF.R.S32.HI R9, RZ, 0x1f, R15 ;  /* 0x0000001fff097819 */ /* 0x000fe2000001140f */
[----:B--2---:R-:W2:Y:S01]  /*03b0*/  LDCU.64 UR22, c[0x0][0x3f0] ;  /* 0x00007e00ff1677ac */ /* 0x004ea20008000a00 */
[----:B------:R-:W-:-:S02]  /*03c0*/  SHF.R.S32.HI R19, RZ, 0x1f, R21 ;  /* 0x0000001fff137819 */ /* 0x000fc40000011415 */
[----:B0--34-:R-:W-:Y:S01]  /*03d0*/  MOV R3, UR5 ;  /* 0x0000000500037c02 */ /* 0x019fe20008000f00 */
        /* <DEDUP_REMOVED lines=45> */
[----:B------:R-:W-:Y:S01]  /*06b0*/  IADD3 R6, P2, PT, R32, UR17, RZ ;  /* 0x0000001120067c10 */ /* 0x000fe2000ff5e0ff */
[----:B------:R-:W-:Y:S01]  /*06c0*/  UIMAD UR5, UR19, UR23, UR5 ;  /* 0x00000017130572a4 */ /* 0x000fe2000f8e0205 */
[----:B------:R-:W-:-:S04]  /*06d0*/  MOV R3, UR17 ;  /* 0x0000001100037c02 */ /* 0x000fc80008000f00 */
[----:B------:R-:W-:Y:S02]  /*06e0*/  LEA.HI.X.SX32 R7, R3, RZ, 0x1, P2 ;  /* 0x000000ff03077211 */ /* 0x000fe400010f0eff */
[----:B------:R-:W-:Y:S02]  /*06f0*/  MOV R3, UR22 ;  /* 0x0000001600037c02 */ /* 0x000fe40008000f00 */
[----:B------:R-:W-:-:S03]  /*0700*/  ISETP.GE.U32.AND P2, PT, R5, UR20, PT ;  /* 0x0000001405007c0c */ /* 0x000fc6000bf46070 */
[----:B------:R-:W-:Y:S01]  /*0710*/  IMAD.WIDE.U32 R6, R3, UR19, R6 ;  /* 0x0000001303067c25 */ /* 0x000fe2000f8e0006 */
[----:B------:R-:W-:Y:S02]  /*0720*/  IADD3 R3, PT, PT, R0, 0xa0, RZ ;  /* 0x000000a000037810 */ /* 0x000fe40007ffe0ff */
[----:B------:R-:W-:Y:S01]  /*0730*/  ISETP.GE.AND.EX P2, PT, R20, UR21, PT, P2 ;  /* 0x0000001514007c0c */ /* 0x000fe2000bf46320 */
[----:B------:R-:W-:Y:S01]  /*0740*/  @!P5 IMAD.MOV.U32 R8, RZ, RZ, R6 ;  /* 0x000000ffff08d224 */ /* 0x000fe200078e0006 */
[----:B------:R-:W-:Y:S01]  /*0750*/  IADD3 R9, PT, PT, R7, UR5, RZ ;  /* 0x0000000507097c10 */ /* 0x000fe2000fffe0ff */
[----:B0-----:R-:W-:Y:S01]  /*0760*/  @!P1 IMAD R18, R19, R16, RZ ;  /* 0x0000001013129224 */ /* 0x001fe200078e02ff */
[----:B------:R-:W-:Y:S02]  /*0770*/  ISETP.GE.U32.AND P3, PT, R3, UR20, PT ;  /* 0x0000001403007c0c */ /* 0x000fe4000bf66070 */
[----:B------:R-:W-:Y:S01]  /*0780*/  SHF.R.S32.HI R4, RZ, 0x1f, R3 ;  /* 0x0000001fff047819 */ /* 0x000fe20000011403 */
[----:B------:R-:W-:Y:S01]  /*0790*/  @!P5 IMAD.WIDE.U32 R12, R15, R12, R8 ;  /* 0x0000000c0f0cd225 */ /* 0x000fe200078e0008 */
[----:B------:R-:W-:Y:S01]  /*07a0*/  @!P1 MOV R22, R6 ;  /* 0x0000000600169202 */ /* 0x000fe20000000f00 */
[----:B------:R-:W0:Y:S01]  /*07b0*/  @!P1 LDC.64 R14, c[0x0][0x390] ;  /* 0x0000e400ff0e9b82 */ /* 0x000e220000000a00 */
[----:B------:R-:W-:Y:S01]  /*07c0*/  ISETP.GE.AND.EX P3, PT, R4, UR21, PT, P3 ;  /* 0x0000001504007c0c */ /* 0x000fe2000bf66330 */
[----:B------:R-:W-:Y:S01]  /*07d0*/  @!P1 IMAD R25, R21, R17, R18 ;  /* 0x0000001115199224 */ /* 0x000fe200078e0212 */
[----:B------:R-:W-:-:S02]  /*07e0*/  @!P5 IADD3 R13, PT, PT, R13, R23, RZ ;  /* 0x000000170d0dd210 */ /* 0x000fc40007ffe0ff */
        /* <DEDUP_REMOVED lines=10> */
[----:B------:R-:W-:-:S05]  /*0890*/  @!P1 IADD3 R17, PT, PT, R17, R25, RZ ;  /* 0x0000001911119210 */ /* 0x000fca0007ffe0ff */
[----:B--2---:R-:W2:Y:S01]  /*08a0*/  @!P2 LDC.64 R10, c[0x0][0x390] ;  /* 0x0000e400ff0aab82 */ /* 0x004ea20000000a00 */
[----:B0-----:R-:W-:Y:S01]  /*08b0*/  @!P1 LEA R14, P6, R16, R14, 0x1 ;  /* 0x0000000e100e9211 */ /* 0x001fe200078c08ff */
[----:B------:R-:W-:-:S03]  /*08c0*/  HFMA2 R30, -RZ, RZ, 0, 0 ;  /* 0x00000000ff1e7431 */ /* 0x000fc600000001ff */
[----:B------:R-:W-:-:S03]  /*08d0*/  @!P1 LEA.HI.X R15, R16, R15, R17, 0x1, P6 ;  /* 0x0000000f100f9211 */ /* 0x000fc600030f0c11 */
[----:B------:R-:W0:Y:S01]  /*08e0*/  @!P3 LDC.64 R16, c[0x0][0x390] ;  /* 0x0000e400ff10bb82 */ /* 0x000e220000000a00 */
[----:B-1----:R-:W-:Y:S01]  /*08f0*/  @!P2 IMAD R24, R20, R12, RZ ;  /* 0x0000000c1418a224 */ /* 0x002fe200078e02ff */
[----:B------:R-:W-:Y:S01]  /*0900*/  @!P2 MOV R21, R9 ;  /* 0x000000090015a202 */ /* 0x000fe20000000f00 */
[----:B------:R-:W-:Y:S01]  /*0910*/  @!P2 IMAD.MOV.U32 R20, RZ, RZ, R6 ;  /* 0x000000ffff14a224 */ /* 0x000fe200078e0006 */
[----:B------:R1:W5:Y:S01]  /*0920*/  @!P1 LDG.E R30, desc[UR24][R14.64] ;  /* 0x000000180e1e9981 */ /* 0x000362000c1e1900 */
[C---:B------:R-:W-:Y:S02]  /*0930*/  @!P2 IMAD R24, R5.reuse, R13, R24 ;  /* 0x0000000d0518a224 */ /* 0x040fe400078e0218 */
[----:B----4-:R-:W-:Y:S01]  /*0940*/  @!P3 IMAD R4, R4, R18, RZ ;  /* 0x000000120404b224 */ /* 0x010fe200078e02ff */
[----:B------:R-:W4:Y:S01]  /*0950*/  @!P4 LDC.64 R22, c[0x0][0x3e0] ;  /* 0x0000f800ff16cb82 */ /* 0x000f220000000a00 */
[----:B------:R-:W-:Y:S01]  /*0960*/  @!P2 IMAD.WIDE.U32 R12, R5, R12, R20 ;  /* 0x0000000c050ca225 */ /* 0x000fe200078e0014 */
[----:B------:R-:W-:-:S03]  /*0970*/  @!P3 MOV R5, R9 ;  /* 0x000000090005b202 */ /* 0x000fc60000000f00 */
[----:B------:R-:W-:Y:S01]  /*0980*/  @!P3 IMAD R20, R3, R19, R4 ;  /* 0x000000130314b224 */ /* 0x000fe200078e0204 */
[----:B------:R-:W-:Y:S02]  /*0990*/  @!P3 MOV R4, R6 ;  /* 0x000000060004b202 */ /* 0x000fe40000000f00 */
[----:B-1----:R-:W1:Y:S01]  /*09a0*/  @!P5 LDC.64 R14, c[0x0][0x3e0] ;  /* 0x0000f800ff0edb82 */ /* 0x002e620000000a00 */
[----:B------:R-:W-:Y:S02]  /*09b0*/  @!P2 IADD3 R24, PT, PT, R13, R24, RZ ;  /* 0x000000180d18a210 */ /* 0x000fe40007ffe0ff */
[----:B------:R-:W-:Y:S01]  /*09c0*/  @!P3 IMAD.WIDE.U32 R18, R3, R18, R4 ;  /* 0x000000120312b225 */ /* 0x000fe200078e0004 */
[----:B--2---:R-:W-:-:S04]  /*09d0*/  @!P2 LEA R10, P1, R12, R10, 0x1 ;  /* 0x0000000a0c0aa211 */ /* 0x004fc800078208ff */
[----:B------:R-:W2:Y:S01]  /*09e0*/  @!P4 LDC.64 R4, c[0x0][0x390] ;  /* 0x0000e400ff04cb82 */ /* 0x000ea20000000a00 */
[----:B------:R-:W-:Y:S02]  /*09f0*/  @!P2 LEA.HI.X R11, R12, R11, R24, 0x1, P1 ;  /* 0x0000000b0c0ba211 */ /* 0x000fe400008f0c18 */
[----:B------:R-:W-:-:S05]  /*0a00*/  @!P3 IADD3 R20, PT, PT, R19, R20, RZ ;  /* 0x000000141314b210 */ /* 0x000fca0007ffe0ff */
[----:B------:R-:W2:Y:S01]  /*0a10*/  @!P5 LDC.64 R12, c[0x0][0x390] ;  /* 0x0000e400ff0cdb82 */ /* 0x000ea20000000a00 */
[----:B0-----:R-:W-:Y:S01]  /*0a20*/  @!P3 LEA R16, P1, R18, R16, 0x1 ;  /* 0x000000101210b211 */ /* 0x001fe200078208ff */
[----:B----4-:R-:W-:Y:S01]  /*0a30*/  @!P4 IMAD R24, R34, R22, RZ ;  /* 0x000000162218c224 */ /* 0x010fe200078e02ff */
[----:B------:R-:W-:Y:S02]  /*0a40*/  @!P4 MOV R21, R9 ;  /* 0x000000090015c202 */ /* 0x000fe40000000f00 */
[----:B------:R-:W-:Y:S02]  /*0a50*/  CS2R R26, SRZ ;  /* 0x00000000001a7805 */ /* 0x000fe4000001ff00 */
[----:B------:R-:W-:Y:S01]  /*0a60*/  @!P3 LEA.HI.X R17, R18, R17, R20, 0x1, P1 ;  /* 0x000000111211b211 */ /* 0x000fe200008f0c14 */
[----:B------:R-:W4:Y:S01]  /*0a70*/  @!P2 LDG.E R29, desc[UR24][R10.64] ;  /* 0x000000180a1da981 */ /* 0x000f22000c1e1900 */
[-C--:B------:R-:W-:Y:S01]  /*0a80*/  @!P4 MOV R20, R6.reuse ;  /* 0x000000060014c202 */ /* 0x080fe20000000f00 */
[----:B------:R-:W-:Y:S01]  /*0a90*/  VIADD R19, R0, 0xc0 ;  /* 0x000000c000137836 */ /* 0x000fe20000000000 */
[----:B------:R-:W-:Y:S01]  /*0aa0*/  @!P5 MOV R25, R9 ;  /* 0x000000090019d202 */ /* 0x000fe20000000f00 */
[----:B------:R-:W-:Y:S01]  /*0ab0*/  @!P4 IMAD R3, R31, R23, R24 ;  /* 0x000000171f03c224 */ /* 0x000fe200078e0218 */
[----:B------:R-:W-:Y:S01]  /*0ac0*/  @!P5 MOV R24, R6 ;  /* 0x000000060018d202 */ /* 0x000fe20000000f00 */
[----:B-1----:R-:W-:Y:S01]  /*0ad0*/  @!P5 IMAD R18, R35, R14, RZ ;  /* 0x0000000e2312d224 */ /* 0x002fe200078e02ff */
[----:B------:R-:W4:Y:S01]  /*0ae0*/  @!P3 LDG.E R27, desc[UR24][R16.64] ;  /* 0x00000018101bb981 */ /* 0x000f22000c1e1900 */
[----:B------:R-:W-:Y:S01]  /*0af0*/  @!P4 IMAD.WIDE.U32 R22, R31, R22, R20 ;  /* 0x000000161f16c225 */ /* 0x000fe200078e0014 */
[----:B------:R-:W-:-:S02]  /*0b00*/  ISETP.GE.U32.AND P1, PT, R19, UR20, PT ;  /* 0x0000001413007c0c */ /* 0x000fc4000bf26070 */
[----:B------:R-:W-:Y:S01]  /*0b10*/  SHF.R.S32.HI R20, RZ, 0x1f, R19 ;  /* 0x0000001fff147819 */ /* 0x000fe20000011413 */
[C---:B------:R-:W-:Y:S01]  /*0b20*/  @!P5 IMAD R21, R0.reuse, R15, R18 ;  /* 0x0000000f0015d224 */ /* 0x040fe200078e0212 */
[----:B------:R-:W-:Y:S01]  /*0b30*/  @!P4 IADD3 R3, PT, PT, R23, R3, RZ ;  /* 0x000000031703c210 */ /* 0x000fe20007ffe0ff */
[----:B------:R-:W-:Y:S01]  /*0b40*/  @!P5 IMAD.WIDE.U32 R14, R0, R14, R24 ;  /* 0x0000000e000ed225 */ /* 0x000fe200078e0018 */
[----:B--2---:R-:W-:Y:S02]  /*0b50*/  @!P4 LEA R4, P6, R22, R4, 0x1 ;  /* 0x000000041604c211 */ /* 0x004fe400078c08ff */
[----:B------:R-:W-:Y:S02]  /*0b60*/  ISETP.GE.AND.EX P1, PT, R20, UR21, PT, P1 ;  /* 0x0000001514007c0c */ /* 0x000fe4000bf26310 */
[----:B------:R-:W-:Y:S02]  /*0b70*/  @!P4 LEA.HI.X R5, R22, R5, R3, 0x1, P6 ;  /* 0x000000051605c211 */ /* 0x000fe400030f0c03 */
[----:B------:R-:W-:-:S02]  /*0b80*/  @!P5 IADD3 R21, PT, PT, R15, R21, RZ ;  /* 0x000000150f15d210 */ /* 0x000fc40007ffe0ff */
[----:B------:R-:W-:Y:S01]  /*0b90*/  @!P5 LEA R12, P6, R14, R12, 0x1 ;  /* 0x0000000c0e0cd211 */ /* 0x000fe200078c08ff */
[----:B------:R-:W-:Y:S01]  /*0ba0*/  VIADD R3, R0, 0xe0 ;  /* 0x000000e000037836 */ /* 0x000fe20000000000 */
[----:B------:R-:W2:Y:S02]  /*0bb0*/  @!P4 LDG.E R26, desc[UR24][R4.64] ;  /* 0x00000018041ac981 */ /* 0x000ea4000c1e1900 */
[----:B------:R-:W-:Y:S01]  /*0bc0*/  @!P5 LEA.HI.X R13, R14, R13, R21, 0x1, P6 ;  /* 0x0000000d0e0dd211 */ /* 0x000fe200030f0c15 */
[----:B------:R-:W-:Y:S02]  /*0bd0*/  HFMA2 R21, -RZ, RZ, 0, 0 ;  /* 0x00000000ff157431 */ /* 0x000fe400000001ff */
[----:B------:R-:W0:Y:S01]  /*0be0*/  @!P1 LDC.64 R14, c[0x0][0x3e0] ;  /* 0x0000f800ff0e9b82 */ /* 0x000e220000000a00 */
[----:B------:R-:W-:Y:S02]  /*0bf0*/  ISETP.GE.U32.AND P6, PT, R3, UR20, PT ;  /* 0x0000001403007c0c */ /* 0x000fe4000bfc6070 */
[----:B------:R-:W-:Y:S01]  /*0c00*/  SHF.R.S32.HI R18, RZ, 0x1f, R3 ;  /* 0x0000001fff127819 */ /* 0x000fe20000011403 */
[----:B------:R1:W4:Y:S03]  /*0c10*/  @!P5 LDG.E R21, desc[UR24][R12.64] ;  /* 0x000000180c15d981 */ /* 0x000326000c1e1900 */
[----:B------:R-:W-:Y:S01]  /*0c20*/  ISETP.GE.AND.EX P4, PT, R18, UR21, PT, P6 ;  /* 0x0000001512007c0c */ /* 0x000fe2000bf86360 */
[----:B-1----:R-:W1:Y:S01]  /*0c30*/  @!P1 LDC.64 R12, c[0x0][0x390] ;  /* 0x0000e400ff0c9b82 */ /* 0x002e620000000a00 */
[----:B------:R-:W-:-:S02]  /*0c40*/  @!P1 MOV R10, R6 ;  /* 0x00000006000a9202 */ /* 0x000fc40000000f00 */
[----:B------:R-:W-:-:S09]  /*0c50*/  @!P1 MOV R11, R9 ;  /* 0x00000009000b9202 */ /* 0x000fd20000000f00 */
[----:B------:R-:W1:Y:S01]  /*0c60*/  @!P4 LDC.64 R4, c[0x0][0x3e0] ;  /* 0x0000f800ff04cb82 */ /* 0x000e620000000a00 */
[----:B0-----:R-:W-:-:S04]  /*0c70*/  @!P1 IMAD R20, R20, R14, RZ ;  /* 0x0000000e14149224 */ /* 0x001fc800078e02ff */
[C---:B------:R-:W-:Y:S02]  /*0c80*/  @!P1 IMAD R23, R19.reuse, R15, R20 ;  /* 0x0000000f13179224 */ /* 0x040fe400078e0214 */
[----:B------:R-:W-:Y:S02]  /*0c90*/  @!P1 IMAD.WIDE.U32 R14, R19, R14, R10 ;  /* 0x0000000e130e9225 */ /* 0x000fe400078e000a */
[----:B------:R-:W0:Y:S02]  /*0ca0*/  @!P4 LDC.64 R10, c[0x0][0x390] ;  /* 0x0000e400ff0acb82 */ /* 0x000e240000000a00 */
[----:B------:R-:W-:Y:S01]  /*0cb0*/  HFMA2 R20, -RZ, RZ, 0, 0 ;  /* 0x00000000ff147431 */ /* 0x000fe200000001ff */
[----:B------:R-:W-:Y:S02]  /*0cc0*/  @!P1 IADD3 R15, PT, PT, R15, R23, RZ ;  /* 0x000000170f0f9210 */ /* 0x000fe40007ffe0ff */
[----:B-1----:R-:W-:-:S04]  /*0cd0*/  @!P1 LEA R12, P2, R14, R12, 0x1 ;  /* 0x0000000c0e0c9211 */ /* 0x002fc800078408ff */
[----:B------:R-:W-:-:S05]  /*0ce0*/  @!P1 LEA.HI.X R13, R14, R13, R15, 0x1, P2 ;  /* 0x0000000d0e0d9211 */ /* 0x000fca00010f0c0f */
[----:B------:R1:W4:Y:S01]  /*0cf0*/  @!P1 LDG.E R20, desc[UR24][R12.64] ;  /* 0x000000180c149981 */ /* 0x000322000c1e1900 */
[----:B------:R-:W-:-:S04]  /*0d00*/  @!P4 IMAD R18, R18, R4, RZ ;  /* 0x000000041212c224 */ /* 0x000fc800078e02ff */
        /* <DEDUP_REMOVED lines=10> */
[C---:B---3--:R-:W-:Y:S02]  /*0db0*/  PRMT R12, R28.reuse, 0x7632, R12 ;  /* 0x000076321c0c7816 */ /* 0x048fe4000000000c */
[----:B------:R-:W-:Y:S02]  /*0dc0*/  SHF.L.U32 R28, R28, 0x10, RZ ;  /* 0x000000101c1c7819 */ /* 0x000fe400000006ff */
[C---:B-----5:R-:W-:Y:S02]  /*0dd0*/  PRMT R11, R30.reuse, 0x7632, R11 ;  /* 0x000076321e0b7816 */ /* 0x060fe4000000000b */
[----:B------:R-:W-:Y:S02]  /*0de0*/  SHF.L.U32 R30, R30, 0x10, RZ ;  /* 0x000000101e1e7819 */ /* 0x000fe400000006ff */
[----:B--2---:R-:W-:-:S02]  /*0df0*/  PRMT R3, R26, 0x7632, R3 ;  /* 0x000076321a037816 */ /* 0x004fc40000000003 */
[----:B----4-:R-:W-:-:S04]  /*0e00*/  PRMT R18, R21, 0x7632, R18 ;  /* 0x0000763215127816 */ /* 0x010fc80000000012 */
[----:B------:R-:W-:Y:S02]  /*0e10*/  SHF.L.U32 R18, R18, 0x10, RZ ;  /* 0x0000001012127819 */ /* 0x000fe400000006ff */
[----:B------:R-:W-:-:S03]  /*0e20*/  SHF.L.U32 R21, R21, 0x10, RZ ;  /* 0x0000001015157819 */ /* 0x000fc600000006ff */
[----:B------:R-:W-:Y:S01]  /*0e30*/  FMUL.FTZ R4, R18, R18 ;  /* 0x0000001212047220 */ /* 0x000fe20000410000 */
[----:B------:R-:W-:-:S03]  /*0e40*/  SHF.L.U32 R3, R3, 0x10, RZ ;  /* 0x0000001003037819 */ /* 0x000fc600000006ff */
[----:B------:R-:W-:Y:S01]  /*0e50*/  FFMA.FTZ R5, R21, R21, R4 ;  /* 0x0000001515057223 */ /* 0x000fe20000010004 */
[----:B------:R-:W-:Y:S01]  /*0e60*/  SHF.L.U32 R26, R26, 0x10, RZ ;  /* 0x000000101a1a7819 */ /* 0x000fe200000006ff */
[----:B------:R-:W-:Y:S02]  /*0e70*/  IMAD.U32 R4, R12, 0x10000, RZ ;  /* 0x000100000c047824 */ /* 0x000fe400078e00ff */
[----:B------:R-:W-:Y:S01]  /*0e80*/  FMUL.FTZ R13, R3, R3 ;  /* 0x00000003030d7220 */ /* 0x000fe20000410000 */
[----:B------:R-:W-:Y:S01]  /*0e90*/  FADD.FTZ R10, RZ, R5 ;  /* 0x00000005ff0a7221 */ /* 0x000fe20000010000 */
[----:B------:R-:W-:Y:S01]  /*0ea0*/  SHF.L.U32 R5, R11, 0x10, RZ ;  /* 0x000000100b057819 */ /* 0x000fe200000006ff */
[----:B------:R-:W-:Y:S01]  /*0eb0*/  FMUL.FTZ R11, R4, R4 ;  /* 0x00000004040b7220 */ /* 0x000fe20000410000 */
[----:B------:R-:W-:-:S03]  /*0ec0*/  FFMA.FTZ R13, R26, R26, R13 ;  /* 0x0000001a1a0d7223 */ /* 0x000fc6000001000d */
[----:B------:R-:W-:Y:S01]  /*0ed0*/  FFMA.FTZ R12, R28, R28, R11 ;  /* 0x0000001c1c0c7223 */ /* 0x000fe2000001000b */
[----:B------:R-:W-:Y:S01]  /*0ee0*/  FADD.FTZ R13, R10, R13 ;  /* 0x0000000d0a0d7221 */ /* 0x000fe20000010000 */
[----:B------:R-:W-:Y:S01]  /*0ef0*/  FMUL.FTZ R11, R5, R5 ;  /* 0x00000005050b7220 */ /* 0x000fe20000410000 */
[----:B------:R-:W-:Y:S02]  /*0f00*/  PRMT R10, R29, 0x7632, R10 ;  /* 0x000076321d0a7816 */ /* 0x000fe4000000000a */
[----:B------:R-:W-:Y:S01]  /*0f10*/  FADD.FTZ R12, R13, R12 ;  /* 0x0000000c0d0c7221 */ /* 0x000fe20000010000 */
[----:B------:R-:W-:Y:S01]  /*0f20*/  FFMA.FTZ R11, R30, R30, R11 ;  /* 0x0000001e1e0b7223 */ /* 0x000fe2000001000b */
[----:B------:R-:W-:-:S03]  /*0f30*/  SHF.L.U32 R10, R10, 0x10, RZ ;  /* 0x000000100a0a7819 */ /* 0x000fc600000006ff */
[--C-:B------:R-:W-:Y:S01]  /*0f40*/  FADD.FTZ R12, R12, R11.reuse ;  /* 0x0000000b0c0c7221 */ /* 0x100fe20000010000 */
[----:B------:R-:W-:Y:S01]  /*0f50*/  PRMT R11, R27, 0x7632, R11 ;  /* 0x000076321b0b7816 */ /* 0x000fe2000000000b */
[----:B------:R-:W-:Y:S01]  /*0f60*/  FMUL.FTZ R14, R10, R10 ;  /* 0x0000000a0a0e7220 */ /* 0x000fe20000410000 */
[----:B------:R-:W-:Y:S01]  /*0f70*/  SHF.L.U32 R29, R29, 0x10, RZ ;  /* 0x000000101d1d7819 */ /* 0x000fe200000006ff */
[----:B------:R-:W-:Y:S01]  /*0f80*/  FADD.FTZ R13, R21, R18 ;  /* 0x00000012150d7221 */ /* 0x000fe20000010000 */
[----:B------:R-:W-:Y:S01]  /*0f90*/  SHF.L.U32 R11, R11, 0x10, RZ ;  /* 0x000000100b0b7819 */ /* 0x000fe200000006ff */
[----:B------:R-:W-:Y:S02]  /*0fa0*/  IMAD.U32 R27, R27, 0x10000, RZ ;  /* 0x000100001b1b7824 */ /* 0x000fe400078e00ff */
[----:B------:R-:W-:Y:S01]  /*0fb0*/  FFMA.FTZ R15, R29, R29, R14 ;  /* 0x0000001d1d0f7223 */ /* 0x000fe2000001000e */
        /* <DEDUP_REMOVED lines=20> */
[----:B------:R-:W-:Y:S02]  /*1100*/  PRMT R17, R19, 0x7632, R17 ;  /* 0x0000763213117816 */ /* 0x000fe40000000011 */
        /* <DEDUP_REMOVED lines=36> */
[----:B------:R-:W3:Y:S01]  /*1350*/  S2R R13, SR_TID.X ;  /* 0x00000000000d7919 */ /* 0x000ee20000002100 */
[----:B------:R-:W-:Y:S01]  /*1360*/  ISETP.NE.AND P1, PT, R37, RZ, PT ;  /* 0x000000ff2500720c */ /* 0x000fe20003f25270 */
[----:B01----:R-:W-:Y:S01]  /*1370*/  FADD.FTZ R14, R22, R25 ;  /* 0x00000019160e7221 */ /* 0x003fe20000010000 */
[----:B--2---:R-:W-:Y:S01]  /*1380*/  FADD.FTZ R15, R23, R24 ;  /* 0x00000018170f7221 */ /* 0x004fe20000010000 */
[----:B---3--:R-:W-:-:S04]  /*1390*/  SHF.R.U32.HI R13, RZ, 0x2, R13 ;  /* 0x00000002ff0d7819 */ /* 0x008fc8000001160d */
[----:B------:R-:W-:-:S06]  /*13a0*/  LOP3.LUT R13, R13, 0xf8, RZ, 0xc0, !PT ;  /* 0x000000f80d0d7812 */ /* 0x000fcc00078ec0ff */
[----:B------:R3:W-:Y:S02]  /*13b0*/  @!P1 STS.64 [R13+UR16+0x10], R14 ;  /* 0x0000100e0d009988 */ /* 0x0007e40008000a10 */
.L_x_2081:
[----:B------:R-:W-:Y:S05]  /*13c0*/  BSYNC.RECONVERGENT B0 ;  /* 0x0000000000007941 */ /* 0x000fea0003800200 */
.L_x_2080:
[----:B------:R-:W4:Y:S01]  /*13d0*/  S2R R12, SR_TID.X ;  /* 0x00000000000c7919 */ /* 0x000f220000002100 */
[----:B------:R-:W-:Y:S01]  /*13e0*/  BSSY.RECONVERGENT B0, `(.L_x_2082) ;  /* 0x000002c000007945 */ /* 0x000fe20003800200 */
[----:B------:R-:W-:Y:S01]  /*13f0*/  BAR.SYNC.DEFER_BLOCKING 0x0 ;  /* 0x0000000000007b1d */ /* 0x000fe20000010000 */
[----:B------:R-:W-:Y:S02]  /*1400*/  ISETP.GE.U32.AND P1, PT, R2, 0x2, PT ;  /* 0x000000020200780c */ /* 0x000fe40003f26070 */
[----:B----4-:R-:W-:-:S13]  /*1410*/  ISETP.NE.AND P3, PT, R12, RZ, PT ;  /* 0x000000ff0c00720c */ /* 0x010fda0003f65270 */
[----:B------:R-:W-:Y:S05]  /*1420*/  @P3 BRA `(.L_x_2083) ;  /* 0x00000000009c3947 */ /* 0x000fea0003800000 */
[----:B------:R-:W4:Y:S01]  /*1430*/  S2UR UR18, SR_CgaCtaId ;  /* 0x00000000001279c3 */ /* 0x000f220000008800 */
[----:B------:R-:W-:Y:S02]  /*1440*/  UMOV UR5, 0x400 ;  /* 0x0000040000057882 */ /* 0x000fe40000000000 */
[----:B----4-:R-:W-:-:S09]  /*1450*/  ULEA UR5, UR18, UR5, 0x18 ;  /* 0x0000000512057291 */ /* 0x010fd2000f8ec0ff */
[----:B---3--:R-:W3:Y:S02]  /*1460*/  LDS.64 R12, [UR5+0x18] ;  /* 0x00001805ff0c7984 */ /* 0x008ee40008000a00 */
[----:B---3--:R-:W-:Y:S01]  /*1470*/  FADD.FTZ R23, R14, R12 ;  /* 0x0000000c0e177221 */ /* 0x008fe20000010000 */
[----:B------:R-:W-:Y:S02]  /*1480*/  FADD.FTZ R22, R15, R13 ;  /* 0x0000000d0f167221 */ /* 0x000fe40000010000 */
[----:B0-----:R-:W0:Y:S02]  /*1490*/  LDS.128 R12, [UR5+0x20] ;  /* 0x00002005ff0c7984 */ /* 0x001e240008000c00 */
        /* <DEDUP_REMOVED lines=32> */
.L_x_2083:
[----:B------:R-:W-:Y:S05]  /*16a0*/  BSYNC.RECONVERGENT B0 ;  /* 0x0000000000007941 */ /* 0x000fea0003800200 */
.L_x_2082:
        /* <DEDUP_REMOVED lines=11> */
[----:B------:R-:W-:-:S06]  /*1760*/  UIMAD.WIDE.U32 UR18, UR32, 0x8, UR28 ;  /* 0x00000008201278a5 */ /* 0x000fcc000f8e001c */
[----:B------:R-:W-:Y:S01]  /*1770*/  MOV R12, UR18 ;  /* 0x00000012000c7c02 */ /* 0x000fe20008000f00 */
[----:B------:R-:W-:Y:S01]  /*1780*/  IMAD.U32 R13, RZ, RZ, UR19 ;  /* 0x00000013ff0d7e24 */ /* 0x000fe2000f8e00ff */
[----:B------:R-:W-:Y:S02]  /*1790*/  UIADD3 UR19, UPT, UPT, UR5, UR6, URZ ;  /* 0x0000000605137290 */ /* 0x000fe4000fffe0ff */
[----:B------:R-:W-:Y:S02]  /*17a0*/  ULOP3.LUT UP1, UR18, UR4, 0x2, URZ, 0xc0, !UPT ;  /* 0x0000000204127892 */ /* 0x000fe4000f82c0ff */
[----:B------:R3:W-:Y:S02]  /*17b0*/  STG.E.64 desc[UR24][R12.64], R14 ;  /* 0x0000000e0c007986 */ /* 0x0007e4000c101b18 */
[----:B------:R-:W-:Y:S01]  /*17c0*/  MOV R23, UR19 ;  /* 0x0000001300177c02 */ /* 0x000fe20008000f00 */
[----:B------:R-:W-:Y:S01]  /*17d0*/  UIADD3 UR18, UPT, UPT, -UR18, 0x1, URZ ;  /* 0x0000000112127890 */ /* 0x000fe2000fffe1ff */
[----:B------:R-:W-:-:S05]  /*17e0*/  MOV R22, UR19 ;  /* 0x0000001300167c02 */ /* 0x000fca0008000f00 */
[----:B-1----:R-:W-:Y:S01]  /*17f0*/  MOV R25, UR18 ;  /* 0x0000001200197c02 */ /* 0x002fe20008000f00 */
[----:B---3--:R-:W1:Y:S02]  /*1800*/  LDC.64 R12, c[0x0][0x3b0] ;  /* 0x0000ec00ff0c7b82 */ /* 0x008e640000000a00 */
        /* <DEDUP_REMOVED lines=9> */
[----:B---3--:R-:W-:Y:S05]  /*18a0*/  @!P2 BRA `(.L_x_2085) ;  /* 0x000000000014a947 */ /* 0x008fea0003800000 */
.L_x_2086:
[----:B------:R-:W3:Y:S04]  /*18b0*/  LDG.E.STRONG.GPU R22, desc[UR24][R12.64] ;  /* 0x000000180c167981 */ /* 0x000ee8000c1ef900 */
[----:B---3--:R-:W-:Y:S01]  /*18c0*/  CCTL.IVALL ;  /* 0x00000000ff00798f */ /* 0x008fe20002000000 */
[----:B------:R-:W-:Y:S05]  /*18d0*/  YIELD ;  /* 0x0000000000007946 */ /* 0x000fea0003800000 */
[----:B------:R-:W-:-:S13]  /*18e0*/  ISETP.NE.AND P2, PT, R22, R23, PT ;  /* 0x000000171600720c */ /* 0x000fda0003f45270 */
[----:B------:R-:W-:Y:S05]  /*18f0*/  @P2 BRA `(.L_x_2086) ;  /* 0xfffffffc00ec2947 */ /* 0x000fea000383ffff */
.L_x_2085:
        /* <DEDUP_REMOVED lines=14> */
.L_x_2088:
[----:B------:R-:W-:-:S13]  /*19e0*/  ISETP.EQ.OR P1, PT, RZ, UR33, P3 ;  /* 0x00000021ff007c0c */ /* 0x000fda0009f22670 */
[----:B------:R-:W-:-:S05]  /*19f0*/  VOTEU.ALL UP1, P1 ;  /* 0x0000000000ff7886 */ /* 0x000fca0000820000 */
        /* <DEDUP_REMOVED lines=8> */
[----:B------:R-:W-:-:S06]  /*1a80*/  @!UP1 UIMAD.WIDE.U32 UR34, UR19, 0x8, UR28 ;  /* 0x00000008132298a5 */ /* 0x000fcc000f8e001c */
[----:B------:R-:W-:Y:S01]  /*1a90*/  IMAD.U32 R12, RZ, RZ, UR34 ;  /* 0x00000022ff0c7e24 */ /* 0x000fe2000f8e00ff */
[----:B------:R-:W-:-:S06]  /*1aa0*/  MOV R13, UR35 ;  /* 0x00000023000d7c02 */ /* 0x000fcc0008000f00 */
[----:B------:R-:W3:Y:S01]  /*1ab0*/  @!P2 LDG.E.64 R12, desc[UR24][R12.64] ;  /* 0x000000180c0ca981 */ /* 0x000ee2000c1e1b00 */
[----:B------:R-:W-:Y:S01]  /*1ac0*/  UIADD3 UR34, UPT, UPT, UR5, 0x2, URZ ;  /* 0x0000000205227890 */ /* 0x000fe2000fffe0ff */
[----:B0-----:R-:W-:-:S05]  /*1ad0*/  @!P1 FADD.FTZ R14, R14, R22 ;  /* 0x000000160e0e9221 */ /* 0x001fca0000010000 */
[----:B------:R-:W-:Y:S01]  /*1ae0*/  MOV R22, UR34 ;  /* 0x0000002200167c02 */ /* 0x000fe20008000f00 */
[----:B------:R-:W-:-:S03]  /*1af0*/  @!P1 FADD.FTZ R15, R15, R23 ;  /* 0x000000170f0f9221 */ /* 0x000fc60000010000 */
[----:B------:R-:W-:-:S13]  /*1b00*/  ISETP.EQ.OR P1, PT, R22, UR31, P3 ;  /* 0x0000001f16007c0c */ /* 0x000fda0009f22670 */
[----:B------:R-:W-:-:S05]  /*1b10*/  VOTEU.ALL UP1, P1 ;  /* 0x0000000000ff7886 */ /* 0x000fca0000820000 */
[----:B------:R-:W-:-:S06]  /*1b20*/  @!UP1 UIMAD.WIDE.U32 UR34, UR20, 0x8, UR28 ;  /* 0x00000008142298a5 */ /* 0x000fcc000f8e001c */
[----:B------:R-:W-:Y:S02]  /*1b30*/  MOV R22, UR34 ;  /* 0x0000002200167c02 */ /* 0x000fe40008000f00 */
[----:B------:R-:W-:Y:S01]  /*1b40*/  MOV R23, UR35 ;  /* 0x0000002300177c02 */ /* 0x000fe20008000f00 */
[----:B------:R-:W-:Y:S01]  /*1b50*/  UIADD3 UR34, UPT, UPT, UR5, 0x3, URZ ;  /* 0x0000000305227890 */ /* 0x000fe2000fffe0ff */
[----:B---3--:R-:W-:-:S04]  /*1b60*/  @!P2 FADD.FTZ R14, R14, R12 ;  /* 0x0000000c0e0ea221 */ /* 0x008fc80000010000 */
[----:B------:R-:W3:Y:S01]  /*1b70*/  @!P1 LDG.E.64 R22, desc[UR24][R22.64] ;  /* 0x0000001816169981 */ /* 0x000ee2000c1e1b00 */
[----:B------:R-:W-:Y:S01]  /*1b80*/  MOV R12, UR34 ;  /* 0x00000022000c7c02 */ /* 0x000fe20008000f00 */
[----:B------:R-:W-:-:S03]  /*1b90*/  @!P2 FADD.FTZ R15, R15, R13 ;  /* 0x0000000d0f0fa221 */ /* 0x000fc60000010000 */
[----:B------:R-:W-:-:S13]  /*1ba0*/  ISETP.EQ.OR P2, PT, R12, UR31, P3 ;  /* 0x0000001f0c007c0c */ /* 0x000fda0009f42670 */
[----:B------:R-:W-:-:S05]  /*1bb0*/  VOTEU.ALL UP1, P2 ;  /* 0x0000000000ff7886 */ /* 0x000fca0001020000 */
[----:B------:R-:W-:-:S06]  /*1bc0*/  @!UP1 UIMAD.WIDE.U32 UR34, UR21, 0x8, UR28 ;  /* 0x00000008152298a5 */ /* 0x000fcc000f8e001c */
[----:B------:R-:W-:Y:S01]  /*1bd0*/  MOV R12, UR34 ;  /* 0x00000022000c7c02 */ /* 0x000fe20008000f00 */
[----:B------:R-:W-:-:S06]  /*1be0*/  IMAD.U32 R13, RZ, RZ, UR35 ;  /* 0x00000023ff0d7e24 */ /* 0x000fcc000f8e00ff */
[----:B------:R-:W4:Y:S01]  /*1bf0*/  @!P2 LDG.E.64 R12, desc[UR24][R12.64] ;  /* 0x000000180c0ca981 */ /* 0x000f22000c1e1b00 */
[----:B------:R-:W-:Y:S01]  /*1c00*/  UIADD3 UR34, UPT, UPT, UR5, 0x4, URZ ;  /* 0x0000000405227890 */ /* 0x000fe2000fffe0ff */
[----:B---3--:R-:W-:-:S05]  /*1c10*/  @!P1 FADD.FTZ R14, R14, R22 ;  /* 0x000000160e0e9221 */ /* 0x008fca0000010000 */
        /* <DEDUP_REMOVED lines=8> */
[----:B----4-:R-:W-:-:S04]  /*1ca0*/  @!P2 FADD.FTZ R14, R14, R12 ;  /* 0x0000000c0e0ea221 */ /* 0x010fc80000010000 */
[----:B------:R-:W3:Y:S01]  /*1cb0*/  @!P1 LDG.E.64 R22, desc[UR24][R22.64] ;  /* 0x0000001816169981 */ /* 0x000ee2000c1e1b00 */
[----:B------:R-:W-:Y:S01]  /*1cc0*/  MOV R12, UR34 ;  /* 0x00000022000c7c02 */ /* 0x000fe20008000f00 */
[----:B------:R-:W-:-:S03]  /*1cd0*/  @!P2 FADD.FTZ R15, R15, R13 ;  /* 0x0000000d0f0fa221 */ /* 0x000fc60000010000 */
[----:B------:R-:W-:-:S13]  /*1ce0*/  ISETP.EQ.OR P2, PT, R12, UR31, P3 ;  /* 0x0000001f0c007c0c */ /* 0x000fda0009f42670 */
[----:B------:R-:W-:-:S05]  /*1cf0*/  VOTEU.ALL UP1, P2 ;  /* 0x0000000000ff7886 */ /* 0x000fca0001020000 */
[----:B------:R-:W-:-:S06]  /*1d00*/  @!UP1 UIMAD.WIDE.U32 UR34, UR23, 0x8, UR28 ;  /* 0x00000008172298a5 */ /* 0x000fcc000f8e001c */
[----:B------:R-:W-:Y:S02]  /*1d10*/  MOV R12, UR34 ;  /* 0x00000022000c7c02 */ /* 0x000fe40008000f00 */
[----:B------:R-:W-:-:S06]  /*1d20*/  MOV R13, UR35 ;  /* 0x00000023000d7c02 */ /* 0x000fcc0008000f00 */
[----:B------:R-:W4:Y:S01]  /*1d30*/  @!P2 LDG.E.64 R12, desc[UR24][R12.64] ;  /* 0x000000180c0ca981 */ /* 0x000f22000c1e1b00 */
[----:B------:R-:W-:Y:S01]  /*1d40*/  UIADD3 UR34, UPT, UPT, UR5, 0x6, URZ ;  /* 0x0000000605227890 */ /* 0x000fe2000fffe0ff */
[----:B---3--:R-:W-:-:S05]  /*1d50*/  @!P1 FADD.FTZ R14, R14, R22 ;  /* 0x000000160e0e9221 */ /* 0x008fca0000010000 */
[----:B------:R-:W-:Y:S02]  /*1d60*/  IMAD.U32 R22, RZ, RZ, UR34 ;  /* 0x00000022ff167e24 */ /* 0x000fe4000f8e00ff */
[----:B------:R-:W-:-:S03]  /*1d70*/  @!P1 FADD.FTZ R15, R15, R23 ;  /* 0x000000170f0f9221 */ /* 0x000fc60000010000 */
[----:B------:R-:W-:-:S13]  /*1d80*/  ISETP.EQ.OR P1, PT, R22, UR31, P3 ;  /* 0x0000001f16007c0c */ /* 0x000fda0009f22670 */
[----:B------:R-:W-:-:S05]  /*1d90*/  VOTEU.ALL UP1, P1 ;  /* 0x0000000000ff7886 */ /* 0x000fca0000820000 */
[----:B------:R-:W-:-:S06]  /*1da0*/  @!UP1 UIMAD.WIDE.U32 UR34, UR26, 0x8, UR28 ;  /* 0x000000081a2298a5 */ /* 0x000fcc000f8e001c */
[----:B------:R-:W-:Y:S01]  /*1db0*/  MOV R22, UR34 ;  /* 0x0000002200167c02 */ /* 0x000fe20008000f00 */
[----:B------:R-:W-:Y:S01]  /*1dc0*/  UIADD3 UR34, UPT, UPT, UR5, 0x7, URZ ;  /* 0x0000000705227890 */ /* 0x000fe2000fffe0ff */
[----:B----4-:R-:W-:-:S05]  /*1dd0*/  @!P2 FADD.FTZ R14, R14, R12 ;  /* 0x0000000c0e0ea221 */ /* 0x010fca0000010000 */
[----:B------:R-:W-:Y:S01]  /*1de0*/  MOV R12, UR34 ;  /* 0x00000022000c7c02 */ /* 0x000fe20008000f00 */
[----:B------:R-:W-:-:S03]  /*1df0*/  @!P2 FADD.FTZ R15, R15, R13 ;  /* 0x0000000d0f0fa221 */ /* 0x000fc60000010000 */
[----:B------:R-:W-:Y:S02]  /*1e00*/  ISETP.EQ.OR P2, PT, R12, UR31, P3 ;  /* 0x0000001f0c007c0c */ /* 0x000fe40009f42670 */
[----:B------:R-:W-:-:S06]  /*1e10*/  MOV R23, UR35 ;  /* 0x0000002300177c02 */ /* 0x000fcc0008000f00 */
[----:B------:R-:W3:Y:S05]  /*1e20*/  @!P1 LDG.E.64 R22, desc[UR24][R22.64] ;  /* 0x0000001816169981 */ /* 0x000eea000c1e1b00 */
[----:B------:R-:W-:-:S05]  /*1e30*/  VOTEU.ALL UP1, P2 ;  /* 0x0000000000ff7886 */ /* 0x000fca0001020000 */
[----:B------:R-:W-:-:S06]  /*1e40*/  @!UP1 UIMAD.WIDE.U32 UR34, UR27, 0x8, UR28 ;  /* 0x000000081b2298a5 */ /* 0x000fcc000f8e001c */
[----:B------:R-:W-:Y:S02]  /*1e50*/  MOV R12, UR34 ;  /* 0x00000022000c7c02 */ /* 0x000fe40008000f00 */
[----:B------:R-:W-:-:S06]  /*1e60*/  MOV R13, UR35 ;  /* 0x00000023000d7c02 */ /* 0x000fcc0008000f00 */
[----:B------:R-:W4:Y:S01]  /*1e70*/  @!P2 LDG.E.64 R12, desc[UR24][R12.64] ;  /* 0x000000180c0ca981 */ /* 0x000f22000c1e1b00 */
        /* <DEDUP_REMOVED lines=10> */
[----:B---3--:R-:W-:Y:S01]  /*1f20*/  @!P1 FADD.FTZ R14, R14, R22 ;  /* 0x000000160e0e9221 */ /* 0x008fe20000010000 */
[----:B------:R-:W-:Y:S01]  /*1f30*/  @!P1 FADD.FTZ R15, R15, R23 ;  /* 0x000000170f0f9221 */ /* 0x000fe20000010000 */
[----:B------:R-:W-:Y:S02]  /*1f40*/  ISETP.NE.AND P1, PT, R36, UR5, PT ;  /* 0x0000000524007c0c */ /* 0x000fe4000bf25270 */
[----:B----4-:R-:W-:Y:S01]  /*1f50*/  @!P2 FADD.FTZ R14, R14, R12 ;  /* 0x0000000c0e0ea221 */ /* 0x010fe20000010000 */
[----:B------:R-:W-:-:S10]  /*1f60*/  @!P2 FADD.FTZ R15, R15, R13 ;  /* 0x0000000d0f0fa221 */ /* 0x000fd40000010000 */
[----:B------:R-:W-:Y:S05]  /*1f70*/  @P1 BRA `(.L_x_2088) ;  /* 0xfffffff800981947 */ /* 0x000fea000383ffff */
[----:B------:R-:W-:-:S15]  /*1f80*/  R2UR UR5, R36 ;  /* 0x00000000240572ca */ /* 0x000fde00000e0000 */
.L_x_2087:
[----:B------:R-:W-:-:S13]  /*1f90*/  ISETP.NE.AND P1, PT, R33, RZ, PT ;  /* 0x000000ff2100720c */ /* 0x000fda0003f25270 */
[----:B------:R-:W-:Y:S05]  /*1fa0*/  @!P1 BRA `(.L_x_2084) ;  /* 0x00000004006c9947 */ /* 0x000fea0003800000 */
[----:B------:R-:W-:-:S04]  /*1fb0*/  IADD3 R12, PT, PT, R33, -0x1, RZ ;  /* 0xffffffff210c7810 */ /* 0x000fc80007ffe0ff */
[----:B------:R-:W-:-:S13]  /*1fc0*/  ISETP.GE.U32.AND P1, PT, R12, 0x3, PT ;  /* 0x000000030c00780c */ /* 0x000fda0003f26070 */
        /* <DEDUP_REMOVED lines=24> */
[----:B------:R-:W-:-:S04]  /*2150*/  @!UP1 UIMAD UR18, UR18, UR30, UR6 ;  /* 0x0000001e121292a4 */ /* 0x000fc8000f8e0206 */
[----:B------:R-:W-:-:S06]  /*2160*/  @!UP1 UIMAD.WIDE.U32 UR18, UR18, 0x8, UR28 ;  /* 0x00000008121298a5 */ /* 0x000fcc000f8e001c */
[----:B------:R-:W-:Y:S01]  /*2170*/  IMAD.U32 R22, RZ, RZ, UR18 ;  /* 0x00000012ff167e24 */ /* 0x000fe2000f8e00ff */
[----:B------:R-:W-:Y:S01]  /*2180*/  UIADD3 UR18, UPT, UPT, UR5, 0x3, URZ ;  /* 0x0000000305127890 */ /* 0x000fe2000fffe0ff */
[----:B---3--:R-:W-:-:S05]  /*2190*/  @!P2 FADD.FTZ R14, R14, R12 ;  /* 0x0000000c0e0ea221 */ /* 0x008fca0000010000 */
[----:B------:R-:W-:Y:S01]  /*21a0*/  MOV R12, UR18 ;  /* 0x00000012000c7c02 */ /* 0x000fe20008000f00 */
[----:B------:R-:W-:-:S03]  /*21b0*/  @!P2 FADD.FTZ R15, R15, R13 ;  /* 0x0000000d0f0fa221 */ /* 0x000fc60000010000 */
[----:B------:R-:W-:Y:S02]  /*21c0*/  ISETP.EQ.OR P2, PT, R12, UR31, P3 ;  /* 0x0000001f0c007c0c */ /* 0x000fe40009f42670 */
[----:B------:R-:W-:-:S06]  /*21d0*/  MOV R23, UR19 ;  /* 0x0000001300177c02 */ /* 0x000fcc0008000f00 */
[----:B------:R-:W3:Y:S05]  /*21e0*/  @!P1 LDG.E.64 R22, desc[UR24][R22.64] ;  /* 0x0000001816169981 */ /* 0x000eea000c1e1b00 */
[----:B------:R-:W-:-:S05]  /*21f0*/  VOTEU.ALL UP1, P2 ;  /* 0x0000000000ff7886 */ /* 0x000fca0001020000 */
[----:B------:R-:W-:-:S04]  /*2200*/  @!UP1 UIMAD UR18, UR18, UR30, UR6 ;  /* 0x0000001e121292a4 */ /* 0x000fc8000f8e0206 */
[----:B------:R-:W-:-:S06]  /*2210*/  @!UP1 UIMAD.WIDE.U32 UR18, UR18, 0x8, UR28 ;  /* 0x00000008121298a5 */ /* 0x000fcc000f8e001c */
[----:B------:R-:W-:Y:S02]  /*2220*/  MOV R12, UR18 ;  /* 0x00000012000c7c02 */ /* 0x000fe40008000f00 */
[----:B------:R-:W-:-:S06]  /*2230*/  MOV R13, UR19 ;  /* 0x00000013000d7c02 */ /* 0x000fcc0008000f00 */
[----:B------:R-:W4:Y:S01]  /*2240*/  @!P2 LDG.E.64 R12, desc[UR24][R12.64] ;  /* 0x000000180c0ca981 */ /* 0x000f22000c1e1b00 */
[----:B---3--:R-:W-:Y:S01]  /*2250*/  @!P1 FADD.FTZ R14, R14, R22 ;  /* 0x000000160e0e9221 */ /* 0x008fe20000010000 */
[----:B------:R-:W-:-:S04]  /*2260*/  MOV R22, UR5 ;  /* 0x0000000500167c02 */ /* 0x000fc80008000f00 */
[----:B------:R-:W-:-:S04]  /*2270*/  IADD3 R22, PT, PT, R22, 0x4, RZ ;  /* 0x0000000416167810 */ /* 0x000fc80007ffe0ff */
[----:B------:R-:W-:Y:S01]  /*2280*/  R2UR UR5, R22 ;  /* 0x00000000160572ca */ /* 0x000fe200000e0000 */
[----:B------:R-:W-:Y:S01]  /*2290*/  @!P1 FADD.FTZ R15, R15, R23 ;  /* 0x000000170f0f9221 */ /* 0x000fe20000010000 */
[----:B----4-:R-:W-:-:S03]  /*22a0*/  @!P2 FADD.FTZ R14, R14, R12 ;  /* 0x0000000c0e0ea221 */ /* 0x010fc60000010000 */
[----:B------:R-:W-:-:S10]  /*22b0*/  @!P2 FADD.FTZ R15, R15, R13 ;  /* 0x0000000d0f0fa221 */ /* 0x000fd40000010000 */
.L_x_2089:
        /* <DEDUP_REMOVED lines=21> */
[----:B0-----:R-:W-:Y:S01]  /*2410*/  @!P2 FADD.FTZ R14, R14, R12 ;  /* 0x0000000c0e0ea221 */ /* 0x001fe20000010000 */
[----:B------:R-:W-:-:S05]  /*2420*/  MOV R12, UR5 ;  /* 0x00000005000c7c02 */ /* 0x000fca0008000f00 */
[----:B------:R-:W-:-:S05]  /*2430*/  VIADD R12, R12, 0x2 ;  /* 0x000000020c0c7836 */ /* 0x000fca0000000000 */
[----:B------:R-:W-:Y:S01]  /*2440*/  R2UR UR5, R12 ;  /* 0x000000000c0572ca */ /* 0x000fe200000e0000 */
[----:B------:R-:W-:Y:S01]  /*2450*/  @!P2 FADD.FTZ R15, R15, R13 ;  /* 0x0000000d0f0fa221 */ /* 0x000fe20000010000 */
[----:B---3--:R-:W-:-:S03]  /*2460*/  @!P1 FADD.FTZ R14, R14, R22 ;  /* 0x000000160e0e9221 */ /* 0x008fc60000010000 */
[----:B------:R-:W-:-:S10]  /*2470*/  @!P1 FADD.FTZ R15, R15, R23 ;  /* 0x000000170f0f9221 */ /* 0x000fd40000010000 */
.L_x_2090:
[----:B------:R-:W-:Y:S01]  /*2480*/  MOV R12, UR5 ;  /* 0x00000005000c7c02 */ /* 0x000fe20008000f00 */
[----:B------:R-:W-:Y:S01]  /*2490*/  BSSY.RECONVERGENT B0, `(.L_x_2084) ;  /* 0x000000c000007945 */ /* 0x000fe20003800200 */
[----:B------:R-:W-:Y:S02]  /*24a0*/  LOP3.LUT P2, RZ, R2, 0x1, RZ, 0xc0, !PT ;  /* 0x0000000102ff7812 */ /* 0x000fe4000784c0ff */
        /* <DEDUP_REMOVED lines=10> */
.L_x_2091:
[----:B------:R-:W-:Y:S05]  /*2550*/  BSYNC.RECONVERGENT B0 ;  /* 0x0000000000007941 */ /* 0x000fea0003800200 */
.L_x_2084:
[----:B------:R-:W4:Y:S01]  /*2560*/  S2UR UR18, SR_CgaCtaId ;  /* 0x00000000001279c3 */ /* 0x000f220000008800 */
[----:B------:R-:W0:Y:S01]  /*2570*/  LDCU UR19, c[0x0][0x414] ;  /* 0x00008280ff1377ac */ /* 0x000e220008000800 */
[----:B------:R-:W-:Y:S01]  /*2580*/  MOV R23, UR8 ;  /* 0x0000000800177c02 */ /* 0x000fe20008000f00 */
[----:B------:R-:W-:-:S05]  /*2590*/  UMOV UR5, 0x400 ;  /* 0x0000040000057882 */ /* 0x000fca0000000000 */
[----:B---3--:R-:W3:Y:S01]  /*25a0*/  @P0 LDC.64 R12, c[0x0][0x388] ;  /* 0x0000e200ff0c0b82 */ /* 0x008ee20000000a00 */
[----:B----4-:R-:W-:Y:S01]  /*25b0*/  ULEA UR5, UR18, UR5, 0x18 ;  /* 0x0000000512057291 */ /* 0x010fe2000f8ec0ff */
[----:B---3--:R-:W-:-:S08]  /*25c0*/  @P0 IMAD.WIDE R12, R23, 0x8, R12 ;  /* 0x00000008170c0825 */ /* 0x008fd000078e020c */
[----:B------:R0:W-:Y:S02]  /*25d0*/  @!P3 STS.64 [UR5+0x90], R14 ;  /* 0x0000900eff00b988 */ /* 0x0001e40008000a05 */
[----:B0-----:R-:W-:Y:S01]  /*25e0*/  @P0 FMUL.FTZ R14, R14, UR19 ;  /* 0x000000130e0e0c20 */ /* 0x001fe20008410000 */
[----:B------:R-:W-:-:S05]  /*25f0*/  @P0 FMUL.FTZ R15, R15, UR19 ;  /* 0x000000130f0f0c20 */ /* 0x000fca0008410000 */
[----:B------:R0:W-:Y:S01]  /*2600*/  @P0 STG.E.64 desc[UR24][R12.64], R14 ;  /* 0x0000000e0c000986 */ /* 0x0001e2000c101b18 */
[----:B------:R-:W-:Y:S01]  /*2610*/  BAR.SYNC.DEFER_BLOCKING 0x0 ;  /* 0x0000000000007b1d */ /* 0x000fe20000010000 */
[----:B0-----:R-:W-:-:S05]  /*2620*/  IADD3 R15, PT, PT, R32, UR17, RZ ;  /* 0x00000011200f7c10 */ /* 0x001fca000fffe0ff */
[----:B------:R-:W0:Y:S02]  /*2630*/  LDS.64 R12, [UR5+0x90] ;  /* 0x00009005ff0c7984 */ /* 0x000e240008000a00 */
[----:B0-----:R-:W-:-:S05]  /*2640*/  FMUL.FTZ R22, R12, UR19 ;  /* 0x000000130c167c20 */ /* 0x001fca0008410000 */
        /* <DEDUP_REMOVED lines=9> */
[----:B0-----:R-:W-:-:S05]  /*26e0*/  IMAD.WIDE R12, R15, 0x2, R12 ;  /* 0x000000020f0c7825 */ /* 0x001fca00078e020c */
[----:B------:R-:W3:Y:S03]  /*26f0*/  LDG.E.U16 R14, desc[UR24][R12.64] ;  /* 0x000000180c0e7981 */ /* 0x000ee6000c1e1500 */
[----:B--2---:R-:W-:Y:S02]  /*2700*/  @P1 FADD.FTZ R24, R22, UR18 ;  /* 0x0000001216181e21 */ /* 0x004fe40008010000 */
[----:B------:R0:W2:Y:S02]  /*2710*/  LDG.E.U16 R22, desc[UR24][R12.64+0x2] ;  /* 0x000002180c167981 */ /* 0x0000a4000c1e1500 */
[----:B------:R-:W4:Y:S01]  /*2720*/  @P1 MUFU.RSQ R23, R24 ;  /* 0x0000001800171308 */ /* 0x000f220000001400 */
[----:B0-----:R-:W0:Y:S01]  /*2730*/  LDC.64 R12, c[0x0][0x3a0] ;  /* 0x0000e800ff0c7b82 */ /* 0x001e220000000a00 */
[----:B----4-:R-:W-:Y:S01]  /*2740*/  @P1 R2UR UR18, R23 ;  /* 0x00000000171212ca */ /* 0x010fe200000e0000 */
[----:B0-----:R-:W-:-:S05]  /*2750*/  IMAD.WIDE R12, R15, 0x2, R12 ;  /* 0x000000020f0c7825 */ /* 0x001fca00078e020c */
[----:B------:R-:W4:Y:S04]  /*2760*/  LDG.E.U16 R15, desc[UR24][R12.64] ;  /* 0x000000180c0f7981 */ /* 0x000f28000c1e1500 */
[----:B------:R3:W5:Y:S01]  /*2770*/  LDG.E.U16 R23, desc[UR24][R12.64+0x2] ;  /* 0x000002180c177981 */ /* 0x000762000c1e1500 */
[----:B------:R-:W-:Y:S01]  /*2780*/  BSSY.RECONVERGENT B0, `(.L_x_2092) ;  /* 0x00001dc000007945 */ /* 0x000fe20003800200 */
[----:B------:R-:W-:Y:S01]  /*2790*/  UMOV UR17, 0x3f800000 ;  /* 0x3f80000000117882 */ /* 0x000fe20000000000 */
[----:B------:R-:W-:Y:S01]  /*27a0*/  @UP1 UMOV UR17, UR18 ;  /* 0x0000001200111c82 */ /* 0x000fe20008000000 */
[----:B---3--:R-:W-:Y:S01]  /*27b0*/  IMAD.U32 R12, R14, 0x10000, RZ ;  /* 0x000100000e0c7824 */ /* 0x008fe200078e00ff */
[----:B--2---:R-:W-:Y:S02]  /*27c0*/  SHF.L.U32 R13, R22, 0x10, RZ ;  /* 0x00000010160d7819 */ /* 0x004fe400000006ff */
[----:B----4-:R-:W-:-:S02]  /*27d0*/  SHF.L.U32 R14, R15, 0x10, RZ ;  /* 0x000000100f0e7819 */ /* 0x010fc400000006ff */
[----:B-----5:R-:W-:Y:S01]  /*27e0*/  SHF.L.U32 R15, R23, 0x10, RZ ;  /* 0x00000010170f7819 */ /* 0x020fe200000006ff */
[----:B------:R-:W-:Y:S06]  /*27f0*/  BRA.U UP0, `(.L_x_2093) ;  /* 0x0000000d000c7547 */ /* 0x000fec000b800000 */
        /* <DEDUP_REMOVED lines=13> */
[----:B------:R-:W-:Y:S01]  /*28d0*/  FMUL.FTZ R18, R18, UR17 ;  /* 0x0000001112127c20 */ /* 0x000fe20008410000 */
[----:B------:R-:W-:Y:S02]  /*28e0*/  MOV R23, R9 ;  /* 0x0000000900177202 */ /* 0x000fe40000000f00 */
[----:B------:R-:W-:Y:S01]  /*28f0*/  FFMA.FTZ R21, R12, R21, R14 ;  /* 0x000000150c157223 */ /* 0x000fe2000001000e */
[----:B------:R-:W-:-:S05]  /*2900*/  FFMA.FTZ R18, R13, R18, R15 ;  /* 0x000000120d127223 */ /* 0x000fca000001000f */
[----:B------:R-:W-:Y:S01]  /*2910*/  F2FP.BF16.F32.PACK_AB R18, R18, R21 ;  /* 0x000000151212723e */ /* 0x000fe200000010ff */
[----:B0-----:R-:W-:Y:S02]  /*2920*/  IMAD R21, R35, UR22, RZ ;  /* 0x0000001623157c24 */ /* 0x001fe4000f8e02ff */
[----:B------:R-:W-:-:S04]  /*2930*/  IMAD.WIDE.U32 R22, R0, UR22, R22 ;  /* 0x0000001600167c25 */ /* 0x000fc8000f8e0016 */
[----:B------:R-:W-:Y:S01]  /*2940*/  IMAD R21, R0, UR23, R21 ;  /* 0x0000001700157c24 */ /* 0x000fe2000f8e0215 */
[----:B--2---:R-:W-:-:S04]  /*2950*/  LEA R24, P1, R22, UR18, 0x1 ;  /* 0x0000001216187c11 */ /* 0x004fc8000f8208ff */
[----:B------:R-:W-:-:S04]  /*2960*/  IADD3 R21, PT, PT, R23, R21, RZ ;  /* 0x0000001517157210 */ /* 0x000fc80007ffe0ff */
[----:B-1----:R-:W-:-:S05]  /*2970*/  LEA.HI.X R25, R22, UR19, R21, 0x1, P1 ;  /* 0x0000001316197c11 */ /* 0x002fca00088f0c15 */
[----:B------:R0:W-:Y:S02]  /*2980*/  STG.E desc[UR24][R24.64], R18 ;  /* 0x0000001218007986 */ /* 0x0001e4000c101918 */
.L_x_2095:
[----:B------:R-:W-:Y:S05]  /*2990*/  BSYNC.RECONVERGENT B1 ;  /* 0x0000000000017941 */ /* 0x000fea0003800200 */
.L_x_2094:
[----:B------:R-:W-:Y:S04]  /*29a0*/  BSSY.RECONVERGENT B1, `(.L_x_2096) ;  /* 0x0000014000017945 */ /* 0x000fe80003800200 */
[----:B------:R-:W-:Y:S05]  /*29b0*/  @P2 BRA `(.L_x_2097) ;  /* 0x0000000000482947 */ /* 0x000fea0003800000 */
[----:B------:R-:W0:Y:S01]  /*29c0*/  LDCU.64 UR18, c[0x0][0x3e0] ;  /* 0x00007c00ff1277ac */ /* 0x000e220008000a00 */
[----:B------:R-:W-:Y:S01]  /*29d0*/  MOV R23, R9 ;  /* 0x0000000900177202 */ /* 0x000fe20000000f00 */
[----:B------:R-:W-:Y:S02]  /*29e0*/  IMAD.MOV.U32 R22, RZ, RZ, R6 ;  /* 0x000000ffff167224 */ /* 0x000fe400078e0006 */
[----:B------:R-:W-:Y:S01]  /*29f0*/  FADD.FTZ R26, R26, -UR5 ;  /* 0x800000051a1a7e21 */ /* 0x000fe20008010000 */
[----:B------:R-:W2:Y:S01]  /*2a00*/  LDCU.64 UR22, c[0x0][0x380] ;  /* 0x00007000ff1677ac */ /* 0x000ea20008000a00 */
[----:B0-----:R-:W-:Y:S02]  /*2a10*/  IMAD R18, R34, UR18, RZ ;  /* 0x0000001222127c24 */ /* 0x001fe4000f8e02ff */
[----:B------:R-:W-:-:S04]  /*2a20*/  IMAD.WIDE.U32 R22, R31, UR18, R22 ;  /* 0x000000121f167c25 */ /* 0x000fc8000f8e0016 */
[----:B------:R-:W-:Y:S02]  /*2a30*/  IMAD R21, R31, UR19, R18 ;  /* 0x000000131f157c24 */ /* 0x000fe4000f8e0212 */
[----:B------:R-:W-:Y:S01]  /*2a40*/  FADD.FTZ R18, R3, -UR5 ;  /* 0x8000000503127e21 */ /* 0x000fe20008010000 */
[----:B------:R-:W-:Y:S01]  /*2a50*/  FMUL.FTZ R3, R26, UR17 ;  /* 0x000000111a037c20 */ /* 0x000fe20008410000 */
[----:B--2---:R-:W-:Y:S02]  /*2a60*/  LEA R24, P1, R22, UR22, 0x1 ;  /* 0x0000001616187c11 */ /* 0x004fe4000f8208ff */
[----:B------:R-:W-:Y:S01]  /*2a70*/  FMUL.FTZ R18, R18, UR17 ;  /* 0x0000001112127c20 */ /* 0x000fe20008410000 */
[----:B------:R-:W-:Y:S01]  /*2a80*/  FFMA.FTZ R3, R12, R3, R14 ;  /* 0x000000030c037223 */ /* 0x000fe2000001000e */
[----:B------:R-:W-:Y:S02]  /*2a90*/  IADD3 R21, PT, PT, R23, R21, RZ ;  /* 0x0000001517157210 */ /* 0x000fe40007ffe0ff */
[----:B------:R-:W-:-:S02]  /*2aa0*/  FFMA.FTZ R18, R13, R18, R15 ;  /* 0x000000120d127223 */ /* 0x000fc4000001000f */
[----:B-1----:R-:W-:-:S03]  /*2ab0*/  LEA.HI.X R25, R22, UR23, R21, 0x1, P1 ;  /* 0x0000001716197c11 */ /* 0x002fc600088f0c15 */
[----:B------:R-:W-:-:S05]  /*2ac0*/  F2FP.BF16.F32.PACK_AB R3, R18, R3 ;  /* 0x000000031203723e */ /* 0x000fca00000010ff */
[----:B------:R2:W-:Y:S02]  /*2ad0*/  STG.E desc[UR24][R24.64], R3 ;  /* 0x0000000318007986 */ /* 0x0005e4000c101918 */
.L_x_2097:
[----:B------:R-:W-:Y:S05]  /*2ae0*/  BSYNC.RECONVERGENT B1 ;  /* 0x0000000000017941 */ /* 0x000fea0003800200 */
.L_x_2096:
        /* <DEDUP_REMOVED lines=14> */
[----:B------:R-:W1:Y:S03]  /*2bd0*/  LDCU.64 UR22, c[0x0][0x380] ;  /* 0x00007000ff1677ac */ /* 0x000e660008000a00 */
[----:B------:R-:W-:-:S04]  /*2be0*/  FMUL.FTZ R4, R4, UR17 ;  /* 0x0000001104047c20 */ /* 0x000fc80008410000 */
[----:B------:R-:W-:Y:S01]  /*2bf0*/  FFMA.FTZ R4, R13, R4, R15 ;  /* 0x000000040d047223 */ /* 0x000fe2000001000f */
[----:B0-----:R-:W-:-:S04]  /*2c00*/  IMAD R22, R22, UR18, RZ ;  /* 0x0000001216167c24 */ /* 0x001fc8000f8e02ff */
[----:B------:R-:W-:Y:S01]  /*2c10*/  IMAD R3, R25, UR19, R22 ;  /* 0x0000001319037c24 */ /* 0x000fe2000f8e0216 */
[----:B------:R-:W-:-:S05]  /*2c20*/  MOV R22, R6 ;  /* 0x0000000600167202 */ /* 0x000fca0000000f00 */
[----:B------:R-:W-:-:S04]  /*2c30*/  IMAD.WIDE.U32 R22, R25, UR18, R22 ;  /* 0x0000001219167c25 */ /* 0x000fc8000f8e0016 */
[----:B------:R-:W-:Y:S01]  /*2c40*/  IMAD.IADD R3, R23, 0x1, R3 ;  /* 0x0000000117037824 */ /* 0x000fe200078e0203 */
[----:B-1----:R-:W-:-:S04]  /*2c50*/  LEA R24, P1, R22, UR22, 0x1 ;  /* 0x0000001616187c11 */ /* 0x002fc8000f8208ff */
[----:B------:R-:W-:Y:S01]  /*2c60*/  LEA.HI.X R25, R22, UR23, R3, 0x1, P1 ;  /* 0x0000001716197c11 */ /* 0x000fe200088f0c03 */
[----:B------:R-:W-:-:S04]  /*2c70*/  FMUL.FTZ R3, R28, UR17 ;  /* 0x000000111c037c20 */ /* 0x000fc80008410000 */
[----:B------:R-:W-:-:S05]  /*2c80*/  FFMA.FTZ R3, R12, R3, R14 ;  /* 0x000000030c037223 */ /* 0x000fca000001000e */
[----:B------:R-:W-:-:S05]  /*2c90*/  F2FP.BF16.F32.PACK_AB R3, R4, R3 ;  /* 0x000000030403723e */ /* 0x000fca00000010ff */
[----:B------:R0:W-:Y:S02]  /*2ca0*/  STG.E desc[UR24][R24.64], R3 ;  /* 0x0000000318007986 */ /* 0x0001e4000c101918 */
.L_x_2099:
[----:B------:R-:W-:Y:S05]  /*2cb0*/  BSYNC.RECONVERGENT B1 ;  /* 0x0000000000017941 */ /* 0x000fea0003800200 */
.L_x_2098:
        /* <DEDUP_REMOVED lines=11> */
[----:B------:R-:W-:-:S03]  /*2d70*/  FMUL.FTZ R23, R30, UR17 ;  /* 0x000000111e177c20 */ /* 0x000fc60008410000 */
[----:B------:R-:W-:Y:S01]  /*2d80*/  FFMA.FTZ R25, R13, R22, R15 ;  /* 0x000000160d197223 */ /* 0x000fe2000001000f */
[----:B0-----:R-:W-:Y:S02]  /*2d90*/  IMAD R21, R21, UR18, RZ ;  /* 0x0000001215157c24 */ /* 0x001fe4000f8e02ff */
[----:B------:R-:W-:-:S04]  /*2da0*/  IMAD.WIDE.U32 R4, R18, UR18, R4 ;  /* 0x0000001212047c25 */ /* 0x000fc8000f8e0004 */
[----:B------:R-:W-:Y:S02]  /*2db0*/  IMAD R21, R18, UR19, R21 ;  /* 0x0000001312157c24 */ /* 0x000fe4000f8e0215 */
[----:B------:R-:W-:Y:S01]  /*2dc0*/  FFMA.FTZ R18, R12, R23, R14 ;  /* 0x000000170c127223 */ /* 0x000fe2000001000e */
[C---:B-1----:R-:W-:Y:S02]  /*2dd0*/  LEA R22, P1, R4.reuse, UR22, 0x1 ;  /* 0x0000001604167c11 */ /* 0x042fe4000f8208ff */
[----:B------:R-:W-:Y:S02]  /*2de0*/  IADD3 R21, PT, PT, R5, R21, RZ ;  /* 0x0000001505157210 */ /* 0x000fe40007ffe0ff */
[----:B------:R-:W-:Y:S02]  /*2df0*/  F2FP.BF16.F32.PACK_AB R5, R25, R18 ;  /* 0x000000121905723e */ /* 0x000fe400000010ff */
[----:B------:R-:W-:-:S05]  /*2e00*/  LEA.HI.X R23, R4, UR23, R21, 0x1, P1 ;  /* 0x0000001704177c11 */ /* 0x000fca00088f0c15 */
[----:B------:R0:W-:Y:S02]  /*2e10*/  STG.E desc[UR24][R22.64], R5 ;  /* 0x0000000516007986 */ /* 0x0001e4000c101918 */
.L_x_2101:
[----:B------:R-:W-:Y:S05]  /*2e20*/  BSYNC.RECONVERGENT B1 ;  /* 0x0000000000017941 */ /* 0x000fea0003800200 */
.L_x_2100:
[----:B------:R-:W-:Y:S01]  /*2e30*/  ISETP.GE.U32.AND P2, PT, R26, UR20, PT ;  /* 0x000000141a007c0c */ /* 0x000fe2000bf46070 */
[C---:B------:R-:W-:Y:S01]  /*2e40*/  VIADD R21, R0.reuse, 0xe0 ;  /* 0x000000e000157836 */ /* 0x040fe20000000000 */
[----:B0-----:R-:W-:Y:S01]  /*2e50*/  SHF.R.S32.HI R5, RZ, 0x1f, R26 ;  /* 0x0000001fff057819 */ /* 0x001fe2000001141a */
[----:B------:R-:W-:Y:S01]  /*2e60*/  BSSY.RECONVERGENT B1, `(.L_x_2102) ;  /* 0x000001f000017945 */ /* 0x000fe20003800200 */
[----:B------:R-:W-:Y:S02]  /*2e70*/  IADD3 R18, PT, PT, R0, 0xc0, RZ ;  /* 0x000000c000127810 */ /* 0x000fe40007ffe0ff */
[----:B------:R-:W-:Y:S02]  /*2e80*/  ISETP.GE.AND.EX P2, PT, R5, UR21, PT, P2 ;  /* 0x0000001505007c0c */ /* 0x000fe4000bf46320 */
[----:B------:R-:W-:Y:S02]  /*2e90*/  ISETP.GE.U32.AND P3, PT, R3, UR20, PT ;  /* 0x0000001403007c0c */ /* 0x000fe4000bf66070 */
[----:B------:R-:W-:-:S02]  /*2ea0*/  ISETP.GE.U32.AND P4, PT, R18, UR20, PT ;  /* 0x0000001412007c0c */ /* 0x000fc4000bf86070 */
[----:B------:R-:W-:Y:S02]  /*2eb0*/  ISETP.GE.U32.AND P1, PT, R21, UR20, PT ;  /* 0x0000001415007c0c */ /* 0x000fe4000bf26070 */
[----:B------:R-:W-:Y:S02]  /*2ec0*/  SHF.R.S32.HI R28, RZ, 0x1f, R3 ;  /* 0x0000001fff1c7819 */ /* 0x000fe40000011403 */
[----:B------:R-:W-:Y:S02]  /*2ed0*/  SHF.R.S32.HI R24, RZ, 0x1f, R18 ;  /* 0x0000001fff187819 */ /* 0x000fe40000011412 */
[----:B------:R-:W-:Y:S02]  /*2ee0*/  SHF.R.S32.HI R25, RZ, 0x1f, R21 ;  /* 0x0000001fff197819 */ /* 0x000fe40000011415 */
[----:B------:R-:W-:Y:S02]  /*2ef0*/  ISETP.GE.AND.EX P3, PT, R28, UR21, PT, P3 ;  /* 0x000000151c007c0c */ /* 0x000fe4000bf66330 */
[----:B------:R-:W-:-:S02]  /*2f00*/  ISETP.GE.AND.EX P4, PT, R24, UR21, PT, P4 ;  /* 0x0000001518007c0c */ /* 0x000fc4000bf86340 */
[----:B------:R-:W-:Y:S01]  /*2f10*/  ISETP.GE.AND.EX P1, PT, R25, UR21, PT, P1 ;  /* 0x0000001519007c0c */ /* 0x000fe2000bf26310 */
[----:B------:R-:W-:-:S12]  /*2f20*/  @P2 BRA `(.L_x_2103) ;  /* 0x0000000000482947 */ /* 0x000fd80003800000 */
[----:B------:R-:W0:Y:S01]  /*2f30*/  LDCU.64 UR18, c[0x0][0x3e0] ;  /* 0x00007c00ff1277ac */ /* 0x000e220008000a00 */
[----:B------:R-:W-:Y:S01]  /*2f40*/  MOV R4, R6 ;  /* 0x0000000600047202 */ /* 0x000fe20000000f00 */
[----:B------:R-:W-:Y:S01]  /*2f50*/  FADD.FTZ R29, R29, -UR5 ;  /* 0x800000051d1d7e21 */ /* 0x000fe20008010000 */
[----:B------:R-:W-:Y:S01]  /*2f60*/  FADD.FTZ R10, R10, -UR5 ;  /* 0x800000050a0a7e21 */ /* 0x000fe20008010000 */
[----:B------:R-:W1:Y:S02]  /*2f70*/  LDCU.64 UR22, c[0x0][0x380] ;  /* 0x00007000ff1677ac */ /* 0x000e640008000a00 */
[----:B------:R-:W-:Y:S01]  /*2f80*/  FMUL.FTZ R29, R29, UR17 ;  /* 0x000000111d1d7c20 */ /* 0x000fe20008410000 */
[----:B------:R-:W-:-:S04]  /*2f90*/  FMUL.FTZ R10, R10, UR17 ;  /* 0x000000110a0a7c20 */ /* 0x000fc80008410000 */
[----:B------:R-:W-:Y:S01]  /*2fa0*/  FFMA.FTZ R10, R13, R10, R15 ;  /* 0x0000000a0d0a7223 */ /* 0x000fe2000001000f */
[----:B0-----:R-:W-:-:S04]  /*2fb0*/  IMAD R5, R5, UR18, RZ ;  /* 0x0000001205057c24 */ /* 0x001fc8000f8e02ff */
[----:B------:R-:W-:Y:S01]  /*2fc0*/  IMAD R22, R26, UR19, R5 ;  /* 0x000000131a167c24 */ /* 0x000fe2000f8e0205 */
[----:B------:R-:W-:-:S03]  /*2fd0*/  MOV R5, R9 ;  /* 0x0000000900057202 */ /* 0x000fc60000000f00 */
[----:B------:R-:W-:-:S05]  /*2fe0*/  IMAD.WIDE.U32 R4, R26, UR18, R4 ;  /* 0x000000121a047c25 */ /* 0x000fca000f8e0004 */
[----:B------:R-:W-:Y:S02]  /*2ff0*/  IADD3 R5, PT, PT, R5, R22, RZ ;  /* 0x0000001605057210 */ /* 0x000fe40007ffe0ff */
[----:B-1----:R-:W-:-:S04]  /*3000*/  LEA R22, P2, R4, UR22, 0x1 ;  /* 0x0000001604167c11 */ /* 0x002fc8000f8408ff */
[----:B------:R-:W-:Y:S01]  /*3010*/  LEA.HI.X R23, R4, UR23, R5, 0x1, P2 ;  /* 0x0000001704177c11 */ /* 0x000fe200090f0c05 */
[----:B------:R-:W-:-:S05]  /*3020*/  FFMA.FTZ R5, R12, R29, R14 ;  /* 0x0000001d0c057223 */ /* 0x000fca000001000e */
[----:B------:R-:W-:-:S05]  /*3030*/  F2FP.BF16.F32.PACK_AB R5, R10, R5 ;  /* 0x000000050a05723e */ /* 0x000fca00000010ff */
[----:B------:R0:W-:Y:S02]  /*3040*/  STG.E desc[UR24][R22.64], R5 ;  /* 0x0000000516007986 */ /* 0x0001e4000c101918 */
.L_x_2103:
[----:B------:R-:W-:Y:S05]  /*3050*/  BSYNC.RECONVERGENT B1 ;  /* 0x0000000000017941 */ /* 0x000fea0003800200 */
.L_x_2102:
        /* <DEDUP_REMOVED lines=10> */
[----:B------:R-:W-:Y:S01]  /*3100*/  FFMA.FTZ R22, R13, R10, R15 ;  /* 0x0000000a0d167223 */ /* 0x000fe2000001000f */
        /* <DEDUP_REMOVED lines=9> */
.L_x_2105:
[----:B------:R-:W-:Y:S05]  /*31a0*/  BSYNC.RECONVERGENT B1 ;  /* 0x0000000000017941 */ /* 0x000fea0003800200 */
.L_x_2104:
[----:B------:R-:W-:Y:S04]  /*31b0*/  BSSY.RECONVERGENT B1, `(.L_x_2106) ;  /* 0x0000014000017945 */ /* 0x000fe80003800200 */
[----:B------:R-:W-:Y:S05]  /*31c0*/  @P4 BRA `(.L_x_2107) ;  /* 0x0000000000484947 */ /* 0x000fea0003800000 */
[----:B------:R-:W2:Y:S01]  /*31d0*/  LDCU.64 UR18, c[0x0][0x3e0] ;  /* 0x00007c00ff1277ac */ /* 0x000ea20008000a00 */
[----:B0-----:R-:W-:Y:S01]  /*31e0*/  MOV R5, R9 ;  /* 0x0000000900057202 */ /* 0x001fe20000000f00 */
[----:B------:R-:W-:Y:S01]  /*31f0*/  FADD.FTZ R20, R20, -UR5 ;  /* 0x8000000514147e21 */ /* 0x000fe20008010000 */
[----:B------:R-:W-:Y:S01]  /*3200*/  FADD.FTZ R16, R16, -UR5 ;  /* 0x8000000510107e21 */ /* 0x000fe20008010000 */
[----:B------:R-:W0:Y:S01]  /*3210*/  LDCU.64 UR22, c[0x0][0x380] ;  /* 0x00007000ff1677ac */ /* 0x000e220008000a00 */
[----:B------:R-:W-:Y:S02]  /*3220*/  IMAD.MOV.U32 R4, RZ, RZ, R6 ;  /* 0x000000ffff047224 */ /* 0x000fe400078e0006 */
[----:B-1----:R-:W-:Y:S01]  /*3230*/  FMUL.FTZ R3, R20, UR17 ;  /* 0x0000001114037c20 */ /* 0x002fe20008410000 */
[----:B------:R-:W-:-:S03]  /*3240*/  FMUL.FTZ R16, R16, UR17 ;  /* 0x0000001110107c20 */ /* 0x000fc60008410000 */
[----:B------:R-:W-:Y:S01]  /*3250*/  FFMA.FTZ R3, R12, R3, R14 ;  /* 0x000000030c037223 */ /* 0x000fe2000001000e */
        /* <DEDUP_REMOVED lines=8> */
[----:B------:R2:W-:Y:S02]  /*32e0*/  STG.E desc[UR24][R10.64], R3 ;  /* 0x000000030a007986 */ /* 0x0005e4000c101918 */
.L_x_2107:
[----:B------:R-:W-:Y:S05]  /*32f0*/  BSYNC.RECONVERGENT B1 ;  /* 0x0000000000017941 */ /* 0x000fea0003800200 */
.L_x_2106:
        /* <DEDUP_REMOVED lines=8> */
[----:B-12---:R-:W-:Y:S01]  /*3380*/  FFMA.FTZ R3, R12, R19, R14 ;  /* 0x000000130c037223 */ /* 0x006fe2000001000e */
[----:B---3--:R-:W-:Y:S02]  /*3390*/  IMAD R8, R25, UR18, RZ ;  /* 0x0000001219087c24 */ /* 0x008fe4000f8e02ff */
[----:B------:R-:W-:-:S04]  /*33a0*/  IMAD.WIDE.U32 R6, R21, UR18, R6 ;  /* 0x0000001215067c25 */ /* 0x000fc8000f8e0006 */
[----:B------:R-:W-:Y:S02]  /*33b0*/  IMAD R21, R21, UR19, R8 ;  /* 0x0000001315157c24 */ /* 0x000fe4000f8e0208 */
[----:B------:R-:W-:Y:S01]  /*33c0*/  FFMA.FTZ R8, R13, R4, R15 ;  /* 0x000000040d087223 */ /* 0x000fe2000001000f */
[----:B----4-:R-:W-:Y:S02]  /*33d0*/  LEA R4, P1, R6, UR20, 0x1 ;  /* 0x0000001406047c11 */ /* 0x010fe4000f8208ff */
[----:B------:R-:W-:Y:S02]  /*33e0*/  IADD3 R21, PT, PT, R7, R21, RZ ;  /* 0x0000001507157210 */ /* 0x000fe40007ffe0ff */
[----:B------:R-:W-:Y:S02]  /*33f0*/  F2FP.BF16.F32.PACK_AB R3, R8, R3 ;  /* 0x000000030803723e */ /* 0x000fe400000010ff */
[----:B0-----:R-:W-:-:S05]  /*3400*/  LEA.HI.X R5, R6, UR21, R21, 0x1, P1 ;  /* 0x0000001506057c11 */ /* 0x001fca00088f0c15 */
[----:B------:R3:W-:Y:S01]  /*3410*/  STG.E desc[UR24][R4.64], R3 ;  /* 0x0000000304007986 */ /* 0x0007e2000c101918 */
[----:B------:R-:W-:Y:S05]  /*3420*/  BRA `(.L_x_2108) ;  /* 0x0000001000447947 */ /* 0x000fea0003800000 */
.L_x_2093:
        /* <DEDUP_REMOVED lines=11> */
[----:B------:R-:W-:Y:S01]  /*34e0*/  FFMA.FTZ R21, R12, R21, R14 ;  /* 0x000000150c157223 */ /* 0x000fe2000001000e */
[----:B------:R-:W-:-:S03]  /*34f0*/  FFMA.FTZ R18, R13, R18, R15 ;  /* 0x000000120d127223 */ /* 0x000fc6000001000f */
[----:B------:R-:W-:Y:S01]  /*3500*/  FMUL.FTZ R23, R21, -1.4426950216293334961 ;  /* 0xbfb8aa3b15177820 */ /* 0x000fe20000410000 */
[----:B------:R-:W-:-:S05]  /*3510*/  FMUL.FTZ R24, R18, -1.4426950216293334961 ;  /* 0xbfb8aa3b12187820 */ /* 0x000fca0000410000 */
[----:B------:R-:W3:Y:S08]  /*3520*/  MUFU.EX2 R23, R23 ;  /* 0x0000001700177308 */ /* 0x000ef00000000800 */
[----:B------:R-:W1:Y:S01]  /*3530*/  MUFU.EX2 R24, R24 ;  /* 0x0000001800187308 */ /* 0x000e620000000800 */
[----:B---3--:R-:W-:Y:S01]  /*3540*/  FADD.FTZ R22, R23, 1 ;  /* 0x3f80000017167421 */ /* 0x008fe20000010000 */
[----:B------:R-:W-:-:S06]  /*3550*/  MOV R23, R9 ;  /* 0x0000000900177202 */ /* 0x000fcc0000000f00 */
[----:B------:R-:W3:Y:S01]  /*3560*/  MUFU.RCP R22, R22 ;  /* 0x0000001600167308 */ /* 0x000ee20000001000 */
[----:B-1----:R-:W-:-:S07]  /*3570*/  FADD.FTZ R25, R24, 1 ;  /* 0x3f80000018197421 */ /* 0x002fce0000010000 */
[----:B------:R-:W1:Y:S01]  /*3580*/  MUFU.RCP R25, R25 ;  /* 0x0000001900197308 */ /* 0x000e620000001000 */
[----:B---3--:R-:W-:Y:S01]  /*3590*/  FMUL.FTZ R21, R21, R22 ;  /* 0x0000001615157220 */ /* 0x008fe20000410000 */
[----:B------:R-:W-:-:S05]  /*35a0*/  MOV R22, R6 ;  /* 0x0000000600167202 */ /* 0x000fca0000000f00 */
[----:B0-----:R-:W-:-:S04]  /*35b0*/  IMAD.WIDE.U32 R22, R0, UR18, R22 ;  /* 0x0000001200167c25 */ /* 0x001fc8000f8e0016 */
[----:B-1----:R-:W-:Y:S01]  /*35c0*/  FMUL.FTZ R18, R18, R25 ;  /* 0x0000001912127220 */ /* 0x002fe20000410000 */
[----:B--2---:R-:W-:-:S04]  /*35d0*/  LEA R24, P2, R22, UR20, 0x1 ;  /* 0x0000001416187c11 */ /* 0x004fc8000f8408ff */
[----:B------:R-:W-:Y:S01]  /*35e0*/  F2FP.BF16.F32.PACK_AB R18, R18, R21 ;  /* 0x000000151212723e */ /* 0x000fe200000010ff */
[----:B------:R-:W-:-:S04]  /*35f0*/  IMAD R21, R35, UR18, RZ ;  /* 0x0000001223157c24 */ /* 0x000fc8000f8e02ff */
[----:B------:R-:W-:-:S04]  /*3600*/  IMAD R21, R0, UR19, R21 ;  /* 0x0000001300157c24 */ /* 0x000fc8000f8e0215 */
[----:B------:R-:W-:-:S05]  /*3610*/  IMAD.IADD R21, R23, 0x1, R21 ;  /* 0x0000000117157824 */ /* 0x000fca00078e0215 */
[----:B------:R-:W-:-:S05]  /*3620*/  LEA.HI.X R25, R22, UR21, R21, 0x1, P2 ;  /* 0x0000001516197c11 */ /* 0x000fca00090f0c15 */
[----:B------:R0:W-:Y:S02]  /*3630*/  STG.E desc[UR24][R24.64], R18 ;  /* 0x0000001218007986 */ /* 0x0001e4000c101918 */
.L_x_2110:
[----:B------:R-:W-:Y:S05]  /*3640*/  BSYNC.RECONVERGENT B1 ;  /* 0x0000000000017941 */ /* 0x000fea0003800200 */
.L_x_2109:
[----:B------:R-:W-:Y:S04]  /*3650*/  BSSY.RECONVERGENT B1, `(.L_x_2111) ;  /* 0x000001e000017945 */ /* 0x000fe80003800200 */
[----:B------:R-:W-:Y:S05]  /*3660*/  @P1 BRA `(.L_x_2112) ;  /* 0x0000000000701947 */ /* 0x000fea0003800000 */
[----:B0-----:R-:W-:Y:S01]  /*3670*/  FADD.FTZ R18, R3, -UR5 ;  /* 0x8000000503127e21 */ /* 0x001fe20008010000 */
        /* <DEDUP_REMOVED lines=10> */
[----:B------:R-:W4:Y:S01]  /*3720*/  MUFU.EX2 R21, R21 ;  /* 0x0000001500157308 */ /* 0x000f220000000800 */
[----:B---3--:R-:W-:Y:S01]  /*3730*/  FADD.FTZ R26, R22, 1 ;  /* 0x3f800000161a7421 */ /* 0x008fe20000010000 */
[----:B------:R-:W-:-:S06]  /*3740*/  MOV R22, R6 ;  /* 0x0000000600167202 */ /* 0x000fcc0000000f00 */
[----:B------:R-:W3:Y:S01]  /*3750*/  MUFU.RCP R23, R26 ;  /* 0x0000001a00177308 */ /* 0x000ee20000001000 */
[----:B----4-:R-:W-:Y:S01]  /*3760*/  FADD.FTZ R24, R21, 1 ;  /* 0x3f80000015187421 */ /* 0x010fe20000010000 */
[----:B0-----:R-:W-:-:S04]  /*3770*/  IMAD R21, R34, UR18, RZ ;  /* 0x0000001222157c24 */ /* 0x001fc8000f8e02ff */
[----:B------:R-:W-:Y:S02]  /*3780*/  IMAD R21, R31, UR19, R21 ;  /* 0x000000131f157c24 */ /* 0x000fe4000f8e0215 */
[----:B------:R-:W0:Y:S01]  /*3790*/  MUFU.RCP R24, R24 ;  /* 0x0000001800187308 */ /* 0x000e220000001000 */
[----:B---3--:R-:W-:Y:S01]  /*37a0*/  FMUL.FTZ R18, R18, R23 ;  /* 0x0000001712127220 */ /* 0x008fe20000410000 */
[----:B------:R-:W-:-:S03]  /*37b0*/  MOV R23, R9 ;  /* 0x0000000900177202 */ /* 0x000fc60000000f00 */
[----:B------:R-:W-:-:S04]  /*37c0*/  IMAD.WIDE.U32 R22, R31, UR18, R22 ;  /* 0x000000121f167c25 */ /* 0x000fc8000f8e0016 */
[----:B0-----:R-:W-:Y:S01]  /*37d0*/  FMUL.FTZ R3, R3, R24 ;  /* 0x0000001803037220 */ /* 0x001fe20000410000 */
[----:B------:R-:W-:Y:S02]  /*37e0*/  IADD3 R21, PT, PT, R23, R21, RZ ;  /* 0x0000001517157210 */ /* 0x000fe40007ffe0ff */
[----:B--2---:R-:W-:Y:S02]  /*37f0*/  LEA R24, P1, R22, UR20, 0x1 ;  /* 0x0000001416187c11 */ /* 0x004fe4000f8208ff */
[----:B------:R-:W-:Y:S02]  /*3800*/  F2FP.BF16.F32.PACK_AB R3, R18, R3 ;  /* 0x000000031203723e */ /* 0x000fe400000010ff */
[----:B-1----:R-:W-:-:S05]  /*3810*/  LEA.HI.X R25, R22, UR21, R21, 0x1, P1 ;  /* 0x0000001516197c11 */ /* 0x002fca00088f0c15 */
[----:B------:R2:W-:Y:S04]  /*3820*/  STG.E desc[UR24][R24.64], R3 ;  /* 0x0000000318007986 */ /* 0x0005e8000c101918 */
.L_x_2112:
[----:B------:R-:W-:Y:S05]  /*3830*/  BSYNC.RECONVERGENT B1 ;  /* 0x0000000000017941 */ /* 0x000fea0003800200 */
.L_x_2111:
        /* <DEDUP_REMOVED lines=12> */
[----:B------:R-:W1:Y:S02]  /*3900*/  LDCU.64 UR18, c[0x0][0x3e0] ;  /* 0x00007c00ff1277ac */ /* 0x000e640008000a00 */
[----:B------:R-:W-:Y:S01]  /*3910*/  FMUL.FTZ R4, R4, UR17 ;  /* 0x0000001104047c20 */ /* 0x000fe20008410000 */
[----:B------:R-:W-:Y:S01]  /*3920*/  FMUL.FTZ R3, R28, UR17 ;  /* 0x000000111c037c20 */ /* 0x000fe20008410000 */
[----:B------:R-:W0:Y:S02]  /*3930*/  LDCU.64 UR20, c[0x0][0x380] ;  /* 0x00007000ff1477ac */ /* 0x000e240008000a00 */
[----:B------:R-:W-:Y:S01]  /*3940*/  FFMA.FTZ R4, R13, R4, R15 ;  /* 0x000000040d047223 */ /* 0x000fe2000001000f */
[----:B------:R-:W-:-:S03]  /*3950*/  FFMA.FTZ R3, R12, R3, R14 ;  /* 0x000000030c037223 */ /* 0x000fc6000001000e */
[----:B------:R-:W-:Y:S01]  /*3960*/  FMUL.FTZ R28, R4, -1.4426950216293334961 ;  /* 0xbfb8aa3b041c7820 */ /* 0x000fe20000410000 */
[----:B------:R-:W-:-:S05]  /*3970*/  FMUL.FTZ R23, R3, -1.4426950216293334961 ;  /* 0xbfb8aa3b03177820 */ /* 0x000fca0000410000 */
[----:B------:R-:W2:Y:S01]  /*3980*/  MUFU.EX2 R28, R28 ;  /* 0x0000001c001c7308 */ /* 0x000ea20000000800 */
[----:B-1----:R-:W-:Y:S01]  /*3990*/  IMAD R25, R22, UR18, RZ ;  /* 0x0000001216197c24 */ /* 0x002fe2000f8e02ff */
[----:B------:R-:W-:-:S03]  /*39a0*/  MOV R22, R6 ;  /* 0x0000000600167202 */ /* 0x000fc60000000f00 */
[----:B------:R-:W-:-:S03]  /*39b0*/  IMAD R25, R24, UR19, R25 ;  /* 0x0000001318197c24 */ /* 0x000fc6000f8e0219 */
[----:B------:R-:W1:Y:S01]  /*39c0*/  MUFU.EX2 R23, R23 ;  /* 0x0000001700177308 */ /* 0x000e620000000800 */
[----:B--2---:R-:W-:Y:S01]  /*39d0*/  FADD.FTZ R28, R28, 1 ;  /* 0x3f8000001c1c7421 */ /* 0x004fe20000010000 */
[----:B-1----:R-:W-:-:S06]  /*39e0*/  FADD.FTZ R26, R23, 1 ;  /* 0x3f800000171a7421 */ /* 0x002fcc0000010000 */
[----:B------:R-:W1:Y:S08]  /*39f0*/  MUFU.RCP R23, R28 ;  /* 0x0000001c00177308 */ /* 0x000e700000001000 */
[----:B------:R-:W2:Y:S01]  /*3a00*/  MUFU.RCP R26, R26 ;  /* 0x0000001a001a7308 */ /* 0x000ea20000001000 */
[----:B-1----:R-:W-:Y:S01]  /*3a10*/  FMUL.FTZ R4, R4, R23 ;  /* 0x0000001704047220 */ /* 0x002fe20000410000 */
[----:B------:R-:W-:-:S02]  /*3a20*/  IMAD.MOV.U32 R23, RZ, RZ, R9 ;  /* 0x000000ffff177224 */ /* 0x000fc400078e0009 */
[----:B------:R-:W-:-:S04]  /*3a30*/  IMAD.WIDE.U32 R22, R24, UR18, R22 ;  /* 0x0000001218167c25 */ /* 0x000fc8000f8e0016 */
[----:B--2---:R-:W-:Y:S01]  /*3a40*/  FMUL.FTZ R3, R3, R26 ;  /* 0x0000001a03037220 */ /* 0x004fe20000410000 */
[----:B------:R-:W-:Y:S02]  /*3a50*/  IADD3 R25, PT, PT, R23, R25, RZ ;  /* 0x0000001917197210 */ /* 0x000fe40007ffe0ff */
[----:B0-----:R-:W-:Y:S02]  /*3a60*/  LEA R24, P1, R22, UR20, 0x1 ;  /* 0x0000001416187c11 */ /* 0x001fe4000f8208ff */
[----:B------:R-:W-:Y:S02]  /*3a70*/  F2FP.BF16.F32.PACK_AB R3, R4, R3 ;  /* 0x000000030403723e */ /* 0x000fe400000010ff */
[----:B------:R-:W-:-:S05]  /*3a80*/  LEA.HI.X R25, R22, UR21, R25, 0x1, P1 ;  /* 0x0000001516197c11 */ /* 0x000fca00088f0c19 */
[----:B------:R0:W-:Y:S04]  /*3a90*/  STG.E desc[UR24][R24.64], R3 ;  /* 0x0000000318007986 */ /* 0x0001e8000c101918 */
.L_x_2114:
[----:B------:R-:W-:Y:S05]  /*3aa0*/  BSYNC.RECONVERGENT B1 ;  /* 0x0000000000017941 */ /* 0x000fea0003800200 */
.L_x_2113:
[----:B------:R-:W-:Y:S01]  /*3ab0*/  BSSY.RECONVERGENT B1, `(.L_x_2115) ;  /* 0x0000020000017945 */ /* 0x000fe20003800200 */
[C---:B------:R-:W-:Y:S02]  /*3ac0*/  IADD3 R26, PT, PT, R0.reuse, 0x80, RZ ;  /* 0x00000080001a7810 */ /* 0x040fe40007ffe0ff */
[----:B0-----:R-:W-:Y:S01]  /*3ad0*/  IADD3 R3, PT, PT, R0, 0xa0, RZ ;  /* 0x000000a000037810 */ /* 0x001fe20007ffe0ff */
[----:B------:R-:W-:Y:S06]  /*3ae0*/  @P2 BRA `(.L_x_2116) ;  /* 0x0000000000702947 */ /* 0x000fec0003800000 */
[----:B------:R-:W-:Y:S01]  /*3af0*/  FADD.FTZ R30, R30, -UR5 ;  /* 0x800000051e1e7e21 */ /* 0x000fe20008010000 */
[----:B------:R-:W-:Y:S01]  /*3b00*/  FADD.FTZ R5, R5, -UR5 ;  /* 0x8000000505057e21 */ /* 0x000fe20008010000 */
[----:B------:R-:W0:Y:S02]  /*3b10*/  LDCU.64 UR18, c[0x0][0x3e0] ;  /* 0x00007c00ff1277ac */ /* 0x000e240008000a00 */
[----:B-1----:R-:W-:Y:S01]  /*3b20*/  FMUL.FTZ R25, R30, UR17 ;  /* 0x000000111e197c20 */ /* 0x002fe20008410000 */
[----:B------:R-:W-:Y:S01]  /*3b30*/  FMUL.FTZ R24, R5, UR17 ;  /* 0x0000001105187c20 */ /* 0x000fe20008410000 */
[----:B------:R-:W1:Y:S01]  /*3b40*/  LDCU.64 UR20, c[0x0][0x380] ;  /* 0x00007000ff1477ac */ /* 0x000e620008000a00 */
[----:B------:R-:W-:Y:S01]  /*3b50*/  MOV R5, R9 ;  /* 0x0000000900057202 */ /* 0x000fe20000000f00 */
[----:B------:R-:W-:Y:S01]  /*3b60*/  FFMA.FTZ R25, R12, R25, R14 ;  /* 0x000000190c197223 */ /* 0x000fe2000001000e */
[----:B------:R-:W-:-:S03]  /*3b70*/  FFMA.FTZ R24, R13, R24, R15 ;  /* 0x000000180d187223 */ /* 0x000fc6000001000f */
        /* <DEDUP_REMOVED lines=11> */
[----:B------:R-:W-:-:S03]  /*3c30*/  IADD3 R21, PT, PT, R5, R21, RZ ;  /* 0x0000001505157210 */ /* 0x000fc60007ffe0ff */
[----:B------:R-:W0:Y:S01]  /*3c40*/  MUFU.RCP R23, R30 ;  /* 0x0000001e00177308 */ /* 0x000e220000001000 */
[----:B--2---:R-:W-:Y:S01]  /*3c50*/  FMUL.FTZ R25, R25, R22 ;  /* 0x0000001619197220 */ /* 0x004fe20000410000 */
[----:B-1----:R-:W-:Y:S01]  /*3c60*/  LEA R22, P1, R4, UR20, 0x1 ;  /* 0x0000001404167c11 */ /* 0x002fe2000f8208ff */
[----:B0-----:R-:W-:-:S03]  /*3c70*/  FMUL.FTZ R24, R24, R23 ;  /* 0x0000001718187220 */ /* 0x001fc60000410000 */
[----:B------:R-:W-:Y:S02]  /*3c80*/  LEA.HI.X R23, R4, UR21, R21, 0x1, P1 ;  /* 0x0000001504177c11 */ /* 0x000fe400088f0c15 */
[----:B------:R-:W-:-:S05]  /*3c90*/  F2FP.BF16.F32.PACK_AB R25, R24, R25 ;  /* 0x000000191819723e */ /* 0x000fca00000010ff */
[----:B------:R0:W-:Y:S02]  /*3ca0*/  STG.E desc[UR24][R22.64], R25 ;  /* 0x0000001916007986 */ /* 0x0001e4000c101918 */
.L_x_2116:
[----:B------:R-:W-:Y:S05]  /*3cb0*/  BSYNC.RECONVERGENT B1 ;  /* 0x0000000000017941 */ /* 0x000fea0003800200 */
.L_x_2115:
[----:B------:R-:W-:Y:S01]  /*3cc0*/  ISETP.GE.U32.AND P2, PT, R26, UR22, PT ;  /* 0x000000161a007c0c */ /* 0x000fe2000bf46070 */
[C---:B------:R-:W-:Y:S01]  /*3cd0*/  VIADD R18, R0.reuse, 0xc0 ;  /* 0x000000c000127836 */ /* 0x040fe20000000000 */
[----:B------:R-:W-:Y:S01]  /*3ce0*/  SHF.R.S32.HI R4, RZ, 0x1f, R26 ;  /* 0x0000001fff047819 */ /* 0x000fe2000001141a */
        /* <DEDUP_REMOVED lines=8> */
[----:B01----:R-:W-:Y:S02]  /*3d70*/  SHF.R.S32.HI R25, RZ, 0x1f, R21 ;  /* 0x0000001fff197819 */ /* 0x003fe40000011415 */
[----:B------:R-:W-:Y:S02]  /*3d80*/  ISETP.GE.AND.EX P3, PT, R28, UR23, PT, P3 ;  /* 0x000000171c007c0c */ /* 0x000fe4000bf66330 */
[----:B------:R-:W-:-:S02]  /*3d90*/  ISETP.GE.AND.EX P4, PT, R24, UR23, PT, P4 ;  /* 0x0000001718007c0c */ /* 0x000fc4000bf86340 */
[----:B------:R-:W-:Y:S01]  /*3da0*/  ISETP.GE.AND.EX P1, PT, R25, UR23, PT, P1 ;  /* 0x0000001719007c0c */ /* 0x000fe2000bf26310 */
[----:B------:R-:W-:-:S12]  /*3db0*/  @P2 BRA `(.L_x_2118) ;  /* 0x0000000000702947 */ /* 0x000fd80003800000 */
[----:B------:R-:W-:Y:S01]  /*3dc0*/  FADD.FTZ R29, R29, -UR5 ;  /* 0x800000051d1d7e21 */ /* 0x000fe20008010000 */
[----:B------:R-:W-:Y:S01]  /*3dd0*/  FADD.FTZ R10, R10, -UR5 ;  /* 0x800000050a0a7e21 */ /* 0x000fe20008010000 */
[----:B------:R-:W0:Y:S02]  /*3de0*/  LDCU.64 UR18, c[0x0][0x3e0] ;  /* 0x00007c00ff1277ac */ /* 0x000e240008000a00 */
[----:B------:R-:W-:Y:S01]  /*3df0*/  FMUL.FTZ R5, R29, UR17 ;  /* 0x000000111d057c20 */ /* 0x000fe20008410000 */
[----:B------:R-:W-:Y:S01]  /*3e00*/  FMUL.FTZ R10, R10, UR17 ;  /* 0x000000110a0a7c20 */ /* 0x000fe20008410000 */
[----:B------:R-:W1:Y:S02]  /*3e10*/  LDCU.64 UR20, c[0x0][0x380] ;  /* 0x00007000ff1477ac */ /* 0x000e640008000a00 */
[----:B------:R-:W-:Y:S01]  /*3e20*/  FFMA.FTZ R5, R12, R5, R14 ;  /* 0x000000050c057223 */ /* 0x000fe2000001000e */
[----:B------:R-:W-:-:S03]  /*3e30*/  FFMA.FTZ R29, R13, R10, R15 ;  /* 0x0000000a0d1d7223 */ /* 0x000fc6000001000f */
[----:B------:R-:W-:Y:S01]  /*3e40*/  FMUL.FTZ R23, R5, -1.4426950216293334961 ;  /* 0xbfb8aa3b05177820 */ /* 0x000fe20000410000 */
[----:B------:R-:W-:-:S05]  /*3e50*/  FMUL.FTZ R30, R29, -1.4426950216293334961 ;  /* 0xbfb8aa3b1d1e7820 */ /* 0x000fca0000410000 */
[----:B------:R-:W2:Y:S08]  /*3e60*/  MUFU.EX2 R23, R23 ;  /* 0x0000001700177308 */ /* 0x000eb00000000800 */
[----:B------:R-:W3:Y:S01]  /*3e70*/  MUFU.EX2 R30, R30 ;  /* 0x0000001e001e7308 */ /* 0x000ee20000000800 */
[----:B--2---:R-:W-:Y:S01]  /*3e80*/  FADD.FTZ R22, R23, 1 ;  /* 0x3f80000017167421 */ /* 0x004fe20000010000 */
[----:B0-----:R-:W-:Y:S01]  /*3e90*/  IMAD R23, R4, UR18, RZ ;  /* 0x0000001204177c24 */ /* 0x001fe2000f8e02ff */
[----:B------:R-:W-:-:S05]  /*3ea0*/  MOV R4, R6 ;  /* 0x0000000600047202 */ /* 0x000fca0000000f00 */
[----:B------:R-:W0:Y:S01]  /*3eb0*/  MUFU.RCP R22, R22 ;  /* 0x0000001600167308 */ /* 0x000e220000001000 */
[----:B---3--:R-:W-:Y:S01]  /*3ec0*/  FADD.FTZ R30, R30, 1 ;  /* 0x3f8000001e1e7421 */ /* 0x008fe20000010000 */
[----:B0-----:R-:W-:Y:S01]  /*3ed0*/  FMUL.FTZ R10, R5, R22 ;  /* 0x00000016050a7220 */ /* 0x001fe20000410000 */
[----:B------:R-:W-:-:S05]  /*3ee0*/  IMAD R22, R26, UR19, R23 ;  /* 0x000000131a167c24 */ /* 0x000fca000f8e0217 */
[----:B------:R-:W0:Y:S02]  /*3ef0*/  MUFU.RCP R5, R30 ;  /* 0x0000001e00057308 */ /* 0x000e240000001000 */
[----:B0-----:R-:W-:Y:S01]  /*3f00*/  FMUL.FTZ R29, R29, R5 ;  /* 0x000000051d1d7220 */ /* 0x001fe20000410000 */
[----:B------:R-:W-:-:S04]  /*3f10*/  MOV R5, R9 ;  /* 0x0000000900057202 */ /* 0x000fc80000000f00 */
[----:B------:R-:W-:Y:S01]  /*3f20*/  F2FP.BF16.F32.PACK_AB R29, R29, R10 ;  /* 0x0000000a1d1d723e */ /* 0x000fe200000010ff */
[----:B------:R-:W-:-:S05]  /*3f30*/  IMAD.WIDE.U32 R4, R26, UR18, R4 ;  /* 0x000000121a047c25 */ /* 0x000fca000f8e0004 */
[----:B------:R-:W-:Y:S02]  /*3f40*/  IADD3 R5, PT, PT, R5, R22, RZ ;  /* 0x0000001605057210 */ /* 0x000fe40007ffe0ff */
[----:B-1----:R-:W-:-:S04]  /*3f50*/  LEA R22, P2, R4, UR20, 0x1 ;  /* 0x0000001404167c11 */ /* 0x002fc8000f8408ff */
[----:B------:R-:W-:-:S05]  /*3f60*/  LEA.HI.X R23, R4, UR21, R5, 0x1, P2 ;  /* 0x0000001504177c11 */ /* 0x000fca00090f0c05 */
[----:B------:R0:W-:Y:S04]  /*3f70*/  STG.E desc[UR24][R22.64], R29 ;  /* 0x0000001d16007986 */ /* 0x0001e8000c101918 */
.L_x_2118:
[----:B------:R-:W-:Y:S05]  /*3f80*/  BSYNC.RECONVERGENT B1 ;  /* 0x0000000000017941 */ /* 0x000fea0003800200 */
.L_x_2117:
[----:B------:R-:W-:Y:S04]  /*3f90*/  BSSY.RECONVERGENT B1, `(.L_x_2119) ;  /* 0x000001e000017945 */ /* 0x000fe80003800200 */
[----:B------:R-:W-:Y:S05]  /*3fa0*/  @P3 BRA `(.L_x_2120) ;  /* 0x0000000000703947 */ /* 0x000fea0003800000 */
[----:B------:R-:W-:Y:S01]  /*3fb0*/  FADD.FTZ R27, R27, -UR5 ;  /* 0x800000051b1b7e21 */ /* 0x000fe20008010000 */
[----:B------:R-:W-:Y:S01]  /*3fc0*/  FADD.FTZ R4, R11, -UR5 ;  /* 0x800000050b047e21 */ /* 0x000fe20008010000 */
[----:B------:R-:W1:Y:S01]  /*3fd0*/  LDCU.64 UR18, c[0x0][0x3e0] ;  /* 0x00007c00ff1277ac */ /* 0x000e620008000a00 */
[----:B------:R-:W-:Y:S01]  /*3fe0*/  MOV R5, R9 ;  /* 0x0000000900057202 */ /* 0x000fe20000000f00 */
[----:B------:R-:W-:Y:S01]  /*3ff0*/  FMUL.FTZ R27, R27, UR17 ;  /* 0x000000111b1b7c20 */ /* 0x000fe20008410000 */
[----:B------:R-:W-:Y:S01]  /*4000*/  FMUL.FTZ R10, R4, UR17 ;  /* 0x00000011040a7c20 */ /* 0x000fe20008410000 */
[----:B------:R-:W2:Y:S02]  /*4010*/  LDCU.64 UR20, c[0x0][0x380] ;  /* 0x00007000ff1477ac */ /* 0x000ea40008000a00 */
[----:B------:R-:W-:Y:S01]  /*4020*/  FFMA.FTZ R11, R12, R27, R14 ;  /* 0x0000001b0c0b7223 */ /* 0x000fe2000001000e */
[----:B------:R-:W-:-:S03]  /*4030*/  FFMA.FTZ R10, R13, R10, R15 ;  /* 0x0000000a0d0a7223 */ /* 0x000fc6000001000f */
[----:B------:R-:W-:Y:S01]  /*4040*/  FMUL.FTZ R4, R11, -1.4426950216293334961 ;  /* 0xbfb8aa3b0b047820 */ /* 0x000fe20000410000 */
[----:B------:R-:W-:-:S05]  /*4050*/  FMUL.FTZ R26, R10, -1.4426950216293334961 ;  /* 0xbfb8aa3b0a1a7820 */ /* 0x000fca0000410000 */
[----:B------:R-:W0:Y:S01]  /*4060*/  MUFU.EX2 R4, R4 ;  /* 0x0000000400047308 */ /* 0x000e220000000800 */
[----:B-1----:R-:W-:-:S04]  /*4070*/  IMAD R28, R28, UR18, RZ ;  /* 0x000000121c1c7c24 */ /* 0x002fc8000f8e02ff */
[----:B------:R-:W-:-:S03]  /*4080*/  IMAD R27, R3, UR19, R28 ;  /* 0x00000013031b7c24 */ /* 0x000fc6000f8e021c */
[----:B------:R-:W1:Y:S01]  /*4090*/  MUFU.EX2 R26, R26 ;  /* 0x0000001a001a7308 */ /* 0x000e620000000800 */
[----:B0-----:R-:W-:Y:S01]  /*40a0*/  FADD.FTZ R22, R4, 1 ;  /* 0x3f80000004167421 */ /* 0x001fe20000010000 */
[----:B------:R-:W-:-:S06]  /*40b0*/  MOV R4, R6 ;  /* 0x0000000600047202 */ /* 0x000fcc0000000f00 */
[----:B------:R-:W0:Y:S01]  /*40c0*/  MUFU.RCP R22, R22 ;  /* 0x0000001600167308 */ /* 0x000e220000001000 */
[----:B------:R-:W-:-:S04]  /*40d0*/  IMAD.WIDE.U32 R4, R3, UR18, R4 ;  /* 0x0000001203047c25 */ /* 0x000fc8000f8e0004 */
[----:B-1----:R-:W-:Y:S01]  /*40e0*/  FADD.FTZ R23, R26, 1 ;  /* 0x3f8000001a177421 */ /* 0x002fe20000010000 */
[----:B------:R-:W-:-:S05]  /*40f0*/  IMAD.IADD R27, R5, 0x1, R27 ;  /* 0x00000001051b7824 */ /* 0x000fca00078e021b */
[----:B------:R-:W1:Y:S01]  /*4100*/  MUFU.RCP R23, R23 ;  /* 0x0000001700177308 */ /* 0x000e620000001000 */
[----:B0-----:R-:W-:Y:S01]  /*4110*/  FMUL.FTZ R3, R11, R22 ;  /* 0x000000160b037220 */ /* 0x001fe20000410000 */
[----:B-1----:R-:W-:Y:S01]  /*4120*/  FMUL.FTZ R26, R10, R23 ;  /* 0x000000170a1a7220 */ /* 0x002fe20000410000 */
[----:B--2---:R-:W-:-:S04]  /*4130*/  LEA R10, P2, R4, UR20, 0x1 ;  /* 0x00000014040a7c11 */ /* 0x004fc8000f8408ff */
[----:B------:R-:W-:Y:S02]  /*4140*/  LEA.HI.X R11, R4, UR21, R27, 0x1, P2 ;  /* 0x00000015040b7c11 */ /* 0x000fe400090f0c1b */
[----:B------:R-:W-:-:S05]  /*4150*/  F2FP.BF16.F32.PACK_AB R3, R26, R3 ;  /* 0x000000031a03723e */ /* 0x000fca00000010ff */
[----:B------:R1:W-:Y:S02]  /*4160*/  STG.E desc[UR24][R10.64], R3 ;  /* 0x000000030a007986 */ /* 0x0003e4000c101918 */
.L_x_2120:
[----:B------:R-:W-:Y:S05]  /*4170*/  BSYNC.RECONVERGENT B1 ;  /* 0x0000000000017941 */ /* 0x000fea0003800200 */
.L_x_2119:
[----:B------:R-:W-:Y:S04]  /*4180*/  BSSY.RECONVERGENT B1, `(.L_x_2121) ;  /* 0x000001e000017945 */ /* 0x000fe80003800200 */
[----:B------:R-:W-:Y:S05]  /*4190*/  @P4 BRA `(.L_x_2122) ;  /* 0x0000000000704947 */ /* 0x000fea0003800000 */
[----:B------:R-:W-:Y:S01]  /*41a0*/  FADD.FTZ R20, R20, -UR5 ;  /* 0x8000000514147e21 */ /* 0x000fe20008010000 */
[----:B------:R-:W-:Y:S01]  /*41b0*/  FADD.FTZ R16, R16, -UR5 ;  /* 0x8000000510107e21 */ /* 0x000fe20008010000 */
[----:B------:R-:W0:Y:S01]  /*41c0*/  LDCU.64 UR18, c[0x0][0x3e0] ;  /* 0x00007c00ff1277ac */ /* 0x000e220008000a00 */
[----:B------:R-:W-:Y:S01]  /*41d0*/  MOV R5, R9 ;  /* 0x0000000900057202 */ /* 0x000fe20000000f00 */
[----:B-1----:R-:W-:Y:S01]  /*41e0*/  FMUL.FTZ R3, R20, UR17 ;  /* 0x0000001114037c20 */ /* 0x002fe20008410000 */
[----:B------:R-:W-:Y:S01]  /*41f0*/  FMUL.FTZ R16, R16, UR17 ;  /* 0x0000001110107c20 */ /* 0x000fe20008410000 */
[----:B------:R-:W1:Y:S02]  /*4200*/  LDCU.64 UR20, c[0x0][0x380] ;  /* 0x00007000ff1477ac */ /* 0x000e640008000a00 */
        /* <DEDUP_REMOVED lines=13> */
[----:B------:R-:W-:-:S05]  /*42e0*/  IADD3 R23, PT, PT, R5, R23, RZ ;  /* 0x0000001705177210 */ /* 0x000fca0007ffe0ff */
[----:B------:R-:W0:Y:S01]  /*42f0*/  MUFU.RCP R22, R22 ;  /* 0x0000001600167308 */ /* 0x000e220000001000 */
[----:B--2---:R-:W-:Y:S01]  /*4300*/  FMUL.FTZ R18, R10, R11 ;  /* 0x0000000b0a127220 */ /* 0x004fe20000410000 */
[----:B-1----:R-:W-:-:S04]  /*4310*/  LEA R10, P2, R4, UR20, 0x1 ;  /* 0x00000014040a7c11 */ /* 0x002fc8000f8408ff */
[----:B------:R-:W-:Y:S01]  /*4320*/  LEA.HI.X R11, R4, UR21, R23, 0x1, P2 ;  /* 0x00000015040b7c11 */ /* 0x000fe200090f0c17 */
[----:B0-----:R-:W-:-:S05]  /*4330*/  FMUL.FTZ R3, R3, R22 ;  /* 0x0000001603037220 */ /* 0x001fca0000410000 */
[----:B------:R-:W-:-:S05]  /*4340*/  F2FP.BF16.F32.PACK_AB R3, R3, R18 ;  /* 0x000000120303723e */ /* 0x000fca00000010ff */
[----:B------:R2:W-:Y:S02]  /*4350*/  STG.E desc[UR24][R10.64], R3 ;  /* 0x000000030a007986 */ /* 0x0005e4000c101918 */
.L_x_2122:
[----:B------:R-:W-:Y:S05]  /*4360*/  BSYNC.RECONVERGENT B1 ;  /* 0x0000000000017941 */ /* 0x000fea0003800200 */
.L_x_2121:
[----:B------:R-:W-:Y:S05]  /*4370*/  @P1 BRA `(.L_x_2108) ;  /* 0x0000000000701947 */ /* 0x000fea0003800000 */
[----:B------:R-:W-:Y:S01]  /*4380*/  FADD.FTZ R19, R19, -UR5 ;  /* 0x8000000513137e21 */ /* 0x000fe20008010000 */
[----:B------:R-:W-:Y:S01]  /*4390*/  FADD.FTZ R17, R17, -UR5 ;  /* 0x8000000511117e21 */ /* 0x000fe20008010000 */
[----:B------:R-:W3:Y:S01]  /*43a0*/  LDCU.64 UR18, c[0x0][0x3e0] ;  /* 0x00007c00ff1277ac */ /* 0x000ee20008000a00 */
[----:B------:R-:W-:Y:S01]  /*43b0*/  MOV R5, R9 ;  /* 0x0000000900057202 */ /* 0x000fe20000000f00 */
[----:B------:R-:W-:Y:S01]  /*43c0*/  FMUL.FTZ R19, R19, UR17 ;  /* 0x0000001113137c20 */ /* 0x000fe20008410000 */
[----:B------:R-:W-:Y:S01]  /*43d0*/  FMUL.FTZ R4, R17, UR17 ;  /* 0x0000001111047c20 */ /* 0x000fe20008410000 */
[----:B------:R-:W4:Y:S02]  /*43e0*/  LDCU.64 UR20, c[0x0][0x380] ;  /* 0x00007000ff1477ac */ /* 0x000f240008000a00 */
[----:B------:R-:W-:Y:S01]  /*43f0*/  FFMA.FTZ R19, R12, R19, R14 ;  /* 0x000000130c137223 */ /* 0x000fe2000001000e */
[----:B------:R-:W-:Y:S01]  /*4400*/  FFMA.FTZ R13, R13, R4, R15 ;  /* 0x000000040d0d7223 */ /* 0x000fe2000001000f */
[----:B------:R-:W-:-:S02]  /*4410*/  MOV R4, R6 ;  /* 0x0000000600047202 */ /* 0x000fc40000000f00 */
[----:B-12---:R-:W-:Y:S01]  /*4420*/  FMUL.FTZ R3, R19, -1.4426950216293334961 ;  /* 0xbfb8aa3b13037820 */ /* 0x006fe20000410000 */
[----:B------:R-:W-:-:S05]  /*4430*/  FMUL.FTZ R7, R13, -1.4426950216293334961 ;  /* 0xbfb8aa3b0d077820 */ /* 0x000fca0000410000 */
[----:B------:R-:W1:Y:S01]  /*4440*/  MUFU.EX2 R3, R3 ;  /* 0x0000000300037308 */ /* 0x000e620000000800 */
[----:B---3--:R-:W-:Y:S02]  /*4450*/  IMAD R12, R25, UR18, RZ ;  /* 0x00000012190c7c24 */ /* 0x008fe4000f8e02ff */
[----:B------:R-:W-:-:S05]  /*4460*/  IMAD.WIDE.U32 R4, R21, UR18, R4 ;  /* 0x0000001215047c25 */ /* 0x000fca000f8e0004 */
[----:B------:R-:W2:Y:S01]  /*4470*/  MUFU.EX2 R7, R7 ;  /* 0x0000000700077308 */ /* 0x000ea20000000800 */
[----:B------:R-:W-:Y:S01]  /*4480*/  IMAD R21, R21, UR19, R12 ;  /* 0x0000001315157c24 */ /* 0x000fe2000f8e020c */
[----:B----4-:R-:W-:-:S04]  /*4490*/  LEA R6, P1, R4, UR20, 0x1 ;  /* 0x0000001404067c11 */ /* 0x010fc8000f8208ff */
[----:B------:R-:W-:Y:S01]  /*44a0*/  IADD3 R21, PT, PT, R5, R21, RZ ;  /* 0x0000001505157210 */ /* 0x000fe20007ffe0ff */
[----:B-1----:R-:W-:-:S06]  /*44b0*/  FADD.FTZ R8, R3, 1 ;  /* 0x3f80000003087421 */ /* 0x002fcc0000010000 */
[----:B------:R-:W1:Y:S01]  /*44c0*/  MUFU.RCP R8, R8 ;  /* 0x0000000800087308 */ /* 0x000e620000001000 */
[----:B--2---:R-:W-:Y:S01]  /*44d0*/  FADD.FTZ R10, R7, 1 ;  /* 0x3f800000070a7421 */ /* 0x004fe20000010000 */
[----:B------:R-:W-:-:S06]  /*44e0*/  LEA.HI.X R7, R4, UR21, R21, 0x1, P1 ;  /* 0x0000001504077c11 */ /* 0x000fcc00088f0c15 */
[----:B------:R-:W2:Y:S01]  /*44f0*/  MUFU.RCP R10, R10 ;  /* 0x0000000a000a7308 */ /* 0x000ea20000001000 */
[----:B-1----:R-:W-:Y:S01]  /*4500*/  FMUL.FTZ R3, R19, R8 ;  /* 0x0000000813037220 */ /* 0x002fe20000410000 */
[----:B--2---:R-:W-:-:S05]  /*4510*/  FMUL.FTZ R12, R13, R10 ;  /* 0x0000000a0d0c7220 */ /* 0x004fca0000410000 */
[----:B------:R-:W-:-:S05]  /*4520*/  F2FP.BF16.F32.PACK_AB R3, R12, R3 ;  /* 0x000000030c03723e */ /* 0x000fca00000010ff */
[----:B------:R4:W-:Y:S02]  /*4530*/  STG.E desc[UR24][R6.64], R3 ;  /* 0x0000000306007986 */ /* 0x0009e4000c101918 */
.L_x_2108:
[----:B------:R-:W-:Y:S05]  /*4540*/  BSYNC.RECONVERGENT B0 ;  /* 0x0000000000007941 */ /* 0x000fea0003800200 */
.L_x_2092:
[----:B------:R-:W-:Y:S02]  /*4550*/  UIADD3 UR8, UPT, UPT, UR30, UR8, URZ ;  /* 0x000000081e087290 */ /* 0x000fe4000fffe0ff */
[----:B------:R-:W-:Y:S02]  /*4560*/  UIADD3 UR4, UPT, UPT, UR4, 0x1, URZ ;  /* 0x0000000104047890 */ /* 0x000fe4000fffe0ff */
[----:B------:R-:W-:-:S09]  /*4570*/  UISETP.GE.AND UP1, UPT, UR8, UR7, UPT ;  /* 0x000000070800728c */ /* 0x000fd2000bf26270 */
[----:B------:R-:W-:Y:S05]  /*4580*/  BRA.U !UP1, `(.L_x_2123) ;  /* 0xffffffbd09687547 */ /* 0x000fea000b83ffff */
[----:B------:R-:W-:Y:S05]  /*4590*/  EXIT ;  /* 0x000000000000794d */ /* 0x000fea0003800000 */
.L_x_2124:
        /* <DEDUP_REMOVED lines=14> */
.L_x_3449:


//--------------------- .text._Z35group_norm_nhwc_fwd_one_pass_kernelI11Bf16IOBf16WLi512ELi30ELi480EEv26Group_norm_nhwc_fwd_params --------------------------
	.section	.text._Z35group_norm_nhwc_fwd_one_pass_kernelI11Bf16IOBf16WLi512ELi30ELi480EEv26Group_norm_nhwc_fwd_params,"ax",@progbits
	.align	128
        .global         _Z35group_norm_nhwc_fwd_one_pass_kernelI11Bf16IOBf16WLi512ELi30ELi480EEv26Group_norm_nhwc_fwd_params
        .type           _Z35group_norm_nhwc_fwd_one_pass_kernelI11Bf16IOBf16WLi512ELi30ELi480EEv26Group_norm_nhwc_fwd_params,@function
        .size           _Z35group_norm_nhwc_fwd_one_pass_kernelI11Bf16IOBf16WLi512ELi30ELi480EEv26Group_norm_nhwc_fwd_params,(.L_x_3450 - _Z35group_norm_nhwc_fwd_one_pass_kernelI11Bf16IOBf16WLi512ELi30ELi480EEv26Group_norm_nhwc_fwd_params)
        .other          _Z35group_norm_nhwc_fwd_one_pass_kernelI11Bf16IOBf16WLi512ELi30ELi480EEv26Group_norm_nhwc_fwd_params,@"STO_CUDA_ENTRY STV_DEFAULT"
_Z35group_norm_nhwc_fwd_one_pass_kernelI11Bf16IOBf16WLi512ELi30ELi480EEv26Group_norm_nhwc_fwd_params:
.text._Z35group_norm_nhwc_fwd_one_pass_kernelI11Bf16IOBf16WLi512ELi30ELi480EEv26Group_norm_nhwc_fwd_params:
        /* <DEDUP_REMOVED lines=10> */
[----:B------:R-:W-:Y:S01]  /*00a0*/  HFMA2 R4, -RZ, RZ, 0, 0 ;  /* 0x00000000ff047431 */ /* 0x000fe200000001ff */
[----:B------:R-:W3:Y:S01]  /*00b0*/  S2R R6, SR_CTAID.X ;  /* 0x0000000000067919 */ /* 0x000ee20000002500 */
[----:B------:R-:W4:Y:S01]  /*00c0*/  LDCU.64 UR6, c[0x0][0x388] ;  /* 0x00007100ff0677ac */ /* 0x000f220008000a00 */
[----:B------:R-:W-:Y:S01]  /*00d0*/  MOV R2, R8 ;  /* 0x0000000800027202 */ /* 0x000fe20000000f00 */
[----:B------:R-:W1:Y:S01]  /*00e0*/  S2R R5, SR_LANEID ;  /* 0x0000000000057919 */ /* 0x000e620000000000 */
[----:B----4-:R-:W-:Y:S02]  /*00f0*/  ISETP.NE.U32.AND P1, PT, RZ, UR6, PT ;  /* 0x00000006ff007c0c */ /* 0x010fe4000bf25070 */
[----:B0-----:R-:W-:-:S02]  /*0100*/  LOP3.LUT R0, R9, 0xffff, RZ, 0xc0, !PT ;  /* 0x0000ffff09007812 */ /* 0x001fc400078ec0ff */
[----:B---3--:R-:W-:-:S03]  /*0110*/  LOP3.LUT P0, RZ, R9, R6, RZ, 0xfc, !PT ;  /* 0x0000000609ff7212 */ /* 0x008fc6000780fcff */
[----:B------:R-:W-:Y:S01]  /*0120*/  IMAD R0, R0, 0x1112, RZ ;  /* 0x0000111200007824 */ /* 0x000fe200078e02ff */
[----:B------:R-:W-:Y:S01]  /*0130*/  ISETP.NE.AND.EX P0, PT, RZ, UR7, !P0, P1 ;  /* 0x00000007ff007c0c */ /* 0x000fe2000c705310 */
[----:B------:R-:W0:Y:S03]  /*0140*/  LDCU.64 UR6, c[0x0][0x358] ;  /* 0x00006b00ff0677ac */ /* 0x000e260008000a00 */
[----:B------:R-:W-:Y:S02]  /*0150*/  SHF.R.U32.HI R3, RZ, 0x10, R0 ;  /* 0x00000010ff037819 */ /* 0x000fe40000011600 */
[----:B------:R-:W3:Y:S02]  /*0160*/  LDC R0, c[0x0][0x370] ;  /* 0x0000dc00ff007b82 */ /* 0x000ee40000000800 */
[----:B------:R-:W-:Y:S01]  /*0170*/  PRMT R14, R3, 0x9910, RZ ;  /* 0x00009910030e7816 */ /* 0x000fe200000000ff */
[----:B-1----:R-:W-:-:S03]  /*0180*/  IMAD R94, R6, UR4, R3 ;  /* 0x00000004065e7c24 */ /* 0x002fc6000f8e0203 */
        /* <DEDUP_REMOVED lines=36> */
.L_x_2200:
[----:B0-----:R-:W0:Y:S01]  /*03d0*/  LDC R43, c[0x0][0x3f8] ;  /* 0x0000fe00ff2b7b82 */ /* 0x001e220000000800 */
[----:B-1----:R-:W1:Y:S01]  /*03e0*/  LDCU.64 UR4, c[0x0][0x3e8] ;  /* 0x00007d00ff0477ac */ /* 0x002e620008000a00 */
[----:B------:R-:W-:Y:S01]  /*03f0*/  LOP3.LUT R103, R14, 0xffff, RZ, 0xc0, !PT ;  /* 0x0000ffff0e677812 */ /* 0x000fe200078ec0ff */
[----:B--2---:R-:W2:Y:S01]  /*0400*/  LDCU.64 UR8, c[0x0][0x3f0] ;  /* 0x00007e00ff0877ac */ /* 0x004ea20008000a00 */
[----:B-1----:R-:W-:Y:S02]  /*0410*/  ISETP.GE.U32.AND P4, PT, R92, UR4, PT ;  /* 0x000000045c007c0c */ /* 0x002fe4000bf86070 */
[----:B------:R-:W-:Y:S02]  /*0420*/  ISETP.GE.U32.AND P5, PT, R90, UR4, PT ;  /* 0x000000045a007c0c */ /* 0x000fe4000bfa6070 */
[----:B------:R-:W-:Y:S02]  /*0430*/  ISETP.GE.AND.EX P4, PT, R15, UR5, PT, P4 ;  /* 0x000000050f007c0c */ /* 0x000fe4000bf86340 */
[----:B0--34-:R-:W-:-:S02]  /*0440*/  IABS R39, R43 ;  /* 0x0000002b00277213 */ /* 0x019fc40000000000 */
        /* <DEDUP_REMOVED lines=182> */
[C---:B------:R-:W-:Y:S01]  /*0fb0*/  @!P4 IMAD R49, R74.reuse, R39, R22 ;  /* 0x000000274a31c224 */ /* 0x040fe200078e0216 */
        /* <DEDUP_REMOVED lines=47> */
[----:B-1----:R-:W-:Y:S01]  /*12b0*/  @!P1 LEA R38, P5, R52, R38, 0x1 ;  /* 0x0000002634269211 */ /* 0x002fe200078a08ff */
        /* <DEDUP_REMOVED lines=8> */
[----:B------:R-:W-:Y:S01]  /*1340*/  @!P4 IMAD R51, R13, R37, R18 ;  /* 0x000000250d33c224 */ /* 0x000fe200078e0212 */
        /* <DEDUP_REMOVED lines=178> */
.L_x_2126:
[----:B------:R-:W-:Y:S05]  /*1e70*/  BSYNC.RECONVERGENT B0 ;  /* 0x0000000000007941 */ /* 0x000fea0003800200 */
.L_x_2125:
        /* <DEDUP_REMOVED lines=44> */
.L_x_2128:
[----:B------:R-:W-:Y:S05]  /*2140*/  BSYNC.RECONVERGENT B0 ;  /* 0x0000000000007941 */ /* 0x000fea0003800200 */
.L_x_2127:
[----:B------:R-:W-:Y:S05]  /*2150*/  @!P1 BRA `(.L_x_2129) ;  /* 0x0000000800989947 */ /* 0x000fea0003800000 */
[----:B------:R-:W4:Y:S01]  /*2160*/  LDC.64 R44, c[0x0][0x3b8] ;  /* 0x0000ee00ff2c7b82 */ /* 0x000f220000000a00 */
[----:B------:R-:W-:Y:S02]  /*2170*/  LOP3.LUT R38, R4, 0x1, RZ, 0xc0, !PT ;  /* 0x0000000104267812 */ /* 0x000fe400078ec0ff */
[----:B------:R-:W-:-:S03]  /*2180*/  ISETP.GE.U32.AND P4, PT, R0, 0x8, PT ;  /* 0x000000080000780c */ /* 0x000fc60003f86070 */
[----:B------:R-:W-:-:S04]  /*2190*/  IMAD R37, R38, R7, RZ ;  /* 0x0000000726257224 */ /* 0x000fc800078e02ff */
[----:B------:R-:W-:-:S05]  /*21a0*/  IMAD R37, R37, R0, RZ ;  /* 0x0000000025257224 */ /* 0x000fca00078e02ff */
[----:B------:R-:W-:-:S05]  /*21b0*/  SHF.L.U32 R37, R37, 0x1, RZ ;  /* 0x0000000125257819 */ /* 0x000fca00000006ff */
[----:B----4-:R-:W-:Y:S01]  /*21c0*/  IMAD.WIDE R44, R37, 0x4, R44 ;  /* 0x00000004252c7825 */ /* 0x010fe200078e022c */
[----:B------:R-:W-:Y:S06]  /*21d0*/  @P2 BRA `(.L_x_2130) ;  /* 0x0000000000502947 */ /* 0x000fec0003800000 */
[----:B---3--:R-:W3:Y:S01]  /*21e0*/  LDC.64 R36, c[0x0][0x3b0] ;  /* 0x0000ec00ff247b82 */ /* 0x008ee20000000a00 */
        /* <DEDUP_REMOVED lines=14> */
.L_x_2131:
[----:B----4-:R-:W3:Y:S04]  /*22d0*/  LDG.E.STRONG.GPU R38, desc[UR6][R36.64] ;  /* 0x0000000624267981 */ /* 0x010ee8000c1ef900 */
[----:B---3--:R-:W-:Y:S01]  /*22e0*/  CCTL.IVALL ;  /* 0x00000000ff00798f */ /* 0x008fe20002000000 */
[----:B------:R-:W-:Y:S05]  /*22f0*/  YIELD ;  /* 0x0000000000007946 */ /* 0x000fea0003800000 */
[----:B------:R-:W-:-:S13]  /*2300*/  ISETP.NE.AND P1, PT, R38, R43, PT ;  /* 0x0000002b2600720c */ /* 0x000fda0003f25270 */
[----:B------:R-:W-:Y:S05]  /*2310*/  @P1 BRA `(.L_x_2131) ;  /* 0xfffffffc00ec1947 */ /* 0x000fea000383ffff */
.L_x_2130:
        /* <DEDUP_REMOVED lines=10> */
[----:B------:R-:W-:Y:S01]  /*23c0*/  IADD3 R53, PT, PT, -R6, RZ, RZ ;  /* 0x000000ff06357210 */ /* 0x000fe20007ffe1ff */
[----:B------:R-:W-:Y:S01]  /*23d0*/  IMAD R51, R7, 0x7, R8 ;  /* 0x0000000707337824 */ /* 0x000fe200078e0208 */
[----:B------:R-:W-:Y:S01]  /*23e0*/  MOV R54, R8 ;  /* 0x0000000800367202 */ /* 0x000fe20000000f00 */
[----:B------:R-:W-:Y:S01]  /*23f0*/  UMOV UR4, URZ ;  /* 0x000000ff00047c82 */ /* 0x000fe20008000000 */
[----:B------:R-:W-:-:S07]  /*2400*/  LOP3.LUT R55, R0, 0x7ffffff8, RZ, 0xc0, !PT ;  /* 0x7ffffff800377812 */ /* 0x000fce00078ec0ff */
.L_x_2133:
[----:B------:R-:W-:Y:S01]  /*2410*/  UIADD3 UR5, UPT, UPT, UR4, 0x1, URZ ;  /* 0x0000000104057890 */ /* 0x000fe2000fffe0ff */
[----:B------:R-:W-:Y:S01]  /*2420*/  ISETP.EQ.OR P5, PT, R53, RZ, P2 ;  /* 0x000000ff3500720c */ /* 0x000fe200017a2670 */
[----:B------:R-:W-:-:S04]  /*2430*/  UIADD3 UR8, UPT, UPT, UR4, 0x2, URZ ;  /* 0x0000000204087890 */ /* 0x000fc8000fffe0ff */
[C---:B------:R-:W-:Y:S01]  /*2440*/  ISETP.EQ.OR P6, PT, R6.reuse, UR5, P2 ;  /* 0x0000000506007c0c */ /* 0x040fe200097c2670 */
[----:B------:R-:W-:Y:S01]  /*2450*/  UIADD3 UR5, UPT, UPT, UR4, 0x3, URZ ;  /* 0x0000000304057890 */ /* 0x000fe2000fffe0ff */
[----:B------:R-:W-:-:S05]  /*2460*/  ISETP.EQ.OR P1, PT, R6, UR8, P2 ;  /* 0x0000000806007c0c */ /* 0x000fca0009722670 */
[----:B------:R-:W-:Y:S01]  /*2470*/  ISETP.EQ.OR P4, PT, R6, UR5, P2 ;  /* 0x0000000506007c0c */ /* 0x000fe20009782670 */
[----:B---34-:R-:W-:-:S05]  /*2480*/  @!P5 IMAD.WIDE.U32 R36, R54, 0x8, R44 ;  /* 0x000000083624d825 */ /* 0x018fca00078e002c */
[--C-:B------:R-:W-:Y:S01]  /*2490*/  @!P6 IMAD.WIDE.U32 R38, R52, 0x8, R44.reuse ;  /* 0x000000083426e825 */ /* 0x100fe200078e002c */
[----:B------:R-:W0:Y:S03]  /*24a0*/  @!P5 LDG.E.64 R36, desc[UR6][R36.64] ;  /* 0x000000062424d981 */ /* 0x000e26000c1e1b00 */
[--C-:B-1----:R-:W-:Y:S02]  /*24b0*/  @!P1 IMAD.WIDE.U32 R40, R46, 0x8, R44.reuse ;  /* 0x000000082e289825 */ /* 0x102fe400078e002c */
[----:B------:R-:W3:Y:S02]  /*24c0*/  @!P6 LDG.E.64 R38, desc[UR6][R38.64] ;  /* 0x000000062626e981 */ /* 0x000ee4000c1e1b00 */
[----:B--2---:R-:W-:Y:S02]  /*24d0*/  @!P4 IMAD.WIDE.U32 R42, R50, 0x8, R44 ;  /* 0x00000008322ac825 */ /* 0x004fe400078e002c */
[----:B------:R-:W2:Y:S04]  /*24e0*/  @!P1 LDG.E.64 R40, desc[UR6][R40.64] ;  /* 0x0000000628289981 */ /* 0x000ea8000c1e1b00 */
[----:B------:R-:W4:Y:S01]  /*24f0*/  @!P4 LDG.E.64 R42, desc[UR6][R42.64] ;  /* 0x000000062a2ac981 */ /* 0x000f22000c1e1b00 */
[----:B------:R-:W-:-:S02]  /*2500*/  UIADD3 UR5, UPT, UPT, UR4, 0x4, URZ ;  /* 0x0000000404057890 */ /* 0x000fc4000fffe0ff */
[----:B------:R-:W-:Y:S01]  /*2510*/  UIADD3 UR8, UPT, UPT, UR4, 0x5, URZ ;  /* 0x0000000504087890 */ /* 0x000fe2000fffe0ff */
[----:B0-----:R-:W-:Y:S01]  /*2520*/  @!P5 FADD.FTZ R56, R56, R36 ;  /* 0x000000243838d221 */ /* 0x001fe20000010000 */
[----:B------:R-:W-:Y:S02]  /*2530*/  @!P5 FADD.FTZ R57, R57, R37 ;  /* 0x000000253939d221 */ /* 0x000fe40000010000 */
[----:B------:R-:W-:Y:S01]  /*2540*/  ISETP.EQ.OR P5, PT, R6, UR5, P2 ;  /* 0x0000000506007c0c */ /* 0x000fe200097a2670 */
[----:B------:R-:W-:Y:S01]  /*2550*/  UIADD3 UR5, UPT, UPT, UR4, 0x6, URZ ;  /* 0x0000000604057890 */ /* 0x000fe2000fffe0ff */
[----:B---3--:R-:W-:Y:S01]  /*2560*/  @!P6 FADD.FTZ R56, R56, R38 ;  /* 0x000000263838e221 */ /* 0x008fe20000010000 */
[----:B------:R-:W-:Y:S01]  /*2570*/  @!P6 FADD.FTZ R57, R57, R39 ;  /* 0x000000273939e221 */ /* 0x000fe20000010000 */
[----:B------:R-:W-:Y:S01]  /*2580*/  ISETP.EQ.OR P6, PT, R6, UR8, P2 ;  /* 0x0000000806007c0c */ /* 0x000fe200097c2670 */
[----:B------:R-:W-:Y:S01]  /*2590*/  UIADD3 UR8, UPT, UPT, UR4, 0x7, URZ ;  /* 0x0000000704087890 */ /* 0x000fe2000fffe0ff */
[----:B--2---:R-:W-:Y:S01]  /*25a0*/  @!P1 FADD.FTZ R56, R56, R40 ;  /* 0x0000002838389221 */ /* 0x004fe20000010000 */
        /* <DEDUP_REMOVED lines=34> */
.L_x_2132:
[----:B------:R-:W-:-:S13]  /*27d0*/  LOP3.LUT P1, RZ, R0, 0x7, RZ, 0xc0, !PT ;  /* 0x0000000700ff7812 */ /* 0x000fda000782c0ff */
[----:B------:R-:W-:Y:S05]  /*27e0*/  @!P1 BRA `(.L_x_2129) ;  /* 0x0000000000f49947 */ /* 0x000fea0003800000 */
[C---:B---34-:R-:W-:Y:S02]  /*27f0*/  LOP3.LUT R36, R0.reuse, 0x7, RZ, 0xc0, !PT ;  /* 0x0000000700247812 */ /* 0x058fe400078ec0ff */
[----:B--2---:R-:W-:Y:S02]  /*2800*/  LOP3.LUT P1, R42, R0, 0x3, RZ, 0xc0, !PT ;  /* 0x00000003002a7812 */ /* 0x004fe4000782c0ff */
        /* <DEDUP_REMOVED lines=8> */
[----:B-1----:R-:W-:Y:S02]  /*2890*/  IADD3 R41, PT, PT, R43, 0x2, RZ ;  /* 0x000000022b297810 */ /* 0x002fe40007ffe0ff */
[-C--:B------:R-:W-:Y:S02]  /*28a0*/  ISETP.EQ.OR P5, PT, R39, R6.reuse, P2 ;  /* 0x000000062700720c */ /* 0x080fe400017a2670 */
[----:B------:R-:W-:Y:S02]  /*28b0*/  IADD3 R47, PT, PT, R43, 0x3, RZ ;  /* 0x000000032b2f7810 */ /* 0x000fe40007ffe0ff */
[----:B------:R-:W-:-:S09]  /*28c0*/  ISETP.EQ.OR P4, PT, R41, R6, P2 ;  /* 0x000000062900720c */ /* 0x000fd20001782670 */
[----:B------:R-:W-:-:S04]  /*28d0*/  @!P5 IMAD R39, R39, R7, R8 ;  /* 0x000000072727d224 */ /* 0x000fc800078e0208 */
[----:B------:R-:W-:Y:S02]  /*28e0*/  @!P4 IMAD R41, R41, R7, R8 ;  /* 0x000000072929c224 */ /* 0x000fe400078e0208 */
        /* <DEDUP_REMOVED lines=17> */
.L_x_2134:
        /* <DEDUP_REMOVED lines=18> */
.L_x_2135:
        /* <DEDUP_REMOVED lines=9> */
.L_x_2136:
[----:B------:R-:W-:Y:S05]  /*2bb0*/  BSYNC.RECONVERGENT B0 ;  /* 0x0000000000007941 */ /* 0x000fea0003800200 */
.L_x_2129:
[----:B------:R-:W5:Y:S01]  /*2bc0*/  S2UR UR5, SR_CgaCtaId ;  /* 0x00000000000579c3 */ /* 0x000f620000008800 */
[----:B------:R-:W0:Y:S01]  /*2bd0*/  LDCU UR8, c[0x0][0x414] ;  /* 0x00008280ff0877ac */ /* 0x000e220008000800 */
[----:B------:R-:W-:Y:S01]  /*2be0*/  LOP3.LUT R45, R14, 0xffff, RZ, 0xc0, !PT ;  /* 0x0000ffff0e2d7812 */ /* 0x000fe200078ec0ff */
[----:B------:R-:W-:-:S03]  /*2bf0*/  UMOV UR4, 0x400 ;  /* 0x0000040000047882 */ /* 0x000fc60000000000 */
[----:B------:R-:W-:Y:S02]  /*2c00*/  IADD3 R45, PT, PT, R96, R45, RZ ;  /* 0x0000002d602d7210 */ /* 0x000fe40007ffe0ff */
[----:B---34-:R-:W2:Y:S08]  /*2c10*/  @P0 LDC.64 R36, c[0x0][0x388] ;  /* 0x0000e200ff240b82 */ /* 0x018eb00000000a00 */
[----:B-1----:R-:W1:Y:S01]  /*2c20*/  LDC.64 R40, c[0x0][0x398] ;  /* 0x0000e600ff287b82 */ /* 0x002e620000000a00 */
[----:B-----5:R-:W-:-:S07]  /*2c30*/  ULEA UR4, UR5, UR4, 0x18 ;  /* 0x0000000405047291 */ /* 0x020fce000f8ec0ff */
[----:B------:R-:W3:Y:S01]  /*2c40*/  LDC.64 R38, c[0x0][0x3a0] ;  /* 0x0000e800ff267b82 */ /* 0x000ee20000000a00 */
[----:B--2---:R-:W-:-:S04]  /*2c50*/  @P0 IMAD.WIDE R42, R2, 0x8, R36 ;  /* 0x00000008022a0825 */ /* 0x004fc800078e0224 */
[----:B0-----:R-:W-:Y:S01]  /*2c60*/  @P0 FMUL.FTZ R36, R56, UR8 ;  /* 0x0000000838240c20 */ /* 0x001fe20008410000 */
[----:B------:R-:W-:Y:S01]  /*2c70*/  @P0 FMUL.FTZ R37, R57, UR8 ;  /* 0x0000000839250c20 */ /* 0x000fe20008410000 */
[----:B------:R-:W-:Y:S04]  /*2c80*/  @!P2 STS.64 [UR4+0x90], R56 ;  /* 0x00009038ff00a988 */ /* 0x000fe80008000a04 */
[----:B------:R-:W-:Y:S01]  /*2c90*/  @P0 STG.E.64 desc[UR6][R42.64], R36 ;  /* 0x000000242a000986 */ /* 0x000fe2000c101b06 */
[C---:B-1----:R-:W-:Y:S01]  /*2ca0*/  IMAD.WIDE R40, R45.reuse, 0x2, R40 ;  /* 0x000000022d287825 */ /* 0x042fe200078e0228 */
[----:B------:R-:W-:Y:S03]  /*2cb0*/  BAR.SYNC.DEFER_BLOCKING 0x0 ;  /* 0x0000000000007b1d */ /* 0x000fe60000010000 */
[----:B---3--:R-:W-:-:S03]  /*2cc0*/  IMAD.WIDE R44, R45, 0x2, R38 ;  /* 0x000000022d2c7825 */ /* 0x008fc600078e0226 */
[----:B------:R-:W2:Y:S04]  /*2cd0*/  LDG.E.U16 R47, desc[UR6][R40.64] ;  /* 0x00000006282f7981 */ /* 0x000ea8000c1e1500 */
[----:B------:R0:W3:Y:S04]  /*2ce0*/  LDG.E.U16 R48, desc[UR6][R40.64+0x2] ;  /* 0x0000020628307981 */ /* 0x0000e8000c1e1500 */
[----:B------:R-:W4:Y:S04]  /*2cf0*/  LDG.E.U16 R49, desc[UR6][R44.64] ;  /* 0x000000062c317981 */ /* 0x000f28000c1e1500 */
[----:B------:R4:W5:Y:S01]  /*2d00*/  LDG.E.U16 R50, desc[UR6][R44.64+0x2] ;  /* 0x000002062c327981 */ /* 0x000962000c1e1500 */
[----:B------:R-:W-:Y:S01]  /*2d10*/  BSSY.RECONVERGENT B0, `(.L_x_2137) ;  /* 0x000038c000007945 */ /* 0x000fe20003800200 */
[----:B0-----:R-:W-:-:S02]  /*2d20*/  HFMA2 R40, -RZ, RZ, 1.875, 0 ;  /* 0x3f800000ff287431 */ /* 0x001fc400000001ff */
        /* <DEDUP_REMOVED lines=8> */
[----:B0-----:R-:W-:-:S04]  /*2db0*/  @P1 FADD.FTZ R38, R38, R37 ;  /* 0x0000002526261221 */ /* 0x001fc80000010000 */
[----:B------:R0:W1:Y:S01]  /*2dc0*/  @P1 MUFU.RSQ R40, R38 ;  /* 0x0000002600281308 */ /* 0x0000620000001400 */
[----:B--2---:R-:W-:Y:S02]  /*2dd0*/  SHF.L.U32 R41, R47, 0x10, RZ ;  /* 0x000000102f297819 */ /* 0x004fe400000006ff */
[----:B---3--:R-:W-:Y:S02]  /*2de0*/  SHF.L.U32 R42, R48, 0x10, RZ ;  /* 0x00000010302a7819 */ /* 0x008fe400000006ff */
[----:B----4-:R-:W-:Y:S02]  /*2df0*/  SHF.L.U32 R44, R49, 0x10, RZ ;  /* 0x00000010312c7819 */ /* 0x010fe400000006ff */
[----:B-----5:R-:W-:Y:S01]  /*2e00*/  SHF.L.U32 R43, R50, 0x10, RZ ;  /* 0x00000010322b7819 */ /* 0x020fe200000006ff */
[----:B01----:R-:W-:Y:S06]  /*2e10*/  BRA.U UP0, `(.L_x_2138) ;  /* 0x0000001500bc7547 */ /* 0x003fec000b800000 */
[----:B------:R-:W0:Y:S01]  /*2e20*/  LDCU.64 UR8, c[0x0][0x3e8] ;  /* 0x00007d00ff0877ac */ /* 0x000e220008000a00 */
[----:B------:R-:W-:Y:S01]  /*2e30*/  BSSY.RECONVERGENT B1, `(.L_x_2139) ;  /* 0x000001a000017945 */ /* 0x000fe20003800200 */
[----:B0-----:R-:W-:Y:S02]  /*2e40*/  ISETP.GE.U32.AND P1, PT, R94, UR8, PT ;  /* 0x000000085e007c0c */ /* 0x001fe4000bf26070 */
[----:B------:R-:W-:Y:S02]  /*2e50*/  ISETP.GE.U32.AND P2, PT, R92, UR8, PT ;  /* 0x000000085c007c0c */ /* 0x000fe4000bf46070 */
[----:B------:R-:W-:Y:S02]  /*2e60*/  ISETP.GE.AND.EX P1, PT, R3, UR9, PT, P1 ;  /* 0x0000000903007c0c */ /* 0x000fe4000bf26310 */
[----:B------:R-:W-:Y:S02]  /*2e70*/  ISETP.GE.U32.AND P5, PT, R90, UR8, PT ;  /* 0x000000085a007c0c */ /* 0x000fe4000bfa6070 */
[----:B------:R-:W-:-:S02]  /*2e80*/  ISETP.GE.U32.AND P6, PT, R88, UR8, PT ;  /* 0x0000000858007c0c */ /* 0x000fc4000bfc6070 */
[----:B------:R-:W-:-:S07]  /*2e90*/  ISETP.GE.AND.EX P2, PT, R15, UR9, PT, P2 ;  /* 0x000000090f007c0c */ /* 0x000fce000bf46320 */
[----:B------:R-:W-:Y:S06]  /*2ea0*/  @P1 BRA `(.L_x_2140) ;  /* 0x0000000000481947 */ /* 0x000fec0003800000 */
        /* <DEDUP_REMOVED lines=18> */
.L_x_2140:
[----:B------:R-:W-:Y:S05]  /*2fd0*/  BSYNC.RECONVERGENT B1 ;  /* 0x0000000000017941 */ /* 0x000fea0003800200 */
.L_x_2139:
[----:B------:R-:W-:Y:S04]  /*2fe0*/  BSSY.RECONVERGENT B1, `(.L_x_2141) ;  /* 0x0000014000017945 */ /* 0x000fe80003800200 */
[----:B------:R-:W-:Y:S05]  /*2ff0*/  @P2 BRA `(.L_x_2142) ;  /* 0x0000000000482947 */ /* 0x000fea0003800000 */
[----:B------:R-:W1:Y:S01]  /*3000*/  LDCU.64 UR4, c[0x0][0x3e0] ;  /* 0x00007c00ff0477ac */ /* 0x000e620008000a00 */
[----:B------:R-:W-:Y:S01]  /*3010*/  MOV R36, R102 ;  /* 0x0000006600247202 */ /* 0x000fe20000000f00 */
[--C-:B0-----:R-:W-:Y:S01]  /*3020*/  FADD.FTZ R39, R16, -R46.reuse ;  /* 0x8000002e10277221 */ /* 0x101fe20000010000 */
[----:B------:R-:W-:Y:S01]  /*3030*/  MOV R37, R101 ;  /* 0x0000006500257202 */ /* 0x000fe20000000f00 */
[----:B------:R-:W0:Y:S01]  /*3040*/  LDCU.64 UR10, c[0x0][0x380] ;  /* 0x00007000ff0a77ac */ /* 0x000e220008000a00 */
[----:B------:R-:W-:Y:S01]  /*3050*/  FADD.FTZ R69, R69, -R46 ;  /* 0x8000002e45457221 */ /* 0x000fe20000010000 */
[----:B------:R-:W-:-:S03]  /*3060*/  FMUL.FTZ R39, R39, R40 ;  /* 0x0000002827277220 */ /* 0x000fc60000410000 */
[----:B------:R-:W-:Y:S01]  /*3070*/  FMUL.FTZ R69, R69, R40 ;  /* 0x0000002845457220 */ /* 0x000fe20000410000 */
[----:B------:R-:W-:-:S03]  /*3080*/  FFMA.FTZ R16, R41, R39, R44 ;  /* 0x0000002729107223 */ /* 0x000fc6000001002c */
[----:B------:R-:W-:Y:S01]  /*3090*/  FFMA.FTZ R69, R42, R69, R43 ;  /* 0x000000452a457223 */ /* 0x000fe2000001002b */
[----:B-1----:R-:W-:Y:S02]  /*30a0*/  IMAD R45, R15, UR4, RZ ;  /* 0x000000040f2d7c24 */ /* 0x002fe4000f8e02ff */
[----:B------:R-:W-:-:S04]  /*30b0*/  IMAD.WIDE.U32 R36, R92, UR4, R36 ;  /* 0x000000045c247c25 */ /* 0x000fc8000f8e0024 */
[----:B------:R-:W-:Y:S01]  /*30c0*/  IMAD R45, R92, UR5, R45 ;  /* 0x000000055c2d7c24 */ /* 0x000fe2000f8e022d */
[----:B0-----:R-:W-:-:S04]  /*30d0*/  LEA R38, P1, R36, UR10, 0x1 ;  /* 0x0000000a24267c11 */ /* 0x001fc8000f8208ff */
[----:B------:R-:W-:Y:S02]  /*30e0*/  IADD3 R45, PT, PT, R37, R45, RZ ;  /* 0x0000002d252d7210 */ /* 0x000fe40007ffe0ff */
[----:B------:R-:W-:Y:S02]  /*30f0*/  F2FP.BF16.F32.PACK_AB R37, R69, R16 ;  /* 0x000000104525723e */ /* 0x000fe400000010ff */
[----:B------:R-:W-:-:S05]  /*3100*/  LEA.HI.X R39, R36, UR11, R45, 0x1, P1 ;  /* 0x0000000b24277c11 */ /* 0x000fca00088f0c2d */
[----:B------:R1:W-:Y:S02]  /*3110*/  STG.E desc[UR6][R38.64], R37 ;  /* 0x0000002526007986 */ /* 0x0003e4000c101906 */
.L_x_2142:
[----:B------:R-:W-:Y:S05]  /*3120*/  BSYNC.RECONVERGENT B1 ;  /* 0x0000000000017941 */ /* 0x000fea0003800200 */
.L_x_2141:
        /* <DEDUP_REMOVED lines=10> */
[----:B------:R-:W2:Y:S01]  /*31d0*/  LDCU.64 UR4, c[0x0][0x3e0] ;  /* 0x00007c00ff0477ac */ /* 0x000ea20008000a00 */
[----:B------:R-:W-:Y:S01]  /*31e0*/  MOV R36, R102 ;  /* 0x0000006600247202 */ /* 0x000fe20000000f00 */
[--C-:B01----:R-:W-:Y:S01]  /*31f0*/  FADD.FTZ R39, R20, -R46.reuse ;  /* 0x8000002e14277221 */ /* 0x103fe20000010000 */
[----:B------:R-:W-:Y:S01]  /*3200*/  MOV R37, R101 ;  /* 0x0000006500257202 */ /* 0x000fe20000000f00 */
[----:B------:R-:W0:Y:S01]  /*3210*/  LDCU.64 UR10, c[0x0][0x380] ;  /* 0x00007000ff0a77ac */ /* 0x000e220008000a00 */
[----:B------:R-:W-:Y:S01]  /*3220*/  FADD.FTZ R73, R73, -R46 ;  /* 0x8000002e49497221 */ /* 0x000fe20000010000 */
[----:B------:R-:W-:-:S03]  /*3230*/  FMUL.FTZ R39, R39, R40 ;  /* 0x0000002827277220 */ /* 0x000fc60000410000 */
[----:B------:R-:W-:Y:S01]  /*3240*/  FMUL.FTZ R73, R73, R40 ;  /* 0x0000002849497220 */ /* 0x000fe20000410000 */
[----:B------:R-:W-:-:S03]  /*3250*/  FFMA.FTZ R16, R41, R39, R44 ;  /* 0x0000002729107223 */ /* 0x000fc6000001002c */
[----:B------:R-:W-:Y:S01]  /*3260*/  FFMA.FTZ R73, R42, R73, R43 ;  /* 0x000000492a497223 */ /* 0x000fe2000001002b */
[----:B--2---:R-:W-:Y:S02]  /*3270*/  IMAD R45, R17, UR4, RZ ;  /* 0x00000004112d7c24 */ /* 0x004fe4000f8e02ff */
[----:B------:R-:W-:-:S04]  /*3280*/  IMAD.WIDE.U32 R36, R90, UR4, R36 ;  /* 0x000000045a247c25 */ /* 0x000fc8000f8e0024 */
[----:B------:R-:W-:Y:S01]  /*3290*/  IMAD R45, R90, UR5, R45 ;  /* 0x000000055a2d7c24 */ /* 0x000fe2000f8e022d */
[----:B0-----:R-:W-:-:S04]  /*32a0*/  LEA R38, P5, R36, UR10, 0x1 ;  /* 0x0000000a24267c11 */ /* 0x001fc8000f8a08ff */
[----:B------:R-:W-:Y:S02]  /*32b0*/  IADD3 R45, PT, PT, R37, R45, RZ ;  /* 0x0000002d252d7210 */ /* 0x000fe40007ffe0ff */
[----:B------:R-:W-:Y:S02]  /*32c0*/  F2FP.BF16.F32.PACK_AB R37, R73, R16 ;  /* 0x000000104925723e */ /* 0x000fe400000010ff */
[----:B------:R-:W-:-:S05]  /*32d0*/  LEA.HI.X R39, R36, UR11, R45, 0x1, P5 ;  /* 0x0000000b24277c11 */ /* 0x000fca000a8f0c2d */
[----:B------:R2:W-:Y:S02]  /*32e0*/  STG.E desc[UR6][R38.64], R37 ;  /* 0x0000002526007986 */ /* 0x0005e4000c101906 */
.L_x_2144:
[----:B------:R-:W-:Y:S05]  /*32f0*/  BSYNC.RECONVERGENT B1 ;  /* 0x0000000000017941 */ /* 0x000fea0003800200 */
.L_x_2143:
[----:B------:R-:W-:Y:S04]  /*3300*/  BSSY.RECONVERGENT B1, `(.L_x_2145) ;  /* 0x0000014000017945 */ /* 0x000fe80003800200 */
[----:B------:R-:W-:Y:S05]  /*3310*/  @P6 BRA `(.L_x_2146) ;  /* 0x0000000000486947 */ /* 0x000fea0003800000 */
[----:B------:R-:W3:Y:S01]  /*3320*/  LDCU.64 UR4, c[0x0][0x3e0] ;  /* 0x00007c00ff0477ac */ /* 0x000ee20008000a00 */
[----:B------:R-:W-:Y:S01]  /*3330*/  MOV R36, R102 ;  /* 0x0000006600247202 */ /* 0x000fe20000000f00 */
[--C-:B------:R-:W-:Y:S01]  /*3340*/  FADD.FTZ R75, R75, -R46.reuse ;  /* 0x8000002e4b4b7221 */ /* 0x100fe20000010000 */
[----:B012---:R-:W-:Y:S01]  /*3350*/  MOV R37, R101 ;  /* 0x0000006500257202 */ /* 0x007fe20000000f00 */
[----:B------:R-:W0:Y:S01]  /*3360*/  LDCU.64 UR10, c[0x0][0x380] ;  /* 0x00007000ff0a77ac */ /* 0x000e220008000a00 */
[----:B------:R-:W-:Y:S01]  /*3370*/  FADD.FTZ R39, R22, -R46 ;  /* 0x8000002e16277221 */ /* 0x000fe20000010000 */
[----:B------:R-:W-:-:S03]  /*3380*/  FMUL.FTZ R75, R75, R40 ;  /* 0x000000284b4b7220 */ /* 0x000fc60000410000 */
[----:B------:R-:W-:Y:S01]  /*3390*/  FMUL.FTZ R39, R39, R40 ;  /* 0x0000002827277220 */ /* 0x000fe20000410000 */
[----:B------:R-:W-:-:S03]  /*33a0*/  FFMA.FTZ R75, R41, R75, R44 ;  /* 0x0000004b294b7223 */ /* 0x000fc6000001002c */
[----:B------:R-:W-:Y:S01]  /*33b0*/  FFMA.FTZ R16, R42, R39, R43 ;  /* 0x000000272a107223 */ /* 0x000fe2000001002b */
[----:B---3--:R-:W-:Y:S02]  /*33c0*/  IMAD R45, R19, UR4, RZ ;  /* 0x00000004132d7c24 */ /* 0x008fe4000f8e02ff */
[----:B------:R-:W-:-:S04]  /*33d0*/  IMAD.WIDE.U32 R36, R88, UR4, R36 ;  /* 0x0000000458247c25 */ /* 0x000fc8000f8e0024 */
[----:B------:R-:W-:Y:S01]  /*33e0*/  IMAD R45, R88, UR5, R45 ;  /* 0x00000005582d7c24 */ /* 0x000fe2000f8e022d */
[----:B0-----:R-:W-:-:S04]  /*33f0*/  LEA R38, P5, R36, UR10, 0x1 ;  /* 0x0000000a24267c11 */ /* 0x001fc8000f8a08ff */
[----:B------:R-:W-:Y:S02]  /*3400*/  IADD3 R45, PT, PT, R37, R45, RZ ;  /* 0x0000002d252d7210 */ /* 0x000fe40007ffe0ff */
[----:B------:R-:W-:Y:S02]  /*3410*/  F2FP.BF16.F32.PACK_AB R37, R16, R75 ;  /* 0x0000004b1025723e */ /* 0x000fe400000010ff */
[----:B------:R-:W-:-:S05]  /*3420*/  LEA.HI.X R39, R36, UR11, R45, 0x1, P5 ;  /* 0x0000000b24277c11 */ /* 0x000fca000a8f0c2d */
[----:B------:R3:W-:Y:S02]  /*3430*/  STG.E desc[UR6][R38.64], R37 ;  /* 0x0000002526007986 */ /* 0x0007e4000c101906 */
.L_x_2146:
[----:B------:R-:W-:Y:S05]  /*3440*/  BSYNC.RECONVERGENT B1 ;  /* 0x0000000000017941 */ /* 0x000fea0003800200 */
.L_x_2145:
[----:B------:R-:W-:Y:S04]  /*3450*/  BSSY.RECONVERGENT B1, `(.L_x_2147) ;  /* 0x0000014000017945 */ /* 0x000fe80003800200 */
[----:B------:R-:W-:Y:S05]  /*3460*/  @P1 BRA `(.L_x_2148) ;  /* 0x0000000000481947 */ /* 0x000fea0003800000 */
[----:B------:R-:W4:Y:S01]  /*3470*/  LDCU.64 UR4, c[0x0][0x3e0] ;  /* 0x00007c00ff0477ac */ /* 0x000f220008000a00 */
[----:B------:R-:W-:Y:S01]  /*3480*/  MOV R36, R102 ;  /* 0x0000006600247202 */ /* 0x000fe20000000f00 */
[--C-:B------:R-:W-:Y:S01]  /*3490*/  FADD.FTZ R77, R77, -R46.reuse ;  /* 0x8000002e4d4d7221 */ /* 0x100fe20000010000 */
[----:B0123--:R-:W-:Y:S01]  /*34a0*/  MOV R37, R101 ;  /* 0x0000006500257202 */ /* 0x00ffe20000000f00 */
[----:B------:R-:W0:Y:S01]  /*34b0*/  LDCU.64 UR10, c[0x0][0x380] ;  /* 0x00007000ff0a77ac */ /* 0x000e220008000a00 */
[----:B------:R-:W-:Y:S01]  /*34c0*/  FADD.FTZ R39, R24, -R46 ;  /* 0x8000002e18277221 */ /* 0x000fe20000010000 */
[----:B------:R-:W-:-:S03]  /*34d0*/  FMUL.FTZ R77, R77, R40 ;  /* 0x000000284d4d7220 */ /* 0x000fc60000410000 */
[----:B------:R-:W-:Y:S01]  /*34e0*/  FMUL.FTZ R39, R39, R40 ;  /* 0x0000002827277220 */ /* 0x000fe20000410000 */
[----:B------:R-:W-:-:S03]  /*34f0*/  FFMA.FTZ R77, R41, R77, R44 ;  /* 0x0000004d294d7223 */ /* 0x000fc6000001002c */
[----:B------:R-:W-:Y:S01]  /*3500*/  FFMA.FTZ R16, R42, R39, R43 ;  /* 0x000000272a107223 */ /* 0x000fe2000001002b */
[----:B----4-:R-:W-:Y:S02]  /*3510*/  IMAD R45, R21, UR4, RZ ;  /* 0x00000004152d7c24 */ /* 0x010fe4000f8e02ff */
[----:B------:R-:W-:-:S04]  /*3520*/  IMAD.WIDE.U32 R36, R86, UR4, R36 ;  /* 0x0000000456247c25 */ /* 0x000fc8000f8e0024 */
[----:B------:R-:W-:Y:S01]  /*3530*/  IMAD R45, R86, UR5, R45 ;  /* 0x00000005562d7c24 */ /* 0x000fe2000f8e022d */
[----:B0-----:R-:W-:-:S04]  /*3540*/  LEA R38, P1, R36, UR10, 0x1 ;  /* 0x0000000a24267c11 */ /* 0x001fc8000f8208ff */
[----:B------:R-:W-:Y:S02]  /*3550*/  IADD3 R45, PT, PT, R37, R45, RZ ;  /* 0x0000002d252d7210 */ /* 0x000fe40007ffe0ff */
[----:B------:R-:W-:Y:S02]  /*3560*/  F2FP.BF16.F32.PACK_AB R37, R16, R77 ;  /* 0x0000004d1025723e */ /* 0x000fe400000010ff */
[----:B------:R-:W-:-:S05]  /*3570*/  LEA.HI.X R39, R36, UR11, R45, 0x1, P1 ;  /* 0x0000000b24277c11 */ /* 0x000fca00088f0c2d */
[----:B------:R4:W-:Y:S02]  /*3580*/  STG.E desc[UR6][R38.64], R37 ;  /* 0x0000002526007986 */ /* 0x0009e4000c101906 */
.L_x_2148:
[----:B------:R-:W-:Y:S05]  /*3590*/  BSYNC.RECONVERGENT B1 ;  /* 0x0000000000017941 */ /* 0x000fea0003800200 */
.L_x_2147:
[----:B------:R-:W-:Y:S04]  /*35a0*/  BSSY.RECONVERGENT B1, `(.L_x_2149) ;  /* 0x0000014000017945 */ /* 0x000fe80003800200 */
[----:B------:R-:W-:Y:S05]  /*35b0*/  @P2 BRA `(.L_x_2150) ;  /* 0x0000000000482947 */ /* 0x000fea0003800000 */
[----:B------:R-:W5:Y:S01]  /*35c0*/  LDCU.64 UR4, c[0x0][0x3e0] ;  /* 0x00007c00ff0477ac */ /* 0x000f620008000a00 */
[----:B------:R-:W-:Y:S01]  /*35d0*/  MOV R36, R102 ;  /* 0x0000006600247202 */ /* 0x000fe20000000f00 */
[--C-:B01234-:R-:W-:Y:S01]  /*35e0*/  FADD.FTZ R39, R26, -R46.reuse ;  /* 0x8000002e1a277221 */ /* 0x11ffe20000010000 */
[----:B------:R-:W-:Y:S01]  /*35f0*/  MOV R37, R101 ;  /* 0x0000006500257202 */ /* 0x000fe20000000f00 */
[----:B------:R-:W0:Y:S01]  /*3600*/  LDCU.64 UR10, c[0x0][0x380] ;  /* 0x00007000ff0a77ac */ /* 0x000e220008000a00 */
[----:B------:R-:W-:Y:S01]  /*3610*/  FADD.FTZ R79, R79, -R46 ;  /* 0x8000002e4f4f7221 */ /* 0x000fe20000010000 */
[----:B------:R-:W-:-:S03]  /*3620*/  FMUL.FTZ R39, R39, R40 ;  /* 0x0000002827277220 */ /* 0x000fc60000410000 */
[----:B------:R-:W-:Y:S01]  /*3630*/  FMUL.FTZ R79, R79, R40 ;  /* 0x000000284f4f7220 */ /* 0x000fe20000410000 */
[----:B------:R-:W-:-:S03]  /*3640*/  FFMA.FTZ R16, R41, R39, R44 ;  /* 0x0000002729107223 */ /* 0x000fc6000001002c */
[----:B------:R-:W-:Y:S01]  /*3650*/  FFMA.FTZ R79, R42, R79, R43 ;  /* 0x0000004f2a4f7223 */ /* 0x000fe2000001002b */
[----:B-----5:R-:W-:Y:S02]  /*3660*/  IMAD R45, R23, UR4, RZ ;  /* 0x00000004172d7c24 */ /* 0x020fe4000f8e02ff */
[----:B------:R-:W-:-:S04]  /*3670*/  IMAD.WIDE.U32 R36, R84, UR4, R36 ;  /* 0x0000000454247c25 */ /* 0x000fc8000f8e0024 */
[----:B------:R-:W-:Y:S01]  /*3680*/  IMAD R45, R84, UR5, R45 ;  /* 0x00000005542d7c24 */ /* 0x000fe2000f8e022d */
[----:B0-----:R-:W-:-:S04]  /*3690*/  LEA R38, P1, R36, UR10, 0x1 ;  /* 0x0000000a24267c11 */ /* 0x001fc8000f8208ff */
[----:B------:R-:W-:Y:S02]  /*36a0*/  IADD3 R45, PT, PT, R37, R45, RZ ;  /* 0x0000002d252d7210 */ /* 0x000fe40007ffe0ff */
[----:B------:R-:W-:Y:S02]  /*36b0*/  F2FP.BF16.F32.PACK_AB R37, R79, R16 ;  /* 0x000000104f25723e */ /* 0x000fe400000010ff */
[----:B------:R-:W-:-:S05]  /*36c0*/  LEA.HI.X R39, R36, UR11, R45, 0x1, P1 ;  /* 0x0000000b24277c11 */ /* 0x000fca00088f0c2d */
[----:B------:R0:W-:Y:S02]  /*36d0*/  STG.E desc[UR6][R38.64], R37 ;  /* 0x0000002526007986 */ /* 0x0001e4000c101906 */
.L_x_2150:
[----:B------:R-:W-:Y:S05]  /*36e0*/  BSYNC.RECONVERGENT B1 ;  /* 0x0000000000017941 */ /* 0x000fea0003800200 */
.L_x_2149:
        /* <DEDUP_REMOVED lines=28> */
.L_x_2152:
[----:B------:R-:W-:Y:S05]  /*38b0*/  BSYNC.RECONVERGENT B1 ;  /* 0x0000000000017941 */ /* 0x000fea0003800200 */
.L_x_2151:
        /* <DEDUP_REMOVED lines=20> */
.L_x_2154:
[----:B------:R-:W-:Y:S05]  /*3a00*/  BSYNC.RECONVERGENT B1 ;  /* 0x0000000000017941 */ /* 0x000fea0003800200 */
.L_x_2153:
        /* <DEDUP_REMOVED lines=20> */
.L_x_2156:
[----:B------:R-:W-:Y:S05]  /*3b50*/  BSYNC.RECONVERGENT B1 ;  /* 0x0000000000017941 */ /* 0x000fea0003800200 */
.L_x_2155:
        /* <DEDUP_REMOVED lines=20> */
.L_x_2158:
[----:B------:R-:W-:Y:S05]  /*3ca0*/  BSYNC.RECONVERGENT B1 ;  /* 0x0000000000017941 */ /* 0x000fea0003800200 */
.L_x_2157:
        /* <DEDUP_REMOVED lines=12> */
[----:B------:R-:W5:Y:S01]  /*3d70*/  LDCU.64 UR4, c[0x0][0x3e0] ;  /* 0x00007c00ff0477ac */ /* 0x000f620008000a00 */
[----:B------:R-:W-:Y:S01]  /*3d80*/  MOV R36, R102 ;  /* 0x0000006600247202 */ /* 0x000fe20000000f00 */
[--C-:B------:R-:W-:Y:S01]  /*3d90*/  FADD.FTZ R89, R89, -R46.reuse ;  /* 0x8000002e59597221 */ /* 0x100fe20000010000 */
[----:B01234-:R-:W-:Y:S01]  /*3da0*/  MOV R37, R101 ;  /* 0x0000006500257202 */ /* 0x01ffe20000000f00 */
        /* <DEDUP_REMOVED lines=14> */
.L_x_2160:
[----:B------:R-:W-:Y:S05]  /*3e90*/  BSYNC.RECONVERGENT B1 ;  /* 0x0000000000017941 */ /* 0x000fea0003800200 */
.L_x_2159:
[----:B------:R-:W-:Y:S04]  /*3ea0*/  BSSY.RECONVERGENT B1, `(.L_x_2161) ;  /* 0x0000014000017945 */ /* 0x000fe80003800200 */
[----:B------:R-:W-:Y:S05]  /*3eb0*/  @P5 BRA `(.L_x_2162) ;  /* 0x0000000000485947 */ /* 0x000fea0003800000 */
        /* <DEDUP_REMOVED lines=18> */
.L_x_2162:
[----:B------:R-:W-:Y:S05]  /*3fe0*/  BSYNC.RECONVERGENT B1 ;  /* 0x0000000000017941 */ /* 0x000fea0003800200 */
.L_x_2161:
        /* <DEDUP_REMOVED lines=20> */
.L_x_2164:
[----:B------:R-:W-:Y:S05]  /*4130*/  BSYNC.RECONVERGENT B1 ;  /* 0x0000000000017941 */ /* 0x000fea0003800200 */
.L_x_2163:
[----:B------:R-:W-:Y:S04]  /*4140*/  BSSY.RECONVERGENT B1, `(.L_x_2165) ;  /* 0x0000014000017945 */ /* 0x000fe80003800200 */
[----:B------:R-:W-:Y:S05]  /*4150*/  @P2 BRA `(.L_x_2166) ;  /* 0x0000000000482947 */ /* 0x000fea0003800000 */
[----:B------:R-:W5:Y:S01]  /*4160*/  LDCU.64 UR4, c[0x0][0x3e0] ;  /* 0x00007c00ff0477ac */ /* 0x000f620008000a00 */
[--C-:B01234-:R-:W-:Y:S01]  /*4170*/  FADD.FTZ R39, R66, -R46.reuse ;  /* 0x8000002e42277221 */ /* 0x11ffe20000010000 */
[----:B------:R-:W-:Y:S01]  /*4180*/  MOV R36, R102 ;  /* 0x0000006600247202 */ /* 0x000fe20000000f00 */
[----:B------:R-:W-:Y:S01]  /*4190*/  FADD.FTZ R95, R95, -R46 ;  /* 0x8000002e5f5f7221 */ /* 0x000fe20000010000 */
[----:B------:R-:W0:Y:S01]  /*41a0*/  LDCU.64 UR10, c[0x0][0x380] ;  /* 0x00007000ff0a77ac */ /* 0x000e220008000a00 */
[----:B------:R-:W-:Y:S01]  /*41b0*/  MOV R37, R101 ;  /* 0x0000006500257202 */ /* 0x000fe20000000f00 */
[-C--:B------:R-:W-:Y:S01]  /*41c0*/  FMUL.FTZ R16, R39, R40.reuse ;  /* 0x0000002827107220 */ /* 0x080fe20000410000 */
[----:B------:R-:W-:-:S03]  /*41d0*/  FMUL.FTZ R95, R95, R40 ;  /* 0x000000285f5f7220 */ /* 0x000fc60000410000 */
[----:B------:R-:W-:Y:S01]  /*41e0*/  FFMA.FTZ R16, R42, R16, R43 ;  /* 0x000000102a107223 */ /* 0x000fe2000001002b */
        /* <DEDUP_REMOVED lines=9> */
.L_x_2166:
[----:B------:R-:W-:Y:S05]  /*4280*/  BSYNC.RECONVERGENT B1 ;  /* 0x0000000000017941 */ /* 0x000fea0003800200 */
.L_x_2165:
        /* <DEDUP_REMOVED lines=20> */
.L_x_2168:
[----:B------:R-:W-:Y:S05]  /*43d0*/  BSYNC.RECONVERGENT B1 ;  /* 0x0000000000017941 */ /* 0x000fea0003800200 */
.L_x_2167:
[----:B------:R-:W-:Y:S05]  /*43e0*/  @P4 BRA `(.L_x_2169) ;  /* 0x0000002000784947 */ /* 0x000fea0003800000 */
[----:B------:R-:W5:Y:S01]  /*43f0*/  LDCU.64 UR4, c[0x0][0x3e0] ;  /* 0x00007c00ff0477ac */ /* 0x000f620008000a00 */
[----:B------:R-:W-:Y:S01]  /*4400*/  MOV R100, R102 ;  /* 0x0000006600647202 */ /* 0x000fe20000000f00 */
[--C-:B------:R-:W-:Y:S01]  /*4410*/  FADD.FTZ R99, R99, -R46.reuse ;  /* 0x8000002e63637221 */ /* 0x100fe20000010000 */
[----:B01234-:R-:W-:Y:S01]  /*4420*/  FADD.FTZ R37, R70, -R46 ;  /* 0x8000002e46257221 */ /* 0x01ffe20000010000 */
[----:B------:R-:W0:Y:S02]  /*4430*/  LDCU.64 UR8, c[0x0][0x380] ;  /* 0x00007000ff0877ac */ /* 0x000e240008000a00 */
[-C--:B------:R-:W-:Y:S01]  /*4440*/  FMUL.FTZ R99, R99, R40.reuse ;  /* 0x0000002863637220 */ /* 0x080fe20000410000 */
[----:B------:R-:W-:-:S03]  /*4450*/  FMUL.FTZ R37, R37, R40 ;  /* 0x0000002825257220 */ /* 0x000fc60000410000 */
[----:B------:R-:W-:Y:S01]  /*4460*/  FFMA.FTZ R39, R41, R99, R44 ;  /* 0x0000006329277223 */ /* 0x000fe2000001002c */
[----:B------:R-:W-:-:S05]  /*4470*/  FFMA.FTZ R42, R42, R37, R43 ;  /* 0x000000252a2a7223 */ /* 0x000fca000001002b */
[----:B------:R-:W-:Y:S01]  /*4480*/  F2FP.BF16.F32.PACK_AB R39, R42, R39 ;  /* 0x000000272a27723e */ /* 0x000fe200000010ff */
[----:B-----5:R-:W-:Y:S02]  /*4490*/  IMAD R16, R67, UR4, RZ ;  /* 0x0000000443107c24 */ /* 0x020fe4000f8e02ff */
[----:B------:R-:W-:-:S04]  /*44a0*/  IMAD.WIDE.U32 R100, R13, UR4, R100 ;  /* 0x000000040d647c25 */ /* 0x000fc8000f8e0064 */
[----:B------:R-:W-:Y:S01]  /*44b0*/  IMAD R45, R13, UR5, R16 ;  /* 0x000000050d2d7c24 */ /* 0x000fe2000f8e0210 */
[----:B0-----:R-:W-:-:S04]  /*44c0*/  LEA R36, P1, R100, UR8, 0x1 ;  /* 0x0000000864247c11 */ /* 0x001fc8000f8208ff */
[----:B------:R-:W-:-:S04]  /*44d0*/  IADD3 R45, PT, PT, R101, R45, RZ ;  /* 0x0000002d652d7210 */ /* 0x000fc80007ffe0ff */
[----:B------:R-:W-:-:S05]  /*44e0*/  LEA.HI.X R37, R100, UR9, R45, 0x1, P1 ;  /* 0x0000000964257c11 */ /* 0x000fca00088f0c2d */
[----:B------:R0:W-:Y:S01]  /*44f0*/  STG.E desc[UR6][R36.64], R39 ;  /* 0x0000002724007986 */ /* 0x0001e2000c101906 */
[----:B------:R-:W-:Y:S05]  /*4500*/  BRA `(.L_x_2169) ;  /* 0x0000002000307947 */ /* 0x000fea0003800000 */
.L_x_2138:
[----:B------:R-:W0:Y:S01]  /*4510*/  LDCU.64 UR10, c[0x0][0x3e8] ;  /* 0x00007d00ff0a77ac */ /* 0x000e220008000a00 */
[----:B------:R-:W-:Y:S01]  /*4520*/  BSSY.RECONVERGENT B1, `(.L_x_2170) ;  /* 0x0000022000017945 */ /* 0x000fe20003800200 */
[----:B0-----:R-:W-:Y:S02]  /*4530*/  ISETP.GE.U32.AND P4, PT, R92, UR10, PT ;  /* 0x0000000a5c007c0c */ /* 0x001fe4000bf86070 */
[----:B------:R-:W-:Y:S02]  /*4540*/  ISETP.GE.U32.AND P2, PT, R90, UR10, PT ;  /* 0x0000000a5a007c0c */ /* 0x000fe4000bf46070 */
[----:B------:R-:W-:Y:S02]  /*4550*/  ISETP.GE.U32.AND P1, PT, R88, UR10, PT ;  /* 0x0000000a58007c0c */ /* 0x000fe4000bf26070 */
[----:B------:R-:W-:Y:S01]  /*4560*/  ISETP.GE.AND.EX P4, PT, R15, UR11, PT, P4 ;  /* 0x0000000b0f007c0c */ /* 0x000fe2000bf86340 */
[----:B------:R-:W-:-:S12]  /*4570*/  @P3 BRA `(.L_x_2171) ;  /* 0x0000000000703947 */ /* 0x000fd80003800000 */
[--C-:B------:R-:W-:Y:S01]  /*4580*/  FADD.FTZ R71, R71, -R46.reuse ;  /* 0x8000002e47477221 */ /* 0x100fe20000010000 */
[----:B------:R-:W-:Y:S01]  /*4590*/  FADD.FTZ R37, R18, -R46 ;  /* 0x8000002e12257221 */ /* 0x000fe20000010000 */
[----:B------:R-:W0:Y:S01]  /*45a0*/  LDCU.64 UR4, c[0x0][0x3e0] ;  /* 0x00007c00ff0477ac */ /* 0x000e220008000a00 */
[----:B------:R-:W-:Y:S01]  /*45b0*/  MOV R38, R102 ;  /* 0x0000006600267202 */ /* 0x000fe20000000f00 */
[-C--:B------:R-:W-:Y:S01]  /*45c0*/  FMUL.FTZ R71, R71, R40.reuse ;  /* 0x0000002847477220 */ /* 0x080fe20000410000 */
[----:B------:R-:W-:Y:S01]  /*45d0*/  FMUL.FTZ R37, R37, R40 ;  /* 0x0000002825257220 */ /* 0x000fe20000410000 */
[----:B------:R-:W1:Y:S01]  /*45e0*/  LDCU.64 UR8, c[0x0][0x380] ;  /* 0x00007000ff0877ac */ /* 0x000e620008000a00 */
[----:B------:R-:W-:Y:S01]  /*45f0*/  MOV R39, R101 ;  /* 0x0000006500277202 */ /* 0x000fe20000000f00 */
        /* <DEDUP_REMOVED lines=8> */
[----:B------:R-:W-:-:S05]  /*4680*/  IMAD R37, R94, UR5, R37 ;  /* 0x000000055e257c24 */ /* 0x000fca000f8e0225 */
[----:B------:R-:W-:Y:S01]  /*4690*/  IADD3 R37, PT, PT, R39, R37, RZ ;  /* 0x0000002527257210 */ /* 0x000fe20007ffe0ff */
[----:B--2---:R-:W-:-:S06]  /*46a0*/  FADD.FTZ R45, R18, 1 ;  /* 0x3f800000122d7421 */ /* 0x004fcc0000010000 */
[----:B------:R-:W2:Y:S01]  /*46b0*/  MUFU.RCP R45, R45 ;  /* 0x0000002d002d7308 */ /* 0x000ea20000001000 */
[----:B0-----:R-:W-:Y:S01]  /*46c0*/  FADD.FTZ R47, R36, 1 ;  /* 0x3f800000242f7421 */ /* 0x001fe20000010000 */
[----:B-1----:R-:W-:-:S04]  /*46d0*/  LEA R36, P3, R38, UR8, 0x1 ;  /* 0x0000000826247c11 */ /* 0x002fc8000f8608ff */
[----:B------:R-:W-:Y:S02]  /*46e0*/  LEA.HI.X R37, R38, UR9, R37, 0x1, P3 ;  /* 0x0000000926257c11 */ /* 0x000fe400098f0c25 */
[----:B------:R-:W0:Y:S01]  /*46f0*/  MUFU.RCP R47, R47 ;  /* 0x0000002f002f7308 */ /* 0x000e220000001000 */
[----:B--2---:R-:W-:Y:S01]  /*4700*/  FMUL.FTZ R18, R48, R45 ;  /* 0x0000002d30127220 */ /* 0x004fe20000410000 */
[----:B0-----:R-:W-:-:S05]  /*4710*/  FMUL.FTZ R49, R50, R47 ;  /* 0x0000002f32317220 */ /* 0x001fca0000410000 */
[----:B------:R-:W-:-:S05]  /*4720*/  F2FP.BF16.F32.PACK_AB R49, R49, R18 ;  /* 0x000000123131723e */ /* 0x000fca00000010ff */
[----:B------:R0:W-:Y:S02]  /*4730*/  STG.E desc[UR6][R36.64], R49 ;  /* 0x0000003124007986 */ /* 0x0001e4000c101906 */
.L_x_2171:
[----:B------:R-:W-:Y:S05]  /*4740*/  BSYNC.RECONVERGENT B1 ;  /* 0x0000000000017941 */ /* 0x000fea0003800200 */
.L_x_2170:
[----:B------:R-:W-:Y:S04]  /*4750*/  BSSY.RECONVERGENT B1, `(.L_x_2172) ;  /* 0x000001e000017945 */ /* 0x000fe80003800200 */
[----:B------:R-:W-:Y:S05]  /*4760*/  @P4 BRA `(.L_x_2173) ;  /* 0x0000000000704947 */ /* 0x000fea0003800000 */
[--C-:B0-----:R-:W-:Y:S01]  /*4770*/  FADD.FTZ R37, R16, -R46.reuse ;  /* 0x8000002e10257221 */ /* 0x101fe20000010000 */
        /* <DEDUP_REMOVED lines=20> */
[----:B-1----:R-:W-:-:S06]  /*48c0*/  LEA R36, P3, R38, UR8, 0x1 ;  /* 0x0000000826247c11 */ /* 0x002fcc000f8608ff */
[----:B------:R-:W0:Y:S01]  /*48d0*/  MUFU.RCP R45, R45 ;  /* 0x0000002d002d7308 */ /* 0x000e220000001000 */
[----:B--2---:R-:W-:Y:S01]  /*48e0*/  FMUL.FTZ R16, R37, R18 ;  /* 0x0000001225107220 */ /* 0x004fe20000410000 */
[----:B------:R-:W-:Y:S01]  /*48f0*/  LEA.HI.X R37, R38, UR9, R49, 0x1, P3 ;  /* 0x0000000926257c11 */ /* 0x000fe200098f0c31 */
[----:B0-----:R-:W-:-:S05]  /*4900*/  FMUL.FTZ R47, R48, R45 ;  /* 0x0000002d302f7220 */ /* 0x001fca0000410000 */
[----:B------:R-:W-:-:S05]  /*4910*/  F2FP.BF16.F32.PACK_AB R47, R47, R16 ;  /* 0x000000102f2f723e */ /* 0x000fca00000010ff */
[----:B------:R1:W-:Y:S02]  /*4920*/  STG.E desc[UR6][R36.64], R47 ;  /* 0x0000002f24007986 */ /* 0x0003e4000c101906 */
.L_x_2173:
[----:B------:R-:W-:Y:S05]  /*4930*/  BSYNC.RECONVERGENT B1 ;  /* 0x0000000000017941 */ /* 0x000fea0003800200 */
.L_x_2172:
        /* <DEDUP_REMOVED lines=10> */
[--C-:B01----:R-:W-:Y:S01]  /*49e0*/  FADD.FTZ R37, R20, -R46.reuse ;  /* 0x8000002e14257221 */ /* 0x103fe20000010000 */
        /* <DEDUP_REMOVED lines=19> */
[----:B0-----:R-:W-:-:S07]  /*4b20*/  FADD.FTZ R45, R20, 1 ;  /* 0x3f800000142d7421 */ /* 0x001fce0000010000 */
[----:B------:R-:W0:Y:S01]  /*4b30*/  MUFU.RCP R45, R45 ;  /* 0x0000002d002d7308 */ /* 0x000e220000001000 */
[----:B--2---:R-:W-:Y:S01]  /*4b40*/  FMUL.FTZ R16, R37, R18 ;  /* 0x0000001225107220 */ /* 0x004fe20000410000 */
[----:B0-----:R-:W-:Y:S01]  /*4b50*/  FMUL.FTZ R47, R36, R45 ;  /* 0x0000002d242f7220 */ /* 0x001fe20000410000 */
[----:B-1----:R-:W-:-:S04]  /*4b60*/  LEA R36, P2, R38, UR8, 0x1 ;  /* 0x0000000826247c11 */ /* 0x002fc8000f8408ff */
[----:B------:R-:W-:Y:S02]  /*4b70*/  LEA.HI.X R37, R38, UR9, R49, 0x1, P2 ;  /* 0x0000000926257c11 */ /* 0x000fe400090f0c31 */
[----:B------:R-:W-:-:S05]  /*4b80*/  F2FP.BF16.F32.PACK_AB R47, R47, R16 ;  /* 0x000000102f2f723e */ /* 0x000fca00000010ff */
[----:B------:R2:W-:Y:S02]  /*4b90*/  STG.E desc[UR6][R36.64], R47 ;  /* 0x0000002f24007986 */ /* 0x0005e4000c101906 */
.L_x_2175:
[----:B------:R-:W-:Y:S05]  /*4ba0*/  BSYNC.RECONVERGENT B1 ;  /* 0x0000000000017941 */ /* 0x000fea0003800200 */
.L_x_2174:
[----:B------:R-:W-:Y:S04]  /*4bb0*/  BSSY.RECONVERGENT B1, `(.L_x_2176) ;  /* 0x000001e000017945 */ /* 0x000fe80003800200 */
[----:B------:R-:W-:Y:S05]  /*4bc0*/  @P1 BRA `(.L_x_2177) ;  /* 0x0000000000701947 */ /* 0x000fea0003800000 */
[--C-:B------:R-:W-:Y:S01]  /*4bd0*/  FADD.FTZ R75, R75, -R46.reuse ;  /* 0x8000002e4b4b7221 */ /* 0x100fe20000010000 */
[----:B012---:R-:W-:Y:S01]  /*4be0*/  FADD.FTZ R37, R22, -R46 ;  /* 0x8000002e16257221 */ /* 0x007fe20000010000 */
        /* <DEDUP_REMOVED lines=17> */
[----:B--2---:R-:W-:-:S06]  /*4d00*/  FADD.FTZ R18, R16, 1 ;  /* 0x3f80000010127421 */ /* 0x004fcc0000010000 */
[----:B------:R-:W1:Y:S01]  /*4d10*/  MUFU.RCP R18, R18 ;  /* 0x0000001200127308 */ /* 0x000e620000001000 */
[----:B0-----:R-:W-:-:S07]  /*4d20*/  FADD.FTZ R22, R20, 1 ;  /* 0x3f80000014167421 */ /* 0x001fce0000010000 */
[----:B------:R-:W0:Y:S01]  /*4d30*/  MUFU.RCP R22, R22 ;  /* 0x0000001600167308 */ /* 0x000e220000001000 */
[----:B-1----:R-:W-:Y:S01]  /*4d40*/  FMUL.FTZ R16, R75, R18 ;  /* 0x000000124b107220 */ /* 0x002fe20000410000 */
[----:B0-----:R-:W-:Y:S01]  /*4d50*/  FMUL.FTZ R45, R37, R22 ;  /* 0x00000016252d7220 */ /* 0x001fe20000410000 */
[----:B------:R-:W-:-:S04]  /*4d60*/  LEA.HI.X R37, R38, UR9, R47, 0x1, P1 ;  /* 0x0000000926257c11 */ /* 0x000fc800088f0c2f */
[----:B------:R-:W-:-:S05]  /*4d70*/  F2FP.BF16.F32.PACK_AB R45, R45, R16 ;  /* 0x000000102d2d723e */ /* 0x000fca00000010ff */
[----:B------:R3:W-:Y:S02]  /*4d80*/  STG.E desc[UR6][R36.64], R45 ;  /* 0x0000002d24007986 */ /* 0x0007e4000c101906 */
.L_x_2177:
[----:B------:R-:W-:Y:S05]  /*4d90*/  BSYNC.RECONVERGENT B1 ;  /* 0x0000000000017941 */ /* 0x000fea0003800200 */
.L_x_2176:
[----:B------:R-:W-:Y:S04]  /*4da0*/  BSSY.RECONVERGENT B1, `(.L_x_2178) ;  /* 0x000001e000017945 */ /* 0x000fe80003800200 */
[----:B------:R-:W-:Y:S05]  /*4db0*/  @P5 BRA `(.L_x_2179) ;  /* 0x0000000000705947 */ /* 0x000fea0003800000 */
[--C-:B------:R-:W-:Y:S01]  /*4dc0*/  FADD.FTZ R77, R77, -R46.reuse ;  /* 0x8000002e4d4d7221 */ /* 0x100fe20000010000 */
[----:B0123--:R-:W-:Y:S01]  /*4dd0*/  FADD.FTZ R37, R24, -R46 ;  /* 0x8000002e18257221 */ /* 0x00ffe20000010000 */
        /* <DEDUP_REMOVED lines=26> */
.L_x_2179:
[----:B------:R-:W-:Y:S05]  /*4f80*/  BSYNC.RECONVERGENT B1 ;  /* 0x0000000000017941 */ /* 0x000fea0003800200 */
.L_x_2178:
[----:B------:R-:W-:Y:S04]  /*4f90*/  BSSY.RECONVERGENT B1, `(.L_x_2180) ;  /* 0x000001e000017945 */ /* 0x000fe80003800200 */
[----:B------:R-:W-:Y:S05]  /*4fa0*/  @P6 BRA `(.L_x_2181) ;  /* 0x0000000000706947 */ /* 0x000fea0003800000 */
[--C-:B01234-:R-:W-:Y:S01]  /*4fb0*/  FADD.FTZ R37, R26, -R46.reuse ;  /* 0x8000002e1a257221 */ /* 0x11ffe20000010000 */
        /* <DEDUP_REMOVED lines=23> */
[----:B------:R-:W-:Y:S01]  /*5130*/  LEA.HI.X R37, R38, UR9, R47, 0x1, P1 ;  /* 0x0000000926257c11 */ /* 0x000fe200088f0c2f */
[----:B0-----:R-:W-:-:S05]  /*5140*/  FMUL.FTZ R45, R79, R22 ;  /* 0x000000164f2d7220 */ /* 0x001fca0000410000 */
[----:B------:R-:W-:-:S05]  /*5150*/  F2FP.BF16.F32.PACK_AB R45, R45, R16 ;  /* 0x000000102d2d723e */ /* 0x000fca00000010ff */
[----:B------:R0:W-:Y:S02]  /*5160*/  STG.E desc[UR6][R36.64], R45 ;  /* 0x0000002d24007986 */ /* 0x0001e4000c101906 */
.L_x_2181:
[----:B------:R-:W-:Y:S05]  /*5170*/  BSYNC.RECONVERGENT B1 ;  /* 0x0000000000017941 */ /* 0x000fea0003800200 */
.L_x_2180:
        /* <DEDUP_REMOVED lines=38> */
.L_x_2183:
[----:B------:R-:W-:Y:S05]  /*53e0*/  BSYNC.RECONVERGENT B1 ;  /* 0x0000000000017941 */ /* 0x000fea0003800200 */
.L_x_2182:
        /* <DEDUP_REMOVED lines=30> */
.L_x_2185:
[----:B------:R-:W-:Y:S05]  /*55d0*/  BSYNC.RECONVERGENT B1 ;  /* 0x0000000000017941 */ /* 0x000fea0003800200 */
.L_x_2184:
        /* <DEDUP_REMOVED lines=30> */
.L_x_2187:
[----:B------:R-:W-:Y:S05]  /*57c0*/  BSYNC.RECONVERGENT B1 ;  /* 0x0000000000017941 */ /* 0x000fea0003800200 */
.L_x_2186:
        /* <DEDUP_REMOVED lines=30> */
.L_x_2189:
[----:B------:R-:W-:Y:S05]  /*59b0*/  BSYNC.RECONVERGENT B1 ;  /* 0x0000000000017941 */ /* 0x000fea0003800200 */
.L_x_2188:
        /* <DEDUP_REMOVED lines=13> */
[----:B01234-:R-:W-:Y:S01]  /*5a90*/  FADD.FTZ R37, R60, -R46 ;  /* 0x8000002e3c257221 */ /* 0x01ffe20000010000 */
[----:B------:R-:W0:Y:S01]  /*5aa0*/  LDCU.64 UR4, c[0x0][0x3e0] ;  /* 0x00007c00ff0477ac */ /* 0x000e220008000a00 */
[----:B------:R-:W-:Y:S01]  /*5ab0*/  MOV R36, R102 ;  /* 0x0000006600247202 */ /* 0x000fe20000000f00 */
        /* <DEDUP_REMOVED lines=24> */
.L_x_2191:
[----:B------:R-:W-:Y:S05]  /*5c40*/  BSYNC.RECONVERGENT B1 ;  /* 0x0000000000017941 */ /* 0x000fea0003800200 */
.L_x_2190:
[----:B------:R-:W-:Y:S04]  /*5c50*/  BSSY.RECONVERGENT B1, `(.L_x_2192) ;  /* 0x000001e000017945 */ /* 0x000fe80003800200 */
[----:B------:R-:W-:Y:S05]  /*5c60*/  @P2 BRA `(.L_x_2193) ;  /* 0x0000000000702947 */ /* 0x000fea0003800000 */
        /* <DEDUP_REMOVED lines=28> */
.L_x_2193:
[----:B------:R-:W-:Y:S05]  /*5e30*/  BSYNC.RECONVERGENT B1 ;  /* 0x0000000000017941 */ /* 0x000fea0003800200 */
.L_x_2192:
        /* <DEDUP_REMOVED lines=30> */
.L_x_2195:
[----:B------:R-:W-:Y:S05]  /*6020*/  BSYNC.RECONVERGENT B1 ;  /* 0x0000000000017941 */ /* 0x000fea0003800200 */
.L_x_2194:
        /* <DEDUP_REMOVED lines=30> */
.L_x_2197:
[----:B------:R-:W-:Y:S05]  /*6210*/  BSYNC.RECONVERGENT B1 ;  /* 0x0000000000017941 */ /* 0x000fea0003800200 */
.L_x_2196:
        /* <DEDUP_REMOVED lines=30> */
.L_x_2199:
[----:B------:R-:W-:Y:S05]  /*6400*/  BSYNC.RECONVERGENT B1 ;  /* 0x0000000000017941 */ /* 0x000fea0003800200 */
.L_x_2198:
        /* <DEDUP_REMOVED lines=28> */
.L_x_2169:
[----:B------:R-:W-:Y:S05]  /*65d0*/  BSYNC.RECONVERGENT B0 ;  /* 0x0000000000007941 */ /* 0x000fea0003800200 */
.L_x_2137:
[----:B------:R-:W5:Y:S01]  /*65e0*/  LDCU UR4, c[0x0][0x3f8] ;  /* 0x00007f00ff0477ac */ /* 0x000f620008000800 */
[----:B------:R-:W-:Y:S02]  /*65f0*/  IADD3 R2, PT, PT, R7, R2, RZ ;  /* 0x0000000207027210 */ /* 0x000fe40007ffe0ff */
[----:B------:R-:W-:Y:S01]  /*6600*/  IADD3 R4, PT, PT, R4, 0x1, RZ ;  /* 0x0000000104047810 */ /* 0x000fe20007ffe0ff */
[----:B------:R-:W5:Y:S02]  /*6610*/  LDCU UR5, c[0x0][0x3c8] ;  /* 0x00007900ff0577ac */ /* 0x000f640008000800 */
[----:B-----5:R-:W-:-:S06]  /*6620*/  UIMAD UR4, UR4, UR5, URZ ;  /* 0x00000005040472a4 */ /* 0x020fcc000f8e02ff */
[----:B------:R-:W-:-:S13]  /*6630*/  ISETP.GE.AND P1, PT, R2, UR4, PT ;  /* 0x0000000402007c0c */ /* 0x000fda000bf26270 */
[----:B------:R-:W-:Y:S05]  /*6640*/  @!P1 BRA `(.L_x_2200) ;  /* 0xffffff9c00609947 */ /* 0x000fea000383ffff */
[----:B------:R-:W-:Y:S05]  /*6650*/  EXIT ;  /* 0x000000000000794d */ /* 0x000fea0003800000 */
.L_x_2201:
        /* <DEDUP_REMOVED lines=10> */
.L_x_3450:


//--------------------- .text._Z35group_norm_nhwc_fwd_one_pass_kernelI11Bf16IOFp16WLi64ELi30ELi480EEv26Group_norm_nhwc_fwd_params --------------------------
	.section	.text._Z35group_norm_nhwc_fwd_one_pass_kernelI11Bf16IOFp16WLi64ELi30ELi480EEv26Group_norm_nhwc_fwd_params,"ax",@progbits
	.align	128
        .global         _Z35group_norm_nhwc_fwd_one_pass_kernelI11Bf16IOFp16WLi64ELi30ELi480EEv26Group_norm_nhwc_fwd_params
        .type           _Z35group_norm_nhwc_fwd_one_pass_kernelI11Bf16IOFp16WLi64ELi30ELi480EEv26Group_norm_nhwc_fwd_params,@function
        .size           _Z35group_norm_nhwc_fwd_one_pass_kernelI11Bf16IOFp16WLi64ELi30ELi480EEv26Group_norm_nhwc_fwd_params,(.L_x_3451 - _Z35group_norm_nhwc_fwd_one_pass_kernelI11Bf16IOFp16WLi64ELi30ELi480EEv26Group_norm_nhwc_fwd_params)
        .other          _Z35group_norm_nhwc_fwd_one_pass_kernelI11Bf16IOFp16WLi64ELi30ELi480EEv26Group_norm_nhwc_fwd_params,@"STO_CUDA_ENTRY STV_DEFAULT"
_Z35group_norm_nhwc_fwd_one_pass_kernelI11Bf16IOFp16WLi64ELi30ELi480EEv26Group_norm_nhwc_fwd_params:
.text._Z35group_norm_nhwc_fwd_one_pass_kernelI11Bf16IOFp16WLi64ELi30ELi480EEv26Group_norm_nhwc_fwd_params:
        /* <DEDUP_REMOVED lines=25> */
.L_x_2221:
[----:B0-----:R-:W0:Y:S01]  /*0190*/  LDC R0, c[0x0][0x3f8] ;  /* 0x0000fe00ff007b82 */ /* 0x001e220000000800 */
[----:B------:R-:W-:Y:S01]  /*01a0*/  IABS R8, UR8 ;  /* 0x0000000800087c13 */ /* 0x000fe20008000000 */
[----:B-1----:R-:W1:Y:S01]  /*01b0*/  LDCU.64 UR10, c[0x0][0x3e8] ;  /* 0x00007d00ff0a77ac */ /* 0x002e620008000a00 */
[----:B------:R-:W-:Y:S02]  /*01c0*/  SHF.R.S32.HI R15, RZ, 0x1f, R23 ;  /* 0x0000001fff0f7819 */ /* 0x000fe40000011417 */
[----:B------:R-:W-:Y:S02]  /*01d0*/  MOV R21, RZ ;  /* 0x000000ff00157202 */ /* 0x000fe40000000f00 */
        /* <DEDUP_REMOVED lines=126> */
.L_x_2203:
[----:B----4-:R-:W-:Y:S05]  /*09c0*/  BSYNC.RECONVERGENT B0 ;  /* 0x0000000000007941 */ /* 0x010fea0003800200 */
.L_x_2202:
        /* <DEDUP_REMOVED lines=44> */
.L_x_2205:
[----:B------:R-:W-:Y:S05]  /*0c90*/  BSYNC.RECONVERGENT B0 ;  /* 0x0000000000007941 */ /* 0x000fea0003800200 */
.L_x_2204:
        /* <DEDUP_REMOVED lines=31> */
.L_x_2208:
[----:B---3--:R-:W2:Y:S04]  /*0e90*/  LDG.E.STRONG.GPU R8, desc[UR14][R6.64] ;  /* 0x0000000e06087981 */ /* 0x008ea8000c1ef900 */
[----:B--2---:R-:W-:Y:S01]  /*0ea0*/  CCTL.IVALL ;  /* 0x00000000ff00798f */ /* 0x004fe20002000000 */
[----:B------:R-:W-:Y:S05]  /*0eb0*/  YIELD ;  /* 0x0000000000007946 */ /* 0x000fea0003800000 */
[----:B------:R-:W-:-:S13]  /*0ec0*/  ISETP.NE.AND P2, PT, R8, R11, PT ;  /* 0x0000000b0800720c */ /* 0x000fda0003f45270 */
[----:B------:R-:W-:Y:S05]  /*0ed0*/  @P2 BRA `(.L_x_2208) ;  /* 0xfffffffc00ec2947 */ /* 0x000fea000383ffff */
.L_x_2207:
        /* <DEDUP_REMOVED lines=15> */
.L_x_2210:
        /* <DEDUP_REMOVED lines=63> */
[----:B------:R-:W-:Y:S01]  /*13c0*/  MOV R10, UR24 ;  /* 0x00000018000a7c02 */ /* 0x000fe20008000f00 */
[----:B------:R-:W-:Y:S01]  /*13d0*/  IMAD.U32 R11, RZ, RZ, UR25 ;  /* 0x00000019ff0b7e24 */ /* 0x000fe2000f8e00ff */
        /* <DEDUP_REMOVED lines=26> */
.L_x_2209:
        /* <DEDUP_REMOVED lines=19> */
[----:B------:R-:W-:-:S02]  /*16b0*/  ISETP.EQ.OR P5, PT, R8, UR18, P3 ;  /* 0x0000001208007c0c */ /* 0x000fc40009fa2670 */
        /* <DEDUP_REMOVED lines=31> */
.L_x_2211:
        /* <DEDUP_REMOVED lines=15> */
[----:B------:R-:W-:-:S05]  /*19a0*/  IMAD.U32 R7, RZ, RZ, UR13 ;  /* 0x0000000dff077e24 */ /* 0x000fca000f8e00ff */
[----:B------:R-:W-:Y:S01]  /*19b0*/  MOV R8, UR10 ;  /* 0x0000000a00087c02 */ /* 0x000fe20008000f00 */
[----:B------:R-:W0:Y:S01]  /*19c0*/  @!P4 LDG.E.64 R6, desc[UR14][R6.64] ;  /* 0x0000000e0606c981 */ /* 0x000e22000c1e1b00 */
[----:B------:R-:W-:-:S06]  /*19d0*/  MOV R9, UR11 ;  /* 0x0000000b00097c02 */ /* 0x000fcc0008000f00 */
[----:B------:R-:W2:Y:S01]  /*19e0*/  @!P2 LDG.E.64 R8, desc[UR14][R8.64] ;  /* 0x0000000e0808a981 */ /* 0x000ea2000c1e1b00 */
[----:B------:R-:W-:-:S04]  /*19f0*/  IADD3 R10, PT, PT, R10, 0x2, RZ ;  /* 0x000000020a0a7810 */ /* 0x000fc80007ffe0ff */
[----:B------:R-:W-:Y:S01]  /*1a00*/  R2UR UR5, R10 ;  /* 0x000000000a0572ca */ /* 0x000fe200000e0000 */
[----:B0-----:R-:W-:Y:S01]  /*1a10*/  @!P4 FADD.FTZ R4, R4, R6 ;  /* 0x000000060404c221 */ /* 0x001fe20000010000 */
[----:B------:R-:W-:-:S03]  /*1a20*/  @!P4 FADD.FTZ R5, R5, R7 ;  /* 0x000000070505c221 */ /* 0x000fc60000010000 */
[----:B--2---:R-:W-:Y:S01]  /*1a30*/  @!P2 FADD.FTZ R4, R4, R8 ;  /* 0x000000080404a221 */ /* 0x004fe20000010000 */
[----:B------:R-:W-:-:S09]  /*1a40*/  @!P2 FADD.FTZ R5, R5, R9 ;  /* 0x000000090505a221 */ /* 0x000fd20000010000 */
.L_x_2212:
        /* <DEDUP_REMOVED lines=13> */
.L_x_2213:
[----:B------:R-:W-:Y:S05]  /*1b20*/  BSYNC.RECONVERGENT B0 ;  /* 0x0000000000007941 */ /* 0x000fea0003800200 */
.L_x_2206:
[----:B------:R-:W4:Y:S01]  /*1b30*/  S2R R8, SR_TID.X ;  /* 0x0000000000087919 */ /* 0x000f220000002100 */
[----:B------:R-:W5:Y:S01]  /*1b40*/  S2UR UR9, SR_CgaCtaId ;  /* 0x00000000000979c3 */ /* 0x000f620000008800 */
[----:B------:R-:W0:Y:S01]  /*1b50*/  LDCU UR10, c[0x0][0x414] ;  /* 0x00008280ff0a77ac */ /* 0x000e220008000800 */
[----:B------:R-:W-:Y:S01]  /*1b60*/  IMAD.U32 R17, RZ, RZ, UR8 ;  /* 0x00000008ff117e24 */ /* 0x000fe2000f8e00ff */
        /* <DEDUP_REMOVED lines=15> */
[----:B0-----:R-:W-:-:S03]  /*1c60*/  @P0 FMUL.FTZ R8, R4, UR10 ;  /* 0x0000000a04080c20 */ /* 0x001fc60008410000 */
[----:B------:R-:W-:-:S04]  /*1c70*/  SHF.L.U32 R9, R9, 0x1, RZ ;  /* 0x0000000109097819 */ /* 0x000fc800000006ff */
        /* <DEDUP_REMOVED lines=23> */
[----:B--2---:R-:W-:Y:S02]  /*1df0*/  HADD2.F32 R7, -RZ, R16.H0_H0 ;  /* 0x20000010ff077230 */ /* 0x004fe40000004100 */
[----:B---3--:R-:W-:Y:S02]  /*1e00*/  HADD2.F32 R8, -RZ, R17.H0_H0 ;  /* 0x20000011ff087230 */ /* 0x008fe40000004100 */
[----:B----4-:R-:W-:Y:S02]  /*1e10*/  HADD2.F32 R10, -RZ, R18.H0_H0 ;  /* 0x20000012ff0a7230 */ /* 0x010fe40000004100 */
[----:B-----5:R-:W-:Y:S01]  /*1e20*/  HADD2.F32 R9, -RZ, R19.H0_H0 ;  /* 0x20000013ff097230 */ /* 0x020fe20000004100 */
[----:B01----:R-:W-:Y:S06]  /*1e30*/  BRA.U UP0, `(.L_x_2215) ;  /* 0x0000000100c07547 */ /* 0x003fec000b800000 */
[----:B------:R-:W0:Y:S01]  /*1e40*/  LDCU.64 UR12, c[0x0][0x3e8] ;  /* 0x00007d00ff0c77ac */ /* 0x000e220008000a00 */
[----:B------:R-:W-:Y:S01]  /*1e50*/  SHF.R.S32.HI R4, RZ, 0x1f, R23 ;  /* 0x0000001fff047819 */ /* 0x000fe20000011417 */
[----:B------:R-:W-:Y:S01]  /*1e60*/  BSSY.RECONVERGENT B1, `(.L_x_2216) ;  /* 0x000001a000017945 */ /* 0x000fe20003800200 */
[----:B------:R-:W-:-:S04]  /*1e70*/  IADD3 R11, PT, PT, R23, 0x20, RZ ;  /* 0x00000020170b7810 */ /* 0x000fc80007ffe0ff */
[----:B------:R-:W-:Y:S02]  /*1e80*/  SHF.R.S32.HI R12, RZ, 0x1f, R11 ;  /* 0x0000001fff0c7819 */ /* 0x000fe4000001140b */
[----:B0-----:R-:W-:Y:S02]  /*1e90*/  ISETP.GE.U32.AND P1, PT, R23, UR12, PT ;  /* 0x0000000c17007c0c */ /* 0x001fe4000bf26070 */
[----:B------:R-:W-:Y:S02]  /*1ea0*/  ISETP.GE.U32.AND P2, PT, R11, UR12, PT ;  /* 0x0000000c0b007c0c */ /* 0x000fe4000bf46070 */
        /* <DEDUP_REMOVED lines=21> */
.L_x_2217:
[----:B------:R-:W-:Y:S05]  /*2000*/  BSYNC.RECONVERGENT B1 ;  /* 0x0000000000017941 */ /* 0x000fea0003800200 */
.L_x_2216:
[----:B------:R-:W-:Y:S05]  /*2010*/  @P2 BRA `(.L_x_2218) ;  /* 0x00000004004c2947 */ /* 0x000fea0003800000 */
[----:B------:R-:W1:Y:S01]  /*2020*/  LDCU.64 UR10, c[0x0][0x3e0] ;  /* 0x00007c00ff0a77ac */ /* 0x000e620008000a00 */
[----:B------:R-:W-:Y:S01]  /*2030*/  MOV R25, R27 ;  /* 0x0000001b00197202 */ /* 0x000fe20000000f00 */
        /* <DEDUP_REMOVED lines=16> */
.L_x_2215:
        /* <DEDUP_REMOVED lines=11> */
[----:B------:R-:W-:-:S02]  /*21f0*/  IMAD.MOV.U32 R3, RZ, RZ, R27 ;  /* 0x000000ffff037224 */ /* 0x000fc400078e001b */
        /* <DEDUP_REMOVED lines=19> */
.L_x_2220:
[----:B------:R-:W-:Y:S05]  /*2330*/  BSYNC.RECONVERGENT B1 ;  /* 0x0000000000017941 */ /* 0x000fea0003800200 */
.L_x_2219:
        /* <DEDUP_REMOVED lines=33> */
.L_x_2218:
[----:B------:R-:W-:Y:S05]  /*2550*/  BSYNC.RECONVERGENT B0 ;  /* 0x0000000000007941 */ /* 0x000fea0003800200 */
.L_x_2214:
[----:B------:R-:W-:Y:S02]  /*2560*/  UIADD3 UR8, UPT, UPT, UR19, UR8, URZ ;  /* 0x0000000813087290 */ /* 0x000fe4000fffe0ff */
[----:B------:R-:W-:Y:S02]  /*2570*/  UIADD3 UR4, UPT, UPT, UR4, 0x1, URZ ;  /* 0x0000000104047890 */ /* 0x000fe4000fffe0ff */
[----:B------:R-:W-:-:S09]  /*2580*/  UISETP.GE.AND UP0, UPT, UR8, UR7, UPT ;  /* 0x000000070800728c */ /* 0x000fd2000bf06270 */
[----:B------:R-:W-:Y:S05]  /*2590*/  BRA.U !UP0, `(.L_x_2221) ;  /* 0xffffffd908fc7547 */ /* 0x000fea000b83ffff */
[----:B------:R-:W-:Y:S05]  /*25a0*/  EXIT ;  /* 0x000000000000794d */ /* 0x000fea0003800000 */
.L_x_2222:
        /* <DEDUP_REMOVED lines=13> */
.L_x_3451:


//--------------------- .text._Z35group_norm_nhwc_fwd_one_pass_kernelI11Bf16IOFp16WLi128ELi30ELi480EEv26Group_norm_nhwc_fwd_params --------------------------
	.section	.text._Z35group_norm_nhwc_fwd_one_pass_kernelI11Bf16IOFp16WLi128ELi30ELi480EEv26Group_norm_nhwc_fwd_params,"ax",@progbits
	.align	128
        .global         _Z35group_norm_nhwc_fwd_one_pass_kernelI11Bf16IOFp16WLi128ELi30ELi480EEv26Group_norm_nhwc_fwd_params
        .type           _Z35group_norm_nhwc_fwd_one_pass_kernelI11Bf16IOFp16WLi128ELi30ELi480EEv26Group_norm_nhwc_fwd_params,@function
        .size           _Z35group_norm_nhwc_fwd_one_pass_kernelI11Bf16IOFp16WLi128ELi30ELi480EEv26Group_norm_nhwc_fwd_params,(.L_x_3452 - _Z35group_norm_nhwc_fwd_one_pass_kernelI11Bf16IOFp16WLi128ELi30ELi480EEv26Group_norm_nhwc_fwd_params)
        .other          _Z35group_norm_nhwc_fwd_one_pass_kernelI11Bf16IOFp16WLi128ELi30ELi480EEv26Group_norm_nhwc_fwd_params,@"STO_CUDA_ENTRY STV_DEFAULT"
_Z35group_norm_nhwc_fwd_one_pass_kernelI11Bf16IOFp16WLi128ELi30ELi480EEv26Group_norm_nhwc_fwd_params:
.text._Z35group_norm_nhwc_fwd_one_pass_kernelI11Bf16IOFp16WLi128ELi30ELi480EEv26Group_norm_nhwc_fwd_params:
        /* <DEDUP_REMOVED lines=25> */
.L_x_2250:
[----:B0-23--:R-:W0:Y:S01]  /*0190*/  LDC R2, c[0x0][0x3f8] ;  /* 0x0000fe00ff027b82 */ /* 0x00de220000000800 */
[----:B-1----:R-:W-:Y:S01]  /*01a0*/  IABS R8, UR7 ;  /* 0x0000000700087c13 */ /* 0x002fe20008000000 */
[----:B------:R-:W1:Y:S01]  /*01b0*/  LDCU.64 UR8, c[0x0][0x3e8] ;  /* 0x00007d00ff0877ac */ /* 0x000e620008000a00 */
[----:B------:R-:W-:Y:S02]  /*01c0*/  SHF.R.S32.HI R17, RZ, 0x1f, R23 ;  /* 0x0000001fff117819 */ /* 0x000fe40000011417 */
[----:B------:R-:W-:Y:S01]  /*01d0*/  IADD3 R21, PT, PT, R23, 0x20, RZ ;  /* 0x0000002017157810 */ /* 0x000fe20007ffe0ff */
[----:B------:R-:W2:Y:S01]  /*01e0*/  LDCU.64 UR10, c[0x0][0x3f0] ;  /* 0x00007e00ff0a77ac */ /* 0x000ea20008000a00 */
        /* <DEDUP_REMOVED lines=173> */
.L_x_2224:
[----:B------:R-:W-:Y:S05]  /*0cc0*/  BSYNC.RECONVERGENT B0 ;  /* 0x0000000000007941 */ /* 0x000fea0003800200 */
.L_x_2223:
        /* <DEDUP_REMOVED lines=44> */
.L_x_2226:
[----:B------:R-:W-:Y:S05]  /*0f90*/  BSYNC.RECONVERGENT B0 ;  /* 0x0000000000007941 */ /* 0x000fea0003800200 */
.L_x_2225:
        /* <DEDUP_REMOVED lines=31> */
.L_x_2229:
[----:B---3--:R-:W3:Y:S04]  /*1190*/  LDG.E.STRONG.GPU R6, desc[UR14][R8.64] ;  /* 0x0000000e08067981 */ /* 0x008ee8000c1ef900 */
[----:B---3--:R-:W-:Y:S01]  /*11a0*/  CCTL.IVALL ;  /* 0x00000000ff00798f */ /* 0x008fe20002000000 */
[----:B------:R-:W-:Y:S05]  /*11b0*/  YIELD ;  /* 0x0000000000007946 */ /* 0x000fea0003800000 */
[----:B------:R-:W-:-:S13]  /*11c0*/  ISETP.NE.AND P2, PT, R6, R11, PT ;  /* 0x0000000b0600720c */ /* 0x000fda0003f45270 */
[----:B------:R-:W-:Y:S05]  /*11d0*/  @P2 BRA `(.L_x_2229) ;  /* 0xfffffffc00ec2947 */ /* 0x000fea000383ffff */
.L_x_2228:
        /* <DEDUP_REMOVED lines=15> */
.L_x_2231:
        /* <DEDUP_REMOVED lines=91> */
.L_x_2230:
        /* <DEDUP_REMOVED lines=24> */
[----:B------:R-:W-:Y:S01]  /*1a00*/  MOV R6, UR8 ;  /* 0x0000000800067c02 */ /* 0x000fe20008000f00 */
[----:B------:R-:W-:Y:S01]  /*1a10*/  @!UP0 UIMAD UR12, UR12, UR19, UR6 ;  /* 0x000000130c0c82a4 */ /* 0x000fe2000f8e0206 */
[----:B------:R-:W-:Y:S01]  /*1a20*/  IMAD.U32 R7, RZ, RZ, UR9 ;  /* 0x00000009ff077e24 */ /* 0x000fe2000f8e00ff */
[----:B------:R-:W-:Y:S02]  /*1a30*/  @!UP1 UIMAD.WIDE.U32 UR10, UR10, 0x8, UR16 ;  /* 0x000000080a0a98a5 */ /* 0x000fe4000f8e0010 */
[----:B------:R-:W-:Y:S02]  /*1a40*/  @!UP2 UIMAD UR13, UR13, UR19, UR6 ;  /* 0x000000130d0da2a4 */ /* 0x000fe4000f8e0206 */
[----:B------:R-:W-:Y:S01]  /*1a50*/  @!UP0 UIMAD.WIDE.U32 UR8, UR12, 0x8, UR16 ;  /* 0x000000080c0888a5 */ /* 0x000fe2000f8e0010 */
[----:B------:R-:W0:Y:S01]  /*1a60*/  @!P2 LDG.E.64 R6, desc[UR14][R6.64] ;  /* 0x0000000e0606a981 */ /* 0x000e22000c1e1b00 */
[----:B------:R-:W-:Y:S02]  /*1a70*/  MOV R8, UR10 ;  /* 0x0000000a00087c02 */ /* 0x000fe40008000f00 */
[----:B------:R-:W-:Y:S01]  /*1a80*/  MOV R9, UR11 ;  /* 0x0000000b00097c02 */ /* 0x000fe20008000f00 */
[----:B------:R-:W-:Y:S01]  /*1a90*/  @!UP2 UIMAD.WIDE.U32 UR10, UR13, 0x8, UR16 ;  /* 0x000000080d0aa8a5 */ /* 0x000fe2000f8e0010 */
[----:B------:R-:W-:-:S02]  /*1aa0*/  MOV R10, UR8 ;  /* 0x00000008000a7c02 */ /* 0x000fc40008000f00 */
[----:B------:R-:W-:Y:S02]  /*1ab0*/  MOV R11, UR9 ;  /* 0x00000009000b7c02 */ /* 0x000fe40008000f00 */
[----:B------:R-:W3:Y:S01]  /*1ac0*/  @!P4 LDG.E.64 R8, desc[UR14][R8.64] ;  /* 0x0000000e0808c981 */ /* 0x000ee2000c1e1b00 */
[----:B--2---:R-:W-:Y:S01]  /*1ad0*/  MOV R12, UR10 ;  /* 0x0000000a000c7c02 */ /* 0x004fe20008000f00 */
[----:B-1----:R-:W-:Y:S02]  /*1ae0*/  IMAD.U32 R13, RZ, RZ, UR11 ;  /* 0x0000000bff0d7e24 */ /* 0x002fe4000f8e00ff */
[----:B------:R-:W2:Y:S04]  /*1af0*/  @!P5 LDG.E.64 R10, desc[UR14][R10.64] ;  /* 0x0000000e0a0ad981 */ /* 0x000ea8000c1e1b00 */
        /* <DEDUP_REMOVED lines=12> */
.L_x_2232:
        /* <DEDUP_REMOVED lines=28> */
.L_x_2233:
        /* <DEDUP_REMOVED lines=13> */
.L_x_2234:
[----:B------:R-:W-:Y:S05]  /*1e50*/  BSYNC.RECONVERGENT B0 ;  /* 0x0000000000007941 */ /* 0x000fea0003800200 */
.L_x_2227:
[----:B--2---:R-:W2:Y:S01]  /*1e60*/  S2R R12, SR_TID.X ;  /* 0x00000000000c7919 */ /* 0x004ea20000002100 */
[----:B------:R-:W4:Y:S01]  /*1e70*/  S2UR UR8, SR_CgaCtaId ;  /* 0x00000000000879c3 */ /* 0x000f220000008800 */
[----:B------:R-:W5:Y:S01]  /*1e80*/  LDCU UR9, c[0x0][0x414] ;  /* 0x00008280ff0977ac */ /* 0x000f620008000800 */
[----:B------:R-:W-:Y:S01]  /*1e90*/  MOV R29, UR7 ;  /* 0x00000007001d7c02 */ /* 0x000fe20008000f00 */
        /* <DEDUP_REMOVED lines=19> */
[----:B------:R-:W-:-:S04]  /*1fd0*/  IMAD.IADD R15, R20, 0x1, R15 ;  /* 0x00000001140f7824 */ /* 0x000fc800078e020f */
        /* <DEDUP_REMOVED lines=52> */
.L_x_2238:
[----:B------:R-:W-:Y:S05]  /*2320*/  BSYNC.RECONVERGENT B1 ;  /* 0x0000000000017941 */ /* 0x000fea0003800200 */
.L_x_2237:
        /* <DEDUP_REMOVED lines=29> */
.L_x_2240:
[----:B------:R-:W-:Y:S05]  /*2500*/  BSYNC.RECONVERGENT B1 ;  /* 0x0000000000017941 */ /* 0x000fea0003800200 */
.L_x_2239:
[----:B------:R-:W-:Y:S04]  /*2510*/  BSSY.RECONVERGENT B1, `(.L_x_2241) ;  /* 0x0000014000017945 */ /* 0x000fe80003800200 */
[----:B------:R-:W-:Y:S05]  /*2520*/  @P2 BRA `(.L_x_2242) ;  /* 0x0000000000482947 */ /* 0x000fea0003800000 */
[----:B------:R-:W1:Y:S01]  /*2530*/  LDCU.64 UR8, c[0x0][0x3e0] ;  /* 0x00007c00ff0877ac */ /* 0x000e620008000a00 */
[--C-:B0-----:R-:W-:Y:S01]  /*2540*/  FADD.FTZ R11, R2, -R6.reuse ;  /* 0x80000006020b7221 */ /* 0x101fe20000010000 */
[----:B------:R-:W-:Y:S01]  /*2550*/  FADD.FTZ R9, R3, -R6 ;  /* 0x8000000603097221 */ /* 0x000fe20000010000 */
[----:B------:R-:W-:Y:S01]  /*2560*/  MOV R2, R24 ;  /* 0x0000001800027202 */ /* 0x000fe20000000f00 */
[----:B------:R-:W0:Y:S01]  /*2570*/  LDCU.64 UR12, c[0x0][0x380] ;  /* 0x00007000ff0c77ac */ /* 0x000e220008000a00 */
[----:B------:R-:W-:Y:S02]  /*2580*/  IMAD.MOV.U32 R3, RZ, RZ, R27 ;  /* 0x000000ffff037224 */ /* 0x000fe400078e001b */
        /* <DEDUP_REMOVED lines=12> */
.L_x_2242:
[----:B------:R-:W-:Y:S05]  /*2650*/  BSYNC.RECONVERGENT B1 ;  /* 0x0000000000017941 */ /* 0x000fea0003800200 */
.L_x_2241:
        /* <DEDUP_REMOVED lines=14> */
[----:B-1----:R-:W-:-:S04]  /*2740*/  LEA R2, P1, R24, UR10, 0x1 ;  /* 0x0000000a18027c11 */ /* 0x002fc8000f8208ff */
[----:B------:R-:W-:-:S04]  /*2750*/  IADD3 R15, PT, PT, R25, R15, RZ ;  /* 0x0000000f190f7210 */ /* 0x000fc80007ffe0ff */
[----:B------:R-:W-:-:S05]  /*2760*/  LEA.HI.X R3, R24, UR11, R15, 0x1, P1 ;  /* 0x0000000b18037c11 */ /* 0x000fca00088f0c0f */
[----:B------:R2:W-:Y:S01]  /*2770*/  STG.E desc[UR14][R2.64], R5 ;  /* 0x0000000502007986 */ /* 0x0005e2000c10190e */
[----:B------:R-:W-:Y:S05]  /*2780*/  BRA `(.L_x_2243) ;  /* 0x00000008001c7947 */ /* 0x000fea0003800000 */
.L_x_2236:
        /* <DEDUP_REMOVED lines=32> */
[----:B0-----:R-:W-:Y:S02]  /*2990*/  IMAD R11, R8, UR10, RZ ;  /* 0x0000000a080b7c24 */ /* 0x001fe4000f8e02ff */
[----:B------:R-:W-:Y:S02]  /*29a0*/  IMAD.MOV.U32 R8, RZ, RZ, R24 ;  /* 0x000000ffff087224 */ /* 0x000fe400078e0018 */
[C---:B------:R-:W-:Y:S02]  /*29b0*/  IMAD R11, R23.reuse, UR11, R11 ;  /* 0x0000000b170b7c24 */ /* 0x040fe4000f8e020b */
[----:B------:R-:W-:-:S04]  /*29c0*/  IMAD.WIDE.U32 R8, R23, UR10, R8 ;  /* 0x0000000a17087c25 */ /* 0x000fc8000f8e0008 */
[----:B---3--:R-:W-:Y:S01]  /*29d0*/  FMUL.FTZ R21, R21, R10 ;  /* 0x0000000a15157220 */ /* 0x008fe20000410000 */
[----:B------:R-:W-:Y:S02]  /*29e0*/  IADD3 R11, PT, PT, R9, R11, RZ ;  /* 0x0000000b090b7210 */ /* 0x000fe40007ffe0ff */
[C---:B-1----:R-:W-:Y:S02]  /*29f0*/  LEA R10, P4, R8.reuse, UR12, 0x1 ;  /* 0x0000000c080a7c11 */ /* 0x042fe4000f8808ff */
[----:B------:R-:W-:Y:S02]  /*2a00*/  F2FP.BF16.F32.PACK_AB R21, R21, R18 ;  /* 0x000000121515723e */ /* 0x000fe400000010ff */
[----:B------:R-:W-:-:S05]  /*2a10*/  LEA.HI.X R11, R8, UR13, R11, 0x1, P4 ;  /* 0x0000000d080b7c11 */ /* 0x000fca000a0f0c0b */
[----:B------:R0:W-:Y:S04]  /*2a20*/  STG.E desc[UR14][R10.64], R21 ;  /* 0x000000150a007986 */ /* 0x0001e8000c10190e */
.L_x_2245:
[----:B------:R-:W-:Y:S05]  /*2a30*/  BSYNC.RECONVERGENT B1 ;  /* 0x0000000000017941 */ /* 0x000fea0003800200 */
.L_x_2244:
        /* <DEDUP_REMOVED lines=26> */
[----:B------:R-:W-:Y:S01]  /*2be0*/  IMAD.IADD R21, R11, 0x1, R21 ;  /* 0x000000010b157824 */ /* 0x000fe200078e0215 */
[----:B-1----:R-:W-:Y:S01]  /*2bf0*/  LEA R8, P1, R10, UR12, 0x1 ;  /* 0x0000000c0a087c11 */ /* 0x002fe2000f8208ff */
[----:B0-----:R-:W-:-:S03]  /*2c00*/  FMUL.FTZ R0, R9, R0 ;  /* 0x0000000009007220 */ /* 0x001fc60000410000 */
[----:B------:R-:W-:Y:S02]  /*2c10*/  LEA.HI.X R9, R10, UR13, R21, 0x1, P1 ;  /* 0x0000000d0a097c11 */ /* 0x000fe400088f0c15 */
[----:B------:R-:W-:-:S05]  /*2c20*/  F2FP.BF16.F32.PACK_AB R29, R29, R0 ;  /* 0x000000001d1d723e */ /* 0x000fca00000010ff */
[----:B------:R1:W-:Y:S02]  /*2c30*/  STG.E desc[UR14][R8.64], R29 ;  /* 0x0000001d08007986 */ /* 0x0003e4000c10190e */
.L_x_2247:
[----:B------:R-:W-:Y:S05]  /*2c40*/  BSYNC.RECONVERGENT B1 ;  /* 0x0000000000017941 */ /* 0x000fea0003800200 */
.L_x_2246:
        /* <DEDUP_REMOVED lines=17> */
[----:B------:R-:W-:-:S06]  /*2d60*/  MOV R2, R24 ;  /* 0x0000001800027202 */ /* 0x000fcc0000000f00 */
        /* <DEDUP_REMOVED lines=12> */
.L_x_2249:
[----:B------:R-:W-:Y:S05]  /*2e30*/  BSYNC.RECONVERGENT B1 ;  /* 0x0000000000017941 */ /* 0x000fea0003800200 */
.L_x_2248:
        /* <DEDUP_REMOVED lines=28> */
.L_x_2243:
[----:B------:R-:W-:Y:S05]  /*3000*/  BSYNC.RECONVERGENT B0 ;  /* 0x0000000000007941 */ /* 0x000fea0003800200 */
.L_x_2235:
        /* <DEDUP_REMOVED lines=8> */
.L_x_2251:
        /* <DEDUP_REMOVED lines=15> */
.L_x_3452:


//--------------------- .text._Z35group_norm_nhwc_fwd_one_pass_kernelI11Bf16IOFp16WLi256ELi30ELi480EEv26Group_norm_nhwc_fwd_params --------------------------
	.section	.text._Z35group_norm_nhwc_fwd_one_pass_kernelI11Bf16IOFp16WLi256ELi30ELi480EEv26Group_norm_nhwc_fwd_params,"ax",@progbits
	.align	128
        .global         _Z35group_norm_nhwc_fwd_one_pass_kernelI11Bf16IOFp16WLi256ELi30ELi480EEv26Group_norm_nhwc_fwd_params
        .type           _Z35group_norm_nhwc_fwd_one_pass_kernelI11Bf16IOFp16WLi256ELi30ELi480EEv26Group_norm_nhwc_fwd_params,@function
        .size           _Z35group_norm_nhwc_fwd_one_pass_kernelI11Bf16IOFp16WLi256ELi30ELi480EEv26Group_norm_nhwc_fwd_params,(.L_x_3453 - _Z35group_norm_nhwc_fwd_one_pass_kernelI11Bf16IOFp16WLi256ELi30ELi480EEv26Group_norm_nhwc_fwd_params)
        .other          _Z35group_norm_nhwc_fwd_one_pass_kernelI11Bf16IOFp16WLi256ELi30ELi480EEv26Group_norm_nhwc_fwd_params,@"STO_CUDA_ENTRY STV_DEFAULT"
_Z35group_norm_nhwc_fwd_one_pass_kernelI11Bf16IOFp16WLi256ELi30ELi480EEv26Group_norm_nhwc_fwd_params:
.text._Z35group_norm_nhwc_fwd_one_pass_kernelI11Bf16IOFp16WLi256ELi30ELi480EEv26Group_norm_nhwc_fwd_params:
        /* <DEDUP_REMOVED lines=51> */
.L_x_2295:
[----:B0-----:R-:W0:Y:S01]  /*0330*/  LDCU UR5, c[0x0][0x3f8] ;  /* 0x00007f00ff0577ac */ /* 0x001e220008000800 */
[----:B------:R-:W-:Y:S02]  /*0340*/  IABS R8, UR8 ;  /* 0x0000000800087c13 */ /* 0x000fe40008000000 */
[----:B------:R-:W-:Y:S02]  /*0350*/  CS2R R28, SRZ ;  /* 0x00000000001c7805 */ /* 0x000fe4000001ff00 */
[----:B------:R-:W-:Y:S01]  /*0360*/  IADD3 R15, PT, PT, R0, 0x40, RZ ;  /* 0x00000040000f7810 */ /* 0x000fe20007ffe0ff */
[----:B-1----:R-:W1:Y:S01]  /*0370*/  LDCU.64 UR20, c[0x0][0x3e8] ;  /* 0x00007d00ff1477ac */ /* 0x002e620008000a00 */
[----:B------:R-:W-:Y:S02]  /*0380*/  R2UR UR17, R8 ;  /* 0x00000000081172ca */ /* 0x000fe400000e0000 */
[----:B------:R-:W-:Y:S01]  /*0390*/  SHF.R.S32.HI R9, RZ, 0x1f, R15 ;  /* 0x0000001fff097819 */ /* 0x000fe2000001140f */
[----:B--2---:R-:W2:Y:S01]  /*03a0*/  LDCU.64 UR22, c[0x0][0x3f0] ;  /* 0x00007e00ff1677ac */ /* 0x004ea20008000a00 */
[----:B------:R-:W-:-:S04]  /*03b0*/  IADD3 R21, PT, PT, R0, 0x60, RZ ;  /* 0x0000006000157810 */ /* 0x000fc80007ffe0ff */
[----:B------:R-:W-:Y:S02]  /*03c0*/  SHF.R.S32.HI R19, RZ, 0x1f, R21 ;  /* 0x0000001fff137819 */ /* 0x000fe40000011415 */
        /* <DEDUP_REMOVED lines=10> */
[----:B0-----:R-:W-:-:S04]  /*0470*/  IADD3 R4, PT, PT, R3, 0xffffffe, RZ ;  /* 0x0ffffffe03047810 */ /* 0x001fc80007ffe0ff */
[----:B------:R0:W4:Y:S02]  /*0480*/  F2I.FTZ.U32.TRUNC.NTZ R5, R4 ;  /* 0x0000000400057305 */ /* 0x000124000021f000 */
[----:B0-----:R-:W-:Y:S01]  /*0490*/  HFMA2 R4, -RZ, RZ, 0, 0 ;  /* 0x00000000ff047431 */ /* 0x001fe200000001ff */
[----:B----4-:R-:W-:Y:S01]  /*04a0*/  R2UR UR19, R5 ;  /* 0x00000000051372ca */ /* 0x010fe200000e0000 */
[----:B------:R-:W-:-:S03]  /*04b0*/  IMAD.MOV R7, RZ, RZ, -R5 ;  /* 0x000000ffff077224 */ /* 0x000fc600078e0a05 */
[----:B------:R-:W-:Y:S01]  /*04c0*/  R2UR UR18, R4 ;  /* 0x00000000041272ca */ /* 0x000fe200000e0000 */
[----:B------:R-:W-:Y:S02]  /*04d0*/  IMAD R7, R7, R6, RZ ;  /* 0x0000000607077224 */ /* 0x000fe400078e02ff */
[----:B-1----:R-:W-:-:S04]  /*04e0*/  @!P5 IMAD R4, R9, R12, RZ ;  /* 0x0000000c0904d224 */ /* 0x002fc800078e02ff */
[----:B------:R-:W-:-:S06]  /*04f0*/  @!P5 IMAD R23, R15, R13, R4 ;  /* 0x0000000d0f17d224 */ /* 0x000fcc00078e0204 */
        /* <DEDUP_REMOVED lines=30> */
[----:B------:R-:W-:Y:S01]  /*06e0*/  LEA.HI.X.SX32 R7, R3, RZ, 0x1, P2 ;  /* 0x000000ff03077211 */ /* 0x000fe200010f0eff */
[----:B------:R-:W-:Y:S01]  /*06f0*/  IMAD.U32 R3, RZ, RZ, UR22 ;  /* 0x00000016ff037e24 */ /* 0x000fe2000f8e00ff */
[----:B------:R-:W-:-:S03]  /*0700*/  ISETP.GE.U32.AND P2, PT, R5, UR20, PT ;  /* 0x0000001405007c0c */ /* 0x000fc6000bf46070 */
[----:B------:R-:W-:Y:S01]  /*0710*/  IMAD.WIDE.U32 R6, R3, UR19, R6 ;  /* 0x0000001303067c25 */ /* 0x000fe2000f8e0006 */
[----:B------:R-:W-:Y:S02]  /*0720*/  IADD3 R3, PT, PT, R0, 0xa0, RZ ;  /* 0x000000a000037810 */ /* 0x000fe40007ffe0ff */
[----:B------:R-:W-:Y:S01]  /*0730*/  ISETP.GE.AND.EX P2, PT, R20, UR21, PT, P2 ;  /* 0x0000001514007c0c */ /* 0x000fe2000bf46320 */
[----:B0-----:R-:W-:Y:S01]  /*0740*/  @!P1 IMAD R18, R19, R16, RZ ;  /* 0x0000001013129224 */ /* 0x001fe200078e02ff */
[----:B------:R-:W-:Y:S02]  /*0750*/  IADD3 R9, PT, PT, R7, UR5, RZ ;  /* 0x0000000507097c10 */ /* 0x000fe4000fffe0ff */
[----:B------:R-:W-:Y:S01]  /*0760*/  @!P5 MOV R8, R6 ;  /* 0x000000060008d202 */ /* 0x000fe20000000f00 */
[----:B------:R-:W-:Y:S01]  /*0770*/  @!P1 IMAD R25, R21, R17, R18 ;  /* 0x0000001115199224 */ /* 0x000fe200078e0212 */
[----:B------:R-:W-:Y:S02]  /*0780*/  ISETP.GE.U32.AND P3, PT, R3, UR20, PT ;  /* 0x0000001403007c0c */ /* 0x000fe4000bf66070 */
[----:B------:R-:W-:Y:S01]  /*0790*/  SHF.R.S32.HI R4, RZ, 0x1f, R3 ;  /* 0x0000001fff047819 */ /* 0x000fe20000011403 */
[----:B------:R-:W-:Y:S01]  /*07a0*/  @!P5 IMAD.WIDE.U32 R12, R15, R12, R8 ;  /* 0x0000000c0f0cd225 */ /* 0x000fe200078e0008 */
[----:B------:R-:W-:Y:S01]  /*07b0*/  @!P1 MOV R22, R6 ;  /* 0x0000000600169202 */ /* 0x000fe20000000f00 */
[----:B------:R-:W0:Y:S01]  /*07c0*/  @!P1 LDC.64 R14, c[0x0][0x390] ;  /* 0x0000e400ff0e9b82 */ /* 0x000e220000000a00 */
[----:B------:R-:W-:-:S02]  /*07d0*/  ISETP.GE.AND.EX P3, PT, R4, UR21, PT, P3 ;  /* 0x0000001504007c0c */ /* 0x000fc4000bf66330 */
[----:B------:R-:W-:Y:S01]  /*07e0*/  @!P5 IADD3 R13, PT, PT, R13, R23, RZ ;  /* 0x000000170d0dd210 */ /* 0x000fe20007ffe0ff */
[----:B------:R-:W-:Y:S01]  /*07f0*/  @!P1 IMAD.MOV.U32 R23, RZ, RZ, R9 ;  /* 0x000000ffff179224 */ /* 0x000fe200078e0009 */
[----:B---3--:R-:W-:Y:S01]  /*0800*/  @!P5 LEA R10, P4, R12, R10, 0x1 ;  /* 0x0000000a0c0ad211 */ /* 0x008fe200078808ff */
[----:B------:R-:W-:-:S03]  /*0810*/  @!P1 IMAD.WIDE.U32 R16, R21, R16, R22 ;  /* 0x0000001015109225 */ /* 0x000fc600078e0016 */
[----:B------:R-:W-:Y:S02]  /*0820*/  @!P5 LEA.HI.X R11, R12, R11, R13, 0x1, P4 ;  /* 0x0000000b0c0bd211 */ /* 0x000fe400020f0c0d */
[----:B------:R-:W1:Y:S01]  /*0830*/  @!P2 LDC.64 R12, c[0x0][0x3e0] ;  /* 0x0000f800ff0cab82 */ /* 0x000e620000000a00 */
[----:B------:R-:W-:Y:S02]  /*0840*/  ISETP.GE.U32.AND P4, PT, R31, UR20, PT ;  /* 0x000000141f007c0c */ /* 0x000fe4000bf86070 */
        /* <DEDUP_REMOVED lines=11> */
[----:B------:R-:W-:Y:S02]  /*0900*/  @!P2 MOV R20, R6 ;  /* 0x000000060014a202 */ /* 0x000fe40000000f00 */
[----:B------:R-:W-:Y:S01]  /*0910*/  @!P2 MOV R21, R9 ;  /* 0x000000090015a202 */ /* 0x000fe20000000f00 */
[C---:B------:R-:W-:Y:S01]  /*0920*/  @!P2 IMAD R24, R5.reuse, R13, R24 ;  /* 0x0000000d0518a224 */ /* 0x040fe200078e0218 */
[----:B------:R1:W5:Y:S01]  /*0930*/  @!P1 LDG.E R30, desc[UR24][R14.64] ;  /* 0x000000180e1e9981 */ /* 0x000362000c1e1900 */
[----:B----4-:R-:W-:Y:S01]  /*0940*/  @!P3 IMAD R4, R4, R18, RZ ;  /* 0x000000120404b224 */ /* 0x010fe200078e02ff */
[----:B------:R-:W4:Y:S01]  /*0950*/  @!P4 LDC.64 R22, c[0x0][0x3e0] ;  /* 0x0000f800ff16cb82 */ /* 0x000f220000000a00 */
[----:B------:R-:W-:Y:S01]  /*0960*/  @!P2 IMAD.WIDE.U32 R12, R5, R12, R20 ;  /* 0x0000000c050ca225 */ /* 0x000fe200078e0014 */
[----:B------:R-:W-:-:S03]  /*0970*/  @!P3 MOV R5, R9 ;  /* 0x000000090005b202 */ /* 0x000fc60000000f00 */
[----:B------:R-:W-:Y:S01]  /*0980*/  @!P3 IMAD R20, R3, R19, R4 ;  /* 0x000000130314b224 */ /* 0x000fe200078e0204 */
[----:B------:R-:W-:Y:S02]  /*0990*/  @!P3 MOV R4, R6 ;  /* 0x000000060004b202 */ /* 0x000fe40000000f00 */
[----:B-1----:R-:W1:Y:S01]  /*09a0*/  @!P5 LDC.64 R14, c[0x0][0x3e0] ;  /* 0x0000f800ff0edb82 */ /* 0x002e620000000a00 */
[----:B------:R-:W-:Y:S01]  /*09b0*/  @!P2 IMAD.IADD R24, R13, 0x1, R24 ;  /* 0x000000010d18a824 */ /* 0x000fe200078e0218 */
[----:B--2---:R-:W-:Y:S01]  /*09c0*/  @!P2 LEA R10, P1, R12, R10, 0x1 ;  /* 0x0000000a0c0aa211 */ /* 0x004fe200078208ff */
[----:B------:R-:W-:-:S05]  /*09d0*/  @!P3 IMAD.WIDE.U32 R18, R3, R18, R4 ;  /* 0x000000120312b225 */ /* 0x000fca00078e0004 */
        /* <DEDUP_REMOVED lines=10> */
[----:B------:R-:W-:Y:S01]  /*0a80*/  @!P4 MOV R20, R6 ;  /* 0x000000060014c202 */ /* 0x000fe20000000f00 */
[----:B------:R-:W-:Y:S01]  /*0a90*/  @!P4 IMAD R3, R31, R23, R24 ;  /* 0x000000171f03c224 */ /* 0x000fe200078e0218 */
[----:B------:R-:W-:Y:S01]  /*0aa0*/  IADD3 R19, PT, PT, R0, 0xc0, RZ ;  /* 0x000000c000137810 */ /* 0x000fe20007ffe0ff */
[----:B-1----:R-:W-:Y:S01]  /*0ab0*/  @!P5 IMAD R18, R35, R14, RZ ;  /* 0x0000000e2312d224 */ /* 0x002fe200078e02ff */
[----:B------:R-:W-:Y:S01]  /*0ac0*/  @!P5 MOV R24, R6 ;  /* 0x000000060018d202 */ /* 0x000fe20000000f00 */
[----:B------:R-:W-:Y:S01]  /*0ad0*/  @!P4 IMAD.WIDE.U32 R22, R31, R22, R20 ;  /* 0x000000161f16c225 */ /* 0x000fe200078e0014 */
[----:B------:R-:W-:Y:S01]  /*0ae0*/  @!P5 MOV R25, R9 ;  /* 0x000000090019d202 */ /* 0x000fe20000000f00 */
[----:B------:R-:W4:Y:S01]  /*0af0*/  @!P3 LDG.E R27, desc[UR24][R16.64] ;  /* 0x00000018101bb981 */ /* 0x000f22000c1e1900 */
[----:B------:R-:W-:-:S02]  /*0b00*/  ISETP.GE.U32.AND P1, PT, R19, UR20, PT ;  /* 0x0000001413007c0c */ /* 0x000fc4000bf26070 */
[----:B------:R-:W-:Y:S01]  /*0b10*/  SHF.R.S32.HI R20, RZ, 0x1f, R19 ;  /* 0x0000001fff147819 */ /* 0x000fe20000011413 */
[C---:B------:R-:W-:Y:S01]  /*0b20*/  @!P5 IMAD R21, R0.reuse, R15, R18 ;  /* 0x0000000f0015d224 */ /* 0x040fe200078e0212 */
[----:B------:R-:W-:Y:S01]  /*0b30*/  @!P4 IADD3 R3, PT, PT, R23, R3, RZ ;  /* 0x000000031703c210 */ /* 0x000fe20007ffe0ff */
[----:B------:R-:W-:Y:S01]  /*0b40*/  @!P5 IMAD.WIDE.U32 R14, R0, R14, R24 ;  /* 0x0000000e000ed225 */ /* 0x000fe200078e0018 */
[----:B--2---:R-:W-:Y:S02]  /*0b50*/  @!P4 LEA R4, P6, R22, R4, 0x1 ;  /* 0x000000041604c211 */ /* 0x004fe400078c08ff */
[----:B------:R-:W-:Y:S01]  /*0b60*/  ISETP.GE.AND.EX P1, PT, R20, UR21, PT, P1 ;  /* 0x0000001514007c0c */ /* 0x000fe2000bf26310 */
[----:B------:R-:W-:Y:S01]  /*0b70*/  @!P5 IMAD.IADD R21, R15, 0x1, R21 ;  /* 0x000000010f15d824 */ /* 0x000fe200078e0215 */
[----:B------:R-:W-:Y:S02]  /*0b80*/  @!P4 LEA.HI.X R5, R22, R5, R3, 0x1, P6 ;  /* 0x000000051605c211 */ /* 0x000fe400030f0c03 */
[----:B------:R-:W-:-:S02]  /*0b90*/  @!P5 LEA R12, P6, R14, R12, 0x1 ;  /* 0x0000000c0e0cd211 */ /* 0x000fc400078c08ff */
[----:B------:R-:W-:Y:S01]  /*0ba0*/  IADD3 R3, PT, PT, R0, 0xe0, RZ ;  /* 0x000000e000037810 */ /* 0x000fe20007ffe0ff */
[----:B------:R-:W2:Y:S01]  /*0bb0*/  @!P4 LDG.E R26, desc[UR24][R4.64] ;  /* 0x00000018041ac981 */ /* 0x000ea2000c1e1900 */
[----:B------:R-:W-:Y:S01]  /*0bc0*/  @!P5 LEA.HI.X R13, R14, R13, R21, 0x1, P6 ;  /* 0x0000000d0e0dd211 */ /* 0x000fe200030f0c15 */
[----:B------:R-:W-:-:S04]  /*0bd0*/  HFMA2 R21, -RZ, RZ, 0, 0 ;  /* 0x00000000ff157431 */ /* 0x000fc800000001ff */
[----:B------:R-:W0:Y:S01]  /*0be0*/  @!P1 LDC.64 R14, c[0x0][0x3e0] ;  /* 0x0000f800ff0e9b82 */ /* 0x000e220000000a00 */
[----:B------:R-:W-:Y:S02]  /*0bf0*/  ISETP.GE.U32.AND P6, PT, R3, UR20, PT ;  /* 0x0000001403007c0c */ /* 0x000fe4000bfc6070 */
[----:B------:R-:W-:Y:S01]  /*0c00*/  SHF.R.S32.HI R18, RZ, 0x1f, R3 ;  /* 0x0000001fff127819 */ /* 0x000fe20000011403 */
[----:B------:R1:W4:Y:S03]  /*0c10*/  @!P5 LDG.E R21, desc[UR24][R12.64] ;  /* 0x000000180c15d981 */ /* 0x000326000c1e1900 */
[----:B------:R-:W-:Y:S01]  /*0c20*/  ISETP.GE.AND.EX P4, PT, R18, UR21, PT, P6 ;  /* 0x0000001512007c0c */ /* 0x000fe2000bf86360 */
[----:B-1----:R-:W1:Y:S01]  /*0c30*/  @!P1 LDC.64 R12, c[0x0][0x390] ;  /* 0x0000e400ff0c9b82 */ /* 0x002e620000000a00 */
[----:B------:R-:W-:Y:S02]  /*0c40*/  @!P1 MOV R10, R6 ;  /* 0x00000006000a9202 */ /* 0x000fe40000000f00 */
        /* <DEDUP_REMOVED lines=22> */
[C---:B---3--:R-:W-:Y:S01]  /*0db0*/  PRMT R12, R28.reuse, 0x7632, R12 ;  /* 0x000076321c0c7816 */ /* 0x048fe2000000000c */
[----:B------:R-:W-:Y:S01]  /*0dc0*/  IMAD.U32 R28, R28, 0x10000, RZ ;  /* 0x000100001c1c7824 */ /* 0x000fe200078e00ff */
[C---:B-----5:R-:W-:Y:S02]  /*0dd0*/  PRMT R11, R30.reuse, 0x7632, R11 ;  /* 0x000076321e0b7816 */ /* 0x060fe4000000000b */
[----:B------:R-:W-:Y:S02]  /*0de0*/  SHF.L.U32 R30, R30, 0x10, RZ ;  /* 0x000000101e1e7819 */ /* 0x000fe400000006ff */
[----:B--2---:R-:W-:Y:S02]  /*0df0*/  PRMT R3, R26, 0x7632, R3 ;  /* 0x000076321a037816 */ /* 0x004fe40000000003 */
[----:B----4-:R-:W-:-:S04]  /*0e00*/  PRMT R18, R21, 0x7632, R18 ;  /* 0x0000763215127816 */ /* 0x010fc80000000012 */
[----:B------:R-:W-:Y:S02]  /*0e10*/  SHF.L.U32 R18, R18, 0x10, RZ ;  /* 0x0000001012127819 */ /* 0x000fe400000006ff */
[----:B------:R-:W-:-:S03]  /*0e20*/  SHF.L.U32 R21, R21, 0x10, RZ ;  /* 0x0000001015157819 */ /* 0x000fc600000006ff */
[----:B------:R-:W-:Y:S01]  /*0e30*/  FMUL.FTZ R4, R18, R18 ;  /* 0x0000001212047220 */ /* 0x000fe20000410000 */
[----:B------:R-:W-:-:S03]  /*0e40*/  SHF.L.U32 R3, R3, 0x10, RZ ;  /* 0x0000001003037819 */ /* 0x000fc600000006ff */
[----:B------:R-:W-:Y:S01]  /*0e50*/  FFMA.FTZ R5, R21, R21, R4 ;  /* 0x0000001515057223 */ /* 0x000fe20000010004 */
[----:B------:R-:W-:Y:S01]  /*0e60*/  SHF.L.U32 R4, R12, 0x10, RZ ;  /* 0x000000100c047819 */ /* 0x000fe200000006ff */
[----:B------:R-:W-:Y:S01]  /*0e70*/  FMUL.FTZ R13, R3, R3 ;  /* 0x00000003030d7220 */ /* 0x000fe20000410000 */
[----:B------:R-:W-:Y:S01]  /*0e80*/  SHF.L.U32 R26, R26, 0x10, RZ ;  /* 0x000000101a1a7819 */ /* 0x000fe200000006ff */
[----:B------:R-:W-:Y:S01]  /*0e90*/  FADD.FTZ R10, RZ, R5 ;  /* 0x00000005ff0a7221 */ /* 0x000fe20000010000 */
[----:B------:R-:W-:Y:S01]  /*0ea0*/  SHF.L.U32 R5, R11, 0x10, RZ ;  /* 0x000000100b057819 */ /* 0x000fe200000006ff */
[----:B------:R-:W-:Y:S02]  /*0eb0*/  FMUL.FTZ R11, R4, R4 ;  /* 0x00000004040b7220 */ /* 0x000fe40000410000 */
[----:B------:R-:W-:Y:S02]  /*0ec0*/  FFMA.FTZ R13, R26, R26, R13 ;  /* 0x0000001a1a0d7223 */ /* 0x000fe4000001000d */
[----:B------:R-:W-:Y:S01]  /*0ed0*/  FFMA.FTZ R12, R28, R28, R11 ;  /* 0x0000001c1c0c7223 */ /* 0x000fe2000001000b */
[----:B------:R-:W-:Y:S01]  /*0ee0*/  FMUL.FTZ R11, R5, R5 ;  /* 0x00000005050b7220 */ /* 0x000fe20000410000 */
[----:B------:R-:W-:Y:S01]  /*0ef0*/  FADD.FTZ R13, R10, R13 ;  /* 0x0000000d0a0d7221 */ /* 0x000fe20000010000 */
[----:B------:R-:W-:-:S02]  /*0f00*/  PRMT R10, R29, 0x7632, R10 ;  /* 0x000076321d0a7816 */ /* 0x000fc4000000000a */
[----:B------:R-:W-:Y:S01]  /*0f10*/  FFMA.FTZ R11, R30, R30, R11 ;  /* 0x0000001e1e0b7223 */ /* 0x000fe2000001000b */
[----:B------:R-:W-:Y:S01]  /*0f20*/  FADD.FTZ R12, R13, R12 ;  /* 0x0000000c0d0c7221 */ /* 0x000fe20000010000 */
[----:B------:R-:W-:-:S03]  /*0f30*/  SHF.L.U32 R10, R10, 0x10, RZ ;  /* 0x000000100a0a7819 */ /* 0x000fc600000006ff */
[--C-:B------:R-:W-:Y:S01]  /*0f40*/  FADD.FTZ R12, R12, R11.reuse ;  /* 0x0000000b0c0c7221 */ /* 0x100fe20000010000 */
[----:B------:R-:W-:Y:S01]  /*0f50*/  PRMT R11, R27, 0x7632, R11 ;  /* 0x000076321b0b7816 */ /* 0x000fe2000000000b */
[----:B------:R-:W-:Y:S01]  /*0f60*/  FMUL.FTZ R14, R10, R10 ;  /* 0x0000000a0a0e7220 */ /* 0x000fe20000410000 */
[----:B------:R-:W-:Y:S01]  /*0f70*/  SHF.L.U32 R29, R29, 0x10, RZ ;  /* 0x000000101d1d7819 */ /* 0x000fe200000006ff */
[----:B------:R-:W-:Y:S01]  /*0f80*/  FADD.FTZ R13, R21, R18 ;  /* 0x00000012150d7221 */ /* 0x000fe20000010000 */
[----:B------:R-:W-:Y:S02]  /*0f90*/  SHF.L.U32 R11, R11, 0x10, RZ ;  /* 0x000000100b0b7819 */ /* 0x000fe400000006ff */
[----:B------:R-:W-:Y:S01]  /*0fa0*/  SHF.L.U32 R27, R27, 0x10, RZ ;  /* 0x000000101b1b7819 */ /* 0x000fe200000006ff */
        /* <DEDUP_REMOVED lines=12> */
[----:B------:R-:W-:Y:S01]  /*1070*/  FADD.FTZ R12, R30, R5 ;  /* 0x000000051e0c7221 */ /* 0x000fe20000010000 */
[----:B------:R-:W-:Y:S02]  /*1080*/  IMAD.U32 R20, R20, 0x10000, RZ ;  /* 0x0001000014147824 */ /* 0x000fe400078e00ff */
[----:B------:R-:W-:Y:S01]  /*1090*/  FMUL.FTZ R17, R16, R16 ;  /* 0x0000001010117220 */ /* 0x000fe20000410000 */
[----:B------:R-:W-:Y:S01]  /*10a0*/  FADD.FTZ R14, R29, R10 ;  /* 0x0000000a1d0e7221 */ /* 0x000fe20000010000 */
[----:B------:R-:W-:Y:S02]  /*10b0*/  FADD.FTZ R13, R13, R12 ;  /* 0x0000000c0d0d7221 */ /* 0x000fe40000010000 */
[----:B------:R-:W-:Y:S02]  /*10c0*/  FFMA.FTZ R22, R20, R20, R17 ;  /* 0x0000001414167223 */ /* 0x000fe40000010011 */
[----:B------:R-:W-:Y:S01]  /*10d0*/  FADD.FTZ R13, R13, R14 ;  /* 0x0000000e0d0d7221 */ /* 0x000fe20000010000 */
[----:B------:R-:W-:Y:S01]  /*10e0*/  FADD.FTZ R14, R27, R11 ;  /* 0x0000000b1b0e7221 */ /* 0x000fe20000010000 */
[----:B------:R-:W-:-:S03]  /*10f0*/  FADD.FTZ R12, R15, R22 ;  /* 0x000000160f0c7221 */ /* 0x000fc60000010000 */
[----:B------:R-:W-:Y:S01]  /*1100*/  FADD.FTZ R13, R13, R14 ;  /* 0x0000000e0d0d7221 */ /* 0x000fe20000010000 */
[----:B------:R-:W-:-:S04]  /*1110*/  PRMT R17, R19, 0x7632, R17 ;  /* 0x0000763213117816 */ /* 0x000fc80000000011 */
        /* <DEDUP_REMOVED lines=42> */
.L_x_2253:
[----:B------:R-:W-:Y:S05]  /*13c0*/  BSYNC.RECONVERGENT B0 ;  /* 0x0000000000007941 */ /* 0x000fea0003800200 */
.L_x_2252:
        /* <DEDUP_REMOVED lines=45> */
.L_x_2255:
[----:B------:R-:W-:Y:S05]  /*16a0*/  BSYNC.RECONVERGENT B0 ;  /* 0x0000000000007941 */ /* 0x000fea0003800200 */
.L_x_2254:
        /* <DEDUP_REMOVED lines=13> */
[----:B------:R-:W-:Y:S01]  /*1780*/  ULOP3.LUT UP1, UR18, UR4, 0x2, URZ, 0xc0, !UPT ;  /* 0x0000000204127892 */ /* 0x000fe2000f82c0ff */
[----:B------:R-:W-:Y:S01]  /*1790*/  MOV R13, UR19 ;  /* 0x00000013000d7c02 */ /* 0x000fe20008000f00 */
[----:B------:R-:W-:Y:S02]  /*17a0*/  UIADD3 UR19, UPT, UPT, UR5, UR6, URZ ;  /* 0x0000000605137290 */ /* 0x000fe4000fffe0ff */
[----:B------:R-:W-:Y:S02]  /*17b0*/  UIADD3 UR18, UPT, UPT, -UR18, 0x1, URZ ;  /* 0x0000000112127890 */ /* 0x000fe4000fffe1ff */
[----:B------:R3:W-:Y:S02]  /*17c0*/  STG.E.64 desc[UR24][R12.64], R14 ;  /* 0x0000000e0c007986 */ /* 0x0007e4000c101b18 */
[----:B------:R-:W-:Y:S02]  /*17d0*/  MOV R23, UR19 ;  /* 0x0000001300177c02 */ /* 0x000fe40008000f00 */
[----:B------:R-:W-:Y:S01]  /*17e0*/  MOV R22, UR19 ;  /* 0x0000001300167c02 */ /* 0x000fe20008000f00 */
[----:B-1----:R-:W-:Y:S01]  /*17f0*/  IMAD.U32 R25, RZ, RZ, UR18 ;  /* 0x00000012ff197e24 */ /* 0x002fe2000f8e00ff */
        /* <DEDUP_REMOVED lines=11> */
.L_x_2258:
[----:B------:R-:W3:Y:S04]  /*18b0*/  LDG.E.STRONG.GPU R22, desc[UR24][R12.64] ;  /* 0x000000180c167981 */ /* 0x000ee8000c1ef900 */
[----:B---3--:R-:W-:Y:S01]  /*18c0*/  CCTL.IVALL ;  /* 0x00000000ff00798f */ /* 0x008fe20002000000 */
[----:B------:R-:W-:Y:S05]  /*18d0*/  YIELD ;  /* 0x0000000000007946 */ /* 0x000fea0003800000 */
[----:B------:R-:W-:-:S13]  /*18e0*/  ISETP.NE.AND P2, PT, R22, R23, PT ;  /* 0x000000171600720c */ /* 0x000fda0003f45270 */
[----:B------:R-:W-:Y:S05]  /*18f0*/  @P2 BRA `(.L_x_2258) ;  /* 0xfffffffc00ec2947 */ /* 0x000fea000383ffff */
.L_x_2257:
        /* <DEDUP_REMOVED lines=14> */
.L_x_2260:
[----:B------:R-:W-:-:S13]  /*19e0*/  ISETP.EQ.OR P1, PT, RZ, UR33, P3 ;  /* 0x00000021ff007c0c */ /* 0x000fda0009f22670 */
[----:B------:R-:W-:-:S05]  /*19f0*/  VOTEU.ALL UP1, P1 ;  /* 0x0000000000ff7886 */ /* 0x000fca0000820000 */
        /* <DEDUP_REMOVED lines=19> */
[----:B------:R-:W-:Y:S01]  /*1b30*/  MOV R22, UR34 ;  /* 0x0000002200167c02 */ /* 0x000fe20008000f00 */
[----:B------:R-:W-:Y:S01]  /*1b40*/  IMAD.U32 R23, RZ, RZ, UR35 ;  /* 0x00000023ff177e24 */ /* 0x000fe2000f8e00ff */
        /* <DEDUP_REMOVED lines=21> */
[----:B----4-:R-:W-:-:S05]  /*1ca0*/  @!P2 FADD.FTZ R14, R14, R12 ;  /* 0x0000000c0e0ea221 */ /* 0x010fca0000010000 */
[----:B------:R-:W3:Y:S01]  /*1cb0*/  @!P1 LDG.E.64 R22, desc[UR24][R22.64] ;  /* 0x0000001816169981 */ /* 0x000ee2000c1e1b00 */
[----:B------:R-:W-:Y:S01]  /*1cc0*/  MOV R12, UR34 ;  /* 0x00000022000c7c02 */ /* 0x000fe20008000f00 */
[----:B------:R-:W-:-:S03]  /*1cd0*/  @!P2 FADD.FTZ R15, R15, R13 ;  /* 0x0000000d0f0fa221 */ /* 0x000fc60000010000 */
[----:B------:R-:W-:-:S13]  /*1ce0*/  ISETP.EQ.OR P2, PT, R12, UR31, P3 ;  /* 0x0000001f0c007c0c */ /* 0x000fda0009f42670 */
[----:B------:R-:W-:-:S05]  /*1cf0*/  VOTEU.ALL UP1, P2 ;  /* 0x0000000000ff7886 */ /* 0x000fca0001020000 */
[----:B------:R-:W-:-:S06]  /*1d00*/  @!UP1 UIMAD.WIDE.U32 UR34, UR23, 0x8, UR28 ;  /* 0x00000008172298a5 */ /* 0x000fcc000f8e001c */
[----:B------:R-:W-:Y:S01]  /*1d10*/  IMAD.U32 R12, RZ, RZ, UR34 ;  /* 0x00000022ff0c7e24 */ /* 0x000fe2000f8e00ff */
        /* <DEDUP_REMOVED lines=39> */
.L_x_2259:
        /* <DEDUP_REMOVED lines=51> */
.L_x_2261:
[----:B------:R-:W-:-:S13]  /*22c0*/  LOP3.LUT P1, R12, R2, 0x3, RZ, 0xc0, !PT ;  /* 0x00000003020c7812 */ /* 0x000fda000782c0ff */
[----:B------:R-:W-:Y:S05]  /*22d0*/  @!P1 BRA `(.L_x_2256) ;  /* 0x0000000000a09947 */ /* 0x000fea0003800000 */
[----:B------:R-:W-:-:S13]  /*22e0*/  ISETP.NE.AND P1, PT, R12, 0x1, PT ;  /* 0x000000010c00780c */ /* 0x000fda0003f25270 */
[----:B------:R-:W-:Y:S05]  /*22f0*/  @!P1 BRA `(.L_x_2262) ;  /* 0x0000000000609947 */ /* 0x000fea0003800000 */
[----:B------:R-:W-:-:S04]  /*2300*/  MOV R12, UR5 ;  /* 0x00000005000c7c02 */ /* 0x000fc80008000f00 */
[----:B------:R-:W-:-:S13]  /*2310*/  ISETP.EQ.OR P2, PT, R12, UR31, P3 ;  /* 0x0000001f0c007c0c */ /* 0x000fda0009f42670 */
[----:B------:R-:W-:-:S05]  /*2320*/  VOTEU.ALL UP1, P2 ;  /* 0x0000000000ff7886 */ /* 0x000fca0001020000 */
[----:B------:R-:W-:-:S04]  /*2330*/  @!UP1 UIMAD UR18, UR5, UR30, UR6 ;  /* 0x0000001e051292a4 */ /* 0x000fc8000f8e0206 */
[----:B------:R-:W-:-:S06]  /*2340*/  @!UP1 UIMAD.WIDE.U32 UR18, UR18, 0x8, UR28 ;  /* 0x00000008121298a5 */ /* 0x000fcc000f8e001c */
[----:B------:R-:W-:Y:S01]  /*2350*/  IMAD.U32 R12, RZ, RZ, UR18 ;  /* 0x00000012ff0c7e24 */ /* 0x000fe2000f8e00ff */
        /* <DEDUP_REMOVED lines=12> */
[----:B------:R-:W-:-:S04]  /*2420*/  MOV R12, UR5 ;  /* 0x00000005000c7c02 */ /* 0x000fc80008000f00 */
[----:B------:R-:W-:-:S04]  /*2430*/  IADD3 R12, PT, PT, R12, 0x2, RZ ;  /* 0x000000020c0c7810 */ /* 0x000fc80007ffe0ff */
[----:B------:R-:W-:Y:S01]  /*2440*/  R2UR UR5, R12 ;  /* 0x000000000c0572ca */ /* 0x000fe200000e0000 */
[----:B------:R-:W-:Y:S01]  /*2450*/  @!P2 FADD.FTZ R15, R15, R13 ;  /* 0x0000000d0f0fa221 */ /* 0x000fe20000010000 */
[----:B---3--:R-:W-:-:S03]  /*2460*/  @!P1 FADD.FTZ R14, R14, R22 ;  /* 0x000000160e0e9221 */ /* 0x008fc60000010000 */
[----:B------:R-:W-:-:S10]  /*2470*/  @!P1 FADD.FTZ R15, R15, R23 ;  /* 0x000000170f0f9221 */ /* 0x000fd40000010000 */
.L_x_2262:
[----:B------:R-:W-:Y:S01]  /*2480*/  MOV R12, UR5 ;  /* 0x00000005000c7c02 */ /* 0x000fe20008000f00 */
[----:B------:R-:W-:Y:S01]  /*2490*/  BSSY.RECONVERGENT B0, `(.L_x_2256) ;  /* 0x000000c000007945 */ /* 0x000fe20003800200 */
[----:B------:R-:W-:Y:S02]  /*24a0*/  LOP3.LUT P2, RZ, R2, 0x1, RZ, 0xc0, !PT ;  /* 0x0000000102ff7812 */ /* 0x000fe4000784c0ff */
[----:B------:R-:W-:-:S04]  /*24b0*/  ISETP.EQ.OR P1, PT, R12, UR31, P3 ;  /* 0x0000001f0c007c0c */ /* 0x000fc80009f22670 */
[----:B------:R-:W-:-:S13]  /*24c0*/  PLOP3.LUT P1, PT, P2, P1, PT, 0x8f, 0xf8 ;  /* 0x0000000000f8781c */ /* 0x000fda0001723177 */
        /* <DEDUP_REMOVED lines=8> */
.L_x_2263:
[----:B------:R-:W-:Y:S05]  /*2550*/  BSYNC.RECONVERGENT B0 ;  /* 0x0000000000007941 */ /* 0x000fea0003800200 */
.L_x_2256:
        /* <DEDUP_REMOVED lines=37> */
[----:B---3--:R-:W-:Y:S02]  /*27b0*/  HADD2.F32 R12, -RZ, R14.H0_H0 ;  /* 0x2000000eff0c7230 */ /* 0x008fe40000004100 */
[----:B--2---:R-:W-:-:S02]  /*27c0*/  HADD2.F32 R13, -RZ, R22.H0_H0 ;  /* 0x20000016ff0d7230 */ /* 0x004fc40000004100 */
[----:B----4-:R-:W-:Y:S02]  /*27d0*/  HADD2.F32 R14, -RZ, R15.H0_H0 ;  /* 0x2000000fff0e7230 */ /* 0x010fe40000004100 */
[----:B-----5:R-:W-:Y:S01]  /*27e0*/  HADD2.F32 R15, -RZ, R23.H0_H0 ;  /* 0x20000017ff0f7230 */ /* 0x020fe20000004100 */
        /* <DEDUP_REMOVED lines=26> */
.L_x_2267:
[----:B------:R-:W-:Y:S05]  /*2990*/  BSYNC.RECONVERGENT B1 ;  /* 0x0000000000017941 */ /* 0x000fea0003800200 */
.L_x_2266:
        /* <DEDUP_REMOVED lines=20> */
.L_x_2269:
[----:B------:R-:W-:Y:S05]  /*2ae0*/  BSYNC.RECONVERGENT B1 ;  /* 0x0000000000017941 */ /* 0x000fea0003800200 */
.L_x_2268:
        /* <DEDUP_REMOVED lines=20> */
[----:B------:R-:W-:-:S05]  /*2c30*/  IMAD.WIDE.U32 R22, R25, UR18, R22 ;  /* 0x0000001219167c25 */ /* 0x000fca000f8e0016 */
[----:B------:R-:W-:Y:S02]  /*2c40*/  IADD3 R3, PT, PT, R23, R3, RZ ;  /* 0x0000000317037210 */ /* 0x000fe40007ffe0ff */
[----:B-1----:R-:W-:-:S04]  /*2c50*/  LEA R24, P1, R22, UR22, 0x1 ;  /* 0x0000001616187c11 */ /* 0x002fc8000f8208ff */
[----:B------:R-:W-:Y:S01]  /*2c60*/  LEA.HI.X R25, R22, UR23, R3, 0x1, P1 ;  /* 0x0000001716197c11 */ /* 0x000fe200088f0c03 */
[----:B------:R-:W-:-:S04]  /*2c70*/  FMUL.FTZ R3, R28, UR17 ;  /* 0x000000111c037c20 */ /* 0x000fc80008410000 */
[----:B------:R-:W-:-:S05]  /*2c80*/  FFMA.FTZ R3, R12, R3, R14 ;  /* 0x000000030c037223 */ /* 0x000fca000001000e */
[----:B------:R-:W-:-:S05]  /*2c90*/  F2FP.BF16.F32.PACK_AB R3, R4, R3 ;  /* 0x000000030403723e */ /* 0x000fca00000010ff */
[----:B------:R0:W-:Y:S02]  /*2ca0*/  STG.E desc[UR24][R24.64], R3 ;  /* 0x0000000318007986 */ /* 0x0001e4000c101918 */
.L_x_2271:
[----:B------:R-:W-:Y:S05]  /*2cb0*/  BSYNC.RECONVERGENT B1 ;  /* 0x0000000000017941 */ /* 0x000fea0003800200 */
.L_x_2270:
[----:B------:R-:W-:Y:S01]  /*2cc0*/  BSSY.RECONVERGENT B1, `(.L_x_2272) ;  /* 0x0000016000017945 */ /* 0x000fe20003800200 */
[C---:B------:R-:W-:Y:S01]  /*2cd0*/  VIADD R26, R0.reuse, 0x80 ;  /* 0x00000080001a7836 */ /* 0x040fe20000000000 */
[----:B0-----:R-:W-:Y:S02]  /*2ce0*/  IADD3 R3, PT, PT, R0, 0xa0, RZ ;  /* 0x000000a000037810 */ /* 0x001fe40007ffe0ff */
[----:B------:R-:W-:Y:S05]  /*2cf0*/  @P2 BRA `(.L_x_2273) ;  /* 0x0000000000482947 */ /* 0x000fea0003800000 */
        /* <DEDUP_REMOVED lines=18> */
.L_x_2273:
[----:B------:R-:W-:Y:S05]  /*2e20*/  BSYNC.RECONVERGENT B1 ;  /* 0x0000000000017941 */ /* 0x000fea0003800200 */
.L_x_2272:
[----:B------:R-:W-:Y:S01]  /*2e30*/  ISETP.GE.U32.AND P2, PT, R26, UR20, PT ;  /* 0x000000141a007c0c */ /* 0x000fe2000bf46070 */
[----:B------:R-:W-:Y:S01]  /*2e40*/  BSSY.RECONVERGENT B1, `(.L_x_2274) ;  /* 0x0000021000017945 */ /* 0x000fe20003800200 */
[----:B0-----:R-:W-:Y:S02]  /*2e50*/  SHF.R.S32.HI R5, RZ, 0x1f, R26 ;  /* 0x0000001fff057819 */ /* 0x001fe4000001141a */
[C---:B------:R-:W-:Y:S02]  /*2e60*/  IADD3 R18, PT, PT, R0.reuse, 0xc0, RZ ;  /* 0x000000c000127810 */ /* 0x040fe40007ffe0ff */
        /* <DEDUP_REMOVED lines=21> */
[C---:B------:R-:W-:Y:S02]  /*2fc0*/  IMAD R22, R26.reuse, UR19, R5 ;  /* 0x000000131a167c24 */ /* 0x040fe4000f8e0205 */
[----:B------:R-:W-:Y:S02]  /*2fd0*/  IMAD.MOV.U32 R5, RZ, RZ, R9 ;  /* 0x000000ffff057224 */ /* 0x000fe400078e0009 */
[----:B------:R-:W-:-:S05]  /*2fe0*/  IMAD.WIDE.U32 R4, R26, UR18, R4 ;  /* 0x000000121a047c25 */ /* 0x000fca000f8e0004 */
[----:B------:R-:W-:Y:S02]  /*2ff0*/  IADD3 R5, PT, PT, R5, R22, RZ ;  /* 0x0000001605057210 */ /* 0x000fe40007ffe0ff */
[----:B-1----:R-:W-:-:S04]  /*3000*/  LEA R22, P2, R4, UR22, 0x1 ;  /* 0x0000001604167c11 */ /* 0x002fc8000f8408ff */
[----:B------:R-:W-:Y:S01]  /*3010*/  LEA.HI.X R23, R4, UR23, R5, 0x1, P2 ;  /* 0x0000001704177c11 */ /* 0x000fe200090f0c05 */
[----:B------:R-:W-:-:S05]  /*3020*/  FFMA.FTZ R5, R12, R29, R14 ;  /* 0x0000001d0c057223 */ /* 0x000fca000001000e */
[----:B------:R-:W-:-:S05]  /*3030*/  F2FP.BF16.F32.PACK_AB R5, R10, R5 ;  /* 0x000000050a05723e */ /* 0x000fca00000010ff */
[----:B------:R0:W-:Y:S02]  /*3040*/  STG.E desc[UR24][R22.64], R5 ;  /* 0x0000000516007986 */ /* 0x0001e4000c101918 */
.L_x_2275:
[----:B------:R-:W-:Y:S05]  /*3050*/  BSYNC.RECONVERGENT B1 ;  /* 0x0000000000017941 */ /* 0x000fea0003800200 */
.L_x_2274:
        /* <DEDUP_REMOVED lines=20> */
.L_x_2277:
[----:B------:R-:W-:Y:S05]  /*31a0*/  BSYNC.RECONVERGENT B1 ;  /* 0x0000000000017941 */ /* 0x000fea0003800200 */
.L_x_2276:
        /* <DEDUP_REMOVED lines=10> */
[----:B------:R-:W-:-:S03]  /*3250*/  FFMA.FTZ R3, R12, R3, R14 ;  /* 0x000000030c037223 */ /* 0x000fc6000001000e */
[----:B------:R-:W-:Y:S01]  /*3260*/  FFMA.FTZ R16, R13, R16, R15 ;  /* 0x000000100d107223 */ /* 0x000fe2000001000f */
[----:B--2---:R-:W-:-:S04]  /*3270*/  IMAD R11, R24, UR18, RZ ;  /* 0x00000012180b7c24 */ /* 0x004fc8000f8e02ff */
[----:B------:R-:W-:Y:S01]  /*3280*/  F2FP.BF16.F32.PACK_AB R3, R16, R3 ;  /* 0x000000031003723e */ /* 0x000fe200000010ff */
[----:B------:R-:W-:-:S04]  /*3290*/  IMAD.WIDE.U32 R4, R18, UR18, R4 ;  /* 0x0000001212047c25 */ /* 0x000fc8000f8e0004 */
[----:B------:R-:W-:Y:S01]  /*32a0*/  IMAD R11, R18, UR19, R11 ;  /* 0x00000013120b7c24 */ /* 0x000fe2000f8e020b */
[----:B0-----:R-:W-:-:S04]  /*32b0*/  LEA R10, P2, R4, UR22, 0x1 ;  /* 0x00000016040a7c11 */ /* 0x001fc8000f8408ff */
[----:B------:R-:W-:-:S04]  /*32c0*/  IADD3 R11, PT, PT, R5, R11, RZ ;  /* 0x0000000b050b7210 */ /* 0x000fc80007ffe0ff */
[----:B------:R-:W-:-:S05]  /*32d0*/  LEA.HI.X R11, R4, UR23, R11, 0x1, P2 ;  /* 0x00000017040b7c11 */ /* 0x000fca00090f0c0b */
[----:B------:R2:W-:Y:S02]  /*32e0*/  STG.E desc[UR24][R10.64], R3 ;  /* 0x000000030a007986 */ /* 0x0005e4000c101918 */
.L_x_2279:
[----:B------:R-:W-:Y:S05]  /*32f0*/  BSYNC.RECONVERGENT B1 ;  /* 0x0000000000017941 */ /* 0x000fea0003800200 */
.L_x_2278:
[----:B------:R-:W-:Y:S05]  /*3300*/  @P1 BRA `(.L_x_2280) ;  /* 0x00000010008c1947 */ /* 0x000fea0003800000 */
[----:B------:R-:W3:Y:S01]  /*3310*/  LDCU.64 UR18, c[0x0][0x3e0] ;  /* 0x00007c00ff1277ac */ /* 0x000ee20008000a00 */
[----:B------:R-:W-:Y:S02]  /*3320*/  IMAD.MOV.U32 R7, RZ, RZ, R9 ;  /* 0x000000ffff077224 */ /* 0x000fe400078e0009 */
        /* <DEDUP_REMOVED lines=16> */
.L_x_2265:
        /* <DEDUP_REMOVED lines=29> */
[----:B------:R-:W-:-:S05]  /*3600*/  IMAD R21, R0, UR19, R21 ;  /* 0x0000001300157c24 */ /* 0x000fca000f8e0215 */
[----:B------:R-:W-:-:S04]  /*3610*/  IADD3 R21, PT, PT, R23, R21, RZ ;  /* 0x0000001517157210 */ /* 0x000fc80007ffe0ff */
[----:B------:R-:W-:-:S05]  /*3620*/  LEA.HI.X R25, R22, UR21, R21, 0x1, P2 ;  /* 0x0000001516197c11 */ /* 0x000fca00090f0c15 */
[----:B------:R0:W-:Y:S02]  /*3630*/  STG.E desc[UR24][R24.64], R18 ;  /* 0x0000001218007986 */ /* 0x0001e4000c101918 */
.L_x_2282:
[----:B------:R-:W-:Y:S05]  /*3640*/  BSYNC.RECONVERGENT B1 ;  /* 0x0000000000017941 */ /* 0x000fea0003800200 */
.L_x_2281:
        /* <DEDUP_REMOVED lines=30> */
.L_x_2284:
[----:B------:R-:W-:Y:S05]  /*3830*/  BSYNC.RECONVERGENT B1 ;  /* 0x0000000000017941 */ /* 0x000fea0003800200 */
.L_x_2283:
[C---:B0-2---:R-:W-:Y:S01]  /*3840*/  VIADD R24, R0.reuse, 0x40 ;  /* 0x0000004000187836 */ /* 0x045fe20000000000 */
[----:B------:R-:W-:Y:S01]  /*3850*/  IADD3 R18, PT, PT, R0, 0x60, RZ ;  /* 0x0000006000127810 */ /* 0x000fe20007ffe0ff */
[----:B------:R-:W-:Y:S03]  /*3860*/  BSSY.RECONVERGENT B1, `(.L_x_2285) ;  /* 0x0000024000017945 */ /* 0x000fe60003800200 */
        /* <DEDUP_REMOVED lines=27> */
[----:B------:R-:W-:-:S03]  /*3a20*/  MOV R23, R9 ;  /* 0x0000000900177202 */ /* 0x000fc60000000f00 */
[----:B------:R-:W-:-:S04]  /*3a30*/  IMAD.WIDE.U32 R22, R24, UR18, R22 ;  /* 0x0000001218167c25 */ /* 0x000fc8000f8e0016 */
[----:B--2---:R-:W-:Y:S01]  /*3a40*/  FMUL.FTZ R3, R3, R26 ;  /* 0x0000001a03037220 */ /* 0x004fe20000410000 */
[----:B------:R-:W-:Y:S02]  /*3a50*/  IADD3 R25, PT, PT, R23, R25, RZ ;  /* 0x0000001917197210 */ /* 0x000fe40007ffe0ff */
[----:B0-----:R-:W-:Y:S02]  /*3a60*/  LEA R24, P1, R22, UR20, 0x1 ;  /* 0x0000001416187c11 */ /* 0x001fe4000f8208ff */
[----:B------:R-:W-:Y:S02]  /*3a70*/  F2FP.BF16.F32.PACK_AB R3, R4, R3 ;  /* 0x000000030403723e */ /* 0x000fe400000010ff */
[----:B------:R-:W-:-:S05]  /*3a80*/  LEA.HI.X R25, R22, UR21, R25, 0x1, P1 ;  /* 0x0000001516197c11 */ /* 0x000fca00088f0c19 */
[----:B------:R0:W-:Y:S04]  /*3a90*/  STG.E desc[UR24][R24.64], R3 ;  /* 0x0000000318007986 */ /* 0x0001e8000c101918 */
.L_x_2286:
[----:B------:R-:W-:Y:S05]  /*3aa0*/  BSYNC.RECONVERGENT B1 ;  /* 0x0000000000017941 */ /* 0x000fea0003800200 */
.L_x_2285:
        /* <DEDUP_REMOVED lines=10> */
[----:B------:R-:W-:Y:S02]  /*3b50*/  IMAD.MOV.U32 R5, RZ, RZ, R9 ;  /* 0x000000ffff057224 */ /* 0x000fe400078e0009 */
        /* <DEDUP_REMOVED lines=21> */
.L_x_2288:
[----:B------:R-:W-:Y:S05]  /*3cb0*/  BSYNC.RECONVERGENT B1 ;  /* 0x0000000000017941 */ /* 0x000fea0003800200 */
.L_x_2287:
[----:B------:R-:W-:Y:S01]  /*3cc0*/  ISETP.GE.U32.AND P2, PT, R26, UR22, PT ;  /* 0x000000161a007c0c */ /* 0x000fe2000bf46070 */
[----:B------:R-:W-:Y:S01]  /*3cd0*/  BSSY.RECONVERGENT B1, `(.L_x_2289) ;  /* 0x000002b000017945 */ /* 0x000fe20003800200 */
[----:B------:R-:W-:Y:S02]  /*3ce0*/  SHF.R.S32.HI R4, RZ, 0x1f, R26 ;  /* 0x0000001fff047819 */ /* 0x000fe4000001141a */
        /* <DEDUP_REMOVED lines=8> */
[----:B01----:R-:W-:Y:S02]  /*3d70*/  SHF.R.S32.HI R25, RZ, 0x1f, R21 ;  /* 0x0000001fff197819 */ /* 0x003fe40000011415 */
        /* <DEDUP_REMOVED lines=32> */
.L_x_2290:
[----:B------:R-:W-:Y:S05]  /*3f80*/  BSYNC.RECONVERGENT B1 ;  /* 0x0000000000017941 */ /* 0x000fea0003800200 */
.L_x_2289:
[----:B------:R-:W-:Y:S04]  /*3f90*/  BSSY.RECONVERGENT B1, `(.L_x_2291) ;  /* 0x000001e000017945 */ /* 0x000fe80003800200 */
[----:B------:R-:W-:Y:S05]  /*3fa0*/  @P3 BRA `(.L_x_2292) ;  /* 0x0000000000703947 */ /* 0x000fea0003800000 */
[----:B------:R-:W-:Y:S01]  /*3fb0*/  FADD.FTZ R27, R27, -UR5 ;  /* 0x800000051b1b7e21 */ /* 0x000fe20008010000 */
[----:B------:R-:W-:Y:S01]  /*3fc0*/  FADD.FTZ R4, R11, -UR5 ;  /* 0x800000050b047e21 */ /* 0x000fe20008010000 */
[----:B------:R-:W1:Y:S01]  /*3fd0*/  LDCU.64 UR18, c[0x0][0x3e0] ;  /* 0x00007c00ff1277ac */ /* 0x000e620008000a00 */
[----:B------:R-:W-:Y:S02]  /*3fe0*/  IMAD.MOV.U32 R5, RZ, RZ, R9 ;  /* 0x000000ffff057224 */ /* 0x000fe400078e0009 */
        /* <DEDUP_REMOVED lines=16> */
[----:B------:R-:W-:-:S05]  /*40f0*/  IADD3 R27, PT, PT, R5, R27, RZ ;  /* 0x0000001b051b7210 */ /* 0x000fca0007ffe0ff */
[----:B------:R-:W1:Y:S01]  /*4100*/  MUFU.RCP R23, R23 ;  /* 0x0000001700177308 */ /* 0x000e620000001000 */
[----:B0-----:R-:W-:Y:S01]  /*4110*/  FMUL.FTZ R3, R11, R22 ;  /* 0x000000160b037220 */ /* 0x001fe20000410000 */
[----:B-1----:R-:W-:Y:S01]  /*4120*/  FMUL.FTZ R26, R10, R23 ;  /* 0x000000170a1a7220 */ /* 0x002fe20000410000 */
[----:B--2---:R-:W-:-:S04]  /*4130*/  LEA R10, P2, R4, UR20, 0x1 ;  /* 0x00000014040a7c11 */ /* 0x004fc8000f8408ff */
[----:B------:R-:W-:Y:S02]  /*4140*/  LEA.HI.X R11, R4, UR21, R27, 0x1, P2 ;  /* 0x00000015040b7c11 */ /* 0x000fe400090f0c1b */
[----:B------:R-:W-:-:S05]  /*4150*/  F2FP.BF16.F32.PACK_AB R3, R26, R3 ;  /* 0x000000031a03723e */ /* 0x000fca00000010ff */
[----:B------:R1:W-:Y:S02]  /*4160*/  STG.E desc[UR24][R10.64], R3 ;  /* 0x000000030a007986 */ /* 0x0003e4000c101918 */
.L_x_2292:
[----:B------:R-:W-:Y:S05]  /*4170*/  BSYNC.RECONVERGENT B1 ;  /* 0x0000000000017941 */ /* 0x000fea0003800200 */
.L_x_2291:
        /* <DEDUP_REMOVED lines=30> */
.L_x_2294:
[----:B------:R-:W-:Y:S05]  /*4360*/  BSYNC.RECONVERGENT B1 ;  /* 0x0000000000017941 */ /* 0x000fea0003800200 */
.L_x_2293:
        /* <DEDUP_REMOVED lines=29> */
.L_x_2280:
[----:B------:R-:W-:Y:S05]  /*4540*/  BSYNC.RECONVERGENT B0 ;  /* 0x0000000000007941 */ /* 0x000fea0003800200 */
.L_x_2264:
[----:B------:R-:W-:Y:S02]  /*4550*/  UIADD3 UR8, UPT, UPT, UR30, UR8, URZ ;  /* 0x000000081e087290 */ /* 0x000fe4000fffe0ff */
[----:B------:R-:W-:Y:S02]  /*4560*/  UIADD3 UR4, UPT, UPT, UR4, 0x1, URZ ;  /* 0x0000000104047890 */ /* 0x000fe4000fffe0ff */
[----:B------:R-:W-:-:S09]  /*4570*/  UISETP.GE.AND UP1, UPT, UR8, UR7, UPT ;  /* 0x000000070800728c */ /* 0x000fd2000bf26270 */
[----:B------:R-:W-:Y:S05]  /*4580*/  BRA.U !UP1, `(.L_x_2295) ;  /* 0xffffffbd09687547 */ /* 0x000fea000b83ffff */
[----:B------:R-:W-:Y:S05]  /*4590*/  EXIT ;  /* 0x000000000000794d */ /* 0x000fea0003800000 */
.L_x_2296:
        /* <DEDUP_REMOVED lines=14> */
.L_x_3453:


//--------------------- .text._Z35group_norm_nhwc_fwd_one_pass_kernelI11Bf16IOFp16WLi512ELi30ELi480EEv26Group_norm_nhwc_fwd_params --------------------------
	.section	.text._Z35group_norm_nhwc_fwd_one_pass_kernelI11Bf16IOFp16WLi512ELi30ELi480EEv26Group_norm_nhwc_fwd_params,"ax",@progbits
	.align	128
        .global         _Z35group_norm_nhwc_fwd_one_pass_kernelI11Bf16IOFp16WLi512ELi30ELi480EEv26Group_norm_nhwc_fwd_params
        .type           _Z35group_norm_nhwc_fwd_one_pass_kernelI11Bf16IOFp16WLi512ELi30ELi480EEv26Group_norm_nhwc_fwd_params,@function
        .size           _Z35group_norm_nhwc_fwd_one_pass_kernelI11Bf16IOFp16WLi512ELi30ELi480EEv26Group_norm_nhwc_fwd_params,(.L_x_3454 - _Z35group_norm_nhwc_fwd_one_pass_kernelI11Bf16IOFp16WLi512ELi30ELi480EEv26Group_norm_nhwc_fwd_params)
        .other          _Z35group_norm_nhwc_fwd_one_pass_kernelI11Bf16IOFp16WLi512ELi30ELi480EEv26Group_norm_nhwc_fwd_params,@"STO_CUDA_ENTRY STV_DEFAULT"
_Z35group_norm_nhwc_fwd_one_pass_kernelI11Bf16IOFp16WLi512ELi30ELi480EEv26Group_norm_nhwc_fwd_params:
.text._Z35group_norm_nhwc_fwd_one_pass_kernelI11Bf16IOFp16WLi512ELi30ELi480EEv26Group_norm_nhwc_fwd_params:
        /* <DEDUP_REMOVED lines=61> */
.L_x_2372:
        /* <DEDUP_REMOVED lines=426> */
.L_x_2298:
[----:B------:R-:W-:Y:S05]  /*1e70*/  BSYNC.RECONVERGENT B0 ;  /* 0x0000000000007941 */ /* 0x000fea0003800200 */
.L_x_2297:
        /* <DEDUP_REMOVED lines=44> */
.L_x_2300:
[----:B------:R-:W-:Y:S05]  /*2140*/  BSYNC.RECONVERGENT B0 ;  /* 0x0000000000007941 */ /* 0x000fea0003800200 */
.L_x_2299:
        /* <DEDUP_REMOVED lines=24> */
.L_x_2303:
[----:B----4-:R-:W3:Y:S04]  /*22d0*/  LDG.E.STRONG.GPU R38, desc[UR6][R36.64] ;  /* 0x0000000624267981 */ /* 0x010ee8000c1ef900 */
[----:B---3--:R-:W-:Y:S01]  /*22e0*/  CCTL.IVALL ;  /* 0x00000000ff00798f */ /* 0x008fe20002000000 */
[----:B------:R-:W-:Y:S05]  /*22f0*/  YIELD ;  /* 0x0000000000007946 */ /* 0x000fea0003800000 */
[----:B------:R-:W-:-:S13]  /*2300*/  ISETP.NE.AND P1, PT, R38, R43, PT ;  /* 0x0000002b2600720c */ /* 0x000fda0003f25270 */
[----:B------:R-:W-:Y:S05]  /*2310*/  @P1 BRA `(.L_x_2303) ;  /* 0xfffffffc00ec1947 */ /* 0x000fea000383ffff */
.L_x_2302:
        /* <DEDUP_REMOVED lines=15> */
.L_x_2305:
        /* <DEDUP_REMOVED lines=60> */
.L_x_2304:
        /* <DEDUP_REMOVED lines=35> */
.L_x_2306:
        /* <DEDUP_REMOVED lines=18> */
.L_x_2307:
        /* <DEDUP_REMOVED lines=9> */
.L_x_2308:
[----:B------:R-:W-:Y:S05]  /*2bb0*/  BSYNC.RECONVERGENT B0 ;  /* 0x0000000000007941 */ /* 0x000fea0003800200 */
.L_x_2301:
        /* <DEDUP_REMOVED lines=33> */
[----:B--2---:R-:W-:Y:S02]  /*2dd0*/  HADD2.F32 R41, -RZ, R47.H0_H0 ;  /* 0x2000002fff297230 */ /* 0x004fe40000004100 */
[----:B---3--:R-:W-:Y:S02]  /*2de0*/  HADD2.F32 R42, -RZ, R48.H0_H0 ;  /* 0x20000030ff2a7230 */ /* 0x008fe40000004100 */
[----:B----4-:R-:W-:Y:S02]  /*2df0*/  HADD2.F32 R44, -RZ, R49.H0_H0 ;  /* 0x20000031ff2c7230 */ /* 0x010fe40000004100 */
[----:B-----5:R-:W-:Y:S01]  /*2e00*/  HADD2.F32 R43, -RZ, R50.H0_H0 ;  /* 0x20000032ff2b7230 */ /* 0x020fe20000004100 */
        /* <DEDUP_REMOVED lines=28> */
.L_x_2312:
[----:B------:R-:W-:Y:S05]  /*2fd0*/  BSYNC.RECONVERGENT B1 ;  /* 0x0000000000017941 */ /* 0x000fea0003800200 */
.L_x_2311:
        /* <DEDUP_REMOVED lines=20> */
.L_x_2314:
[----:B------:R-:W-:Y:S05]  /*3120*/  BSYNC.RECONVERGENT B1 ;  /* 0x0000000000017941 */ /* 0x000fea0003800200 */
.L_x_2313:
        /* <DEDUP_REMOVED lines=28> */
.L_x_2316:
[----:B------:R-:W-:Y:S05]  /*32f0*/  BSYNC.RECONVERGENT B1 ;  /* 0x0000000000017941 */ /* 0x000fea0003800200 */
.L_x_2315:
        /* <DEDUP_REMOVED lines=20> */
.L_x_2318:
[----:B------:R-:W-:Y:S05]  /*3440*/  BSYNC.RECONVERGENT B1 ;  /* 0x0000000000017941 */ /* 0x000fea0003800200 */
.L_x_2317:
        /* <DEDUP_REMOVED lines=20> */
.L_x_2320:
[----:B------:R-:W-:Y:S05]  /*3590*/  BSYNC.RECONVERGENT B1 ;  /* 0x0000000000017941 */ /* 0x000fea0003800200 */
.L_x_2319:
        /* <DEDUP_REMOVED lines=20> */
.L_x_2322:
[----:B------:R-:W-:Y:S05]  /*36e0*/  BSYNC.RECONVERGENT B1 ;  /* 0x0000000000017941 */ /* 0x000fea0003800200 */
.L_x_2321:
        /* <DEDUP_REMOVED lines=28> */
.L_x_2324:
[----:B------:R-:W-:Y:S05]  /*38b0*/  BSYNC.RECONVERGENT B1 ;  /* 0x0000000000017941 */ /* 0x000fea0003800200 */
.L_x_2323:
        /* <DEDUP_REMOVED lines=20> */
.L_x_2326:
[----:B------:R-:W-:Y:S05]  /*3a00*/  BSYNC.RECONVERGENT B1 ;  /* 0x0000000000017941 */ /* 0x000fea0003800200 */
.L_x_2325:
        /* <DEDUP_REMOVED lines=20> */
.L_x_2328:
[----:B------:R-:W-:Y:S05]  /*3b50*/  BSYNC.RECONVERGENT B1 ;  /* 0x0000000000017941 */ /* 0x000fea0003800200 */
.L_x_2327:
        /* <DEDUP_REMOVED lines=20> */
.L_x_2330:
[----:B------:R-:W-:Y:S05]  /*3ca0*/  BSYNC.RECONVERGENT B1 ;  /* 0x0000000000017941 */ /* 0x000fea0003800200 */
.L_x_2329:
        /* <DEDUP_REMOVED lines=30> */
.L_x_2332:
[----:B------:R-:W-:Y:S05]  /*3e90*/  BSYNC.RECONVERGENT B1 ;  /* 0x0000000000017941 */ /* 0x000fea0003800200 */
.L_x_2331:
        /* <DEDUP_REMOVED lines=20> */
.L_x_2334:
[----:B------:R-:W-:Y:S05]  /*3fe0*/  BSYNC.RECONVERGENT B1 ;  /* 0x0000000000017941 */ /* 0x000fea0003800200 */
.L_x_2333:
        /* <DEDUP_REMOVED lines=20> */
.L_x_2336:
[----:B------:R-:W-:Y:S05]  /*4130*/  BSYNC.RECONVERGENT B1 ;  /* 0x0000000000017941 */ /* 0x000fea0003800200 */
.L_x_2335:
        /* <DEDUP_REMOVED lines=20> */
.L_x_2338:
[----:B------:R-:W-:Y:S05]  /*4280*/  BSYNC.RECONVERGENT B1 ;  /* 0x0000000000017941 */ /* 0x000fea0003800200 */
.L_x_2337:
        /* <DEDUP_REMOVED lines=20> */
.L_x_2340:
[----:B------:R-:W-:Y:S05]  /*43d0*/  BSYNC.RECONVERGENT B1 ;  /* 0x0000000000017941 */ /* 0x000fea0003800200 */
.L_x_2339:
        /* <DEDUP_REMOVED lines=19> */
.L_x_2310:
        /* <DEDUP_REMOVED lines=35> */
.L_x_2343:
[----:B------:R-:W-:Y:S05]  /*4740*/  BSYNC.RECONVERGENT B1 ;  /* 0x0000000000017941 */ /* 0x000fea0003800200 */
.L_x_2342:
        /* <DEDUP_REMOVED lines=30> */
.L_x_2345:
[----:B------:R-:W-:Y:S05]  /*4930*/  BSYNC.RECONVERGENT B1 ;  /* 0x0000000000017941 */ /* 0x000fea0003800200 */
.L_x_2344:
        /* <DEDUP_REMOVED lines=38> */
.L_x_2347:
[----:B------:R-:W-:Y:S05]  /*4ba0*/  BSYNC.RECONVERGENT B1 ;  /* 0x0000000000017941 */ /* 0x000fea0003800200 */
.L_x_2346:
        /* <DEDUP_REMOVED lines=30> */
.L_x_2349:
[----:B------:R-:W-:Y:S05]  /*4d90*/  BSYNC.RECONVERGENT B1 ;  /* 0x0000000000017941 */ /* 0x000fea0003800200 */
.L_x_2348:
        /* <DEDUP_REMOVED lines=30> */
.L_x_2351:
[----:B------:R-:W-:Y:S05]  /*4f80*/  BSYNC.RECONVERGENT B1 ;  /* 0x0000000000017941 */ /* 0x000fea0003800200 */
.L_x_2350:
        /* <DEDUP_REMOVED lines=30> */
.L_x_2353:
[----:B------:R-:W-:Y:S05]  /*5170*/  BSYNC.RECONVERGENT B1 ;  /* 0x0000000000017941 */ /* 0x000fea0003800200 */
.L_x_2352:
        /* <DEDUP_REMOVED lines=38> */
.L_x_2355:
[----:B------:R-:W-:Y:S05]  /*53e0*/  BSYNC.RECONVERGENT B1 ;  /* 0x0000000000017941 */ /* 0x000fea0003800200 */
.L_x_2354:
        /* <DEDUP_REMOVED lines=30> */
.L_x_2357:
[----:B------:R-:W-:Y:S05]  /*55d0*/  BSYNC.RECONVERGENT B1 ;  /* 0x0000000000017941 */ /* 0x000fea0003800200 */
.L_x_2356:
        /* <DEDUP_REMOVED lines=30> */
.L_x_2359:
[----:B------:R-:W-:Y:S05]  /*57c0*/  BSYNC.RECONVERGENT B1 ;  /* 0x0000000000017941 */ /* 0x000fea0003800200 */
.L_x_2358:
        /* <DEDUP_REMOVED lines=30> */
.L_x_2361:
[----:B------:R-:W-:Y:S05]  /*59b0*/  BSYNC.RECONVERGENT B1 ;  /* 0x0000000000017941 */ /* 0x000fea0003800200 */
.L_x_2360:
        /* <DEDUP_REMOVED lines=40> */
.L_x_2363:
[----:B------:R-:W-:Y:S05]  /*5c40*/  BSYNC.RECONVERGENT B1 ;  /* 0x0000000000017941 */ /* 0x000fea0003800200 */
.L_x_2362:
        /* <DEDUP_REMOVED lines=30> */
.L_x_2365:
[----:B------:R-:W-:Y:S05]  /*5e30*/  BSYNC.RECONVERGENT B1 ;  /* 0x0000000000017941 */ /* 0x000fea0003800200 */
.L_x_2364:
        /* <DEDUP_REMOVED lines=30> */
.L_x_2367:
[----:B------:R-:W-:Y:S05]  /*6020*/  BSYNC.RECONVERGENT B1 ;  /* 0x0000000000017941 */ /* 0x000fea0003800200 */
.L_x_2366:
        /* <DEDUP_REMOVED lines=30> */
.L_x_2369:
[----:B------:R-:W-:Y:S05]  /*6210*/  BSYNC.RECONVERGENT B1 ;  /* 0x0000000000017941 */ /* 0x000fea0003800200 */
.L_x_2368:
        /* <DEDUP_REMOVED lines=30> */
.L_x_2371:
[----:B------:R-:W-:Y:S05]  /*6400*/  BSYNC.RECONVERGENT B1 ;  /* 0x0000000000017941 */ /* 0x000fea0003800200 */
.L_x_2370:
        /* <DEDUP_REMOVED lines=28> */
.L_x_2341:
[----:B------:R-:W-:Y:S05]  /*65d0*/  BSYNC.RECONVERGENT B0 ;  /* 0x0000000000007941 */ /* 0x000fea0003800200 */
.L_x_2309:
        /* <DEDUP_REMOVED lines=8> */
.L_x_2373:
        /* <DEDUP_REMOVED lines=10> */
.L_x_3454:


//--------------------- .text._Z35group_norm_nhwc_fwd_one_pass_kernelI11Fp16IOFp32WLi64ELi30ELi480EEv26Group_norm_nhwc_fwd_params --------------------------
	.section	.text._Z35group_norm_nhwc_fwd_one_pass_kernelI11Fp16IOFp32WLi64ELi30ELi480EEv26Group_norm_nhwc_fwd_params,"ax",@progbits
	.align	128
        .global         _Z35group_norm_nhwc_fwd_one_pass_kernelI11Fp16IOFp32WLi64ELi30ELi480EEv26Group_norm_nhwc_fwd_params
        .type           _Z35group_norm_nhwc_fwd_one_pass_kernelI11Fp16IOFp32WLi64ELi30ELi480EEv26Group_norm_nhwc_fwd_params,@function
        .size           _Z35group_norm_nhwc_fwd_one_pass_kernelI11Fp16IOFp32WLi64ELi30ELi480EEv26Group_norm_nhwc_fwd_params,(.L_x_3455 - _Z35group_norm_nhwc_fwd_one_pass_kernelI11Fp16IOFp32WLi64ELi30ELi480EEv26Group_norm_nhwc_fwd_params)
        .other          _Z35group_norm_nhwc_fwd_one_pass_kernelI11Fp16IOFp32WLi64ELi30ELi480EEv26Group_norm_nhwc_fwd_params,@"STO_CUDA_ENTRY STV_DEFAULT"
_Z35group_norm_nhwc_fwd_one_pass_kernelI11Fp16IOFp32WLi64ELi30ELi480EEv26Group_norm_nhwc_fwd_params:
.text._Z35group_norm_nhwc_fwd_one_pass_kernelI11Fp16IOFp32WLi64ELi30ELi480EEv26Group_norm_nhwc_fwd_params:
        /* <DEDUP_REMOVED lines=25> */
.L_x_2393:
        /* <DEDUP_REMOVED lines=11> */
[----:B0-----:R-:W-:Y:S01]  /*0240*/  HFMA2 R2, -RZ, RZ, 0, 0 ;  /* 0x00000000ff027431 */ /* 0x001fe200000001ff */
[----:B--2---:R-:W-:-:S05]  /*0250*/  IADD3 R6, PT, PT, RZ, -R3, RZ ;  /* 0x80000003ff067210 */ /* 0x004fca0007ffe0ff */
[----:B------:R-:W-:Y:S02]  /*0260*/  IMAD R7, R6, R5, RZ ;  /* 0x0000000506077224 */ /* 0x000fe400078e02ff */
[----:B------:R-:W0:Y:S02]  /*0270*/  S2R R6, SR_TID.X ;  /* 0x0000000000067919 */ /* 0x000e240000002100 */
[----:B------:R-:W-:Y:S01]  /*0280*/  IMAD.HI.U32 R3, R3, R7, R2 ;  /* 0x0000000703037227 */ /* 0x000fe200078e0002 */
[----:B------:R-:W-:-:S04]  /*0290*/  IADD3 R7, PT, PT, R23, 0x20, RZ ;  /* 0x0000002017077810 */ /* 0x000fc80007ffe0ff */
[----:B------:R-:W-:Y:S01]  /*02a0*/  SHF.R.S32.HI R13, RZ, 0x1f, R7 ;  /* 0x0000001fff0d7819 */ /* 0x000fe20000011407 */
        /* <DEDUP_REMOVED lines=14> */
[----:B------:R-:W-:Y:S01]  /*0390*/  @P1 VIADD R17, R17, 0x1 ;  /* 0x0000000111111836 */ /* 0x000fe20000000000 */
[----:B------:R-:W-:Y:S01]  /*03a0*/  ISETP.GE.U32.AND P1, PT, R23, UR10, PT ;  /* 0x0000000a17007c0c */ /* 0x000fe2000bf26070 */
[----:B------:R-:W-:Y:S01]  /*03b0*/  IMAD R2, R2, 0xf, RZ ;  /* 0x0000000f02027824 */ /* 0x000fe200078e02ff */
[----:B------:R-:W-:Y:S02]  /*03c0*/  ISETP.GE.AND.EX P2, PT, R13, UR11, PT, P2 ;  /* 0x0000000b0d007c0c */ /* 0x000fe4000bf46320 */
[----:B------:R-:W-:Y:S01]  /*03d0*/  ISETP.GE.AND.EX P1, PT, R15, UR11, PT, P1 ;  /* 0x0000000b0f007c0c */ /* 0x000fe2000bf26310 */
[----:B------:R-:W0:Y:S01]  /*03e0*/  LDCU.64 UR10, c[0x0][0x3f0] ;  /* 0x00007e00ff0a77ac */ /* 0x000e220008000a00 */
[----:B------:R-:W-:Y:S02]  /*03f0*/  IADD3 R2, PT, PT, RZ, -R2, RZ ;  /* 0x80000002ff027210 */ /* 0x000fe40007ffe0ff */
[----:B------:R-:W-:Y:S02]  /*0400*/  @!P4 IADD3 R17, PT, PT, -R17, RZ, RZ ;  /* 0x000000ff1111c210 */ /* 0x000fe40007ffe1ff */
[----:B------:R-:W-:-:S02]  /*0410*/  @!P3 LOP3.LUT R17, RZ, R0, RZ, 0x33, !PT ;  /* 0x00000000ff11b212 */ /* 0x000fc400078e33ff */
[----:B------:R-:W-:Y:S02]  /*0420*/  PRMT R5, R2, 0x7710, RZ ;  /* 0x0000771002057816 */ /* 0x000fe400000000ff */
[----:B------:R-:W-:Y:S01]  /*0430*/  IADD3 R3, PT, PT, -R17, RZ, RZ ;  /* 0x000000ff11037210 */ /* 0x000fe20007ffe1ff */
[----:B------:R-:W1:Y:S01]  /*0440*/  @!P2 LDC.64 R8, c[0x0][0x3e0] ;  /* 0x0000f800ff08ab82 */ /* 0x000e620000000a00 */
[----:B------:R-:W-:Y:S02]  /*0450*/  IADD3 R5, PT, PT, R5, R6, RZ ;  /* 0x0000000605057210 */ /* 0x000fe40007ffe0ff */
[----:B------:R-:W-:Y:S01]  /*0460*/  SHF.R.S32.HI R2, RZ, 0x1f, R17 ;  /* 0x0000001fff027819 */ /* 0x000fe20000011411 */
[----:B------:R-:W-:Y:S02]  /*0470*/  IMAD R0, R0, R3, UR8 ;  /* 0x0000000800007e24 */ /* 0x000fe4000f8e0203 */
[----:B------:R-:W-:Y:S02]  /*0480*/  IMAD.SHL.U32 R5, R5, 0x2, RZ ;  /* 0x0000000205057824 */ /* 0x000fe400078e00ff */
[----:B------:R-:W2:Y:S01]  /*0490*/  @!P1 LDC.64 R10, c[0x0][0x3e0] ;  /* 0x0000f800ff0a9b82 */ /* 0x000ea20000000a00 */
[----:B------:R-:W-:-:S02]  /*04a0*/  IMAD R0, R0, 0x1e, RZ ;  /* 0x0000001e00007824 */ /* 0x000fc400078e02ff */
[----:B------:R-:W-:Y:S01]  /*04b0*/  LOP3.LUT R25, R5, 0xffff, RZ, 0xc0, !PT ;  /* 0x0000ffff05197812 */ /* 0x000fe200078ec0ff */
[----:B0-----:R-:W-:-:S03]  /*04c0*/  IMAD R12, R2, UR10, RZ ;  /* 0x0000000a020c7c24 */ /* 0x001fc6000f8e02ff */
[C---:B------:R-:W-:Y:S01]  /*04d0*/  IADD3 R24, P3, PT, R0.reuse, R25, RZ ;  /* 0x0000001900187210 */ /* 0x040fe20007f7e0ff */
[----:B------:R-:W0:Y:S01]  /*04e0*/  @!P1 LDC.64 R4, c[0x0][0x390] ;  /* 0x0000e400ff049b82 */ /* 0x000e220000000a00 */
[----:B------:R-:W-:Y:S02]  /*04f0*/  IMAD R27, R17, UR11, R12 ;  /* 0x0000000b111b7c24 */ /* 0x000fe4000f8e020c */
[----:B------:R-:W-:-:S03]  /*0500*/  LEA.HI.X.SX32 R25, R0, RZ, 0x1, P3 ;  /* 0x000000ff00197211 */ /* 0x000fc600018f0eff */
[----:B------:R-:W-:Y:S02]  /*0510*/  IMAD.WIDE.U32 R24, R17, UR10, R24 ;  /* 0x0000000a11187c25 */ /* 0x000fe4000f8e0018 */
[----:B------:R-:W3:Y:S02]  /*0520*/  @!P2 LDC.64 R2, c[0x0][0x390] ;  /* 0x0000e400ff02ab82 */ /* 0x000ee40000000a00 */
[----:B-1----:R-:W-:Y:S01]  /*0530*/  @!P2 IMAD R14, R13, R8, RZ ;  /* 0x000000080d0ea224 */ /* 0x002fe200078e02ff */
[----:B------:R-:W-:Y:S02]  /*0540*/  IADD3 R27, PT, PT, R25, R27, RZ ;  /* 0x0000001b191b7210 */ /* 0x000fe40007ffe0ff */
[----:B------:R-:W-:Y:S01]  /*0550*/  @!P1 MOV R26, R24 ;  /* 0x00000018001a9202 */ /* 0x000fe20000000f00 */
[----:B--2---:R-:W-:Y:S01]  /*0560*/  @!P1 IMAD R12, R15, R10, RZ ;  /* 0x0000000a0f0c9224 */ /* 0x004fe200078e02ff */
[----:B------:R-:W-:Y:S01]  /*0570*/  @!P2 MOV R13, R27 ;  /* 0x0000001b000da202 */ /* 0x000fe20000000f00 */
[----:B------:R-:W-:-:S02]  /*0580*/  @!P2 IMAD R17, R7, R9, R14 ;  /* 0x000000090711a224 */ /* 0x000fc400078e020e */
[C---:B------:R-:W-:Y:S01]  /*0590*/  @!P1 IMAD R15, R23.reuse, R11, R12 ;  /* 0x0000000b170f9224 */ /* 0x040fe200078e020c */
[----:B------:R-:W-:Y:S01]  /*05a0*/  @!P2 MOV R12, R24 ;  /* 0x00000018000ca202 */ /* 0x000fe20000000f00 */
[----:B------:R-:W-:-:S04]  /*05b0*/  @!P1 IMAD.WIDE.U32 R10, R23, R10, R26 ;  /* 0x0000000a170a9225 */ /* 0x000fc800078e001a */
[----:B------:R-:W-:Y:S01]  /*05c0*/  @!P1 IMAD.IADD R9, R11, 0x1, R15 ;  /* 0x000000010b099824 */ /* 0x000fe200078e020f */
[----:B0-----:R-:W-:Y:S01]  /*05d0*/  @!P1 LEA R4, P3, R10, R4, 0x1 ;  /* 0x000000040a049211 */ /* 0x001fe200078608ff */
[----:B------:R-:W-:-:S03]  /*05e0*/  @!P2 IMAD.WIDE.U32 R12, R7, R8, R12 ;  /* 0x00000008070ca225 */ /* 0x000fc600078e000c */
[----:B------:R-:W-:Y:S01]  /*05f0*/  @!P1 LEA.HI.X R5, R10, R5, R9, 0x1, P3 ;  /* 0x000000050a059211 */ /* 0x000fe200018f0c09 */
[----:B------:R-:W-:Y:S01]  /*0600*/  HFMA2 R10, -RZ, RZ, 0, 0 ;  /* 0x00000000ff0a7431 */ /* 0x000fe200000001ff */
[----:B------:R-:W-:Y:S02]  /*0610*/  @!P2 IADD3 R7, PT, PT, R13, R17, RZ ;  /* 0x000000110d07a210 */ /* 0x000fe40007ffe0ff */
[----:B---3--:R-:W-:-:S04]  /*0620*/  @!P2 LEA R8, P4, R12, R2, 0x1 ;  /* 0x000000020c08a211 */ /* 0x008fc800078808ff */
[----:B------:R-:W-:Y:S01]  /*0630*/  @!P2 LEA.HI.X R9, R12, R3, R7, 0x1, P4 ;  /* 0x000000030c09a211 */ /* 0x000fe200020f0c07 */
[----:B------:R-:W2:Y:S04]  /*0640*/  @!P1 LDG.E R10, desc[UR14][R4.64] ;  /* 0x0000000e040a9981 */ /* 0x000ea8000c1e1900 */
[----:B------:R-:W3:Y:S01]  /*0650*/  @!P2 LDG.E R21, desc[UR14][R8.64] ;  /* 0x0000000e0815a981 */ /* 0x000ee2000c1e1900 */
[----:B------:R-:W-:Y:S01]  /*0660*/  BSSY.RECONVERGENT B0, `(.L_x_2374) ;  /* 0x0000034000007945 */ /* 0x000fe20003800200 */
[----:B------:R-:W0:Y:S02]  /*0670*/  S2R R7, SR_LANEID ;  /* 0x0000000000077919 */ /* 0x000e240000000000 */
[C---:B0-----:R-:W-:Y:S02]  /*0680*/  ISETP.GT.AND P2, PT, R7.reuse, 0x1e, PT ;  /* 0x0000001e0700780c */ /* 0x041fe40003f44270 */
[----:B------:R-:W-:Y:S01]  /*0690*/  ISETP.GT.AND P3, PT, R7, 0xf, PT ;  /* 0x0000000f0700780c */ /* 0x000fe20003f64270 */
[----:B--2---:R-:W-:-:S02]  /*06a0*/  HADD2.F32 R2, -RZ, R10.H1_H1 ;  /* 0x3000000aff027230 */ /* 0x004fc40000004100 */
[----:B------:R-:W-:Y:S02]  /*06b0*/  HADD2.F32 R3, -RZ, R10.H0_H0 ;  /* 0x2000000aff037230 */ /* 0x000fe40000004100 */
[--C-:B---3--:R-:W-:Y:S02]  /*06c0*/  HADD2.F32 R20, -RZ, R21.reuse.H1_H1 ;  /* 0x30000015ff147230 */ /* 0x108fe40000004100 */
[----:B------:R-:W-:Y:S01]  /*06d0*/  FMUL.FTZ R12, R2, R2 ;  /* 0x00000002020c7220 */ /* 0x000fe20000410000 */
[----:B------:R-:W-:Y:S02]  /*06e0*/  HADD2.F32 R21, -RZ, R21.H0_H0 ;  /* 0x20000015ff157230 */ /* 0x000fe40000004100 */
[C---:B------:R-:W-:Y:S01]  /*06f0*/  FADD.FTZ R10, R3.reuse, R2 ;  /* 0x00000002030a7221 */ /* 0x040fe20000010000 */
[----:B------:R-:W-:Y:S01]  /*0700*/  FMUL.FTZ R14, R20, R20 ;  /* 0x00000014140e7220 */ /* 0x000fe20000410000 */
[----:B------:R-:W-:Y:S01]  /*0710*/  FFMA.FTZ R12, R3, R3, R12 ;  /* 0x00000003030c7223 */ /* 0x000fe2000001000c */
[C---:B------:R-:W-:Y:S01]  /*0720*/  FADD.FTZ R5, R21.reuse, R20 ;  /* 0x0000001415057221 */ /* 0x040fe20000010000 */
[----:B------:R-:W-:Y:S01]  /*0730*/  FADD.FTZ R10, RZ, R10 ;  /* 0x0000000aff0a7221 */ /* 0x000fe20000010000 */
[----:B------:R-:W-:Y:S01]  /*0740*/  FFMA.FTZ R9, R21, R21, R14 ;  /* 0x0000001515097223 */ /* 0x000fe2000001000e */
[----:B------:R-:W-:-:S02]  /*0750*/  FADD.FTZ R12, RZ, R12 ;  /* 0x0000000cff0c7221 */ /* 0x000fc40000010000 */
        /* <DEDUP_REMOVED lines=36> */
.L_x_2375:
[----:B----4-:R-:W-:Y:S05]  /*09a0*/  BSYNC.RECONVERGENT B0 ;  /* 0x0000000000007941 */ /* 0x010fea0003800200 */
.L_x_2374:
        /* <DEDUP_REMOVED lines=44> */
.L_x_2377:
[----:B------:R-:W-:Y:S05]  /*0c70*/  BSYNC.RECONVERGENT B0 ;  /* 0x0000000000007941 */ /* 0x000fea0003800200 */
.L_x_2376:
        /* <DEDUP_REMOVED lines=31> */
.L_x_2380:
[----:B---3--:R-:W2:Y:S04]  /*0e70*/  LDG.E.STRONG.GPU R8, desc[UR14][R6.64] ;  /* 0x0000000e06087981 */ /* 0x008ea8000c1ef900 */
[----:B--2---:R-:W-:Y:S01]  /*0e80*/  CCTL.IVALL ;  /* 0x00000000ff00798f */ /* 0x004fe20002000000 */
[----:B------:R-:W-:Y:S05]  /*0e90*/  YIELD ;  /* 0x0000000000007946 */ /* 0x000fea0003800000 */
[----:B------:R-:W-:-:S13]  /*0ea0*/  ISETP.NE.AND P2, PT, R8, R11, PT ;  /* 0x0000000b0800720c */ /* 0x000fda0003f45270 */
[----:B------:R-:W-:Y:S05]  /*0eb0*/  @P2 BRA `(.L_x_2380) ;  /* 0xfffffffc00ec2947 */ /* 0x000fea000383ffff */
.L_x_2379:
        /* <DEDUP_REMOVED lines=15> */
.L_x_2382:
[----:B------:R-:W-:Y:S01]  /*0fb0*/  UIADD3 UR24, UPT, UPT, UR5, 0x1, URZ ;  /* 0x0000000105187890 */ /* 0x000fe2000fffe0ff */
[----:B------:R-:W-:Y:S01]  /*0fc0*/  ISETP.EQ.OR P2, PT, RZ, UR23, P3 ;  /* 0x00000017ff007c0c */ /* 0x000fe20009f42670 */
[----:B------:R-:W-:-:S04]  /*0fd0*/  UIADD3 UR25, UPT, UPT, UR5, 0x2, URZ ;  /* 0x0000000205197890 */ /* 0x000fc8000fffe0ff */
[----:B---3--:R-:W-:Y:S01]  /*0fe0*/  IMAD.U32 R6, RZ, RZ, UR24 ;  /* 0x00000018ff067e24 */ /* 0x008fe2000f8e00ff */
[----:B------:R-:W-:Y:S01]  /*0ff0*/  UIADD3 UR24, UPT, UPT, UR5, 0x3, URZ ;  /* 0x0000000305187890 */ /* 0x000fe2000fffe0ff */
[----:B------:R-:W-:-:S03]  /*1000*/  MOV R7, UR25 ;  /* 0x0000001900077c02 */ /* 0x000fc60008000f00 */
[----:B------:R-:W-:Y:S02]  /*1010*/  ISETP.EQ.OR P4, PT, R6, UR18, P3 ;  /* 0x0000001206007c0c */ /* 0x000fe40009f82670 */
[----:B------:R-:W-:Y:S01]  /*1020*/  ISETP.EQ.OR P6, PT, R7, UR18, P3 ;  /* 0x0000001207007c0c */ /* 0x000fe20009fc2670 */
[----:B------:R-:W-:Y:S01]  /*1030*/  VOTEU.ALL UP0, P2 ;  /* 0x0000000000ff7886 */ /* 0x000fe20001000000 */
[----:B------:R-:W-:-:S04]  /*1040*/  MOV R6, UR24 ;  /* 0x0000001800067c02 */ /* 0x000fc80008000f00 */
[----:B------:R-:W-:Y:S01]  /*1050*/  ISETP.EQ.OR P5, PT, R6, UR18, P3 ;  /* 0x0000001206007c0c */ /* 0x000fe20009fa2670 */
[----:B------:R-:W-:-:S04]  /*1060*/  @!UP0 UIMAD.WIDE.U32 UR24, UR9, 0x8, UR16 ;  /* 0x00000008091888a5 */ /* 0x000fc8000f8e0010 */
[----:B------:R-:W-:Y:S02]  /*1070*/  VOTEU.ALL UP0, P4 ;  /* 0x0000000000ff7886 */ /* 0x000fe40002000000 */
        /* <DEDUP_REMOVED lines=13> */
[----:B------:R-:W-:Y:S01]  /*1150*/  MOV R12, UR24 ;  /* 0x00000018000c7c02 */ /* 0x000fe20008000f00 */
[----:B--2---:R-:W-:-:S03]  /*1160*/  IMAD.U32 R13, RZ, RZ, UR25 ;  /* 0x00000019ff0d7e24 */ /* 0x004fc6000f8e00ff */
        /* <DEDUP_REMOVED lines=63> */
.L_x_2381:
        /* <DEDUP_REMOVED lines=51> */
.L_x_2383:
        /* <DEDUP_REMOVED lines=26> */
.L_x_2384:
        /* <DEDUP_REMOVED lines=13> */
.L_x_2385:
[----:B------:R-:W-:Y:S05]  /*1b00*/  BSYNC.RECONVERGENT B0 ;  /* 0x0000000000007941 */ /* 0x000fea0003800200 */
.L_x_2378:
[----:B------:R-:W4:Y:S01]  /*1b10*/  S2R R10, SR_TID.X ;  /* 0x00000000000a7919 */ /* 0x000f220000002100 */
[----:B------:R-:W0:Y:S01]  /*1b20*/  S2UR UR9, SR_CgaCtaId ;  /* 0x00000000000979c3 */ /* 0x000e220000008800 */
[----:B------:R-:W1:Y:S01]  /*1b30*/  LDCU UR10, c[0x0][0x414] ;  /* 0x00008280ff0a77ac */ /* 0x000e620008000800 */
[----:B------:R-:W-:Y:S01]  /*1b40*/  IMAD.U32 R15, RZ, RZ, UR8 ;  /* 0x00000008ff0f7e24 */ /* 0x000fe2000f8e00ff */
        /* <DEDUP_REMOVED lines=10> */
[----:B------:R-:W-:-:S05]  /*1bf0*/  IMAD R6, R6, 0xf, RZ ;  /* 0x0000000f06067824 */ /* 0x000fca00078e02ff */
[----:B------:R-:W-:Y:S02]  /*1c00*/  IADD3 R11, PT, PT, RZ, -R6, RZ ;  /* 0x80000006ff0b7210 */ /* 0x000fe40007ffe0ff */
[----:B---3--:R-:W2:Y:S02]  /*1c10*/  LDC.64 R6, c[0x0][0x3a0] ;  /* 0x0000e800ff067b82 */ /* 0x008ea40000000a00 */
[----:B------:R-:W-:-:S04]  /*1c20*/  PRMT R11, R11, 0x7710, RZ ;  /* 0x000077100b0b7816 */ /* 0x000fc800000000ff */
[----:B------:R-:W-:Y:S01]  /*1c30*/  IADD3 R11, PT, PT, R11, R10, RZ ;  /* 0x0000000a0b0b7210 */ /* 0x000fe20007ffe0ff */
[----:B-1----:R-:W-:-:S03]  /*1c40*/  @P0 FMUL.FTZ R10, R4, UR10 ;  /* 0x0000000a040a0c20 */ /* 0x002fc60008410000 */
[----:B------:R-:W-:-:S04]  /*1c50*/  SHF.L.U32 R11, R11, 0x1, RZ ;  /* 0x000000010b0b7819 */ /* 0x000fc800000006ff */
[----:B------:R-:W-:Y:S01]  /*1c60*/  LOP3.LUT R17, R11, 0xffff, RZ, 0xc0, !PT ;  /* 0x0000ffff0b117812 */ /* 0x000fe200078ec0ff */
[----:B------:R-:W-:-:S03]  /*1c70*/  @P0 FMUL.FTZ R11, R5, UR10 ;  /* 0x0000000a050b0c20 */ /* 0x000fc60008410000 */
[----:B------:R-:W-:Y:S02]  /*1c80*/  IADD3 R17, PT, PT, R0, R17, RZ ;  /* 0x0000001100117210 */ /* 0x000fe40007ffe0ff */
[----:B------:R-:W-:Y:S03]  /*1c90*/  @P0 STG.E.64 desc[UR14][R12.64], R10 ;  /* 0x0000000a0c000986 */ /* 0x000fe6000c101b0e */
[----:B------:R-:W-:-:S04]  /*1ca0*/  IMAD.WIDE R14, R17, 0x4, R8 ;  /* 0x00000004110e7825 */ /* 0x000fc800078e0208 */
[----:B--2---:R-:W-:Y:S01]  /*1cb0*/  IMAD.WIDE R8, R17, 0x4, R6 ;  /* 0x0000000411087825 */ /* 0x004fe200078e0206 */
[----:B------:R-:W-:Y:S06]  /*1cc0*/  BAR.SYNC.DEFER_BLOCKING 0x0 ;  /* 0x0000000000007b1d */ /* 0x000fec0000010000 */
[----:B------:R1:W5:Y:S04]  /*1cd0*/  LDG.E.64 R6, desc[UR14][R14.64] ;  /* 0x0000000e0e067981 */ /* 0x000368000c1e1b00 */
[----:B------:R-:W5:Y:S01]  /*1ce0*/  LDG.E.64 R8, desc[UR14][R8.64] ;  /* 0x0000000e08087981 */ /* 0x000f62000c1e1b00 */
[----:B0-----:R-:W-:Y:S01]  /*1cf0*/  HFMA2 R4, -RZ, RZ, 1.875, 0 ;  /* 0x3f800000ff047431 */ /* 0x001fe200000001ff */
        /* <DEDUP_REMOVED lines=37> */
[----:B------:R-:W-:Y:S02]  /*1f50*/  F2FP.F16.F32.PACK_AB R3, R14, R11 ;  /* 0x0000000b0e03723e */ /* 0x000fe400000000ff */
[----:B------:R-:W-:-:S05]  /*1f60*/  LEA.HI.X R13, R2, UR11, R13, 0x1, P1 ;  /* 0x0000000b020d7c11 */ /* 0x000fca00088f0c0d */
[----:B------:R1:W-:Y:S02]  /*1f70*/  STG.E desc[UR14][R12.64], R3 ;  /* 0x000000030c007986 */ /* 0x0003e4000c10190e */
.L_x_2389:
[----:B------:R-:W-:Y:S05]  /*1f80*/  BSYNC.RECONVERGENT B1 ;  /* 0x0000000000017941 */ /* 0x000fea0003800200 */
.L_x_2388:
        /* <DEDUP_REMOVED lines=15> */
[----:B------:R-:W-:Y:S02]  /*2080*/  F2FP.F16.F32.PACK_AB R5, R4, R5 ;  /* 0x000000050405723e */ /* 0x000fe400000000ff */
[----:B------:R-:W-:-:S05]  /*2090*/  LEA.HI.X R3, R24, UR13, R3, 0x1, P1 ;  /* 0x0000000d18037c11 */ /* 0x000fca00088f0c03 */
[----:B------:R2:W-:Y:S01]  /*20a0*/  STG.E desc[UR14][R2.64], R5 ;  /* 0x0000000502007986 */ /* 0x0005e2000c10190e */
[----:B------:R-:W-:Y:S05]  /*20b0*/  BRA `(.L_x_2390) ;  /* 0x0000000400047947 */ /* 0x000fea0003800000 */
.L_x_2387:
        /* <DEDUP_REMOVED lines=29> */
[----:B------:R-:W-:-:S05]  /*2290*/  F2FP.F16.F32.PACK_AB R15, R15, R12 ;  /* 0x0000000c0f0f723e */ /* 0x000fca00000000ff */
[----:B------:R2:W-:Y:S02]  /*22a0*/  STG.E desc[UR14][R10.64], R15 ;  /* 0x0000000f0a007986 */ /* 0x0005e4000c10190e */
.L_x_2392:
[----:B------:R-:W-:Y:S05]  /*22b0*/  BSYNC.RECONVERGENT B1 ;  /* 0x0000000000017941 */ /* 0x000fea0003800200 */
.L_x_2391:
        /* <DEDUP_REMOVED lines=31> */
[----:B------:R-:W-:-:S05]  /*24b0*/  F2FP.F16.F32.PACK_AB R5, R5, R0 ;  /* 0x000000000505723e */ /* 0x000fca00000000ff */
[----:B------:R3:W-:Y:S02]  /*24c0*/  STG.E desc[UR14][R2.64], R5 ;  /* 0x0000000502007986 */ /* 0x0007e4000c10190e */
.L_x_2390:
[----:B------:R-:W-:Y:S05]  /*24d0*/  BSYNC.RECONVERGENT B0 ;  /* 0x0000000000007941 */ /* 0x000fea0003800200 */
.L_x_2386:
[----:B------:R-:W-:Y:S02]  /*24e0*/  UIADD3 UR8, UPT, UPT, UR19, UR8, URZ ;  /* 0x0000000813087290 */ /* 0x000fe4000fffe0ff */
[----:B------:R-:W-:Y:S02]  /*24f0*/  UIADD3 UR4, UPT, UPT, UR4, 0x1, URZ ;  /* 0x0000000104047890 */ /* 0x000fe4000fffe0ff */
[----:B------:R-:W-:-:S09]  /*2500*/  UISETP.GE.AND UP0, UPT, UR8, UR7, UPT ;  /* 0x000000070800728c */ /* 0x000fd2000bf06270 */
[----:B------:R-:W-:Y:S05]  /*2510*/  BRA.U !UP0, `(.L_x_2393) ;  /* 0xffffffdd081c7547 */ /* 0x000fea000b83ffff */
[----:B------:R-:W-:Y:S05]  /*2520*/  EXIT ;  /* 0x000000000000794d */ /* 0x000fea0003800000 */
.L_x_2394:
        /* <DEDUP_REMOVED lines=13> */
.L_x_3455:


//--------------------- .text._Z35group_norm_nhwc_fwd_one_pass_kernelI11Fp16IOFp32WLi128ELi30ELi480EEv26Group_norm_nhwc_fwd_params --------------------------
	.section	.text._Z35group_norm_nhwc_fwd_one_pass_kernelI11Fp16IOFp32WLi128ELi30ELi480EEv26Group_norm_nhwc_fwd_params,"ax",@progbits
	.align	128
        .global         _Z35group_norm_nhwc_fwd_one_pass_kernelI11Fp16IOFp32WLi128ELi30ELi480EEv26Group_norm_nhwc_fwd_params
        .type           _Z35group_norm_nhwc_fwd_one_pass_kernelI11Fp16IOFp32WLi128ELi30ELi480EEv26Group_norm_nhwc_fwd_params,@function
        .size           _Z35group_norm_nhwc_fwd_one_pass_kernelI11Fp16IOFp32WLi128ELi30ELi480EEv26Group_norm_nhwc_fwd_params,(.L_x_3456 - _Z35group_norm_nhwc_fwd_one_pass_kernelI11Fp16IOFp32WLi128ELi30ELi480EEv26Group_norm_nhwc_fwd_params)
        .other          _Z35group_norm_nhwc_fwd_one_pass_kernelI11Fp16IOFp32WLi128ELi30ELi480EEv26Group_norm_nhwc_fwd_params,@"STO_CUDA_ENTRY STV_DEFAULT"
_Z35group_norm_nhwc_fwd_one_pass_kernelI11Fp16IOFp32WLi128ELi30ELi480EEv26Group_norm_nhwc_fwd_params:
.text._Z35group_norm_nhwc_fwd_one_pass_kernelI11Fp16IOFp32WLi128ELi30ELi480EEv26Group_norm_nhwc_fwd_params:
        /* <DEDUP_REMOVED lines=25> */
.L_x_2422:
[----:B---34-:R-:W0:Y:S01]  /*0190*/  LDC R2, c[0x0][0x3f8] ;  /* 0x0000fe00ff027b82 */ /* 0x018e220000000800 */
[----:B-----5:R-:W-:Y:S01]  /*01a0*/  IABS R8, UR7 ;  /* 0x0000000700087c13 */ /* 0x020fe20008000000 */
[----:B-1----:R-:W1:Y:S01]  /*01b0*/  LDCU.64 UR8, c[0x0][0x3e8] ;  /* 0x00007d00ff0877ac */ /* 0x002e620008000a00 */
[----:B------:R-:W-:Y:S01]  /*01c0*/  SHF.R.S32.HI R17, RZ, 0x1f, R23 ;  /* 0x0000001fff117819 */ /* 0x000fe20000011417 */
[----:B------:R-:W-:Y:S01]  /*01d0*/  VIADD R21, R23, 0x20 ;  /* 0x0000002017157836 */ /* 0x000fe20000000000 */
        /* <DEDUP_REMOVED lines=34> */
[----:B------:R-:W-:Y:S01]  /*0400*/  IADD3 R5, PT, PT, R5, R6, RZ ;  /* 0x0000000605057210 */ /* 0x000fe20007ffe0ff */
[----:B------:R-:W0:Y:S01]  /*0410*/  @!P2 LDC.64 R10, c[0x0][0x3e0] ;  /* 0x0000f800ff0aab82 */ /* 0x000e220000000a00 */
[----:B------:R-:W-:Y:S02]  /*0420*/  ISETP.GE.AND.EX P1, PT, R7, UR9, PT, P1 ;  /* 0x0000000907007c0c */ /* 0x000fe4000bf26310 */
[----:B------:R-:W-:Y:S01]  /*0430*/  @!P3 LOP3.LUT R15, RZ, R2, RZ, 0x33, !PT ;  /* 0x00000002ff0fb212 */ /* 0x000fe200078e33ff */
[----:B------:R-:W-:Y:S01]  /*0440*/  IMAD.SHL.U32 R5, R5, 0x2, RZ ;  /* 0x0000000205057824 */ /* 0x000fe200078e00ff */
[----:B------:R-:W-:Y:S02]  /*0450*/  IADD3 R0, PT, PT, R23, 0x40, RZ ;  /* 0x0000004017007810 */ /* 0x000fe40007ffe0ff */
[----:B------:R-:W-:Y:S01]  /*0460*/  IADD3 R3, PT, PT, -R15, RZ, RZ ;  /* 0x000000ff0f037210 */ /* 0x000fe20007ffe1ff */
[----:B------:R-:W1:Y:S01]  /*0470*/  @!P2 LDC.64 R12, c[0x0][0x390] ;  /* 0x0000e400ff0cab82 */ /* 0x000e620000000a00 */
[----:B------:R-:W-:-:S02]  /*0480*/  LOP3.LUT R25, R5, 0xffff, RZ, 0xc0, !PT ;  /* 0x0000ffff05197812 */ /* 0x000fc400078ec0ff */
[----:B------:R-:W-:Y:S01]  /*0490*/  ISETP.GE.U32.AND P3, PT, R0, UR8, PT ;  /* 0x0000000800007c0c */ /* 0x000fe2000bf66070 */
[----:B------:R-:W-:Y:S01]  /*04a0*/  IMAD R20, R2, R3, UR7 ;  /* 0x0000000702147e24 */ /* 0x000fe2000f8e0203 */
[----:B------:R-:W-:Y:S02]  /*04b0*/  SHF.R.S32.HI R5, RZ, 0x1f, R0 ;  /* 0x0000001fff057819 */ /* 0x000fe40000011400 */
[----:B------:R-:W-:Y:S01]  /*04c0*/  SHF.R.S32.HI R3, RZ, 0x1f, R15 ;  /* 0x0000001fff037819 */ /* 0x000fe2000001140f */
[----:B------:R-:W3:Y:S01]  /*04d0*/  @!P1 LDC.64 R8, c[0x0][0x3e0] ;  /* 0x0000f800ff089b82 */ /* 0x000ee20000000a00 */
[----:B------:R-:W-:Y:S01]  /*04e0*/  IMAD R20, R20, 0x1e, RZ ;  /* 0x0000001e14147824 */ /* 0x000fe200078e02ff */
[----:B------:R-:W-:Y:S02]  /*04f0*/  ISETP.GE.AND.EX P3, PT, R5, UR9, PT, P3 ;  /* 0x0000000905007c0c */ /* 0x000fe4000bf66330 */
[----:B--2---:R-:W-:Y:S01]  /*0500*/  IMAD R4, R3, UR10, RZ ;  /* 0x0000000a03047c24 */ /* 0x004fe2000f8e02ff */
[----:B------:R-:W-:-:S02]  /*0510*/  IADD3 R2, PT, PT, R23, 0x60, RZ ;  /* 0x0000006017027810 */ /* 0x000fc40007ffe0ff */
[C---:B------:R-:W-:Y:S01]  /*0520*/  IADD3 R24, P4, PT, R20.reuse, R25, RZ ;  /* 0x0000001914187210 */ /* 0x040fe20007f9e0ff */
[----:B------:R-:W-:Y:S01]  /*0530*/  IMAD R27, R15, UR11, R4 ;  /* 0x0000000b0f1b7c24 */ /* 0x000fe2000f8e0204 */
[----:B------:R-:W-:Y:S01]  /*0540*/  SHF.R.S32.HI R3, RZ, 0x1f, R2 ;  /* 0x0000001fff037819 */ /* 0x000fe20000011402 */
[----:B0-----:R-:W-:Y:S01]  /*0550*/  @!P2 IMAD R4, R17, R10, RZ ;  /* 0x0000000a1104a224 */ /* 0x001fe200078e02ff */
[----:B------:R-:W-:Y:S02]  /*0560*/  LEA.HI.X.SX32 R25, R20, RZ, 0x1, P4 ;  /* 0x000000ff14197211 */ /* 0x000fe400020f0eff */
[----:B------:R-:W-:Y:S01]  /*0570*/  ISETP.GE.U32.AND P4, PT, R2, UR8, PT ;  /* 0x0000000802007c0c */ /* 0x000fe2000bf86070 */
[----:B------:R-:W-:Y:S01]  /*0580*/  @!P2 IMAD R19, R23, R11, R4 ;  /* 0x0000000b1713a224 */ /* 0x000fe200078e0204 */
[----:B------:R-:W0:Y:S01]  /*0590*/  @!P3 LDC.64 R16, c[0x0][0x3e0] ;  /* 0x0000f800ff10bb82 */ /* 0x000e220000000a00 */
[----:B------:R-:W-:Y:S01]  /*05a0*/  IMAD.WIDE.U32 R24, R15, UR10, R24 ;  /* 0x0000000a0f187c25 */ /* 0x000fe2000f8e0018 */
[----:B------:R-:W-:-:S04]  /*05b0*/  ISETP.GE.AND.EX P4, PT, R3, UR9, PT, P4 ;  /* 0x0000000903007c0c */ /* 0x000fc8000bf86340 */
[----:B------:R-:W-:Y:S02]  /*05c0*/  IADD3 R27, PT, PT, R25, R27, RZ ;  /* 0x0000001b191b7210 */ /* 0x000fe40007ffe0ff */
[----:B------:R-:W2:Y:S01]  /*05d0*/  @!P1 LDC.64 R14, c[0x0][0x390] ;  /* 0x0000e400ff0e9b82 */ /* 0x000ea20000000a00 */
[----:B------:R-:W-:Y:S01]  /*05e0*/  @!P2 MOV R26, R24 ;  /* 0x00000018001aa202 */ /* 0x000fe20000000f00 */
[----:B---3--:R-:W-:Y:S01]  /*05f0*/  @!P1 IMAD R18, R7, R8, RZ ;  /* 0x0000000807129224 */ /* 0x008fe200078e02ff */
[----:B------:R-:W-:Y:S02]  /*0600*/  @!P1 MOV R28, R24 ;  /* 0x00000018001c9202 */ /* 0x000fe40000000f00 */
[----:B------:R-:W-:Y:S01]  /*0610*/  @!P1 MOV R29, R27 ;  /* 0x0000001b001d9202 */ /* 0x000fe20000000f00 */
[----:B------:R-:W-:Y:S01]  /*0620*/  @!P2 IMAD.WIDE.U32 R10, R23, R10, R26 ;  /* 0x0000000a170aa225 */ /* 0x000fe200078e001a */
[----:B------:R-:W-:-:S03]  /*0630*/  @!P3 MOV R4, R24 ;  /* 0x000000180004b202 */ /* 0x000fc60000000f00 */
[----:B------:R-:W-:Y:S01]  /*0640*/  @!P1 IMAD R7, R21, R9, R18 ;  /* 0x0000000915079224 */ /* 0x000fe200078e0212 */
[----:B------:R-:W-:Y:S01]  /*0650*/  @!P2 IADD3 R19, PT, PT, R11, R19, RZ ;  /* 0x000000130b13a210 */ /* 0x000fe20007ffe0ff */
[----:B------:R-:W-:Y:S01]  /*0660*/  @!P1 IMAD.WIDE.U32 R28, R21, R8, R28 ;  /* 0x00000008151c9225 */ /* 0x000fe200078e001c */
[C---:B-1----:R-:W-:Y:S01]  /*0670*/  @!P2 LEA R18, P5, R10.reuse, R12, 0x1 ;  /* 0x0000000c0a12a211 */ /* 0x042fe200078a08ff */
[----:B------:R-:W1:Y:S02]  /*0680*/  @!P4 LDC.64 R8, c[0x0][0x3e0] ;  /* 0x0000f800ff08cb82 */ /* 0x000e640000000a00 */
[----:B0-----:R-:W-:Y:S01]  /*0690*/  @!P3 IMAD R5, R5, R16, RZ ;  /* 0x000000100505b224 */ /* 0x001fe200078e02ff */
[----:B------:R-:W-:Y:S01]  /*06a0*/  @!P2 LEA.HI.X R19, R10, R13, R19, 0x1, P5 ;  /* 0x0000000d0a13a211 */ /* 0x000fe200028f0c13 */
[----:B------:R-:W-:Y:S02]  /*06b0*/  @!P1 IMAD.IADD R7, R29, 0x1, R7 ;  /* 0x000000011d079824 */ /* 0x000fe400078e0207 */
[----:B------:R-:W-:Y:S01]  /*06c0*/  @!P3 IMAD R17, R0, R17, R5 ;  /* 0x000000110011b224 */ /* 0x000fe200078e0205 */
[----:B------:R-:W-:Y:S01]  /*06d0*/  @!P3 MOV R5, R27 ;  /* 0x0000001b0005b202 */ /* 0x000fe20000000f00 */
[----:B------:R-:W0:Y:S01]  /*06e0*/  @!P3 LDC.64 R10, c[0x0][0x390] ;  /* 0x0000e400ff0abb82 */ /* 0x000e220000000a00 */
[----:B--2---:R-:W-:Y:S01]  /*06f0*/  @!P1 LEA R14, P5, R28, R14, 0x1 ;  /* 0x0000000e1c0e9211 */ /* 0x004fe200078a08ff */
[----:B------:R-:W-:-:S04]  /*0700*/  @!P3 IMAD.WIDE.U32 R4, R0, R16, R4 ;  /* 0x000000100004b225 */ /* 0x000fc800078e0004 */
[----:B------:R-:W-:Y:S01]  /*0710*/  HFMA2 R0, -RZ, RZ, 0, 0 ;  /* 0x00000000ff007431 */ /* 0x000fe200000001ff */
[----:B------:R-:W-:Y:S01]  /*0720*/  @!P1 LEA.HI.X R15, R28, R15, R7, 0x1, P5 ;  /* 0x0000000f1c0f9211 */ /* 0x000fe200028f0c07 */
[----:B------:R-:W-:Y:S01]  /*0730*/  HFMA2 R7, -RZ, RZ, 0, 0 ;  /* 0x00000000ff077431 */ /* 0x000fe200000001ff */
[----:B------:R-:W2:Y:S01]  /*0740*/  @!P4 LDC.64 R12, c[0x0][0x390] ;  /* 0x0000e400ff0ccb82 */ /* 0x000ea20000000a00 */
[----:B------:R-:W-:Y:S02]  /*0750*/  @!P3 IADD3 R17, PT, PT, R5, R17, RZ ;  /* 0x000000110511b210 */ /* 0x000fe40007ffe0ff */
[----:B------:R3:W5:Y:S01]  /*0760*/  @!P1 LDG.E R0, desc[UR14][R14.64] ;  /* 0x0000000e0e009981 */ /* 0x000762000c1e1900 */
[----:B-1----:R-:W-:-:S03]  /*0770*/  @!P4 IMAD R3, R3, R8, RZ ;  /* 0x000000080303c224 */ /* 0x002fc600078e02ff */
[----:B------:R-:W4:Y:S01]  /*0780*/  @!P2 LDG.E R7, desc[UR14][R18.64] ;  /* 0x0000000e1207a981 */ /* 0x000f22000c1e1900 */
[----:B0-----:R-:W-:Y:S01]  /*0790*/  @!P3 LEA R10, P2, R4, R10, 0x1 ;  /* 0x0000000a040ab211 */ /* 0x001fe200078408ff */
[----:B---3--:R-:W-:Y:S01]  /*07a0*/  @!P4 IMAD.MOV.U32 R15, RZ, RZ, R27 ;  /* 0x000000ffff0fc224 */ /* 0x008fe200078e001b */
[----:B------:R-:W-:Y:S01]  /*07b0*/  @!P4 MOV R14, R24 ;  /* 0x00000018000ec202 */ /* 0x000fe20000000f00 */
[----:B------:R-:W-:Y:S01]  /*07c0*/  @!P4 IMAD R9, R2, R9, R3 ;  /* 0x000000090209c224 */ /* 0x000fe200078e0203 */
[----:B------:R-:W-:Y:S01]  /*07d0*/  @!P3 LEA.HI.X R11, R4, R11, R17, 0x1, P2 ;  /* 0x0000000b040bb211 */ /* 0x000fe200010f0c11 */
[----:B------:R-:W-:Y:S02]  /*07e0*/  HFMA2 R4, -RZ, RZ, 0, 0 ;  /* 0x00000000ff047431 */ /* 0x000fe400000001ff */
[----:B------:R-:W-:Y:S01]  /*07f0*/  @!P4 IMAD.WIDE.U32 R2, R2, R8, R14 ;  /* 0x000000080202c225 */ /* 0x000fe200078e000e */
[----:B------:R-:W-:-:S04]  /*0800*/  MOV R17, RZ ;  /* 0x000000ff00117202 */ /* 0x000fc80000000f00 */
[----:B------:R-:W-:Y:S02]  /*0810*/  @!P4 IADD3 R3, PT, PT, R3, R9, RZ ;  /* 0x000000090303c210 */ /* 0x000fe40007ffe0ff */
[C---:B--2---:R-:W-:Y:S01]  /*0820*/  @!P4 LEA R12, P2, R2.reuse, R12, 0x1 ;  /* 0x0000000c020cc211 */ /* 0x044fe200078408ff */
[----:B------:R0:W2:Y:S03]  /*0830*/  @!P3 LDG.E R4, desc[UR14][R10.64] ;  /* 0x0000000e0a04b981 */ /* 0x0000a6000c1e1900 */
[----:B------:R-:W-:-:S05]  /*0840*/  @!P4 LEA.HI.X R13, R2, R13, R3, 0x1, P2 ;  /* 0x0000000d020dc211 */ /* 0x000fca00010f0c03 */
[----:B------:R-:W3:Y:S01]  /*0850*/  @!P4 LDG.E R17, desc[UR14][R12.64] ;  /* 0x0000000e0c11c981 */ /* 0x000ee2000c1e1900 */
[----:B0-----:R-:W0:Y:S02]  /*0860*/  S2R R11, SR_LANEID ;  /* 0x00000000000b7919 */ /* 0x001e240000000000 */
[C---:B0-----:R-:W-:Y:S02]  /*0870*/  ISETP.GT.AND P2, PT, R11.reuse, 0x1e, PT ;  /* 0x0000001e0b00780c */ /* 0x041fe40003f44270 */
[----:B------:R-:W-:Y:S01]  /*0880*/  ISETP.GT.AND P3, PT, R11, 0xf, PT ;  /* 0x0000000f0b00780c */ /* 0x000fe20003f64270 */
[----:B------:R-:W-:Y:S01]  /*0890*/  BSSY.RECONVERGENT B0, `(.L_x_2395) ;  /* 0x000003f000007945 */ /* 0x000fe20003800200 */
[----:B-----5:R-:W-:Y:S02]  /*08a0*/  HADD2.F32 R19, -RZ, R0.H0_H0 ;  /* 0x20000000ff137230 */ /* 0x020fe40000004100 */
[--C-:B----4-:R-:W-:Y:S02]  /*08b0*/  HADD2.F32 R21, -RZ, R7.reuse.H0_H0 ;  /* 0x20000007ff157230 */ /* 0x110fe40000004100 */
[----:B------:R-:W-:-:S02]  /*08c0*/  HADD2.F32 R18, -RZ, R7.H1_H1 ;  /* 0x30000007ff127230 */ /* 0x000fc40000004100 */
[----:B------:R-:W-:-:S03]  /*08d0*/  HADD2.F32 R0, -RZ, R0.H1_H1 ;  /* 0x30000000ff007230 */ /* 0x000fc60000004100 */
[----:B------:R-:W-:Y:S01]  /*08e0*/  FADD.FTZ R2, R21, R18 ;  /* 0x0000001215027221 */ /* 0x000fe20000010000 */
[----:B------:R-:W-:Y:S01]  /*08f0*/  FMUL.FTZ R8, R18, R18 ;  /* 0x0000001212087220 */ /* 0x000fe20000410000 */
[----:B------:R-:W-:Y:S02]  /*0900*/  FADD.FTZ R14, R19, R0 ;  /* 0x00000000130e7221 */ /* 0x000fe40000010000 */
[----:B------:R-:W-:Y:S01]  /*0910*/  FADD.FTZ R3, RZ, R2 ;  /* 0x00000002ff037221 */ /* 0x000fe20000010000 */
[----:B------:R-:W-:Y:S01]  /*0920*/  FMUL.FTZ R10, R0, R0 ;  /* 0x00000000000a7220 */ /* 0x000fe20000410000 */
[----:B------:R-:W-:Y:S02]  /*0930*/  FFMA.FTZ R8, R21, R21, R8 ;  /* 0x0000001515087223 */ /* 0x000fe40000010008 */
[----:B------:R-:W-:Y:S01]  /*0940*/  FADD.FTZ R14, R3, R14 ;  /* 0x0000000e030e7221 */ /* 0x000fe20000010000 */
[--C-:B--2---:R-:W-:Y:S02]  /*0950*/  HADD2.F32 R2, -RZ, R4.reuse.H1_H1 ;  /* 0x30000004ff027230 */ /* 0x104fe40000004100 */
[----:B------:R-:W-:Y:S01]  /*0960*/  FFMA.FTZ R5, R19, R19, R10 ;  /* 0x0000001313057223 */ /* 0x000fe2000001000a */
[----:B------:R-:W-:-:S02]  /*0970*/  HADD2.F32 R3, -RZ, R4.H0_H0 ;  /* 0x20000004ff037230 */ /* 0x000fc40000004100 */
[----:B------:R-:W-:Y:S01]  /*0980*/  FADD.FTZ R8, RZ, R8 ;  /* 0x00000008ff087221 */ /* 0x000fe20000010000 */
[----:B------:R-:W-:Y:S01]  /*0990*/  FMUL.FTZ R4, R2, R2 ;  /* 0x0000000202047220 */ /* 0x000fe20000410000 */
[--C-:B---3--:R-:W-:Y:S02]  /*09a0*/  HADD2.F32 R16, -RZ, R17.reuse.H1_H1 ;  /* 0x30000011ff107230 */ /* 0x108fe40000004100 */
[----:B------:R-:W-:Y:S01]  /*09b0*/  FADD.FTZ R5, R8, R5 ;  /* 0x0000000508057221 */ /* 0x000fe20000010000 */
[----:B------:R-:W-:Y:S02]  /*09c0*/  HADD2.F32 R17, -RZ, R17.H0_H0 ;  /* 0x20000011ff117230 */ /* 0x000fe40000004100 */
[C---:B------:R-:W-:Y:S01]  /*09d0*/  FADD.FTZ R7, R3.reuse, R2 ;  /* 0x0000000203077221 */ /* 0x040fe20000010000 */
[----:B------:R-:W-:Y:S01]  /*09e0*/  FFMA.FTZ R4, R3, R3, R4 ;  /* 0x0000000303047223 */ /* 0x000fe20000010004 */
[----:B------:R-:W-:Y:S02]  /*09f0*/  FMUL.FTZ R10, R16, R16 ;  /* 0x00000010100a7220 */ /* 0x000fe40000410000 */
        /* <DEDUP_REMOVED lines=40> */
.L_x_2396:
[----:B------:R-:W-:Y:S05]  /*0c80*/  BSYNC.RECONVERGENT B0 ;  /* 0x0000000000007941 */ /* 0x000fea0003800200 */
.L_x_2395:
        /* <DEDUP_REMOVED lines=44> */
.L_x_2398:
[----:B------:R-:W-:Y:S05]  /*0f50*/  BSYNC.RECONVERGENT B0 ;  /* 0x0000000000007941 */ /* 0x000fea0003800200 */
.L_x_2397:
        /* <DEDUP_REMOVED lines=31> */
.L_x_2401:
[----:B---3--:R-:W3:Y:S04]  /*1150*/  LDG.E.STRONG.GPU R6, desc[UR14][R8.64] ;  /* 0x0000000e08067981 */ /* 0x008ee8000c1ef900 */
[----:B---3--:R-:W-:Y:S01]  /*1160*/  CCTL.IVALL ;  /* 0x00000000ff00798f */ /* 0x008fe20002000000 */
[----:B------:R-:W-:Y:S05]  /*1170*/  YIELD ;  /* 0x0000000000007946 */ /* 0x000fea0003800000 */
[----:B------:R-:W-:-:S13]  /*1180*/  ISETP.NE.AND P2, PT, R6, R11, PT ;  /* 0x0000000b0600720c */ /* 0x000fda0003f45270 */
[----:B------:R-:W-:Y:S05]  /*1190*/  @P2 BRA `(.L_x_2401) ;  /* 0xfffffffc00ec2947 */ /* 0x000fea000383ffff */
.L_x_2400:
        /* <DEDUP_REMOVED lines=15> */
.L_x_2403:
        /* <DEDUP_REMOVED lines=12> */
[----:B------:R-:W-:Y:S01]  /*1350*/  MOV R6, UR24 ;  /* 0x0000001800067c02 */ /* 0x000fe20008000f00 */
[----:B------:R-:W-:Y:S01]  /*1360*/  IMAD.U32 R7, RZ, RZ, UR25 ;  /* 0x00000019ff077e24 */ /* 0x000fe2000f8e00ff */
[----:B------:R-:W-:Y:S01]  /*1370*/  VOTEU.ALL UP0, P4 ;  /* 0x0000000000ff7886 */ /* 0x000fe20002000000 */
[----:B------:R-:W-:-:S04]  /*1380*/  VOTEU.ALL UP1, P6 ;  /* 0x0000000000ff7886 */ /* 0x000fc80003020000 */
[----:B------:R-:W0:Y:S01]  /*1390*/  @!P2 LDG.E.64 R6, desc[UR14][R6.64] ;  /* 0x0000000e0606a981 */ /* 0x000e22000c1e1b00 */
[----:B------:R-:W-:Y:S01]  /*13a0*/  @!UP0 UIMAD.WIDE.U32 UR24, UR21, 0x8, UR16 ;  /* 0x00000008151888a5 */ /* 0x000fe2000f8e0010 */
[----:B------:R-:W-:Y:S01]  /*13b0*/  VOTEU.ALL UP0, P5 ;  /* 0x0000000000ff7886 */ /* 0x000fe20002800000 */
[----:B------:R-:W-:-:S04]  /*13c0*/  @!UP1 UIMAD.WIDE.U32 UR26, UR10, 0x8, UR16 ;  /* 0x000000080a1a98a5 */ /* 0x000fc8000f8e0010 */
[----:B------:R-:W-:Y:S02]  /*13d0*/  MOV R8, UR24 ;  /* 0x0000001800087c02 */ /* 0x000fe40008000f00 */
[----:B------:R-:W-:Y:S01]  /*13e0*/  MOV R9, UR25 ;  /* 0x0000001900097c02 */ /* 0x000fe20008000f00 */
[----:B------:R-:W-:Y:S01]  /*13f0*/  @!UP0 UIMAD.WIDE.U32 UR24, UR20, 0x8, UR16 ;  /* 0x00000008141888a5 */ /* 0x000fe2000f8e0010 */
[----:B------:R-:W-:Y:S02]  /*1400*/  MOV R10, UR26 ;  /* 0x0000001a000a7c02 */ /* 0x000fe40008000f00 */
[----:B------:R-:W-:Y:S02]  /*1410*/  MOV R11, UR27 ;  /* 0x0000001b000b7c02 */ /* 0x000fe40008000f00 */
        /* <DEDUP_REMOVED lines=8> */
[----:B------:R-:W-:Y:S01]  /*14a0*/  IMAD.U32 R6, RZ, RZ, UR23 ;  /* 0x00000017ff067e24 */ /* 0x000fe2000f8e00ff */
[----:B------:R-:W-:Y:S01]  /*14b0*/  UIADD3 UR23, UPT, UPT, UR5, 0x5, URZ ;  /* 0x0000000505177890 */ /* 0x000fe2000fffe0ff */
[----:B------:R-:W-:-:S03]  /*14c0*/  @!P2 FADD.FTZ R5, R5, R7 ;  /* 0x000000070505a221 */ /* 0x000fc60000010000 */
[----:B------:R-:W-:Y:S02]  /*14d0*/  ISETP.EQ.OR P2, PT, R6, UR18, P3 ;  /* 0x0000001206007c0c */ /* 0x000fe40009f42670 */
[----:B------:R-:W-:Y:S01]  /*14e0*/  MOV R6, UR23 ;  /* 0x0000001700067c02 */ /* 0x000fe20008000f00 */
[----:B------:R-:W-:Y:S01]  /*14f0*/  UIADD3 UR23, UPT, UPT, UR5, 0x7, URZ ;  /* 0x0000000705177890 */ /* 0x000fe2000fffe0ff */
[----:B------:R-:W-:Y:S01]  /*1500*/  MOV R7, UR24 ;  /* 0x0000001800077c02 */ /* 0x000fe20008000f00 */
[----:B---3--:R-:W-:Y:S01]  /*1510*/  @!P4 FADD.FTZ R4, R4, R8 ;  /* 0x000000080404c221 */ /* 0x008fe20000010000 */
[----:B------:R-:W-:Y:S01]  /*1520*/  @!P4 FADD.FTZ R5, R5, R9 ;  /* 0x000000090505c221 */ /* 0x000fe20000010000 */
[----:B------:R-:W-:Y:S02]  /*1530*/  ISETP.EQ.OR P4, PT, R6, UR18, P3 ;  /* 0x0000001206007c0c */ /* 0x000fe40009f82670 */
[----:B--2---:R-:W-:Y:S01]  /*1540*/  @!P6 FADD.FTZ R4, R4, R10 ;  /* 0x0000000a0404e221 */ /* 0x004fe20000010000 */
[----:B------:R-:W-:Y:S01]  /*1550*/  @!P6 FADD.FTZ R5, R5, R11 ;  /* 0x0000000b0505e221 */ /* 0x000fe20000010000 */
[----:B------:R-:W-:-:S02]  /*1560*/  ISETP.EQ.OR P6, PT, R7, UR18, P3 ;  /* 0x0000001207007c0c */ /* 0x000fc40009fc2670 */
        /* <DEDUP_REMOVED lines=14> */
[----:B------:R-:W-:Y:S02]  /*1650*/  MOV R8, UR24 ;  /* 0x0000001800087c02 */ /* 0x000fe40008000f00 */
[----:B------:R-:W-:Y:S01]  /*1660*/  MOV R9, UR25 ;  /* 0x0000001900097c02 */ /* 0x000fe20008000f00 */
[----:B------:R-:W-:Y:S01]  /*1670*/  @!UP0 UIMAD.WIDE.U32 UR24, UR9, 0x8, UR16 ;  /* 0x00000008091888a5 */ /* 0x000fe2000f8e0010 */
[----:B------:R-:W-:Y:S01]  /*1680*/  IMAD.U32 R10, RZ, RZ, UR26 ;  /* 0x0000001aff0a7e24 */ /* 0x000fe2000f8e00ff */
[----:B------:R-:W-:-:S03]  /*1690*/  MOV R11, UR27 ;  /* 0x0000001b000b7c02 */ /* 0x000fc60008000f00 */
[----:B------:R-:W3:Y:S01]  /*16a0*/  @!P4 LDG.E.64 R8, desc[UR14][R8.64] ;  /* 0x0000000e0808c981 */ /* 0x000ee2000c1e1b00 */
[----:B------:R-:W-:Y:S02]  /*16b0*/  MOV R12, UR24 ;  /* 0x00000018000c7c02 */ /* 0x000fe40008000f00 */
[----:B------:R-:W-:Y:S01]  /*16c0*/  MOV R13, UR25 ;  /* 0x00000019000d7c02 */ /* 0x000fe20008000f00 */
[----:B------:R-:W4:Y:S05]  /*16d0*/  @!P6 LDG.E.64 R10, desc[UR14][R10.64] ;  /* 0x0000000e0a0ae981 */ /* 0x000f2a000c1e1b00 */
        /* <DEDUP_REMOVED lines=22> */
.L_x_2402:
        /* <DEDUP_REMOVED lines=34> */
[----:B------:R-:W-:Y:S02]  /*1a60*/  MOV R10, UR8 ;  /* 0x00000008000a7c02 */ /* 0x000fe40008000f00 */
[----:B------:R-:W-:Y:S02]  /*1a70*/  MOV R11, UR9 ;  /* 0x00000009000b7c02 */ /* 0x000fe40008000f00 */
[----:B------:R-:W3:Y:S01]  /*1a80*/  @!P4 LDG.E.64 R8, desc[UR14][R8.64] ;  /* 0x0000000e0808c981 */ /* 0x000ee2000c1e1b00 */
[----:B--2---:R-:W-:Y:S01]  /*1a90*/  MOV R12, UR10 ;  /* 0x0000000a000c7c02 */ /* 0x004fe20008000f00 */
[----:B-1----:R-:W-:-:S02]  /*1aa0*/  IMAD.U32 R13, RZ, RZ, UR11 ;  /* 0x0000000bff0d7e24 */ /* 0x002fc4000f8e00ff */
        /* <DEDUP_REMOVED lines=13> */
.L_x_2404:
        /* <DEDUP_REMOVED lines=28> */
.L_x_2405:
        /* <DEDUP_REMOVED lines=13> */
.L_x_2406:
[----:B------:R-:W-:Y:S05]  /*1e10*/  BSYNC.RECONVERGENT B0 ;  /* 0x0000000000007941 */ /* 0x000fea0003800200 */
.L_x_2399:
        /* <DEDUP_REMOVED lines=21> */
[----:B------:R-:W-:-:S05]  /*1f70*/  IADD3 R11, PT, PT, R11, R10, RZ ;  /* 0x0000000a0b0b7210 */ /* 0x000fca0007ffe0ff */
[----:B------:R-:W-:-:S05]  /*1f80*/  IMAD.SHL.U32 R11, R11, 0x2, RZ ;  /* 0x000000020b0b7824 */ /* 0x000fca00078e00ff */
[----:B------:R-:W-:-:S04]  /*1f90*/  LOP3.LUT R13, R11, 0xffff, RZ, 0xc0, !PT ;  /* 0x0000ffff0b0d7812 */ /* 0x000fc800078ec0ff */
[----:B------:R-:W-:-:S05]  /*1fa0*/  IADD3 R13, PT, PT, R20, R13, RZ ;  /* 0x0000000d140d7210 */ /* 0x000fca0007ffe0ff */
        /* <DEDUP_REMOVED lines=42> */
[----:B------:R-:W-:Y:S02]  /*2250*/  F2FP.F16.F32.PACK_AB R5, R21, R18 ;  /* 0x000000121505723e */ /* 0x000fe400000000ff */
[----:B------:R-:W-:-:S05]  /*2260*/  LEA.HI.X R11, R4, UR9, R11, 0x1, P1 ;  /* 0x00000009040b7c11 */ /* 0x000fca00088f0c0b */
[----:B------:R0:W-:Y:S02]  /*2270*/  STG.E desc[UR14][R10.64], R5 ;  /* 0x000000050a007986 */ /* 0x0001e4000c10190e */
.L_x_2410:
[----:B------:R-:W-:Y:S05]  /*2280*/  BSYNC.RECONVERGENT B1 ;  /* 0x0000000000017941 */ /* 0x000fea0003800200 */
.L_x_2409:
        /* <DEDUP_REMOVED lines=29> */
.L_x_2412:
[----:B------:R-:W-:Y:S05]  /*2460*/  BSYNC.RECONVERGENT B1 ;  /* 0x0000000000017941 */ /* 0x000fea0003800200 */
.L_x_2411:
        /* <DEDUP_REMOVED lines=17> */
[----:B------:R-:W-:Y:S02]  /*2580*/  F2FP.F16.F32.PACK_AB R3, R11, R0 ;  /* 0x000000000b03723e */ /* 0x000fe400000000ff */
[----:B------:R-:W-:-:S05]  /*2590*/  LEA.HI.X R5, R2, UR13, R21, 0x1, P1 ;  /* 0x0000000d02057c11 */ /* 0x000fca00088f0c15 */
[----:B------:R2:W-:Y:S02]  /*25a0*/  STG.E desc[UR14][R4.64], R3 ;  /* 0x0000000304007986 */ /* 0x0005e4000c10190e */
.L_x_2414:
[----:B------:R-:W-:Y:S05]  /*25b0*/  BSYNC.RECONVERGENT B1 ;  /* 0x0000000000017941 */ /* 0x000fea0003800200 */
.L_x_2413:
[----:B------:R-:W-:Y:S05]  /*25c0*/  @P3 BRA `(.L_x_2415) ;  /* 0x0000000800643947 */ /* 0x000fea0003800000 */
[----:B------:R-:W3:Y:S01]  /*25d0*/  LDCU.64 UR8, c[0x0][0x3e0] ;  /* 0x00007c00ff0877ac */ /* 0x000ee20008000a00 */
[--C-:B------:R-:W-:Y:S01]  /*25e0*/  FADD.FTZ R0, R17, -R12.reuse ;  /* 0x8000000c11007221 */ /* 0x100fe20000010000 */
[----:B------:R-:W-:Y:S02]  /*25f0*/  IMAD.MOV.U32 R25, RZ, RZ, R27 ;  /* 0x000000ffff197224 */ /* 0x000fe400078e001b */
[----:B------:R-:W-:Y:S01]  /*2600*/  FADD.FTZ R12, R16, -R12 ;  /* 0x8000000c100c7221 */ /* 0x000fe20000010000 */
[----:B------:R-:W4:Y:S01]  /*2610*/  LDCU.64 UR10, c[0x0][0x380] ;  /* 0x00007000ff0a77ac */ /* 0x000f220008000a00 */
[-C--:B-12---:R-:W-:Y:S02]  /*2620*/  FMUL.FTZ R3, R0, R13.reuse ;  /* 0x0000000d00037220 */ /* 0x086fe40000410000 */
[----:B------:R-:W-:Y:S02]  /*2630*/  FMUL.FTZ R12, R12, R13 ;  /* 0x0000000d0c0c7220 */ /* 0x000fe40000410000 */
[----:B0----5:R-:W-:-:S02]  /*2640*/  FFMA.FTZ R5, R6, R3, R8 ;  /* 0x0000000306057223 */ /* 0x021fc40000010008 */
[----:B------:R-:W-:-:S05]  /*2650*/  FFMA.FTZ R12, R7, R12, R9 ;  /* 0x0000000c070c7223 */ /* 0x000fca0000010009 */
[----:B------:R-:W-:Y:S01]  /*2660*/  F2FP.F16.F32.PACK_AB R5, R12, R5 ;  /* 0x000000050c05723e */ /* 0x000fe200000000ff */
[----:B---3--:R-:W-:Y:S02]  /*2670*/  IMAD R18, R18, UR8, RZ ;  /* 0x0000000812127c24 */ /* 0x008fe4000f8e02ff */
[----:B------:R-:W-:-:S04]  /*2680*/  IMAD.WIDE.U32 R24, R15, UR8, R24 ;  /* 0x000000080f187c25 */ /* 0x000fc8000f8e0018 */
[----:B------:R-:W-:Y:S01]  /*2690*/  IMAD R15, R15, UR9, R18 ;  /* 0x000000090f0f7c24 */ /* 0x000fe2000f8e0212 */
[----:B----4-:R-:W-:-:S04]  /*26a0*/  LEA R2, P1, R24, UR10, 0x1 ;  /* 0x0000000a18027c11 */ /* 0x010fc8000f8208ff */
[----:B------:R-:W-:-:S04]  /*26b0*/  IADD3 R15, PT, PT, R25, R15, RZ ;  /* 0x0000000f190f7210 */ /* 0x000fc80007ffe0ff */
[----:B------:R-:W-:-:S05]  /*26c0*/  LEA.HI.X R3, R24, UR11, R15, 0x1, P1 ;  /* 0x0000000b18037c11 */ /* 0x000fca00088f0c0f */
[----:B------:R3:W-:Y:S01]  /*26d0*/  STG.E desc[UR14][R2.64], R5 ;  /* 0x0000000502007986 */ /* 0x0007e2000c10190e */
[----:B------:R-:W-:Y:S05]  /*26e0*/  BRA `(.L_x_2415) ;  /* 0x00000008001c7947 */ /* 0x000fea0003800000 */
.L_x_2408:
        /* <DEDUP_REMOVED lines=37> */
[----:B------:R-:W-:Y:S02]  /*2940*/  IADD3 R11, PT, PT, R5, R11, RZ ;  /* 0x0000000b050b7210 */ /* 0x000fe40007ffe0ff */
[C---:B-1----:R-:W-:Y:S02]  /*2950*/  LEA R10, P4, R4.reuse, UR12, 0x1 ;  /* 0x0000000c040a7c11 */ /* 0x042fe4000f8808ff */
[----:B------:R-:W-:Y:S02]  /*2960*/  F2FP.F16.F32.PACK_AB R21, R21, R18 ;  /* 0x000000121515723e */ /* 0x000fe400000000ff */
[----:B------:R-:W-:-:S05]  /*2970*/  LEA.HI.X R11, R4, UR13, R11, 0x1, P4 ;  /* 0x0000000d040b7c11 */ /* 0x000fca000a0f0c0b */
[----:B------:R0:W-:Y:S04]  /*2980*/  STG.E desc[UR14][R10.64], R21 ;  /* 0x000000150a007986 */ /* 0x0001e8000c10190e */
.L_x_2417:
[----:B------:R-:W-:Y:S05]  /*2990*/  BSYNC.RECONVERGENT B1 ;  /* 0x0000000000017941 */ /* 0x000fea0003800200 */
.L_x_2416:
        /* <DEDUP_REMOVED lines=23> */
[----:B------:R-:W-:-:S04]  /*2b10*/  IMAD.MOV.U32 R10, RZ, RZ, R24 ;  /* 0x000000ffff0a7224 */ /* 0x000fc800078e0018 */
[----:B------:R-:W-:-:S04]  /*2b20*/  IMAD.WIDE.U32 R10, R29, UR10, R10 ;  /* 0x0000000a1d0a7c25 */ /* 0x000fc8000f8e000a */
[----:B0-----:R-:W-:Y:S01]  /*2b30*/  FMUL.FTZ R29, R4, R19 ;  /* 0x00000013041d7220 */ /* 0x001fe20000410000 */
[----:B------:R-:W-:Y:S02]  /*2b40*/  IADD3 R21, PT, PT, R11, R21, RZ ;  /* 0x000000150b157210 */ /* 0x000fe40007ffe0ff */
[----:B-1----:R-:W-:Y:S01]  /*2b50*/  LEA R4, P1, R10, UR12, 0x1 ;  /* 0x0000000c0a047c11 */ /* 0x002fe2000f8208ff */
[----:B--2---:R-:W-:-:S03]  /*2b60*/  FMUL.FTZ R0, R5, R0 ;  /* 0x0000000005007220 */ /* 0x004fc60000410000 */
[----:B------:R-:W-:Y:S02]  /*2b70*/  LEA.HI.X R5, R10, UR13, R21, 0x1, P1 ;  /* 0x0000000d0a057c11 */ /* 0x000fe400088f0c15 */
[----:B------:R-:W-:-:S05]  /*2b80*/  F2FP.F16.F32.PACK_AB R29, R29, R0 ;  /* 0x000000001d1d723e */ /* 0x000fca00000000ff */
[----:B------:R2:W-:Y:S02]  /*2b90*/  STG.E desc[UR14][R4.64], R29 ;  /* 0x0000001d04007986 */ /* 0x0005e4000c10190e */
.L_x_2419:
[----:B------:R-:W-:Y:S05]  /*2ba0*/  BSYNC.RECONVERGENT B1 ;  /* 0x0000000000017941 */ /* 0x000fea0003800200 */
.L_x_2418:
        /* <DEDUP_REMOVED lines=18> */
[----:B------:R-:W-:-:S06]  /*2cd0*/  MOV R2, R24 ;  /* 0x0000001800027202 */ /* 0x000fcc0000000f00 */
        /* <DEDUP_REMOVED lines=9> */
[----:B------:R-:W-:-:S05]  /*2d70*/  F2FP.F16.F32.PACK_AB R11, R0, R11 ;  /* 0x0000000b000b723e */ /* 0x000fca00000000ff */
[----:B------:R3:W-:Y:S02]  /*2d80*/  STG.E desc[UR14][R4.64], R11 ;  /* 0x0000000b04007986 */ /* 0x0007e4000c10190e */
.L_x_2421:
[----:B------:R-:W-:Y:S05]  /*2d90*/  BSYNC.RECONVERGENT B1 ;  /* 0x0000000000017941 */ /* 0x000fea0003800200 */
.L_x_2420:
        /* <DEDUP_REMOVED lines=26> */
[----:B------:R-:W-:-:S05]  /*2f40*/  F2FP.F16.F32.PACK_AB R7, R7, R0 ;  /* 0x000000000707723e */ /* 0x000fca00000000ff */
[----:B------:R4:W-:Y:S02]  /*2f50*/  STG.E desc[UR14][R2.64], R7 ;  /* 0x0000000702007986 */ /* 0x0009e4000c10190e */
.L_x_2415:
[----:B------:R-:W-:Y:S05]  /*2f60*/  BSYNC.RECONVERGENT B0 ;  /* 0x0000000000007941 */ /* 0x000fea0003800200 */
.L_x_2407:
        /* <DEDUP_REMOVED lines=8> */
.L_x_2423:
        /* <DEDUP_REMOVED lines=9> */
.L_x_3456:


//--------------------- .text._Z35group_norm_nhwc_fwd_one_pass_kernelI11Fp16IOFp32WLi256ELi30ELi480EEv26Group_norm_nhwc_fwd_params --------------------------
	.section	.text._Z35group_norm_nhwc_fwd_one_pass_kernelI11Fp16IOFp32WLi256ELi30ELi480EEv26Group_norm_nhwc_fwd_params,"ax",@progbits
	.align	128
        .global         _Z35group_norm_nhwc_fwd_one_pass_kernelI11Fp16IOFp32WLi256ELi30ELi480EEv26Group_norm_nhwc_fwd_params
        .type           _Z35group_norm_nhwc_fwd_one_pass_kernelI11Fp16IOFp32WLi256ELi30ELi480EEv26Group_norm_nhwc_fwd_params,@function
        .size           _Z35group_norm_nhwc_fwd_one_pass_kernelI11Fp16IOFp32WLi256ELi30ELi480EEv26Group_norm_nhwc_fwd_params,(.L_x_3457 - _Z35group_norm_nhwc_fwd_one_pass_kernelI11Fp16IOFp32WLi256ELi30ELi480EEv26Group_norm_nhwc_fwd_params)
        .other          _Z35group_norm_nhwc_fwd_one_pass_kernelI11Fp16IOFp32WLi256ELi30ELi480EEv26Group_norm_nhwc_fwd_params,@"STO_CUDA_ENTRY STV_DEFAULT"
_Z35group_norm_nhwc_fwd_one_pass_kernelI11Fp16IOFp32WLi256ELi30ELi480EEv26Group_norm_nhwc_fwd_params:
.text._Z35group_norm_nhwc_fwd_one_pass_kernelI11Fp16IOFp32WLi256ELi30ELi480EEv26Group_norm_nhwc_fwd_params:
        /* <DEDUP_REMOVED lines=53> */
.L_x_2467:
[----:B0-----:R-:W0:Y:S01]  /*0350*/  LDCU UR5, c[0x0][0x3f8] ;  /* 0x00007f00ff0577ac */ /* 0x001e220008000800 */
[----:B------:R-:W-:Y:S02]  /*0360*/  IABS R8, UR8 ;  /* 0x0000000800087c13 */ /* 0x000fe40008000000 */
[----:B------:R-:W-:Y:S02]  /*0370*/  CS2R R28, SRZ ;  /* 0x00000000001c7805 */ /* 0x000fe4000001ff00 */
[----:B---3--:R-:W-:Y:S01]  /*0380*/  IADD3 R21, PT, PT, R0, 0x80, RZ ;  /* 0x0000008000157810 */ /* 0x008fe20007ffe0ff */
[----:B-1----:R-:W1:Y:S01]  /*0390*/  LDCU.64 UR20, c[0x0][0x3e8] ;  /* 0x00007d00ff1477ac */ /* 0x002e620008000a00 */
[----:B------:R-:W-:Y:S02]  /*03a0*/  R2UR UR17, R8 ;  /* 0x00000000081172ca */ /* 0x000fe400000e0000 */
[----:B------:R-:W-:Y:S01]  /*03b0*/  SHF.R.S32.HI R19, RZ, 0x1f, R21 ;  /* 0x0000001fff137819 */ /* 0x000fe20000011415 */
[----:B--2---:R-:W2:Y:S01]  /*03c0*/  LDCU.64 UR22, c[0x0][0x3f0] ;  /* 0x00007e00ff1677ac */ /* 0x004ea20008000a00 */
[----:B------:R-:W-:-:S04]  /*03d0*/  IADD3 R23, PT, PT, R0, 0xa0, RZ ;  /* 0x000000a000177810 */ /* 0x000fc80007ffe0ff */
[----:B------:R-:W-:Y:S02]  /*03e0*/  SHF.R.S32.HI R20, RZ, 0x1f, R23 ;  /* 0x0000001fff147819 */ /* 0x000fe40000011417 */
[----:B0-----:R-:W-:-:S04]  /*03f0*/  IABS R6, UR5 ;  /* 0x0000000500067c13 */ /* 0x001fc80008000000 */
[----:B----4-:R-:W0:Y:S01]  /*0400*/  I2F.RP R3, R6 ;  /* 0x0000000600037306 */ /* 0x010e220000209400 */
[----:B-1----:R-:W-:-:S04]  /*0410*/  ISETP.GE.U32.AND P2, PT, R21, UR20, PT ;  /* 0x0000001415007c0c */ /* 0x002fc8000bf46070 */
[----:B------:R-:W-:-:S03]  /*0420*/  ISETP.GE.AND.EX P2, PT, R19, UR21, PT, P2 ;  /* 0x0000001513007c0c */ /* 0x000fc6000bf46320 */
[----:B0-----:R-:W0:Y:S10]  /*0430*/  MUFU.RCP R3, R3 ;  /* 0x0000000300037308 */ /* 0x001e340000001000 */
[----:B------:R-:W1:Y:S01]  /*0440*/  @!P2 LDC.64 R16, c[0x0][0x3e0] ;  /* 0x0000f800ff10ab82 */ /* 0x000e620000000a00 */
[----:B0-----:R-:W-:-:S04]  /*0450*/  IADD3 R4, PT, PT, R3, 0xffffffe, RZ ;  /* 0x0ffffffe03047810 */ /* 0x001fc80007ffe0ff */
[----:B------:R0:W3:Y:S02]  /*0460*/  F2I.FTZ.U32.TRUNC.NTZ R5, R4 ;  /* 0x0000000400057305 */ /* 0x0000e4000021f000 */
[----:B0-----:R-:W-:Y:S01]  /*0470*/  HFMA2 R4, -RZ, RZ, 0, 0 ;  /* 0x00000000ff047431 */ /* 0x001fe200000001ff */
[----:B---3--:R-:W-:Y:S02]  /*0480*/  R2UR UR19, R5 ;  /* 0x00000000051372ca */ /* 0x008fe400000e0000 */
[----:B------:R-:W-:Y:S02]  /*0490*/  IADD3 R7, PT, PT, RZ, -R5, RZ ;  /* 0x80000005ff077210 */ /* 0x000fe40007ffe0ff */
[----:B------:R-:W-:-:S03]  /*04a0*/  R2UR UR18, R4 ;  /* 0x00000000041272ca */ /* 0x000fc600000e0000 */
[----:B------:R-:W-:-:S10]  /*04b0*/  IMAD R7, R7, R6, RZ ;  /* 0x0000000607077224 */ /* 0x000fd400078e02ff */
[----:B------:R-:W-:Y:S01]  /*04c0*/  IMAD.HI.U32 R7, R5, R7, UR18 ;  /* 0x0000001205077e27 */ /* 0x000fe2000f8e0007 */
[----:B------:R-:W-:-:S04]  /*04d0*/  IADD3 R5, PT, PT, R0, 0x60, RZ ;  /* 0x0000006000057810 */ /* 0x000fc80007ffe0ff */
[----:B------:R-:W-:Y:S02]  /*04e0*/  R2UR UR18, R7 ;  /* 0x00000000071272ca */ /* 0x000fe400000e0000 */
[----:B------:R-:W-:Y:S02]  /*04f0*/  ISETP.GE.U32.AND P3, PT, R5, UR20, PT ;  /* 0x0000001405007c0c */ /* 0x000fe4000bf66070 */
[----:B------:R-:W-:-:S04]  /*0500*/  SHF.R.S32.HI R9, RZ, 0x1f, R5 ;  /* 0x0000001fff097819 */ /* 0x000fc80000011405 */
[----:B------:R-:W-:-:S05]  /*0510*/  ISETP.GE.AND.EX P3, PT, R9, UR21, PT, P3 ;  /* 0x0000001509007c0c */ /* 0x000fca000bf66330 */
[----:B------:R-:W-:-:S06]  /*0520*/  UIMAD.WIDE.U32 UR18, UR18, UR17, URZ ;  /* 0x00000011121272a5 */ /* 0x000fcc000f8e00ff */
[----:B------:R-:W-:Y:S02]  /*0530*/  IADD3 R3, PT, PT, RZ, -UR19, RZ ;  /* 0x80000013ff037c10 */ /* 0x000fe4000fffe0ff */
[----:B------:R-:W0:Y:S03]  /*0540*/  @!P3 LDC.64 R10, c[0x0][0x3e0] ;  /* 0x0000f800ff0abb82 */ /* 0x000e260000000a00 */
[----:B------:R-:W-:Y:S01]  /*0550*/  IMAD R3, R6, R3, UR17 ;  /* 0x0000001106037e24 */ /* 0x000fe2000f8e0203 */
[----:B------:R-:W-:-:S04]  /*0560*/  ULOP3.LUT UR17, UR8, UR5, URZ, 0x3c, !UPT ;  /* 0x0000000508117292 */ /* 0x000fc8000f8e3cff */
[----:B------:R-:W-:Y:S01]  /*0570*/  ISETP.GT.U32.AND P1, PT, R6, R3, PT ;  /* 0x000000030600720c */ /* 0x000fe20003f24070 */
[----:B-----5:R-:W3:-:S12]  /*0580*/  @!P3 LDC.64 R14, c[0x0][0x390] ;  /* 0x0000e400ff0ebb82 */ /* 0x020ed80000000a00 */
[----:B------:R-:W-:Y:S01]  /*0590*/  VOTEU.ANY UP1, P1 ;  /* 0x0000000000ff7886 */ /* 0x000fe20000820100 */
[----:B------:R-:W-:Y:S01]  /*05a0*/  PLOP3.LUT P1, PT, PT, PT, UP1, 0x80, 0x8 ;  /* 0x000000000008781c */ /* 0x000fe20003f2f018 */
[----:B0-----:R-:W-:-:S03]  /*05b0*/  @!P3 IMAD R4, R9, R10, RZ ;  /* 0x0000000a0904b224 */ /* 0x001fc600078e02ff */
[----:B------:R-:W-:Y:S02]  /*05c0*/  @!UP1 UIADD3 UR19, UPT, UPT, UR19, 0x1, URZ ;  /* 0x0000000113139890 */ /* 0x000fe4000fffe0ff */
[----:B------:R-:W-:Y:S01]  /*05d0*/  UISETP.GE.AND UP1, UPT, UR17, URZ, UPT ;  /* 0x000000ff1100728c */ /* 0x000fe2000bf26270 */
[----:B------:R-:W-:-:S06]  /*05e0*/  @!P3 IMAD R13, R5, R11, R4 ;  /* 0x0000000b050db224 */ /* 0x000fcc00078e0204 */
[----:B------:R-:W-:-:S04]  /*05f0*/  @!P1 IADD3 R3, PT, PT, R3, -R6, RZ ;  /* 0x8000000603039210 */ /* 0x000fc80007ffe0ff */
[----:B------:R-:W-:-:S13]  /*0600*/  ISETP.GE.U32.AND P1, PT, R3, R6, PT ;  /* 0x000000060300720c */ /* 0x000fda0003f26070 */
[----:B------:R-:W-:-:S05]  /*0610*/  VOTEU.ANY UP2, P1 ;  /* 0x0000000000ff7886 */ /* 0x000fca0000840100 */
[----:B------:R-:W-:Y:S02]  /*0620*/  @UP2 UIADD3 UR19, UPT, UPT, UR19, 0x1, URZ ;  /* 0x0000000113132890 */ /* 0x000fe4000fffe0ff */
[----:B------:R-:W-:Y:S02]  /*0630*/  UISETP.NE.AND UP2, UPT, UR5, URZ, UPT ;  /* 0x000000ff0500728c */ /* 0x000fe4000bf45270 */
[----:B------:R-:W-:-:S09]  /*0640*/  @!UP1 UIADD3 UR19, UPT, UPT, -UR19, URZ, URZ ;  /* 0x000000ff13139290 */ /* 0x000fd2000fffe1ff */
[----:B------:R-:W-:-:S04]  /*0650*/  @!UP2 ULOP3.LUT UR19, URZ, UR5, URZ, 0x33, !UPT ;  /* 0x00000005ff13a292 */ /* 0x000fc8000f8e33ff */
[----:B------:R-:W-:-:S04]  /*0660*/  UIADD3 UR17, UPT, UPT, -UR19, URZ, URZ ;  /* 0x000000ff13117290 */ /* 0x000fc8000fffe1ff */
[----:B------:R-:W-:Y:S02]  /*0670*/  UIMAD UR17, UR5, UR17, UR8 ;  /* 0x00000011051172a4 */ /* 0x000fe4000f8e0208 */
        /* <DEDUP_REMOVED lines=11> */
[----:B------:R-:W-:Y:S02]  /*0730*/  ISETP.GE.AND.EX P1, PT, R20, UR21, PT, P1 ;  /* 0x0000001514007c0c */ /* 0x000fe4000bf26310 */
[----:B------:R-:W-:Y:S02]  /*0740*/  ISETP.GE.U32.AND P5, PT, R3, UR20, PT ;  /* 0x0000001403007c0c */ /* 0x000fe4000bfa6070 */
[----:B------:R-:W-:Y:S02]  /*0750*/  SHF.R.S32.HI R25, RZ, 0x1f, R3 ;  /* 0x0000001fff197819 */ /* 0x000fe40000011403 */
[----:B------:R-:W-:Y:S02]  /*0760*/  IADD3 R9, PT, PT, R7, UR5, RZ ;  /* 0x0000000507097c10 */ /* 0x000fe4000fffe0ff */
[----:B------:R-:W-:-:S02]  /*0770*/  @!P3 MOV R8, R6 ;  /* 0x000000060008b202 */ /* 0x000fc40000000f00 */
[----:B------:R-:W-:-:S03]  /*0780*/  ISETP.GE.AND.EX P5, PT, R25, UR21, PT, P5 ;  /* 0x0000001519007c0c */ /* 0x000fc6000bfa6350 */
[----:B------:R-:W-:Y:S02]  /*0790*/  @!P3 IMAD.WIDE.U32 R10, R5, R10, R8 ;  /* 0x0000000a050ab225 */ /* 0x000fe400078e0008 */
[----:B------:R-:W0:Y:S03]  /*07a0*/  @!P1 LDC.64 R4, c[0x0][0x3e0] ;  /* 0x0000f800ff049b82 */ /* 0x000e260000000a00 */
[----:B------:R-:W-:Y:S02]  /*07b0*/  @!P3 IADD3 R11, PT, PT, R11, R13, RZ ;  /* 0x0000000d0b0bb210 */ /* 0x000fe40007ffe0ff */
[----:B---3--:R-:W-:-:S03]  /*07c0*/  @!P3 LEA R14, P4, R10, R14, 0x1 ;  /* 0x0000000e0a0eb211 */ /* 0x008fc600078808ff */
[----:B------:R-:W2:Y:S01]  /*07d0*/  @!P5 LDC.64 R12, c[0x0][0x3e0] ;  /* 0x0000f800ff0cdb82 */ /* 0x000ea20000000a00 */
[----:B------:R-:W-:-:S07]  /*07e0*/  @!P3 LEA.HI.X R15, R10, R15, R11, 0x1, P4 ;  /* 0x0000000f0a0fb211 */ /* 0x000fce00020f0c0b */
[----:B------:R-:W3:Y:S01]  /*07f0*/  @!P2 LDC.64 R10, c[0x0][0x390] ;  /* 0x0000e400ff0aab82 */ /* 0x000ee20000000a00 */
[----:B-1----:R-:W-:Y:S01]  /*0800*/  @!P2 IMAD R22, R19, R16, RZ ;  /* 0x000000101316a224 */ /* 0x002fe200078e02ff */
[----:B------:R1:W4:Y:S01]  /*0810*/  @!P3 LDG.E R28, desc[UR24][R14.64] ;  /* 0x000000180e1cb981 */ /* 0x000322000c1e1900 */
[----:B------:R-:W-:Y:S02]  /*0820*/  ISETP.GE.U32.AND P4, PT, R30, UR20, PT ;  /* 0x000000141e007c0c */ /* 0x000fe4000bf86070 */
[----:B------:R-:W-:Y:S01]  /*0830*/  @!P2 MOV R18, R6 ;  /* 0x000000060012a202 */ /* 0x000fe20000000f00 */
[----:B------:R-:W-:Y:S01]  /*0840*/  @!P2 IMAD R22, R21, R17, R22 ;  /* 0x000000111516a224 */ /* 0x000fe200078e0216 */
[----:B------:R-:W-:Y:S01]  /*0850*/  @!P2 MOV R19, R9 ;  /* 0x000000090013a202 */ /* 0x000fe20000000f00 */
[----:B0-----:R-:W-:Y:S01]  /*0860*/  @!P1 IMAD R24, R20, R4, RZ ;  /* 0x0000000414189224 */ /* 0x001fe200078e02ff */
[----:B------:R-:W-:Y:S02]  /*0870*/  ISETP.GE.U32.AND P3, PT, R0, UR20, PT ;  /* 0x0000001400007c0c */ /* 0x000fe4000bf66070 */
[----:B------:R-:W-:Y:S01]  /*0880*/  ISETP.GE.AND.EX P4, PT, R33, UR21, PT, P4 ;  /* 0x0000001521007c0c */ /* 0x000fe2000bf86340 */
[----:B-1----:R-:W0:Y:S01]  /*0890*/  @!P1 LDC.64 R14, c[0x0][0x390] ;  /* 0x0000e400ff0e9b82 */ /* 0x002e220000000a00 */
[----:B------:R-:W-:Y:S01]  /*08a0*/  @!P2 IMAD.WIDE.U32 R16, R21, R16, R18 ;  /* 0x000000101510a225 */ /* 0x000fe200078e0012 */
[----:B------:R-:W-:-:S02]  /*08b0*/  ISETP.GE.AND.EX P3, PT, R34, UR21, PT, P3 ;  /* 0x0000001522007c0c */ /* 0x000fc4000bf66330 */
[----:B------:R-:W-:Y:S01]  /*08c0*/  @!P1 MOV R20, R6 ;  /* 0x0000000600149202 */ /* 0x000fe20000000f00 */
[----:B------:R-:W-:Y:S01]  /*08d0*/  @!P1 IMAD R24, R23, R5, R24 ;  /* 0x0000000517189224 */ /* 0x000fe200078e0218 */
[-C--:B------:R-:W-:Y:S02]  /*08e0*/  @!P1 MOV R21, R9.reuse ;  /* 0x0000000900159202 */ /* 0x080fe40000000f00 */
[----:B------:R-:W1:Y:S01]  /*08f0*/  @!P5 LDC.64 R18, c[0x0][0x390] ;  /* 0x0000e400ff12db82 */ /* 0x000e620000000a00 */
[----:B------:R-:W-:Y:S01]  /*0900*/  @!P2 IADD3 R17, PT, PT, R17, R22, RZ ;  /* 0x000000161111a210 */ /* 0x000fe20007ffe0ff */
[----:B------:R-:W-:Y:S01]  /*0910*/  @!P1 IMAD.WIDE.U32 R4, R23, R4, R20 ;  /* 0x0000000417049225 */ /* 0x000fe200078e0014 */
[----:B---3--:R-:W-:Y:S02]  /*0920*/  @!P2 LEA R10, P6, R16, R10, 0x1 ;  /* 0x0000000a100aa211 */ /* 0x008fe400078c08ff */
[----:B------:R-:W-:Y:S01]  /*0930*/  @!P5 MOV R21, R9 ;  /* 0x000000090015d202 */ /* 0x000fe20000000f00 */
[----:B--2---:R-:W-:-:S02]  /*0940*/  @!P5 IMAD R20, R25, R12, RZ ;  /* 0x0000000c1914d224 */ /* 0x004fc400078e02ff */
[----:B------:R-:W2:Y:S01]  /*0950*/  @!P4 LDC.64 R22, c[0x0][0x3e0] ;  /* 0x0000f800ff16cb82 */ /* 0x000ea20000000a00 */
[----:B------:R-:W-:Y:S01]  /*0960*/  @!P2 LEA.HI.X R11, R16, R11, R17, 0x1, P6 ;  /* 0x0000000b100ba211 */ /* 0x000fe200030f0c11 */
[----:B------:R-:W-:Y:S01]  /*0970*/  @!P5 IMAD R25, R3, R13, R20 ;  /* 0x0000000d0319d224 */ /* 0x000fe200078e0214 */
[----:B------:R-:W-:Y:S02]  /*0980*/  @!P5 MOV R20, R6 ;  /* 0x000000060014d202 */ /* 0x000fe40000000f00 */
[----:B------:R-:W-:-:S03]  /*0990*/  @!P1 IADD3 R24, PT, PT, R5, R24, RZ ;  /* 0x0000001805189210 */ /* 0x000fc60007ffe0ff */
[----:B------:R-:W3:Y:S01]  /*09a0*/  @!P3 LDC.64 R16, c[0x0][0x3e0] ;  /* 0x0000f800ff10bb82 */ /* 0x000ee20000000a00 */
[----:B0-----:R-:W-:Y:S01]  /*09b0*/  @!P1 LEA R14, P6, R4, R14, 0x1 ;  /* 0x0000000e040e9211 */ /* 0x001fe200078c08ff */
[----:B------:R-:W-:-:S03]  /*09c0*/  @!P5 IMAD.WIDE.U32 R12, R3, R12, R20 ;  /* 0x0000000c030cd225 */ /* 0x000fc600078e0014 */
[----:B------:R-:W-:Y:S02]  /*09d0*/  @!P1 LEA.HI.X R15, R4, R15, R24, 0x1, P6 ;  /* 0x0000000f040f9211 */ /* 0x000fe400030f0c18 */
[----:B------:R-:W-:Y:S01]  /*09e0*/  @!P5 IADD3 R25, PT, PT, R13, R25, RZ ;  /* 0x000000190d19d210 */ /* 0x000fe20007ffe0ff */
[----:B------:R-:W0:Y:S01]  /*09f0*/  @!P4 LDC.64 R4, c[0x0][0x390] ;  /* 0x0000e400ff04cb82 */ /* 0x000e220000000a00 */
[----:B-1----:R-:W-:-:S04]  /*0a00*/  @!P5 LEA R18, P6, R12, R18, 0x1 ;  /* 0x000000120c12d211 */ /* 0x002fc800078c08ff */
[----:B------:R-:W-:-:S03]  /*0a10*/  @!P5 LEA.HI.X R19, R12, R19, R25, 0x1, P6 ;  /* 0x000000130c13d211 */ /* 0x000fc600030f0c19 */
[----:B------:R-:W1:Y:S01]  /*0a20*/  @!P3 LDC.64 R12, c[0x0][0x390] ;  /* 0x0000e400ff0cbb82 */ /* 0x000e620000000a00 */
[----:B--2---:R-:W-:Y:S01]  /*0a30*/  @!P4 IMAD R3, R33, R22, RZ ;  /* 0x000000162103c224 */ /* 0x004fe200078e02ff */
[----:B------:R-:W-:Y:S01]  /*0a40*/  @!P4 MOV R20, R6 ;  /* 0x000000060014c202 */ /* 0x000fe20000000f00 */
[----:B------:R2:W5:Y:S01]  /*0a50*/  @!P5 LDG.E R29, desc[UR24][R18.64] ;  /* 0x00000018121dd981 */ /* 0x000562000c1e1900 */
[----:B------:R-:W-:Y:S01]  /*0a60*/  @!P4 MOV R21, R9 ;  /* 0x000000090015c202 */ /* 0x000fe20000000f00 */
[----:B------:R-:W-:Y:S01]  /*0a70*/  @!P4 IMAD R3, R30, R23, R3 ;  /* 0x000000171e03c224 */ /* 0x000fe200078e0203 */
[----:B------:R-:W-:Y:S02]  /*0a80*/  @!P3 MOV R25, R9 ;  /* 0x000000090019b202 */ /* 0x000fe40000000f00 */
[----:B------:R-:W-:Y:S01]  /*0a90*/  CS2R R26, SRZ ;  /* 0x00000000001a7805 */ /* 0x000fe2000001ff00 */
[----:B---3--:R-:W-:Y:S02]  /*0aa0*/  @!P3 IMAD R24, R34, R16, RZ ;  /* 0x000000102218b224 */ /* 0x008fe400078e02ff */
[----:B------:R-:W-:Y:S01]  /*0ab0*/  @!P4 IMAD.WIDE.U32 R22, R30, R22, R20 ;  /* 0x000000161e16c225 */ /* 0x000fe200078e0014 */
[----:B--2---:R-:W-:-:S03]  /*0ac0*/  IADD3 R19, PT, PT, R0, 0xc0, RZ ;  /* 0x000000c000137810 */ /* 0x004fc60007ffe0ff */
[C---:B------:R-:W-:Y:S01]  /*0ad0*/  @!P3 IMAD R21, R0.reuse, R17, R24 ;  /* 0x000000110015b224 */ /* 0x040fe200078e0218 */
[----:B------:R-:W-:Y:S01]  /*0ae0*/  @!P3 MOV R24, R6 ;  /* 0x000000060018b202 */ /* 0x000fe20000000f00 */
[----:B------:R-:W2:Y:S01]  /*0af0*/  @!P2 LDG.E R26, desc[UR24][R10.64] ;  /* 0x000000180a1aa981 */ /* 0x000ea2000c1e1900 */
[----:B------:R-:W-:Y:S02]  /*0b00*/  ISETP.GE.U32.AND P5, PT, R19, UR20, PT ;  /* 0x0000001413007c0c */ /* 0x000fe4000bfa6070 */
[----:B------:R-:W-:Y:S01]  /*0b10*/  SHF.R.S32.HI R20, RZ, 0x1f, R19 ;  /* 0x0000001fff147819 */ /* 0x000fe20000011413 */
[----:B------:R-:W-:Y:S01]  /*0b20*/  @!P3 IMAD.WIDE.U32 R16, R0, R16, R24 ;  /* 0x000000100010b225 */ /* 0x000fe200078e0018 */
[----:B------:R-:W-:-:S03]  /*0b30*/  @!P4 IADD3 R3, PT, PT, R23, R3, RZ ;  /* 0x000000031703c210 */ /* 0x000fc60007ffe0ff */
[----:B------:R-:W-:Y:S01]  /*0b40*/  HFMA2 R24, -RZ, RZ, 0, 0 ;  /* 0x00000000ff187431 */ /* 0x000fe200000001ff */
[----:B------:R-:W-:Y:S02]  /*0b50*/  ISETP.GE.AND.EX P5, PT, R20, UR21, PT, P5 ;  /* 0x0000001514007c0c */ /* 0x000fe4000bfa6350 */
[C---:B0-----:R-:W-:Y:S02]  /*0b60*/  @!P4 LEA R4, P6, R22.reuse, R4, 0x1 ;  /* 0x000000041604c211 */ /* 0x041fe400078c08ff */
[----:B------:R-:W-:Y:S02]  /*0b70*/  @!P3 IADD3 R21, PT, PT, R17, R21, RZ ;  /* 0x000000151115b210 */ /* 0x000fe40007ffe0ff */
[----:B------:R-:W-:Y:S02]  /*0b80*/  @!P4 LEA.HI.X R5, R22, R5, R3, 0x1, P6 ;  /* 0x000000051605c211 */ /* 0x000fe400030f0c03 */
[----:B-1----:R-:W-:Y:S02]  /*0b90*/  @!P3 LEA R12, P6, R16, R12, 0x1 ;  /* 0x0000000c100cb211 */ /* 0x002fe400078c08ff */
[----:B------:R-:W-:Y:S01]  /*0ba0*/  IADD3 R3, PT, PT, R0, 0xe0, RZ ;  /* 0x000000e000037810 */ /* 0x000fe20007ffe0ff */
[----:B------:R-:W3:Y:S01]  /*0bb0*/  @!P4 LDG.E R27, desc[UR24][R4.64] ;  /* 0x00000018041bc981 */ /* 0x000ee2000c1e1900 */
[----:B------:R-:W-:-:S02]  /*0bc0*/  @!P3 LEA.HI.X R13, R16, R13, R21, 0x1, P6 ;  /* 0x0000000d100db211 */ /* 0x000fc400030f0c15 */
        /* <DEDUP_REMOVED lines=12> */
[----:B------:R-:W0:Y:S01]  /*0c90*/  @!P6 LDC.64 R10, c[0x0][0x390] ;  /* 0x0000e400ff0aeb82 */ /* 0x000e220000000a00 */
[----:B------:R-:W-:Y:S02]  /*0ca0*/  CS2R R20, SRZ ;  /* 0x0000000000147805 */ /* 0x000fe4000001ff00 */
[----:B------:R-:W-:Y:S02]  /*0cb0*/  @!P5 IADD3 R17, PT, PT, R17, R23, RZ ;  /* 0x000000171111d210 */ /* 0x000fe40007ffe0ff */
[C---:B-1----:R-:W-:Y:S02]  /*0cc0*/  @!P5 LEA R12, P2, R16.reuse, R12, 0x1 ;  /* 0x0000000c100cd211 */ /* 0x042fe400078408ff */
[----:B------:R-:W4:Y:S02]  /*0cd0*/  @!P1 LDG.E R21, desc[UR24][R14.64] ;  /* 0x000000180e159981 */ /* 0x000f24000c1e1900 */
[----:B------:R-:W-:-:S05]  /*0ce0*/  @!P5 LEA.HI.X R13, R16, R13, R17, 0x1, P2 ;  /* 0x0000000d100dd211 */ /* 0x000fca00010f0c11 */
[----:B------:R1:W4:Y:S01]  /*0cf0*/  @!P5 LDG.E R20, desc[UR24][R12.64] ;  /* 0x000000180c14d981 */ /* 0x000322000c1e1900 */
[----:B------:R-:W-:-:S04]  /*0d00*/  @!P6 IMAD R18, R18, R4, RZ ;  /* 0x000000041212e224 */ /* 0x000fc800078e02ff */
[C---:B------:R-:W-:Y:S01]  /*0d10*/  @!P6 IMAD R5, R3.reuse, R5, R18 ;  /* 0x000000050305e224 */ /* 0x040fe200078e0212 */
[----:B-1----:R-:W-:Y:S02]  /*0d20*/  @!P6 MOV R12, R6 ;  /* 0x00000006000ce202 */ /* 0x002fe40000000f00 */
[----:B------:R-:W-:Y:S01]  /*0d30*/  @!P6 MOV R13, R9 ;  /* 0x00000009000de202 */ /* 0x000fe20000000f00 */
[----:B------:R-:W-:Y:S02]  /*0d40*/  HFMA2 R19, -RZ, RZ, 0, 0 ;  /* 0x00000000ff137431 */ /* 0x000fe400000001ff */
[----:B------:R-:W-:-:S05]  /*0d50*/  @!P6 IMAD.WIDE.U32 R12, R3, R4, R12 ;  /* 0x00000004030ce225 */ /* 0x000fca00078e000c */
[----:B------:R-:W-:Y:S02]  /*0d60*/  @!P6 IADD3 R3, PT, PT, R13, R5, RZ ;  /* 0x000000050d03e210 */ /* 0x000fe40007ffe0ff */
[----:B0-----:R-:W-:-:S04]  /*0d70*/  @!P6 LEA R10, P1, R12, R10, 0x1 ;  /* 0x0000000a0c0ae211 */ /* 0x001fc800078208ff */
[----:B------:R-:W-:-:S05]  /*0d80*/  @!P6 LEA.HI.X R11, R12, R11, R3, 0x1, P1 ;  /* 0x0000000b0c0be211 */ /* 0x000fca00008f0c03 */
[----:B------:R0:W4:Y:S01]  /*0d90*/  @!P6 LDG.E R19, desc[UR24][R10.64] ;  /* 0x000000180a13e981 */ /* 0x000122000c1e1900 */
[C---:B------:R-:W-:Y:S02]  /*0da0*/  ISETP.GT.AND P1, PT, R36.reuse, 0x1e, PT ;  /* 0x0000001e2400780c */ /* 0x040fe40003f24270 */
[----:B------:R-:W-:Y:S01]  /*0db0*/  ISETP.GT.AND P2, PT, R36, 0xf, PT ;  /* 0x0000000f2400780c */ /* 0x000fe20003f44270 */
[----:B------:R-:W-:Y:S01]  /*0dc0*/  BSSY.RECONVERGENT B0, `(.L_x_2424) ;  /* 0x0000055000007945 */ /* 0x000fe20003800200 */
[--C-:B-----5:R-:W-:Y:S02]  /*0dd0*/  HADD2.F32 R4, -RZ, R29.reuse.H1_H1 ;  /* 0x3000001dff047230 */ /* 0x120fe40000004100 */
[----:B------:R-:W-:-:S03]  /*0de0*/  HADD2.F32 R29, -RZ, R29.H0_H0 ;  /* 0x2000001dff1d7230 */ /* 0x000fc60000004100 */
[----:B0-----:R-:W-:-:S04]  /*0df0*/  FMUL.FTZ R10, R4, R4 ;  /* 0x00000004040a7220 */ /* 0x001fc80000410000 */
[----:B------:R-:W-:Y:S01]  /*0e00*/  FFMA.FTZ R11, R29, R29, R10 ;  /* 0x0000001d1d0b7223 */ /* 0x000fe2000001000a */
[----:B--2---:R-:W-:Y:S02]  /*0e10*/  HADD2.F32 R10, -RZ, R26.H1_H1 ;  /* 0x3000001aff0a7230 */ /* 0x004fe40000004100 */
[----:B---3--:R-:W-:Y:S02]  /*0e20*/  HADD2.F32 R3, -RZ, R27.H1_H1 ;  /* 0x3000001bff037230 */ /* 0x008fe40000004100 */
[--C-:B----4-:R-:W-:Y:S02]  /*0e30*/  HADD2.F32 R18, -RZ, R24.reuse.H1_H1 ;  /* 0x30000018ff127230 */ /* 0x110fe40000004100 */
[----:B------:R-:W-:-:S03]  /*0e40*/  HADD2.F32 R24, -RZ, R24.H0_H0 ;  /* 0x20000018ff187230 */ /* 0x000fc60000004100 */
[----:B------:R-:W-:Y:S01]  /*0e50*/  FMUL.FTZ R5, R18, R18 ;  /* 0x0000001212057220 */ /* 0x000fe20000410000 */
[----:B------:R-:W-:Y:S02]  /*0e60*/  HADD2.F32 R27, -RZ, R27.H0_H0 ;  /* 0x2000001bff1b7230 */ /* 0x000fe40000004100 */
[----:B------:R-:W-:Y:S01]  /*0e70*/  FMUL.FTZ R14, R3, R3 ;  /* 0x00000003030e7220 */ /* 0x000fe20000410000 */
[----:B------:R-:W-:Y:S01]  /*0e80*/  FFMA.FTZ R12, R24, R24, R5 ;  /* 0x00000018180c7223 */ /* 0x000fe20000010005 */
[--C-:B------:R-:W-:Y:S02]  /*0e90*/  HADD2.F32 R5, -RZ, R28.reuse.H1_H1 ;  /* 0x3000001cff057230 */ /* 0x100fe40000004100 */
[----:B------:R-:W-:Y:S01]  /*0ea0*/  FFMA.FTZ R13, R27, R27, R14 ;  /* 0x0000001b1b0d7223 */ /* 0x000fe2000001000e */
[----:B------:R-:W-:Y:S01]  /*0eb0*/  FADD.FTZ R12, RZ, R12 ;  /* 0x0000000cff0c7221 */ /* 0x000fe20000010000 */
[----:B------:R-:W-:-:S03]  /*0ec0*/  HADD2.F32 R28, -RZ, R28.H0_H0 ;  /* 0x2000001cff1c7230 */ /* 0x000fc60000004100 */
[----:B------:R-:W-:Y:S01]  /*0ed0*/  FADD.FTZ R12, R12, R13 ;  /* 0x0000000d0c0c7221 */ /* 0x000fe20000010000 */
[----:B------:R-:W-:-:S03]  /*0ee0*/  FMUL.FTZ R13, R5, R5 ;  /* 0x00000005050d7220 */ /* 0x000fc60000410000 */
[----:B------:R-:W-:Y:S01]  /*0ef0*/  FADD.FTZ R12, R12, R11 ;  /* 0x0000000b0c0c7221 */ /* 0x000fe20000010000 */
[----:B------:R-:W-:Y:S01]  /*0f00*/  FFMA.FTZ R13, R28, R28, R13 ;  /* 0x0000001c1c0d7223 */ /* 0x000fe2000001000d */
[----:B------:R-:W-:Y:S02]  /*0f10*/  HADD2.F32 R26, -RZ, R26.H0_H0 ;  /* 0x2000001aff1a7230 */ /* 0x000fe40000004100 */
[----:B------:R-:W-:Y:S01]  /*0f20*/  FMUL.FTZ R15, R10, R10 ;  /* 0x0000000a0a0f7220 */ /* 0x000fe20000410000 */
[----:B------:R-:W-:Y:S01]  /*0f30*/  FADD.FTZ R12, R12, R13 ;  /* 0x0000000d0c0c7221 */ /* 0x000fe20000010000 */
[----:B------:R-:W-:Y:S02]  /*0f40*/  FADD.FTZ R13, R24, R18 ;  /* 0x00000012180d7221 */ /* 0x000fe40000010000 */
[----:B------:R-:W-:Y:S01]  /*0f50*/  FFMA.FTZ R15, R26, R26, R15 ;  /* 0x0000001a1a0f7223 */ /* 0x000fe2000001000f */
[----:B------:R-:W-:Y:S01]  /*0f60*/  FADD.FTZ R14, R27, R3 ;  /* 0x000000031b0e7221 */ /* 0x000fe20000010000 */
[----:B------:R-:W-:Y:S01]  /*0f70*/  FADD.FTZ R13, RZ, R13 ;  /* 0x0000000dff0d7221 */ /* 0x000fe20000010000 */
[----:B------:R-:W-:-:S02]  /*0f80*/  HADD2.F32 R11, -RZ, R21.H1_H1 ;  /* 0x30000015ff0b7230 */ /* 0x000fc40000004100 */
[----:B------:R-:W-:Y:S02]  /*0f90*/  HADD2.F32 R21, -RZ, R21.H0_H0 ;  /* 0x20000015ff157230 */ /* 0x000fe40000004100 */
[----:B------:R-:W-:Y:S01]  /*0fa0*/  FADD.FTZ R15, R12, R15 ;  /* 0x0000000f0c0f7221 */ /* 0x000fe20000010000 */
[----:B------:R-:W-:Y:S01]  /*0fb0*/  FMUL.FTZ R16, R11, R11 ;  /* 0x0000000b0b107220 */ /* 0x000fe20000410000 */
[----:B------:R-:W-:Y:S01]  /*0fc0*/  FADD.FTZ R13, R13, R14 ;  /* 0x0000000e0d0d7221 */ /* 0x000fe20000010000 */
[----:B------:R-:W-:Y:S02]  /*0fd0*/  FADD.FTZ R12, R29, R4 ;  /* 0x000000041d0c7221 */ /* 0x000fe40000010000 */
[----:B------:R-:W-:Y:S02]  /*0fe0*/  FFMA.FTZ R14, R21, R21, R16 ;  /* 0x00000015150e7223 */ /* 0x000fe40000010010 */
[----:B------:R-:W-:Y:S02]  /*0ff0*/  FADD.FTZ R13, R13, R12 ;  /* 0x0000000c0d0d7221 */ /* 0x000fe40000010000 */
[----:B------:R-:W-:Y:S01]  /*1000*/  FADD.FTZ R12, R15, R14 ;  /* 0x0000000e0f0c7221 */ /* 0x000fe20000010000 */
[----:B------:R-:W-:Y:S01]  /*1010*/  FADD.FTZ R14, R28, R5 ;  /* 0x000000051c0e7221 */ /* 0x000fe20000010000 */
[----:B------:R-:W-:-:S03]  /*1020*/  HADD2.F32 R16, -RZ, R20.H1_H1 ;  /* 0x30000014ff107230 */ /* 0x000fc60000004100 */
[----:B------:R-:W-:Y:S01]  /*1030*/  FADD.FTZ R13, R13, R14 ;  /* 0x0000000e0d0d7221 */ /* 0x000fe20000010000 */
[----:B------:R-:W-:Y:S01]  /*1040*/  FADD.FTZ R14, R26, R10 ;  /* 0x0000000a1a0e7221 */ /* 0x000fe20000010000 */
[----:B------:R-:W-:Y:S02]  /*1050*/  HADD2.F32 R20, -RZ, R20.H0_H0 ;  /* 0x20000014ff147230 */ /* 0x000fe40000004100 */
[----:B------:R-:W-:Y:S01]  /*1060*/  FMUL.FTZ R15, R16, R16 ;  /* 0x00000010100f7220 */ /* 0x000fe20000410000 */
[----:B------:R-:W-:Y:S01]  /*1070*/  FADD.FTZ R13, R13, R14 ;  /* 0x0000000e0d0d7221 */ /* 0x000fe20000010000 */
[----:B------:R-:W-:Y:S02]  /*1080*/  FADD.FTZ R14, R21, R11 ;  /* 0x0000000b150e7221 */ /* 0x000fe40000010000 */
[C---:B------:R-:W-:Y:S02]  /*1090*/  FFMA.FTZ R15, R20.reuse, R20, R15 ;  /* 0x00000014140f7223 */ /* 0x040fe4000001000f */
[----:B------:R-:W-:Y:S01]  /*10a0*/  FADD.FTZ R13, R13, R14 ;  /* 0x0000000e0d0d7221 */ /* 0x000fe20000010000 */
[----:B------:R-:W-:Y:S01]  /*10b0*/  FADD.FTZ R14, R20, R16 ;  /* 0x00000010140e7221 */ /* 0x000fe20000010000 */
[----:B------:R-:W-:-:S03]  /*10c0*/  FADD.FTZ R12, R12, R15 ;  /* 0x0000000f0c0c7221 */ /* 0x000fc60000010000 */
[----:B------:R-:W-:Y:S01]  /*10d0*/  FADD.FTZ R13, R13, R14 ;  /* 0x0000000e0d0d7221 */ /* 0x000fe20000010000 */
[--C-:B------:R-:W-:Y:S02]  /*10e0*/  HADD2.F32 R17, -RZ, R19.reuse.H1_H1 ;  /* 0x30000013ff117230 */ /* 0x100fe40000004100 */
[----:B------:R-:W-:-:S03]  /*10f0*/  HADD2.F32 R19, -RZ, R19.H0_H0 ;  /* 0x20000013ff137230 */ /* 0x000fc60000004100 */
[----:B------:R-:W-:Y:S02]  /*1100*/  FMUL.FTZ R22, R17, R17 ;  /* 0x0000001111167220 */ /* 0x000fe40000410000 */
        /* <DEDUP_REMOVED lines=32> */
.L_x_2425:
[----:B------:R-:W-:Y:S05]  /*1310*/  BSYNC.RECONVERGENT B0 ;  /* 0x0000000000007941 */ /* 0x000fea0003800200 */
.L_x_2424:
        /* <DEDUP_REMOVED lines=45> */
.L_x_2427:
[----:B------:R-:W-:Y:S05]  /*15f0*/  BSYNC.RECONVERGENT B0 ;  /* 0x0000000000007941 */ /* 0x000fea0003800200 */
.L_x_2426:
        /* <DEDUP_REMOVED lines=19> */
[----:B------:R-:W-:-:S02]  /*1730*/  MOV R22, UR19 ;  /* 0x0000001300167c02 */ /* 0x000fc40008000f00 */
        /* <DEDUP_REMOVED lines=12> */
.L_x_2430:
[----:B------:R-:W2:Y:S04]  /*1800*/  LDG.E.STRONG.GPU R22, desc[UR24][R12.64] ;  /* 0x000000180c167981 */ /* 0x000ea8000c1ef900 */
[----:B--2---:R-:W-:Y:S01]  /*1810*/  CCTL.IVALL ;  /* 0x00000000ff00798f */ /* 0x004fe20002000000 */
[----:B------:R-:W-:Y:S05]  /*1820*/  YIELD ;  /* 0x0000000000007946 */ /* 0x000fea0003800000 */
[----:B------:R-:W-:-:S13]  /*1830*/  ISETP.NE.AND P2, PT, R22, R23, PT ;  /* 0x000000171600720c */ /* 0x000fda0003f45270 */
[----:B------:R-:W-:Y:S05]  /*1840*/  @P2 BRA `(.L_x_2430) ;  /* 0xfffffffc00ec2947 */ /* 0x000fea000383ffff */
.L_x_2429:
        /* <DEDUP_REMOVED lines=14> */
.L_x_2432:
        /* <DEDUP_REMOVED lines=31> */
[----:B------:R-:W-:Y:S02]  /*1b20*/  MOV R12, UR34 ;  /* 0x00000022000c7c02 */ /* 0x000fe40008000f00 */
        /* <DEDUP_REMOVED lines=59> */
.L_x_2431:
[----:B------:R-:W-:-:S13]  /*1ee0*/  ISETP.NE.AND P1, PT, R32, RZ, PT ;  /* 0x000000ff2000720c */ /* 0x000fda0003f25270 */
[----:B------:R-:W-:Y:S05]  /*1ef0*/  @!P1 BRA `(.L_x_2428) ;  /* 0x00000004006c9947 */ /* 0x000fea0003800000 */
[----:B------:R-:W-:-:S04]  /*1f00*/  IADD3 R12, PT, PT, R32, -0x1, RZ ;  /* 0xffffffff200c7810 */ /* 0x000fc80007ffe0ff */
        /* <DEDUP_REMOVED lines=48> */
.L_x_2433:
        /* <DEDUP_REMOVED lines=28> */
.L_x_2434:
        /* <DEDUP_REMOVED lines=13> */
.L_x_2435:
[----:B------:R-:W-:Y:S05]  /*24a0*/  BSYNC.RECONVERGENT B0 ;  /* 0x0000000000007941 */ /* 0x000fea0003800200 */
.L_x_2428:
        /* <DEDUP_REMOVED lines=52> */
[----:B------:R-:W-:Y:S02]  /*27f0*/  F2FP.F16.F32.PACK_AB R18, R18, R23 ;  /* 0x000000171212723e */ /* 0x000fe400000000ff */
[----:B------:R-:W-:Y:S01]  /*2800*/  MOV R23, R9 ;  /* 0x0000000900177202 */ /* 0x000fe20000000f00 */
[----:B0-----:R-:W-:Y:S02]  /*2810*/  IMAD R24, R34, UR22, RZ ;  /* 0x0000001622187c24 */ /* 0x001fe4000f8e02ff */
[----:B------:R-:W-:-:S04]  /*2820*/  IMAD.WIDE.U32 R22, R0, UR22, R22 ;  /* 0x0000001600167c25 */ /* 0x000fc8000f8e0016 */
[----:B-1----:R-:W-:Y:S01]  /*2830*/  IMAD R25, R0, UR23, R24 ;  /* 0x0000001700197c24 */ /* 0x002fe2000f8e0218 */
[----:B--2---:R-:W-:-:S04]  /*2840*/  LEA R24, P1, R22, UR18, 0x1 ;  /* 0x0000001216187c11 */ /* 0x004fc8000f8208ff */
[----:B------:R-:W-:-:S04]  /*2850*/  IADD3 R23, PT, PT, R23, R25, RZ ;  /* 0x0000001917177210 */ /* 0x000fc80007ffe0ff */
[----:B------:R-:W-:-:S05]  /*2860*/  LEA.HI.X R25, R22, UR19, R23, 0x1, P1 ;  /* 0x0000001316197c11 */ /* 0x000fca00088f0c17 */
[----:B------:R0:W-:Y:S02]  /*2870*/  STG.E desc[UR24][R24.64], R18 ;  /* 0x0000001218007986 */ /* 0x0001e4000c101918 */
.L_x_2439:
[----:B------:R-:W-:Y:S05]  /*2880*/  BSYNC.RECONVERGENT B1 ;  /* 0x0000000000017941 */ /* 0x000fea0003800200 */
.L_x_2438:
        /* <DEDUP_REMOVED lines=13> */
[----:B------:R-:W-:Y:S01]  /*2960*/  F2FP.F16.F32.PACK_AB R3, R18, R3 ;  /* 0x000000031203723e */ /* 0x000fe200000000ff */
[----:B------:R-:W-:-:S04]  /*2970*/  IMAD.WIDE.U32 R22, R30, UR18, R22 ;  /* 0x000000121e167c25 */ /* 0x000fc8000f8e0016 */
[----:B------:R-:W-:Y:S01]  /*2980*/  IMAD R25, R30, UR19, R25 ;  /* 0x000000131e197c24 */ /* 0x000fe2000f8e0219 */
[----:B--2---:R-:W-:-:S04]  /*2990*/  LEA R24, P1, R22, UR22, 0x1 ;  /* 0x0000001616187c11 */ /* 0x004fc8000f8208ff */
[----:B------:R-:W-:-:S04]  /*29a0*/  IADD3 R25, PT, PT, R23, R25, RZ ;  /* 0x0000001917197210 */ /* 0x000fc80007ffe0ff */
[----:B------:R-:W-:-:S05]  /*29b0*/  LEA.HI.X R25, R22, UR23, R25, 0x1, P1 ;  /* 0x0000001716197c11 */ /* 0x000fca00088f0c19 */
[----:B------:R2:W-:Y:S02]  /*29c0*/  STG.E desc[UR24][R24.64], R3 ;  /* 0x0000000318007986 */ /* 0x0005e4000c101918 */
.L_x_2441:
[----:B------:R-:W-:Y:S05]  /*29d0*/  BSYNC.RECONVERGENT B1 ;  /* 0x0000000000017941 */ /* 0x000fea0003800200 */
.L_x_2440:
        /* <DEDUP_REMOVED lines=21> */
[----:B------:R-:W-:-:S05]  /*2b30*/  IMAD.WIDE.U32 R22, R25, UR18, R22 ;  /* 0x0000001219167c25 */ /* 0x000fca000f8e0016 */
[----:B------:R-:W-:Y:S02]  /*2b40*/  IADD3 R3, PT, PT, R23, R3, RZ ;  /* 0x0000000317037210 */ /* 0x000fe40007ffe0ff */
[----:B-1----:R-:W-:-:S04]  /*2b50*/  LEA R24, P1, R22, UR22, 0x1 ;  /* 0x0000001616187c11 */ /* 0x002fc8000f8208ff */
[----:B------:R-:W-:Y:S01]  /*2b60*/  LEA.HI.X R25, R22, UR23, R3, 0x1, P1 ;  /* 0x0000001716197c11 */ /* 0x000fe200088f0c03 */
[----:B------:R-:W-:-:S05]  /*2b70*/  FFMA.FTZ R3, R12, R29, R14 ;  /* 0x0000001d0c037223 */ /* 0x000fca000001000e */
[----:B------:R-:W-:-:S05]  /*2b80*/  F2FP.F16.F32.PACK_AB R3, R4, R3 ;  /* 0x000000030403723e */ /* 0x000fca00000000ff */
[----:B------:R0:W-:Y:S02]  /*2b90*/  STG.E desc[UR24][R24.64], R3 ;  /* 0x0000000318007986 */ /* 0x0001e4000c101918 */
.L_x_2443:
[----:B------:R-:W-:Y:S05]  /*2ba0*/  BSYNC.RECONVERGENT B1 ;  /* 0x0000000000017941 */ /* 0x000fea0003800200 */
.L_x_2442:
        /* <DEDUP_REMOVED lines=19> */
[----:B------:R-:W-:Y:S02]  /*2ce0*/  F2FP.F16.F32.PACK_AB R5, R18, R25 ;  /* 0x000000191205723e */ /* 0x000fe400000000ff */
[----:B------:R-:W-:-:S05]  /*2cf0*/  LEA.HI.X R23, R4, UR23, R23, 0x1, P1 ;  /* 0x0000001704177c11 */ /* 0x000fca00088f0c17 */
[----:B------:R0:W-:Y:S02]  /*2d00*/  STG.E desc[UR24][R22.64], R5 ;  /* 0x0000000516007986 */ /* 0x0001e4000c101918 */
.L_x_2445:
[----:B------:R-:W-:Y:S05]  /*2d10*/  BSYNC.RECONVERGENT B1 ;  /* 0x0000000000017941 */ /* 0x000fea0003800200 */
.L_x_2444:
        /* <DEDUP_REMOVED lines=19> */
[----:B------:R-:W-:Y:S01]  /*2e50*/  MOV R5, R9 ;  /* 0x0000000900057202 */ /* 0x000fe20000000f00 */
        /* <DEDUP_REMOVED lines=12> */
[----:B------:R-:W-:-:S05]  /*2f20*/  F2FP.F16.F32.PACK_AB R5, R10, R5 ;  /* 0x000000050a05723e */ /* 0x000fca00000000ff */
[----:B------:R0:W-:Y:S02]  /*2f30*/  STG.E desc[UR24][R22.64], R5 ;  /* 0x0000000516007986 */ /* 0x0001e4000c101918 */
.L_x_2447:
[----:B------:R-:W-:Y:S05]  /*2f40*/  BSYNC.RECONVERGENT B1 ;  /* 0x0000000000017941 */ /* 0x000fea0003800200 */
.L_x_2446:
[----:B------:R-:W-:Y:S04]  /*2f50*/  BSSY.RECONVERGENT B1, `(.L_x_2448) ;  /* 0x0000014000017945 */ /* 0x000fe80003800200 */
[----:B------:R-:W-:Y:S05]  /*2f60*/  @P3 BRA `(.L_x_2449) ;  /* 0x0000000000483947 */ /* 0x000fea0003800000 */
[----:B------:R-:W1:Y:S01]  /*2f70*/  LDCU.64 UR18, c[0x0][0x3e0] ;  /* 0x00007c00ff1277ac */ /* 0x000e620008000a00 */
[----:B------:R-:W-:Y:S01]  /*2f80*/  FADD.FTZ R11, R11, -UR5 ;  /* 0x800000050b0b7e21 */ /* 0x000fe20008010000 */
[----:B------:R-:W-:Y:S01]  /*2f90*/  MOV R4, R6 ;  /* 0x0000000600047202 */ /* 0x000fe20000000f00 */
[----:B------:R-:W-:Y:S01]  /*2fa0*/  FADD.FTZ R21, R21, -UR5 ;  /* 0x8000000515157e21 */ /* 0x000fe20008010000 */
[----:B------:R-:W2:Y:S01]  /*2fb0*/  LDCU.64 UR22, c[0x0][0x380] ;  /* 0x00007000ff1677ac */ /* 0x000ea20008000a00 */
[----:B0-----:R-:W-:Y:S02]  /*2fc0*/  IMAD.MOV.U32 R5, RZ, RZ, R9 ;  /* 0x000000ffff057224 */ /* 0x001fe400078e0009 */
        /* <DEDUP_REMOVED lines=12> */
.L_x_2449:
[----:B------:R-:W-:Y:S05]  /*3090*/  BSYNC.RECONVERGENT B1 ;  /* 0x0000000000017941 */ /* 0x000fea0003800200 */
.L_x_2448:
        /* <DEDUP_REMOVED lines=13> */
[----:B------:R-:W-:Y:S01]  /*3170*/  F2FP.F16.F32.PACK_AB R3, R16, R3 ;  /* 0x000000031003723e */ /* 0x000fe200000000ff */
[----:B------:R-:W-:-:S04]  /*3180*/  IMAD.WIDE.U32 R4, R18, UR18, R4 ;  /* 0x0000001212047c25 */ /* 0x000fc8000f8e0004 */
[----:B------:R-:W-:Y:S01]  /*3190*/  IMAD R25, R18, UR19, R25 ;  /* 0x0000001312197c24 */ /* 0x000fe2000f8e0219 */
[----:B0-----:R-:W-:-:S04]  /*31a0*/  LEA R10, P2, R4, UR22, 0x1 ;  /* 0x00000016040a7c11 */ /* 0x001fc8000f8408ff */
[----:B------:R-:W-:-:S04]  /*31b0*/  IADD3 R25, PT, PT, R5, R25, RZ ;  /* 0x0000001905197210 */ /* 0x000fc80007ffe0ff */
[----:B------:R-:W-:-:S05]  /*31c0*/  LEA.HI.X R11, R4, UR23, R25, 0x1, P2 ;  /* 0x00000017040b7c11 */ /* 0x000fca00090f0c19 */
[----:B------:R2:W-:Y:S02]  /*31d0*/  STG.E desc[UR24][R10.64], R3 ;  /* 0x000000030a007986 */ /* 0x0005e4000c101918 */
.L_x_2451:
[----:B------:R-:W-:Y:S05]  /*31e0*/  BSYNC.RECONVERGENT B1 ;  /* 0x0000000000017941 */ /* 0x000fea0003800200 */
.L_x_2450:
        /* <DEDUP_REMOVED lines=10> */
[----:B------:R-:W-:Y:S01]  /*3290*/  F2FP.F16.F32.PACK_AB R3, R8, R3 ;  /* 0x000000030803723e */ /* 0x000fe200000000ff */
        /* <DEDUP_REMOVED lines=8> */
.L_x_2437:
        /* <DEDUP_REMOVED lines=26> */
[----:B------:R-:W-:Y:S02]  /*34c0*/  F2FP.F16.F32.PACK_AB R18, R18, R22 ;  /* 0x000000161212723e */ /* 0x000fe400000000ff */
[----:B------:R-:W-:-:S05]  /*34d0*/  MOV R22, R6 ;  /* 0x0000000600167202 */ /* 0x000fca0000000f00 */
[----:B------:R-:W-:-:S05]  /*34e0*/  IMAD.WIDE.U32 R22, R0, UR18, R22 ;  /* 0x0000001200167c25 */ /* 0x000fca000f8e0016 */
[----:B------:R-:W-:Y:S02]  /*34f0*/  IADD3 R23, PT, PT, R23, R24, RZ ;  /* 0x0000001817177210 */ /* 0x000fe40007ffe0ff */
[----:B--2---:R-:W-:-:S04]  /*3500*/  LEA R24, P2, R22, UR20, 0x1 ;  /* 0x0000001416187c11 */ /* 0x004fc8000f8408ff */
[----:B------:R-:W-:-:S05]  /*3510*/  LEA.HI.X R25, R22, UR21, R23, 0x1, P2 ;  /* 0x0000001516197c11 */ /* 0x000fca00090f0c17 */
[----:B------:R0:W-:Y:S04]  /*3520*/  STG.E desc[UR24][R24.64], R18 ;  /* 0x0000001218007986 */ /* 0x0001e8000c101918 */
.L_x_2454:
[----:B------:R-:W-:Y:S05]  /*3530*/  BSYNC.RECONVERGENT B1 ;  /* 0x0000000000017941 */ /* 0x000fea0003800200 */
.L_x_2453:
        /* <DEDUP_REMOVED lines=22> */
[----:B------:R-:W-:-:S05]  /*36a0*/  IMAD.WIDE.U32 R22, R30, UR18, R22 ;  /* 0x000000121e167c25 */ /* 0x000fca000f8e0016 */
[----:B------:R-:W-:Y:S01]  /*36b0*/  IADD3 R25, PT, PT, R23, R25, RZ ;  /* 0x0000001917197210 */ /* 0x000fe20007ffe0ff */
[----:B--2---:R-:W-:Y:S01]  /*36c0*/  FMUL.FTZ R3, R3, R24 ;  /* 0x0000001803037220 */ /* 0x004fe20000410000 */
[----:B0-----:R-:W-:-:S04]  /*36d0*/  LEA R24, P1, R22, UR20, 0x1 ;  /* 0x0000001416187c11 */ /* 0x001fc8000f8208ff */
[----:B------:R-:W-:Y:S01]  /*36e0*/  LEA.HI.X R25, R22, UR21, R25, 0x1, P1 ;  /* 0x0000001516197c11 */ /* 0x000fe200088f0c19 */
[----:B-1----:R-:W-:-:S05]  /*36f0*/  FMUL.FTZ R18, R18, R27 ;  /* 0x0000001b12127220 */ /* 0x002fca0000410000 */
[----:B------:R-:W-:-:S05]  /*3700*/  F2FP.F16.F32.PACK_AB R3, R18, R3 ;  /* 0x000000031203723e */ /* 0x000fca00000000ff */
[----:B------:R2:W-:Y:S02]  /*3710*/  STG.E desc[UR24][R24.64], R3 ;  /* 0x0000000318007986 */ /* 0x0005e4000c101918 */
.L_x_2456:
[----:B------:R-:W-:Y:S05]  /*3720*/  BSYNC.RECONVERGENT B1 ;  /* 0x0000000000017941 */ /* 0x000fea0003800200 */
.L_x_2455:
        /* <DEDUP_REMOVED lines=32> */
[----:B------:R-:W-:Y:S01]  /*3930*/  F2FP.F16.F32.PACK_AB R3, R4, R3 ;  /* 0x000000030403723e */ /* 0x000fe200000000ff */
[----:B------:R-:W-:-:S05]  /*3940*/  IMAD.WIDE.U32 R22, R24, UR18, R22 ;  /* 0x0000001218167c25 */ /* 0x000fca000f8e0016 */
[----:B------:R-:W-:Y:S02]  /*3950*/  IADD3 R25, PT, PT, R23, R25, RZ ;  /* 0x0000001917197210 */ /* 0x000fe40007ffe0ff */
[----:B--2---:R-:W-:-:S04]  /*3960*/  LEA R24, P1, R22, UR20, 0x1 ;  /* 0x0000001416187c11 */ /* 0x004fc8000f8208ff */
[----:B------:R-:W-:-:S05]  /*3970*/  LEA.HI.X R25, R22, UR21, R25, 0x1, P1 ;  /* 0x0000001516197c11 */ /* 0x000fca00088f0c19 */
[----:B------:R0:W-:Y:S04]  /*3980*/  STG.E desc[UR24][R24.64], R3 ;  /* 0x0000000318007986 */ /* 0x0001e8000c101918 */
.L_x_2458:
[----:B------:R-:W-:Y:S05]  /*3990*/  BSYNC.RECONVERGENT B1 ;  /* 0x0000000000017941 */ /* 0x000fea0003800200 */
.L_x_2457:
        /* <DEDUP_REMOVED lines=20> */
[----:B------:R-:W-:-:S06]  /*3ae0*/  MOV R4, R6 ;  /* 0x0000000600047202 */ /* 0x000fcc0000000f00 */
[----:B------:R-:W1:Y:S01]  /*3af0*/  MUFU.RCP R22, R22 ;  /* 0x0000001600167308 */ /* 0x000e620000001000 */
[----:B------:R-:W-:-:S04]  /*3b00*/  IMAD.WIDE.U32 R4, R18, UR18, R4 ;  /* 0x0000001212047c25 */ /* 0x000fc8000f8e0004 */
[----:B0-----:R-:W-:Y:S01]  /*3b10*/  FADD.FTZ R29, R29, 1 ;  /* 0x3f8000001d1d7421 */ /* 0x001fe20000010000 */
[----:B------:R-:W-:-:S03]  /*3b20*/  IADD3 R27, PT, PT, R5, R27, RZ ;  /* 0x0000001b051b7210 */ /* 0x000fc60007ffe0ff */
[----:B------:R-:W0:Y:S01]  /*3b30*/  MUFU.RCP R23, R29 ;  /* 0x0000001d00177308 */ /* 0x000e220000001000 */
[----:B-1----:R-:W-:Y:S01]  /*3b40*/  FMUL.FTZ R28, R28, R22 ;  /* 0x000000161c1c7220 */ /* 0x002fe20000410000 */
[----:B--2---:R-:W-:Y:S01]  /*3b50*/  LEA R22, P1, R4, UR20, 0x1 ;  /* 0x0000001404167c11 */ /* 0x004fe2000f8208ff */
[----:B0-----:R-:W-:-:S03]  /*3b60*/  FMUL.FTZ R25, R25, R23 ;  /* 0x0000001719197220 */ /* 0x001fc60000410000 */
[----:B------:R-:W-:Y:S02]  /*3b70*/  LEA.HI.X R23, R4, UR21, R27, 0x1, P1 ;  /* 0x0000001504177c11 */ /* 0x000fe400088f0c1b */
[----:B------:R-:W-:-:S05]  /*3b80*/  F2FP.F16.F32.PACK_AB R25, R25, R28 ;  /* 0x0000001c1919723e */ /* 0x000fca00000000ff */
[----:B------:R0:W-:Y:S02]  /*3b90*/  STG.E desc[UR24][R22.64], R25 ;  /* 0x0000001916007986 */ /* 0x0001e4000c101918 */
.L_x_2460:
[----:B------:R-:W-:Y:S05]  /*3ba0*/  BSYNC.RECONVERGENT B1 ;  /* 0x0000000000017941 */ /* 0x000fea0003800200 */
.L_x_2459:
        /* <DEDUP_REMOVED lines=42> */
[----:B------:R-:W-:-:S05]  /*3e50*/  F2FP.F16.F32.PACK_AB R23, R26, R10 ;  /* 0x0000000a1a17723e */ /* 0x000fca00000000ff */
[----:B------:R0:W-:Y:S02]  /*3e60*/  STG.E desc[UR24][R24.64], R23 ;  /* 0x0000001718007986 */ /* 0x0001e4000c101918 */
.L_x_2462:
[----:B------:R-:W-:Y:S05]  /*3e70*/  BSYNC.RECONVERGENT B1 ;  /* 0x0000000000017941 */ /* 0x000fea0003800200 */
.L_x_2461:
        /* <DEDUP_REMOVED lines=18> */
[----:B------:R-:W-:-:S06]  /*3fa0*/  MOV R10, R6 ;  /* 0x00000006000a7202 */ /* 0x000fcc0000000f00 */
        /* <DEDUP_REMOVED lines=9> */
[----:B------:R-:W-:-:S05]  /*4040*/  F2FP.F16.F32.PACK_AB R3, R26, R3 ;  /* 0x000000031a03723e */ /* 0x000fca00000000ff */
[----:B------:R2:W-:Y:S02]  /*4050*/  STG.E desc[UR24][R22.64], R3 ;  /* 0x0000000316007986 */ /* 0x0005e4000c101918 */
.L_x_2464:
[----:B------:R-:W-:Y:S05]  /*4060*/  BSYNC.RECONVERGENT B1 ;  /* 0x0000000000017941 */ /* 0x000fea0003800200 */
.L_x_2463:
        /* <DEDUP_REMOVED lines=28> */
[----:B------:R-:W-:-:S05]  /*4230*/  F2FP.F16.F32.PACK_AB R3, R3, R16 ;  /* 0x000000100303723e */ /* 0x000fca00000000ff */
[----:B------:R3:W-:Y:S02]  /*4240*/  STG.E desc[UR24][R20.64], R3 ;  /* 0x0000000314007986 */ /* 0x0007e4000c101918 */
.L_x_2466:
[----:B------:R-:W-:Y:S05]  /*4250*/  BSYNC.RECONVERGENT B1 ;  /* 0x0000000000017941 */ /* 0x000fea0003800200 */
.L_x_2465:
        /* <DEDUP_REMOVED lines=26> */
[----:B------:R-:W-:-:S05]  /*4400*/  F2FP.F16.F32.PACK_AB R3, R12, R3 ;  /* 0x000000030c03723e */ /* 0x000fca00000000ff */
[----:B------:R4:W-:Y:S02]  /*4410*/  STG.E desc[UR24][R4.64], R3 ;  /* 0x0000000304007986 */ /* 0x0009e4000c101918 */
.L_x_2452:
[----:B------:R-:W-:Y:S05]  /*4420*/  BSYNC.RECONVERGENT B0 ;  /* 0x0000000000007941 */ /* 0x000fea0003800200 */
.L_x_2436:
[----:B------:R-:W-:Y:S02]  /*4430*/  UIADD3 UR8, UPT, UPT, UR30, UR8, URZ ;  /* 0x000000081e087290 */ /* 0x000fe4000fffe0ff */
[----:B------:R-:W-:Y:S02]  /*4440*/  UIADD3 UR4, UPT, UPT, UR4, 0x1, URZ ;  /* 0x0000000104047890 */ /* 0x000fe4000fffe0ff */
[----:B------:R-:W-:-:S09]  /*4450*/  UISETP.GE.AND UP1, UPT, UR8, UR7, UPT ;  /* 0x000000070800728c */ /* 0x000fd2000bf26270 */
[----:B------:R-:W-:Y:S05]  /*4460*/  BRA.U !UP1, `(.L_x_2467) ;  /* 0xffffffbd09b87547 */ /* 0x000fea000b83ffff */
[----:B------:R-:W-:Y:S05]  /*4470*/  EXIT ;  /* 0x000000000000794d */ /* 0x000fea0003800000 */
.L_x_2468:
        /* <DEDUP_REMOVED lines=16> */
.L_x_3457:


//--------------------- .text._Z35group_norm_nhwc_fwd_one_pass_kernelI11Fp16IOFp32WLi512ELi30ELi480EEv26Group_norm_nhwc_fwd_params --------------------------
	.section	.text._Z35group_norm_nhwc_fwd_one_pass_kernelI11Fp16IOFp32WLi512ELi30ELi480EEv26Group_norm_nhwc_fwd_params,"ax",@progbits
	.align	128
        .global         _Z35group_norm_nhwc_fwd_one_pass_kernelI11Fp16IOFp32WLi512ELi30ELi480EEv26Group_norm_nhwc_fwd_params
        .type           _Z35group_norm_nhwc_fwd_one_pass_kernelI11Fp16IOFp32WLi512ELi30ELi480EEv26Group_norm_nhwc_fwd_params,@function
        .size           _Z35group_norm_nhwc_fwd_one_pass_kernelI11Fp16IOFp32WLi512ELi30ELi480EEv26Group_norm_nhwc_fwd_params,(.L_x_3458 - _Z35group_norm_nhwc_fwd_one_pass_kernelI11Fp16IOFp32WLi512ELi30ELi480EEv26Group_norm_nhwc_fwd_params)
        .other          _Z35group_norm_nhwc_fwd_one_pass_kernelI11Fp16IOFp32WLi512ELi30ELi480EEv26Group_norm_nhwc_fwd_params,@"STO_CUDA_ENTRY STV_DEFAULT"
_Z35group_norm_nhwc_fwd_one_pass_kernelI11Fp16IOFp32WLi512ELi30ELi480EEv26Group_norm_nhwc_fwd_params:
.text._Z35group_norm_nhwc_fwd_one_pass_kernelI11Fp16IOFp32WLi512ELi30ELi480EEv26Group_norm_nhwc_fwd_params:
        /* <DEDUP_REMOVED lines=61> */
.L_x_2544:
[----:B01-34-:R-:W0:Y:S01]  /*03d0*/  LDC R43, c[0x0][0x3f8] ;  /* 0x0000fe00ff2b7b82 */ /* 0x01be220000000800 */
[----:B------:R-:W1:Y:S01]  /*03e0*/  LDCU.64 UR4, c[0x0][0x3e8] ;  /* 0x00007d00ff0477ac */ /* 0x000e620008000a00 */
[----:B------:R-:W-:Y:S02]  /*03f0*/  LOP3.LUT R103, R14, 0xffff, RZ, 0xc0, !PT ;  /* 0x0000ffff0e677812 */ /* 0x000fe400078ec0ff */
[----:B------:R-:W-:Y:S01]  /*0400*/  MOV R69, RZ ;  /* 0x000000ff00457202 */ /* 0x000fe20000000f00 */
[----:B------:R-:W2:Y:S01]  /*0410*/  LDCU.64 UR8, c[0x0][0x3f0] ;  /* 0x00007e00ff0877ac */ /* 0x000ea20008000a00 */
[----:B-1----:R-:W-:-:S04]  /*0420*/  ISETP.GE.U32.AND P5, PT, R92, UR4, PT ;  /* 0x000000045c007c0c */ /* 0x002fc8000bfa6070 */
[----:B------:R-:W-:Y:S02]  /*0430*/  ISETP.GE.AND.EX P5, PT, R15, UR5, PT, P5 ;  /* 0x000000050f007c0c */ /* 0x000fe4000bfa6350 */
[----:B0----5:R-:W-:Y:S02]  /*0440*/  IABS R39, R43 ;  /* 0x0000002b00277213 */ /* 0x021fe40000000000 */
[----:B------:R-:W-:Y:S02]  /*0450*/  ISETP.NE.AND P3, PT, R43, RZ, PT ;  /* 0x000000ff2b00720c */ /* 0x000fe40003f65270 */
        /* <DEDUP_REMOVED lines=16> */
[----:B------:R-:W-:Y:S01]  /*0560*/  LOP3.LUT R16, R8, R43, RZ, 0x3c, !PT ;  /* 0x0000002b08107212 */ /* 0x000fe200078e3cff */
[----:B------:R-:W0:Y:S01]  /*0570*/  @!P5 LDC.64 R38, c[0x0][0x3e0] ;  /* 0x0000f800ff26db82 */ /* 0x000e220000000a00 */
[----:B------:R-:W-:Y:S02]  /*0580*/  ISETP.GE.U32.AND P2, PT, R94, UR4, PT ;  /* 0x000000045e007c0c */ /* 0x000fe4000bf46070 */
[----:B------:R-:W-:-:S02]  /*0590*/  ISETP.GE.AND P4, PT, R16, RZ, PT ;  /* 0x000000ff1000720c */ /* 0x000fc40003f86270 */
[----:B------:R-:W-:-:S05]  /*05a0*/  ISETP.GE.AND.EX P2, PT, R13, UR5, PT, P2 ;  /* 0x000000050d007c0c */ /* 0x000fca000bf46320 */
[----:B------:R-:W-:Y:S02]  /*05b0*/  @P1 IADD3 R37, PT, PT, R37, 0x1, RZ ;  /* 0x0000000125251810 */ /* 0x000fe40007ffe0ff */
[----:B------:R-:W-:Y:S02]  /*05c0*/  ISETP.GE.U32.AND P1, PT, R90, UR4, PT ;  /* 0x000000045a007c0c */ /* 0x000fe4000bf26070 */
[----:B------:R-:W-:Y:S02]  /*05d0*/  MOV R41, R37 ;  /* 0x0000002500297202 */ /* 0x000fe40000000f00 */
[----:B------:R-:W-:Y:S02]  /*05e0*/  ISETP.GE.AND.EX P1, PT, R17, UR5, PT, P1 ;  /* 0x0000000511007c0c */ /* 0x000fe4000bf26310 */
[----:B------:R-:W-:Y:S01]  /*05f0*/  @!P4 IADD3 R41, PT, PT, -R41, RZ, RZ ;  /* 0x000000ff2929c210 */ /* 0x000fe20007ffe1ff */
[----:B------:R-:W1:Y:S01]  /*0600*/  @!P2 LDC.64 R46, c[0x0][0x3e0] ;  /* 0x0000f800ff2eab82 */ /* 0x000e620000000a00 */
[----:B------:R-:W-:-:S02]  /*0610*/  @!P3 LOP3.LUT R41, RZ, R43, RZ, 0x33, !PT ;  /* 0x0000002bff29b212 */ /* 0x000fc400078e33ff */
[----:B------:R-:W-:Y:S02]  /*0620*/  ISETP.GE.U32.AND P4, PT, R86, UR4, PT ;  /* 0x0000000456007c0c */ /* 0x000fe4000bf86070 */
[----:B------:R-:W-:Y:S02]  /*0630*/  IADD3 R37, PT, PT, -R41, RZ, RZ ;  /* 0x000000ff29257210 */ /* 0x000fe40007ffe1ff */
[----:B------:R-:W-:Y:S02]  /*0640*/  SHF.R.S32.HI R16, RZ, 0x1f, R41 ;  /* 0x0000001fff107819 */ /* 0x000fe40000011429 */
[----:B------:R-:W-:Y:S01]  /*0650*/  ISETP.GE.AND.EX P4, PT, R21, UR5, PT, P4 ;  /* 0x0000000515007c0c */ /* 0x000fe2000bf86340 */
[----:B------:R-:W-:Y:S02]  /*0660*/  IMAD R98, R43, R37, R8 ;  /* 0x000000252b627224 */ /* 0x000fe400078e0208 */
[----:B------:R-:W3:Y:S01]  /*0670*/  @!P2 LDC.64 R36, c[0x0][0x390] ;  /* 0x0000e400ff24ab82 */ /* 0x000ee20000000a00 */
[----:B--2---:R-:W-:-:S02]  /*0680*/  IMAD R16, R16, UR8, RZ ;  /* 0x0000000810107c24 */ /* 0x004fc4000f8e02ff */
[----:B------:R-:W-:Y:S02]  /*0690*/  IMAD R98, R98, 0x1e, RZ ;  /* 0x0000001e62627824 */ /* 0x000fe400078e02ff */
[----:B------:R-:W-:-:S03]  /*06a0*/  IMAD R101, R41, UR9, R16 ;  /* 0x0000000929657c24 */ /* 0x000fc6000f8e0210 */
[C---:B------:R-:W-:Y:S01]  /*06b0*/  IADD3 R102, P3, PT, R98.reuse, R103, RZ ;  /* 0x0000006762667210 */ /* 0x040fe20007f7e0ff */
[----:B------:R-:W2:Y:S03]  /*06c0*/  @!P5 LDC.64 R42, c[0x0][0x390] ;  /* 0x0000e400ff2adb82 */ /* 0x000ea60000000a00 */
[----:B------:R-:W-:Y:S01]  /*06d0*/  LEA.HI.X.SX32 R103, R98, RZ, 0x1, P3 ;  /* 0x000000ff62677211 */ /* 0x000fe200018f0eff */
[----:B-1----:R-:W-:Y:S01]  /*06e0*/  @!P2 IMAD R16, R13, R46, RZ ;  /* 0x0000002e0d10a224 */ /* 0x002fe200078e02ff */
[----:B------:R-:W-:Y:S01]  /*06f0*/  ISETP.GE.U32.AND P3, PT, R88, UR4, PT ;  /* 0x0000000458007c0c */ /* 0x000fe2000bf66070 */
[----:B------:R-:W-:-:S03]  /*0700*/  IMAD.WIDE.U32 R102, R41, UR8, R102 ;  /* 0x0000000829667c25 */ /* 0x000fc6000f8e0066 */
[----:B------:R-:W-:Y:S01]  /*0710*/  ISETP.GE.AND.EX P3, PT, R19, UR5, PT, P3 ;  /* 0x0000000513007c0c */ /* 0x000fe2000bf66330 */
[----:B------:R-:W1:Y:S01]  /*0720*/  @!P1 LDC.64 R40, c[0x0][0x3e0] ;  /* 0x0000f800ff289b82 */ /* 0x000e620000000a00 */
[----:B------:R-:W-:Y:S01]  /*0730*/  @!P2 IMAD R47, R94, R47, R16 ;  /* 0x0000002f5e2fa224 */ /* 0x000fe200078e0210 */
[----:B------:R-:W-:Y:S01]  /*0740*/  IADD3 R101, PT, PT, R103, R101, RZ ;  /* 0x0000006567657210 */ /* 0x000fe20007ffe0ff */
[----:B0-----:R-:W-:Y:S01]  /*0750*/  @!P5 IMAD R16, R15, R38, RZ ;  /* 0x000000260f10d224 */ /* 0x001fe200078e02ff */
[-C--:B------:R-:W-:Y:S02]  /*0760*/  @!P2 MOV R100, R102.reuse ;  /* 0x000000660064a202 */ /* 0x080fe40000000f00 */
[----:B------:R-:W-:Y:S01]  /*0770*/  @!P5 MOV R50, R102 ;  /* 0x000000660032d202 */ /* 0x000fe20000000f00 */
[----:B------:R-:W-:Y:S01]  /*0780*/  @!P5 IMAD R53, R92, R39, R16 ;  /* 0x000000275c35d224 */ /* 0x000fe200078e0210 */
[----:B------:R-:W-:Y:S01]  /*0790*/  @!P5 MOV R51, R101 ;  /* 0x000000650033d202 */ /* 0x000fe20000000f00 */
[----:B------:R-:W-:-:S04]  /*07a0*/  @!P2 IMAD.WIDE.U32 R44, R94, R46, R100 ;  /* 0x0000002e5e2ca225 */ /* 0x000fc800078e0064 */
[----:B------:R-:W-:Y:S01]  /*07b0*/  @!P5 IMAD.WIDE.U32 R50, R92, R38, R50 ;  /* 0x000000265c32d225 */ /* 0x000fe200078e0032 */
[----:B------:R-:W-:Y:S01]  /*07c0*/  @!P2 IADD3 R16, PT, PT, R45, R47, RZ ;  /* 0x0000002f2d10a210 */ /* 0x000fe20007ffe0ff */
[----:B------:R-:W0:Y:S01]  /*07d0*/  @!P3 LDC.64 R38, c[0x0][0x3e0] ;  /* 0x0000f800ff26bb82 */ /* 0x000e220000000a00 */
[----:B---3--:R-:W-:-:S04]  /*07e0*/  @!P2 LEA R48, P6, R44, R36, 0x1 ;  /* 0x000000242c30a211 */ /* 0x008fc800078c08ff */
[----:B------:R-:W-:Y:S02]  /*07f0*/  @!P2 LEA.HI.X R49, R44, R37, R16, 0x1, P6 ;  /* 0x000000252c31a211 */ /* 0x000fe400030f0c10 */
[----:B------:R-:W-:Y:S01]  /*0800*/  @!P5 IADD3 R16, PT, PT, R51, R53, RZ ;  /* 0x000000353310d210 */ /* 0x000fe20007ffe0ff */
[----:B------:R-:W3:Y:S01]  /*0810*/  @!P1 LDC.64 R46, c[0x0][0x390] ;  /* 0x0000e400ff2e9b82 */ /* 0x000ee20000000a00 */
[C---:B--2---:R-:W-:Y:S01]  /*0820*/  @!P5 LEA R42, P6, R50.reuse, R42, 0x1 ;  /* 0x0000002a322ad211 */ /* 0x044fe200078c08ff */
[----:B-1----:R-:W-:Y:S01]  /*0830*/  @!P1 IMAD R18, R17, R40, RZ ;  /* 0x0000002811129224 */ /* 0x002fe200078e02ff */
[----:B------:R-:W-:Y:S01]  /*0840*/  MOV R71, RZ ;  /* 0x000000ff00477202 */ /* 0x000fe20000000f00 */
[----:B------:R-:W2:Y:S01]  /*0850*/  @!P2 LDG.E R69, desc[UR6][R48.64] ;  /* 0x000000063045a981 */ /* 0x000ea2000c1e1900 */
[----:B------:R-:W-:-:S03]  /*0860*/  @!P5 LEA.HI.X R43, R50, R43, R16, 0x1, P6 ;  /* 0x0000002b322bd211 */ /* 0x000fc600030f0c10 */
[----:B------:R-:W1:Y:S01]  /*0870*/  @!P4 LDC.64 R36, c[0x0][0x3e0] ;  /* 0x0000f800ff24cb82 */ /* 0x000e620000000a00 */
[----:B------:R-:W-:Y:S02]  /*0880*/  @!P1 MOV R50, R102 ;  /* 0x0000006600329202 */ /* 0x000fe40000000f00 */
[----:B------:R-:W-:Y:S01]  /*0890*/  @!P1 MOV R51, R101 ;  /* 0x0000006500339202 */ /* 0x000fe20000000f00 */
[----:B------:R-:W-:Y:S01]  /*08a0*/  @!P1 IMAD R53, R90, R41, R18 ;  /* 0x000000295a359224 */ /* 0x000fe200078e0212 */
[----:B------:R-:W-:Y:S01]  /*08b0*/  ISETP.GE.U32.AND P6, PT, R84, UR4, PT ;  /* 0x0000000454007c0c */ /* 0x000fe2000bfc6070 */
[----:B------:R4:W5:Y:S02]  /*08c0*/  @!P5 LDG.E R71, desc[UR6][R42.64] ;  /* 0x000000062a47d981 */ /* 0x000964000c1e1900 */
[----:B------:R-:W1:Y:S01]  /*08d0*/  @!P3 LDC.64 R44, c[0x0][0x390] ;  /* 0x0000e400ff2cbb82 */ /* 0x000e620000000a00 */
[----:B------:R-:W-:Y:S01]  /*08e0*/  @!P1 IMAD.WIDE.U32 R50, R90, R40, R50 ;  /* 0x000000285a329225 */ /* 0x000fe200078e0032 */
[----:B------:R-:W-:-:S02]  /*08f0*/  ISETP.GE.AND.EX P5, PT, R23, UR5, PT, P6 ;  /* 0x0000000517007c0c */ /* 0x000fc4000bfa6360 */
[----:B------:R-:W-:Y:S02]  /*0900*/  ISETP.GE.U32.AND P2, PT, R82, UR4, PT ;  /* 0x0000000452007c0c */ /* 0x000fe4000bf46070 */
[----:B------:R-:W-:Y:S02]  /*0910*/  @!P1 IADD3 R16, PT, PT, R51, R53, RZ ;  /* 0x0000003533109210 */ /* 0x000fe40007ffe0ff */
[C---:B---3--:R-:W-:Y:S01]  /*0920*/  @!P1 LEA R46, P6, R50.reuse, R46, 0x1 ;  /* 0x0000002e322e9211 */ /* 0x048fe200078c08ff */
[----:B------:R-:W3:Y:S01]  /*0930*/  @!P4 LDC.64 R40, c[0x0][0x390] ;  /* 0x0000e400ff28cb82 */ /* 0x000ee20000000a00 */
[----:B------:R-:W-:Y:S02]  /*0940*/  ISETP.GE.AND.EX P2, PT, R25, UR5, PT, P2 ;  /* 0x0000000519007c0c */ /* 0x000fe4000bf46320 */
[----:B------:R-:W-:Y:S01]  /*0950*/  @!P1 LEA.HI.X R47, R50, R47, R16, 0x1, P6 ;  /* 0x0000002f322f9211 */ /* 0x000fe200030f0c10 */
[----:B0-----:R-:W-:Y:S01]  /*0960*/  @!P3 IMAD R18, R19, R38, RZ ;  /* 0x000000261312b224 */ /* 0x001fe200078e02ff */
[----:B------:R-:W-:-:S02]  /*0970*/  @!P3 MOV R50, R102 ;  /* 0x000000660032b202 */ /* 0x000fc40000000f00 */
[----:B------:R-:W-:Y:S01]  /*0980*/  @!P3 MOV R51, R101 ;  /* 0x000000650033b202 */ /* 0x000fe20000000f00 */
[----:B----4-:R-:W0:Y:S01]  /*0990*/  @!P5 LDC.64 R42, c[0x0][0x3e0] ;  /* 0x0000f800ff2adb82 */ /* 0x010e220000000a00 */
[C---:B------:R-:W-:Y:S02]  /*09a0*/  @!P3 IMAD R49, R88.reuse, R39, R18 ;  /* 0x000000275831b224 */ /* 0x040fe400078e0212 */
[----:B-1----:R-:W-:Y:S02]  /*09b0*/  @!P4 IMAD R16, R21, R36, RZ ;  /* 0x000000241510c224 */ /* 0x002fe400078e02ff */
[----:B------:R-:W-:Y:S01]  /*09c0*/  @!P3 IMAD.WIDE.U32 R50, R88, R38, R50 ;  /* 0x000000265832b225 */ /* 0x000fe200078e0032 */
[----:B------:R-:W-:Y:S02]  /*09d0*/  MOV R73, RZ ;  /* 0x000000ff00497202 */ /* 0x000fe40000000f00 */
[----:B------:R-:W1:Y:S01]  /*09e0*/  @!P2 LDC.64 R38, c[0x0][0x3e0] ;  /* 0x0000f800ff26ab82 */ /* 0x000e620000000a00 */
[----:B------:R-:W-:Y:S01]  /*09f0*/  @!P4 IMAD R55, R86, R37, R16 ;  /* 0x000000255637c224 */ /* 0x000fe200078e0210 */
[----:B------:R-:W-:-:S02]  /*0a00*/  @!P3 IADD3 R16, PT, PT, R51, R49, RZ ;  /* 0x000000313310b210 */ /* 0x000fc40007ffe0ff */
[C---:B------:R-:W-:Y:S01]  /*0a10*/  @!P3 LEA R48, P6, R50.reuse, R44, 0x1 ;  /* 0x0000002c3230b211 */ /* 0x040fe200078c08ff */
[----:B------:R4:W5:Y:S01]  /*0a20*/  @!P1 LDG.E R73, desc[UR6][R46.64] ;  /* 0x000000062e499981 */ /* 0x000962000c1e1900 */
[----:B------:R-:W-:Y:S02]  /*0a30*/  @!P4 MOV R52, R102 ;  /* 0x000000660034c202 */ /* 0x000fe40000000f00 */
[----:B------:R-:W-:Y:S02]  /*0a40*/  @!P4 MOV R53, R101 ;  /* 0x000000650035c202 */ /* 0x000fe40000000f00 */
[----:B------:R-:W-:Y:S02]  /*0a50*/  MOV R75, RZ ;  /* 0x000000ff004b7202 */ /* 0x000fe40000000f00 */
[----:B------:R-:W-:Y:S01]  /*0a60*/  @!P3 LEA.HI.X R49, R50, R45, R16, 0x1, P6 ;  /* 0x0000002d3231b211 */ /* 0x000fe200030f0c10 */
[----:B------:R-:W-:Y:S01]  /*0a70*/  @!P4 IMAD.WIDE.U32 R36, R86, R36, R52 ;  /* 0x000000245624c225 */ /* 0x000fe200078e0034 */
[----:B------:R-:W1:Y:S01]  /*0a80*/  @!P5 LDC.64 R44, c[0x0][0x390] ;  /* 0x0000e400ff2cdb82 */ /* 0x000e620000000a00 */
[----:B------:R-:W-:-:S02]  /*0a90*/  ISETP.GE.U32.AND P1, PT, R80, UR4, PT ;  /* 0x0000000450007c0c */ /* 0x000fc4000bf26070 */
[----:B------:R-:W5:Y:S01]  /*0aa0*/  @!P3 LDG.E R75, desc[UR6][R48.64] ;  /* 0x00000006304bb981 */ /* 0x000f62000c1e1900 */
[----:B------:R-:W-:Y:S02]  /*0ab0*/  ISETP.GE.U32.AND P3, PT, R96, UR4, PT ;  /* 0x0000000460007c0c */ /* 0x000fe4000bf66070 */
[----:B------:R-:W-:Y:S02]  /*0ac0*/  ISETP.GE.AND.EX P1, PT, R27, UR5, PT, P1 ;  /* 0x000000051b007c0c */ /* 0x000fe4000bf26310 */
[----:B------:R-:W-:Y:S01]  /*0ad0*/  @!P4 IADD3 R16, PT, PT, R37, R55, RZ ;  /* 0x000000372510c210 */ /* 0x000fe20007ffe0ff */
[----:B----4-:R-:W4:Y:S01]  /*0ae0*/  @!P2 LDC.64 R46, c[0x0][0x390] ;  /* 0x0000e400ff2eab82 */ /* 0x010f220000000a00 */
[----:B---3--:R-:W-:Y:S02]  /*0af0*/  @!P4 LEA R40, P6, R36, R40, 0x1 ;  /* 0x000000282428c211 */ /* 0x008fe400078c08ff */
[----:B------:R-:W-:Y:S02]  /*0b00*/  MOV R77, RZ ;  /* 0x000000ff004d7202 */ /* 0x000fe40000000f00 */
[----:B------:R-:W-:-:S02]  /*0b10*/  ISETP.GE.AND.EX P3, PT, R9, UR5, PT, P3 ;  /* 0x0000000509007c0c */ /* 0x000fc4000bf66330 */
[----:B------:R-:W-:Y:S01]  /*0b20*/  @!P4 LEA.HI.X R41, R36, R41, R16, 0x1, P6 ;  /* 0x000000292429c211 */ /* 0x000fe200030f0c10 */
[----:B0-----:R-:W-:Y:S01]  /*0b30*/  @!P5 IMAD R16, R23, R42, RZ ;  /* 0x0000002a1710d224 */ /* 0x001fe200078e02ff */
[----:B------:R-:W-:Y:S02]  /*0b40*/  @!P5 MOV R50, R102 ;  /* 0x000000660032d202 */ /* 0x000fe40000000f00 */
[----:B------:R-:W-:Y:S01]  /*0b50*/  @!P5 MOV R51, R101 ;  /* 0x000000650033d202 */ /* 0x000fe20000000f00 */
[----:B------:R0:W3:Y:S01]  /*0b60*/  @!P4 LDG.E R77, desc[UR6][R40.64] ;  /* 0x00000006284dc981 */ /* 0x0000e2000c1e1900 */
[----:B------:R-:W-:Y:S01]  /*0b70*/  ISETP.GE.U32.AND P4, PT, R78, UR4, PT ;  /* 0x000000044e007c0c */ /* 0x000fe2000bf86070 */
[C---:B------:R-:W-:Y:S02]  /*0b80*/  @!P5 IMAD R53, R84.reuse, R43, R16 ;  /* 0x0000002b5435d224 */ /* 0x040fe400078e0210 */
[----:B------:R-:W-:Y:S02]  /*0b90*/  @!P5 IMAD.WIDE.U32 R50, R84, R42, R50 ;  /* 0x0000002a5432d225 */ /* 0x000fe400078e0032 */
[----:B------:R-:W4:Y:S01]  /*0ba0*/  @!P1 LDC.64 R42, c[0x0][0x3e0] ;  /* 0x0000f800ff2a9b82 */ /* 0x000f220000000a00 */
[----:B------:R-:W-:Y:S01]  /*0bb0*/  ISETP.GE.AND.EX P4, PT, R29, UR5, PT, P4 ;  /* 0x000000051d007c0c */ /* 0x000fe2000bf86340 */
[----:B-1----:R-:W-:Y:S01]  /*0bc0*/  @!P2 IMAD R16, R25, R38, RZ ;  /* 0x000000261910a224 */ /* 0x002fe200078e02ff */
[----:B0-----:R-:W-:-:S02]  /*0bd0*/  @!P2 MOV R40, R102 ;  /* 0x000000660028a202 */ /* 0x001fc40000000f00 */
[----:B------:R-:W-:-:S03]  /*0be0*/  @!P2 MOV R41, R101 ;  /* 0x000000650029a202 */ /* 0x000fc60000000f00 */
[----:B------:R-:W0:Y:S01]  /*0bf0*/  @!P3 LDC.64 R36, c[0x0][0x3e0] ;  /* 0x0000f800ff24bb82 */ /* 0x000e220000000a00 */
[C---:B------:R-:W-:Y:S01]  /*0c00*/  @!P2 IMAD R55, R82.reuse, R39, R16 ;  /* 0x000000275237a224 */ /* 0x040fe200078e0210 */
[----:B------:R-:W-:Y:S01]  /*0c10*/  @!P5 IADD3 R16, PT, PT, R51, R53, RZ ;  /* 0x000000353310d210 */ /* 0x000fe20007ffe0ff */
[----:B------:R-:W-:Y:S01]  /*0c20*/  @!P2 IMAD.WIDE.U32 R38, R82, R38, R40 ;  /* 0x000000265226a225 */ /* 0x000fe200078e0028 */
[C---:B------:R-:W-:Y:S02]  /*0c30*/  @!P5 LEA R48, P6, R50.reuse, R44, 0x1 ;  /* 0x0000002c3230d211 */ /* 0x040fe400078c08ff */
[----:B------:R-:W-:Y:S02]  /*0c40*/  MOV R79, RZ ;  /* 0x000000ff004f7202 */ /* 0x000fe40000000f00 */
[----:B------:R-:W1:Y:S01]  /*0c50*/  @!P1 LDC.64 R40, c[0x0][0x390] ;  /* 0x0000e400ff289b82 */ /* 0x000e620000000a00 */
[----:B------:R-:W-:Y:S02]  /*0c60*/  @!P5 LEA.HI.X R49, R50, R45, R16, 0x1, P6 ;  /* 0x0000002d3231d211 */ /* 0x000fe400030f0c10 */
[----:B------:R-:W-:-:S02]  /*0c70*/  @!P2 IADD3 R16, PT, PT, R39, R55, RZ ;  /* 0x000000372710a210 */ /* 0x000fc40007ffe0ff */
[----:B----4-:R-:W-:Y:S01]  /*0c80*/  @!P2 LEA R50, P6, R38, R46, 0x1 ;  /* 0x0000002e2632a211 */ /* 0x010fe200078c08ff */
[----:B------:R4:W3:Y:S02]  /*0c90*/  @!P5 LDG.E R79, desc[UR6][R48.64] ;  /* 0x00000006304fd981 */ /* 0x0008e4000c1e1900 */
[----:B------:R-:W1:Y:S01]  /*0ca0*/  @!P4 LDC.64 R44, c[0x0][0x3e0] ;  /* 0x0000f800ff2ccb82 */ /* 0x000e620000000a00 */
[----:B------:R-:W-:Y:S02]  /*0cb0*/  ISETP.GE.U32.AND P5, PT, R76, UR4, PT ;  /* 0x000000044c007c0c */ /* 0x000fe4000bfa6070 */
[----:B------:R-:W-:Y:S02]  /*0cc0*/  @!P2 LEA.HI.X R51, R38, R47, R16, 0x1, P6 ;  /* 0x0000002f2633a211 */ /* 0x000fe400030f0c10 */
[----:B------:R-:W-:-:S03]  /*0cd0*/  ISETP.GE.AND.EX P5, PT, R31, UR5, PT, P5 ;  /* 0x000000051f007c0c */ /* 0x000fc6000bfa6350 */
[----:B------:R-:W1:Y:S01]  /*0ce0*/  @!P3 LDC.64 R46, c[0x0][0x390] ;  /* 0x0000e400ff2ebb82 */ /* 0x000e620000000a00 */
[----:B----4-:R-:W-:Y:S01]  /*0cf0*/  @!P1 MOV R48, R102 ;  /* 0x0000006600309202 */ /* 0x010fe20000000f00 */
[----:B------:R-:W-:Y:S01]  /*0d00*/  @!P1 IMAD R18, R27, R42, RZ ;  /* 0x0000002a1b129224 */ /* 0x000fe200078e02ff */
[----:B------:R-:W-:Y:S02]  /*0d10*/  @!P1 MOV R49, R101 ;  /* 0x0000006500319202 */ /* 0x000fe40000000f00 */
[----:B------:R-:W-:Y:S01]  /*0d20*/  MOV R81, RZ ;  /* 0x000000ff00517202 */ /* 0x000fe20000000f00 */
[----:B0-----:R-:W-:Y:S02]  /*0d30*/  @!P3 IMAD R16, R9, R36, RZ ;  /* 0x000000240910b224 */ /* 0x001fe400078e02ff */
[C---:B------:R-:W-:Y:S02]  /*0d40*/  @!P1 IMAD R55, R80.reuse, R43, R18 ;  /* 0x0000002b50379224 */ /* 0x040fe400078e0212 */
[----:B------:R-:W-:Y:S01]  /*0d50*/  @!P1 IMAD.WIDE.U32 R48, R80, R42, R48 ;  /* 0x0000002a50309225 */ /* 0x000fe200078e0030 */
[----:B------:R0:W4:Y:S01]  /*0d60*/  @!P2 LDG.E R81, desc[UR6][R50.64] ;  /* 0x000000063251a981 */ /* 0x000122000c1e1900 */
[----:B------:R-:W-:Y:S01]  /*0d70*/  ISETP.GE.U32.AND P2, PT, R74, UR4, PT ;  /* 0x000000044a007c0c */ /* 0x000fe2000bf46070 */
[----:B------:R-:W0:Y:S01]  /*0d80*/  @!P4 LDC.64 R42, c[0x0][0x390] ;  /* 0x0000e400ff2acb82 */ /* 0x000e220000000a00 */
[----:B------:R-:W-:Y:S01]  /*0d90*/  @!P3 IMAD R53, R96, R37, R16 ;  /* 0x000000256035b224 */ /* 0x000fe200078e0210 */
[----:B------:R-:W-:-:S02]  /*0da0*/  @!P1 IADD3 R16, PT, PT, R49, R55, RZ ;  /* 0x0000003731109210 */ /* 0x000fc40007ffe0ff */
[C---:B-1----:R-:W-:Y:S02]  /*0db0*/  @!P1 LEA R40, P6, R48.reuse, R40, 0x1 ;  /* 0x0000002830289211 */ /* 0x042fe400078c08ff */
[----:B------:R-:W-:Y:S02]  /*0dc0*/  ISETP.GE.AND.EX P2, PT, R33, UR5, PT, P2 ;  /* 0x0000000521007c0c */ /* 0x000fe4000bf46320 */
[----:B------:R-:W1:Y:S01]  /*0dd0*/  @!P5 LDC.64 R38, c[0x0][0x3e0] ;  /* 0x0000f800ff26db82 */ /* 0x000e620000000a00 */
[----:B0-----:R-:W-:Y:S02]  /*0de0*/  @!P3 MOV R50, R102 ;  /* 0x000000660032b202 */ /* 0x001fe40000000f00 */
[----:B------:R-:W-:Y:S02]  /*0df0*/  @!P3 MOV R51, R101 ;  /* 0x000000650033b202 */ /* 0x000fe40000000f00 */
[----:B------:R-:W-:Y:S01]  /*0e00*/  @!P1 LEA.HI.X R41, R48, R41, R16, 0x1, P6 ;  /* 0x0000002930299211 */ /* 0x000fe200030f0c10 */
[----:B------:R-:W-:Y:S01]  /*0e10*/  @!P4 IMAD R18, R29, R44, RZ ;  /* 0x0000002c1d12c224 */ /* 0x000fe200078e02ff */
[----:B------:R-:W-:Y:S01]  /*0e20*/  @!P4 MOV R48, R102 ;  /* 0x000000660030c202 */ /* 0x000fe20000000f00 */
[----:B------:R-:W-:Y:S01]  /*0e30*/  @!P3 IMAD.WIDE.U32 R36, R96, R36, R50 ;  /* 0x000000246024b225 */ /* 0x000fe200078e0032 */
[----:B------:R-:W-:-:S03]  /*0e40*/  @!P4 MOV R49, R101 ;  /* 0x000000650031c202 */ /* 0x000fc60000000f00 */
[C---:B------:R-:W-:Y:S01]  /*0e50*/  @!P4 IMAD R51, R78.reuse, R45, R18 ;  /* 0x0000002d4e33c224 */ /* 0x040fe200078e0212 */
[----:B------:R-:W-:Y:S01]  /*0e60*/  @!P3 IADD3 R16, PT, PT, R37, R53, RZ ;  /* 0x000000352510b210 */ /* 0x000fe20007ffe0ff */
[----:B------:R-:W-:Y:S01]  /*0e70*/  @!P4 IMAD.WIDE.U32 R48, R78, R44, R48 ;  /* 0x0000002c4e30c225 */ /* 0x000fe200078e0030 */
[C---:B------:R-:W-:Y:S01]  /*0e80*/  @!P3 LEA R46, P6, R36.reuse, R46, 0x1 ;  /* 0x0000002e242eb211 */ /* 0x040fe200078c08ff */
[----:B------:R-:W0:Y:S03]  /*0e90*/  @!P5 LDC.64 R44, c[0x0][0x390] ;  /* 0x0000e400ff2cdb82 */ /* 0x000e260000000a00 */
[----:B------:R-:W-:Y:S02]  /*0ea0*/  @!P3 LEA.HI.X R47, R36, R47, R16, 0x1, P6 ;  /* 0x0000002f242fb211 */ /* 0x000fe400030f0c10 */
[----:B------:R-:W-:-:S03]  /*0eb0*/  MOV R83, RZ ;  /* 0x000000ff00537202 */ /* 0x000fc60000000f00 */
[----:B------:R-:W0:Y:S01]  /*0ec0*/  @!P2 LDC.64 R36, c[0x0][0x3e0] ;  /* 0x0000f800ff24ab82 */ /* 0x000e220000000a00 */
[----:B------:R-:W-:Y:S01]  /*0ed0*/  @!P4 IADD3 R16, PT, PT, R49, R51, RZ ;  /* 0x000000333110c210 */ /* 0x000fe20007ffe0ff */
[----:B-1----:R-:W-:Y:S01]  /*0ee0*/  @!P5 IMAD R18, R31, R38, RZ ;  /* 0x000000261f12d224 */ /* 0x002fe200078e02ff */
[----:B------:R-:W-:Y:S01]  /*0ef0*/  @!P4 LEA R42, P6, R48, R42, 0x1 ;  /* 0x0000002a302ac211 */ /* 0x000fe200078c08ff */
[----:B------:R1:W4:Y:S01]  /*0f00*/  @!P1 LDG.E R83, desc[UR6][R40.64] ;  /* 0x0000000628539981 */ /* 0x000322000c1e1900 */
[----:B------:R-:W-:Y:S02]  /*0f10*/  ISETP.GE.U32.AND P1, PT, R72, UR4, PT ;  /* 0x0000000448007c0c */ /* 0x000fe4000bf26070 */
[----:B------:R-:W-:Y:S01]  /*0f20*/  MOV R85, RZ ;  /* 0x000000ff00557202 */ /* 0x000fe20000000f00 */
[----:B------:R-:W2:Y:S01]  /*0f30*/  @!P2 LDC.64 R50, c[0x0][0x390] ;  /* 0x0000e400ff32ab82 */ /* 0x000ea20000000a00 */
[----:B------:R-:W-:Y:S01]  /*0f40*/  @!P4 LEA.HI.X R43, R48, R43, R16, 0x1, P6 ;  /* 0x0000002b302bc211 */ /* 0x000fe200030f0c10 */
[----:B------:R-:W-:Y:S01]  /*0f50*/  @!P5 IMAD R49, R76, R39, R18 ;  /* 0x000000274c31d224 */ /* 0x000fe200078e0212 */
[----:B-1----:R-:W-:-:S03]  /*0f60*/  @!P5 MOV R40, R102 ;  /* 0x000000660028d202 */ /* 0x002fc60000000f00 */
[----:B------:R-:W4:Y:S01]  /*0f70*/  @!P4 LDG.E R85, desc[UR6][R42.64] ;  /* 0x000000062a55c981 */ /* 0x000f22000c1e1900 */
[----:B------:R-:W-:Y:S02]  /*0f80*/  @!P5 MOV R41, R101 ;  /* 0x000000650029d202 */ /* 0x000fe40000000f00 */
[----:B------:R-:W-:Y:S02]  /*0f90*/  ISETP.GE.U32.AND P6, PT, R10, UR4, PT ;  /* 0x000000040a007c0c */ /* 0x000fe4000bfc6070 */
[----:B------:R-:W-:Y:S01]  /*0fa0*/  ISETP.GE.AND.EX P1, PT, R35, UR5, PT, P1 ;  /* 0x0000000523007c0c */ /* 0x000fe2000bf26310 */
[----:B------:R-:W-:Y:S01]  /*0fb0*/  @!P5 IMAD.WIDE.U32 R38, R76, R38, R40 ;  /* 0x000000264c26d225 */ /* 0x000fe200078e0028 */
[----:B------:R-:W-:Y:S02]  /*0fc0*/  MOV R67, RZ ;  /* 0x000000ff00437202 */ /* 0x000fe40000000f00 */
[----:B------:R-:W-:Y:S02]  /*0fd0*/  ISETP.GE.AND.EX P4, PT, R61, UR5, PT, P6 ;  /* 0x000000053d007c0c */ /* 0x000fe4000bf86360 */
[----:B------:R-:W-:-:S02]  /*0fe0*/  @!P5 IADD3 R16, PT, PT, R39, R49, RZ ;  /* 0x000000312710d210 */ /* 0x000fc40007ffe0ff */
[C---:B0-----:R-:W-:Y:S01]  /*0ff0*/  @!P5 LEA R40, P6, R38.reuse, R44, 0x1 ;  /* 0x0000002c2628d211 */ /* 0x041fe200078c08ff */
[----:B------:R0:W3:Y:S01]  /*1000*/  @!P3 LDG.E R67, desc[UR6][R46.64] ;  /* 0x000000062e43b981 */ /* 0x0000e2000c1e1900 */
[----:B------:R-:W-:Y:S01]  /*1010*/  @!P2 IMAD R18, R33, R36, RZ ;  /* 0x000000242112a224 */ /* 0x000fe200078e02ff */
[----:B------:R-:W-:Y:S02]  /*1020*/  @!P2 MOV R39, R101 ;  /* 0x000000650027a202 */ /* 0x000fe40000000f00 */
[----:B------:R-:W-:Y:S01]  /*1030*/  @!P5 LEA.HI.X R41, R38, R45, R16, 0x1, P6 ;  /* 0x0000002d2629d211 */ /* 0x000fe200030f0c10 */
[----:B------:R-:W1:Y:S01]  /*1040*/  @!P1 LDC.64 R48, c[0x0][0x3e0] ;  /* 0x0000f800ff309b82 */ /* 0x000e620000000a00 */
[----:B------:R-:W-:Y:S01]  /*1050*/  @!P2 MOV R38, R102 ;  /* 0x000000660026a202 */ /* 0x000fe20000000f00 */
[----:B------:R-:W-:Y:S01]  /*1060*/  @!P2 IMAD R45, R74, R37, R18 ;  /* 0x000000254a2da224 */ /* 0x000fe200078e0212 */
[----:B------:R-:W-:-:S03]  /*1070*/  MOV R87, RZ ;  /* 0x000000ff00577202 */ /* 0x000fc60000000f00 */
[----:B------:R-:W-:Y:S02]  /*1080*/  @!P2 IMAD.WIDE.U32 R36, R74, R36, R38 ;  /* 0x000000244a24a225 */ /* 0x000fe400078e0026 */
[----:B0-----:R-:W0:Y:S01]  /*1090*/  @!P4 LDC.64 R46, c[0x0][0x3e0] ;  /* 0x0000f800ff2ecb82 */ /* 0x001e220000000a00 */
[----:B------:R1:W4:Y:S01]  /*10a0*/  @!P5 LDG.E R87, desc[UR6][R40.64] ;  /* 0x000000062857d981 */ /* 0x000322000c1e1900 */
[----:B------:R-:W-:Y:S02]  /*10b0*/  ISETP.GE.U32.AND P5, PT, R11, UR4, PT ;  /* 0x000000040b007c0c */ /* 0x000fe4000bfa6070 */
[----:B------:R-:W-:Y:S02]  /*10c0*/  @!P2 IADD3 R16, PT, PT, R37, R45, RZ ;  /* 0x0000002d2510a210 */ /* 0x000fe40007ffe0ff */
[----:B--2---:R-:W-:Y:S02]  /*10d0*/  @!P2 LEA R50, P6, R36, R50, 0x1 ;  /* 0x000000322432a211 */ /* 0x004fe400078c08ff */
[----:B------:R-:W2:Y:S01]  /*10e0*/  @!P1 LDC.64 R44, c[0x0][0x390] ;  /* 0x0000e400ff2c9b82 */ /* 0x000ea20000000a00 */
[----:B------:R-:W-:-:S02]  /*10f0*/  ISETP.GE.AND.EX P5, PT, R63, UR5, PT, P5 ;  /* 0x000000053f007c0c */ /* 0x000fc4000bfa6350 */
[----:B------:R-:W-:Y:S02]  /*1100*/  @!P2 LEA.HI.X R51, R36, R51, R16, 0x1, P6 ;  /* 0x000000332433a211 */ /* 0x000fe400030f0c10 */
[----:B------:R-:W-:-:S03]  /*1110*/  ISETP.GE.U32.AND P6, PT, R12, UR4, PT ;  /* 0x000000040c007c0c */ /* 0x000fc6000bfc6070 */
[----:B------:R-:W2:Y:S01]  /*1120*/  @!P4 LDC.64 R38, c[0x0][0x390] ;  /* 0x0000e400ff26cb82 */ /* 0x000ea20000000a00 */
[----:B------:R-:W-:Y:S01]  /*1130*/  ISETP.GE.AND.EX P6, PT, R65, UR5, PT, P6 ;  /* 0x0000000541007c0c */ /* 0x000fe2000bfc6360 */
[----:B-1----:R-:W-:Y:S01]  /*1140*/  @!P1 IMAD R16, R35, R48, RZ ;  /* 0x0000003023109224 */ /* 0x002fe200078e02ff */
[----:B------:R-:W-:Y:S02]  /*1150*/  @!P1 MOV R42, R102 ;  /* 0x00000066002a9202 */ /* 0x000fe40000000f00 */
[----:B------:R-:W-:-:S03]  /*1160*/  @!P1 MOV R43, R101 ;  /* 0x00000065002b9202 */ /* 0x000fc60000000f00 */
[----:B------:R-:W1:Y:S01]  /*1170*/  @!P5 LDC.64 R40, c[0x0][0x3e0] ;  /* 0x0000f800ff28db82 */ /* 0x000e620000000a00 */
[----:B------:R-:W-:Y:S01]  /*1180*/  MOV R89, RZ ;  /* 0x000000ff00597202 */ /* 0x000fe20000000f00 */
[C---:B------:R-:W-:Y:S02]  /*1190*/  @!P1 IMAD R53, R72.reuse, R49, R16 ;  /* 0x0000003148359224 */ /* 0x040fe400078e0210 */
[----:B0-----:R-:W-:Y:S02]  /*11a0*/  @!P4 IMAD R16, R61, R46, RZ ;  /* 0x0000002e3d10c224 */ /* 0x001fe400078e02ff */
[----:B------:R-:W-:Y:S01]  /*11b0*/  @!P1 IMAD.WIDE.U32 R48, R72, R48, R42 ;  /* 0x0000003048309225 */ /* 0x000fe200078e002a */
[----:B------:R0:W4:Y:S01]  /*11c0*/  @!P2 LDG.E R89, desc[UR6][R50.64] ;  /* 0x000000063259a981 */ /* 0x000122000c1e1900 */
[----:B------:R-:W1:Y:S02]  /*11d0*/  @!P6 LDC.64 R36, c[0x0][0x3e0] ;  /* 0x0000f800ff24eb82 */ /* 0x000e640000000a00 */
[----:B------:R-:W-:Y:S01]  /*11e0*/  @!P4 IMAD R55, R10, R47, R16 ;  /* 0x0000002f0a37c224 */ /* 0x000fe200078e0210 */
[----:B------:R-:W-:-:S02]  /*11f0*/  @!P1 IADD3 R16, PT, PT, R49, R53, RZ ;  /* 0x0000003531109210 */ /* 0x000fc40007ffe0ff */
[----:B--2---:R-:W-:-:S03]  /*1200*/  @!P1 LEA R44, P2, R48, R44, 0x1 ;  /* 0x0000002c302c9211 */ /* 0x004fc600078408ff */
[----:B------:R-:W2:Y:S01]  /*1210*/  @!P5 LDC.64 R42, c[0x0][0x390] ;  /* 0x0000e400ff2adb82 */ /* 0x000ea20000000a00 */
[----:B0-----:R-:W-:Y:S02]  /*1220*/  @!P4 MOV R50, R102 ;  /* 0x000000660032c202 */ /* 0x001fe40000000f00 */
[----:B------:R-:W-:Y:S02]  /*1230*/  @!P4 MOV R51, R101 ;  /* 0x000000650033c202 */ /* 0x000fe40000000f00 */
[----:B------:R-:W-:Y:S01]  /*1240*/  @!P1 LEA.HI.X R45, R48, R45, R16, 0x1, P2 ;  /* 0x0000002d302d9211 */ /* 0x000fe200010f0c10 */
[----:B------:R-:W-:Y:S02]  /*1250*/  @!P4 IMAD.WIDE.U32 R46, R10, R46, R50 ;  /* 0x0000002e0a2ec225 */ /* 0x000fe400078e0032 */
[----:B------:R-:W0:Y:S01]  /*1260*/  @!P6 LDC.64 R48, c[0x0][0x390] ;  /* 0x0000e400ff30eb82 */ /* 0x000e220000000a00 */
[----:B------:R-:W-:Y:S02]  /*1270*/  MOV R91, RZ ;  /* 0x000000ff005b7202 */ /* 0x000fe40000000f00 */
[----:B------:R-:W-:-:S02]  /*1280*/  @!P4 IADD3 R16, PT, PT, R47, R55, RZ ;  /* 0x000000372f10c210 */ /* 0x000fc40007ffe0ff */
[C---:B------:R-:W-:Y:S02]  /*1290*/  @!P4 LEA R38, P2, R46.reuse, R38, 0x1 ;  /* 0x000000262e26c211 */ /* 0x040fe400078408ff */
[----:B------:R1:W4:Y:S01]  /*12a0*/  @!P1 LDG.E R91, desc[UR6][R44.64] ;  /* 0x000000062c5b9981 */ /* 0x000322000c1e1900 */
[----:B------:R-:W-:Y:S01]  /*12b0*/  MOV R93, RZ ;  /* 0x000000ff005d7202 */ /* 0x000fe20000000f00 */
[----:B-1----:R-:W-:Y:S01]  /*12c0*/  @!P5 IMAD R18, R63, R40, RZ ;  /* 0x000000283f12d224 */ /* 0x002fe200078e02ff */
[----:B------:R-:W-:Y:S01]  /*12d0*/  @!P4 LEA.HI.X R39, R46, R39, R16, 0x1, P2 ;  /* 0x000000272e27c211 */ /* 0x000fe200010f0c10 */
[----:B------:R-:W-:Y:S02]  /*12e0*/  @!P6 IMAD R16, R65, R36, RZ ;  /* 0x000000244110e224 */ /* 0x000fe400078e02ff */
[----:B------:R-:W-:Y:S02]  /*12f0*/  @!P5 IMAD R47, R11, R41, R18 ;  /* 0x000000290b2fd224 */ /* 0x000fe400078e0212 */
[----:B------:R1:W4:Y:S01]  /*1300*/  @!P4 LDG.E R93, desc[UR6][R38.64] ;  /* 0x00000006265dc981 */ /* 0x000322000c1e1900 */
[----:B------:R-:W-:-:S02]  /*1310*/  @!P5 MOV R44, R102 ;  /* 0x00000066002cd202 */ /* 0x000fc40000000f00 */
[----:B------:R-:W-:Y:S01]  /*1320*/  @!P5 MOV R45, R101 ;  /* 0x00000065002dd202 */ /* 0x000fe20000000f00 */
[----:B------:R-:W-:Y:S02]  /*1330*/  @!P6 IMAD R51, R12, R37, R16 ;  /* 0x000000250c33e224 */ /* 0x000fe400078e0210 */
[----:B------:R-:W-:Y:S01]  /*1340*/  @!P5 IMAD.WIDE.U32 R40, R11, R40, R44 ;  /* 0x000000280b28d225 */ /* 0x000fe200078e002c */
[----:B-1----:R-:W-:Y:S02]  /*1350*/  @!P6 MOV R38, R102 ;  /* 0x000000660026e202 */ /* 0x002fe40000000f00 */
[----:B------:R-:W-:Y:S02]  /*1360*/  @!P6 MOV R39, R101 ;  /* 0x000000650027e202 */ /* 0x000fe40000000f00 */
[----:B------:R-:W-:Y:S02]  /*1370*/  @!P5 IADD3 R16, PT, PT, R41, R47, RZ ;  /* 0x0000002f2910d210 */ /* 0x000fe40007ffe0ff */
[----:B--2---:R-:W-:Y:S01]  /*1380*/  @!P5 LEA R42, P1, R40, R42, 0x1 ;  /* 0x0000002a282ad211 */ /* 0x004fe200078208ff */
[----:B------:R-:W-:Y:S01]  /*1390*/  @!P6 IMAD.WIDE.U32 R36, R12, R36, R38 ;  /* 0x000000240c24e225 */ /* 0x000fe200078e0026 */
[----:B------:R-:W-:-:S02]  /*13a0*/  MOV R95, RZ ;  /* 0x000000ff005f7202 */ /* 0x000fc40000000f00 */
[----:B------:R-:W-:Y:S02]  /*13b0*/  @!P5 LEA.HI.X R43, R40, R43, R16, 0x1, P1 ;  /* 0x0000002b282bd211 */ /* 0x000fe400008f0c10 */
[----:B------:R-:W-:Y:S02]  /*13c0*/  @!P6 IADD3 R16, PT, PT, R37, R51, RZ ;  /* 0x000000332510e210 */ /* 0x000fe40007ffe0ff */
[C---:B0-----:R-:W-:Y:S01]  /*13d0*/  @!P6 LEA R48, P1, R36.reuse, R48, 0x1 ;  /* 0x000000302430e211 */ /* 0x041fe200078208ff */
[----:B------:R-:W2:Y:S01]  /*13e0*/  @!P5 LDG.E R95, desc[UR6][R42.64] ;  /* 0x000000062a5fd981 */ /* 0x000ea2000c1e1900 */
[----:B------:R-:W-:Y:S02]  /*13f0*/  MOV R97, RZ ;  /* 0x000000ff00617202 */ /* 0x000fe40000000f00 */
[----:B------:R-:W-:-:S05]  /*1400*/  @!P6 LEA.HI.X R49, R36, R49, R16, 0x1, P1 ;  /* 0x000000312431e211 */ /* 0x000fca00008f0c10 */
[----:B------:R-:W2:Y:S01]  /*1410*/  @!P6 LDG.E R97, desc[UR6][R48.64] ;  /* 0x000000063061e981 */ /* 0x000ea2000c1e1900 */
[--C-:B------:R-:W-:Y:S02]  /*1420*/  HADD2.F32 R18, -RZ, R69.reuse.H0_H0 ;  /* 0x20000045ff127230 */ /* 0x100fe40000004100 */
[----:B------:R-:W-:-:S05]  /*1430*/  HADD2.F32 R69, -RZ, R69.H1_H1 ;  /* 0x30000045ff457230 */ /* 0x000fca0000004100 */
[C---:B------:R-:W-:Y:S01]  /*1440*/  FADD.FTZ R39, R18.reuse, R69 ;  /* 0x0000004512277221 */ /* 0x040fe20000010000 */
[----:B------:R-:W-:Y:S01]  /*1450*/  FMUL.FTZ R41, R69, R69 ;  /* 0x0000004545297220 */ /* 0x000fe20000410000 */
[--C-:B-----5:R-:W-:Y:S02]  /*1460*/  HADD2.F32 R20, -RZ, R71.reuse.H0_H0 ;  /* 0x20000047ff147230 */ /* 0x120fe40000004100 */
[----:B------:R-:W-:Y:S02]  /*1470*/  HADD2.F32 R71, -RZ, R71.H1_H1 ;  /* 0x30000047ff477230 */ /* 0x000fe40000004100 */
[----:B------:R-:W-:-:S03]  /*1480*/  FFMA.FTZ R24, R18, R18, R41 ;  /* 0x0000001212187223 */ /* 0x000fc60000010029 */
[----:B------:R-:W-:Y:S01]  /*1490*/  FADD.FTZ R26, R20, R71 ;  /* 0x00000047141a7221 */ /* 0x000fe20000010000 */
[----:B------:R-:W-:-:S04]  /*14a0*/  FMUL.FTZ R41, R71, R71 ;  /* 0x0000004747297220 */ /* 0x000fc80000410000 */
[----:B------:R-:W-:Y:S01]  /*14b0*/  FFMA.FTZ R28, R20, R20, R41 ;  /* 0x00000014141c7223 */ /* 0x000fe20000010029 */
[----:B------:R-:W-:Y:S01]  /*14c0*/  ISETP.GT.AND P1, PT, R4, 0x1e, PT ;  /* 0x0000001e0400780c */ /* 0x000fe20003f24270 */
[--C-:B---3--:R-:W-:Y:S02]  /*14d0*/  HADD2.F32 R16, -RZ, R67.reuse.H0_H0 ;  /* 0x20000043ff107230 */ /* 0x108fe40000004100 */
[----:B------:R-:W-:-:S05]  /*14e0*/  HADD2.F32 R67, -RZ, R67.H1_H1 ;  /* 0x30000043ff437230 */ /* 0x000fca0000004100 */
[----:B------:R-:W-:Y:S01]  /*14f0*/  FADD.FTZ R22, R16, R67 ;  /* 0x0000004310167221 */ /* 0x000fe20000010000 */
[----:B------:R-:W-:-:S03]  /*1500*/  FMUL.FTZ R37, R67, R67 ;  /* 0x0000004343257220 */ /* 0x000fc60000410000 */
[----:B------:R-:W-:Y:S01]  /*1510*/  FADD.FTZ R22, RZ, R22 ;  /* 0x00000016ff167221 */ /* 0x000fe20000010000 */
[----:B------:R-:W-:-:S03]  /*1520*/  FFMA.FTZ R37, R16, R16, R37 ;  /* 0x0000001010257223 */ /* 0x000fc60000010025 */
[----:B------:R-:W-:Y:S01]  /*1530*/  FADD.FTZ R39, R22, R39 ;  /* 0x0000002716277221 */ /* 0x000fe20000010000 */
[--C-:B------:R-:W-:Y:S02]  /*1540*/  HADD2.F32 R22, -RZ, R73.reuse.H0_H0 ;  /* 0x20000049ff167230 */ /* 0x100fe40000004100 */
[----:B------:R-:W-:Y:S01]  /*1550*/  FADD.FTZ R37, RZ, R37 ;  /* 0x00000025ff257221 */ /* 0x000fe20000010000 */
[----:B------:R-:W-:Y:S02]  /*1560*/  HADD2.F32 R73, -RZ, R73.H1_H1 ;  /* 0x30000049ff497230 */ /* 0x000fe40000004100 */
[----:B------:R-:W-:Y:S01]  /*1570*/  FADD.FTZ R26, R39, R26 ;  /* 0x0000001a271a7221 */ /* 0x000fe20000010000 */
[----:B------:R-:W-:Y:S01]  /*1580*/  FADD.FTZ R37, R37, R24 ;  /* 0x0000001825257221 */ /* 0x000fe20000010000 */
[--C-:B------:R-:W-:Y:S02]  /*1590*/  HADD2.F32 R24, -RZ, R75.reuse.H0_H0 ;  /* 0x2000004bff187230 */ /* 0x100fe40000004100 */
[----:B------:R-:W-:Y:S01]  /*15a0*/  FADD.FTZ R39, R22, R73 ;  /* 0x0000004916277221 */ /* 0x000fe20000010000 */
[----:B------:R-:W-:-:S02]  /*15b0*/  HADD2.F32 R75, -RZ, R75.H1_H1 ;  /* 0x3000004bff4b7230 */ /* 0x000fc40000004100 */
[----:B------:R-:W-:Y:S01]  /*15c0*/  FMUL.FTZ R41, R73, R73 ;  /* 0x0000004949297220 */ /* 0x000fe20000410000 */
[----:B------:R-:W-:Y:S01]  /*15d0*/  FADD.FTZ R28, R37, R28 ;  /* 0x0000001c251c7221 */ /* 0x000fe20000010000 */
[----:B------:R-:W-:Y:S01]  /*15e0*/  FADD.FTZ R39, R26, R39 ;  /* 0x000000271a277221 */ /* 0x000fe20000010000 */
[--C-:B------:R-:W-:Y:S02]  /*15f0*/  HADD2.F32 R26, -RZ, R77.reuse.H0_H0 ;  /* 0x2000004dff1a7230 */ /* 0x100fe40000004100 */
[----:B------:R-:W-:Y:S01]  /*1600*/  FFMA.FTZ R41, R22, R22, R41 ;  /* 0x0000001616297223 */ /* 0x000fe20000010029 */
[----:B------:R-:W-:Y:S02]  /*1610*/  HADD2.F32 R77, -RZ, R77.H1_H1 ;  /* 0x3000004dff4d7230 */ /* 0x000fe40000004100 */
[----:B------:R-:W-:Y:S01]  /*1620*/  FMUL.FTZ R37, R75, R75 ;  /* 0x0000004b4b257220 */ /* 0x000fe20000410000 */
[----:B------:R-:W-:Y:S01]  /*1630*/  FADD.FTZ R30, R24, R75 ;  /* 0x0000004b181e7221 */ /* 0x000fe20000010000 */
[----:B------:R-:W-:Y:S01]  /*1640*/  FADD.FTZ R41, R28, R41 ;  /* 0x000000291c297221 */ /* 0x000fe20000010000 */
[----:B------:R-:W-:-:S02]  /*1650*/  HADD2.F32 R28, -RZ, R79.H0_H0 ;  /* 0x2000004fff1c7230 */ /* 0x000fc40000004100 */
[----:B------:R-:W-:Y:S01]  /*1660*/  FFMA.FTZ R32, R24, R24, R37 ;  /* 0x0000001818207223 */ /* 0x000fe20000010025 */
[----:B------:R-:W-:Y:S01]  /*1670*/  FADD.FTZ R30, R39, R30 ;  /* 0x0000001e271e7221 */ /* 0x000fe20000010000 */
[----:B------:R-:W-:Y:S01]  /*1680*/  FADD.FTZ R37, R26, R77 ;  /* 0x0000004d1a257221 */ /* 0x000fe20000010000 */
[----:B------:R-:W-:Y:S02]  /*1690*/  HADD2.F32 R79, -RZ, R79.H1_H1 ;  /* 0x3000004fff4f7230 */ /* 0x000fe40000004100 */
[----:B------:R-:W-:Y:S01]  /*16a0*/  FMUL.FTZ R39, R77, R77 ;  /* 0x0000004d4d277220 */ /* 0x000fe20000410000 */
[----:B------:R-:W-:Y:S01]  /*16b0*/  FADD.FTZ R37, R30, R37 ;  /* 0x000000251e257221 */ /* 0x000fe20000010000 */
[--C-:B----4-:R-:W-:Y:S02]  /*16c0*/  HADD2.F32 R30, -RZ, R81.reuse.H0_H0 ;  /* 0x20000051ff1e7230 */ /* 0x110fe40000004100 */
[----:B------:R-:W-:Y:S01]  /*16d0*/  FADD.FTZ R34, R28, R79 ;  /* 0x0000004f1c227221 */ /* 0x000fe20000010000 */
[----:B------:R-:W-:-:S02]  /*16e0*/  HADD2.F32 R81, -RZ, R81.H1_H1 ;  /* 0x30000051ff517230 */ /* 0x000fc40000004100 */
[----:B------:R-:W-:Y:S01]  /*16f0*/  FADD.FTZ R32, R41, R32 ;  /* 0x0000002029207221 */ /* 0x000fe20000010000 */
[----:B------:R-:W-:Y:S01]  /*1700*/  FFMA.FTZ R39, R26, R26, R39 ;  /* 0x0000001a1a277223 */ /* 0x000fe20000010027 */
[----:B------:R-:W-:Y:S01]  /*1710*/  FMUL.FTZ R41, R79, R79 ;  /* 0x0000004f4f297220 */ /* 0x000fe20000410000 */
[----:B------:R-:W-:Y:S01]  /*1720*/  FADD.FTZ R34, R37, R34 ;  /* 0x0000002225227221 */ /* 0x000fe20000010000 */
[----:B------:R-:W-:Y:S01]  /*1730*/  FADD.FTZ R37, R30, R81 ;  /* 0x000000511e257221 */ /* 0x000fe20000010000 */
[----:B------:R-:W-:Y:S01]  /*1740*/  FADD.FTZ R39, R32, R39 ;  /* 0x0000002720277221 */ /* 0x000fe20000010000 */
[--C-:B------:R-:W-:Y:S02]  /*1750*/  HADD2.F32 R32, -RZ, R83.reuse.H0_H0 ;  /* 0x20000053ff207230 */ /* 0x100fe40000004100 */
[----:B------:R-:W-:Y:S01]  /*1760*/  FFMA.FTZ R36, R28, R28, R41 ;  /* 0x0000001c1c247223 */ /* 0x000fe20000010029 */
[----:B------:R-:W-:Y:S02]  /*1770*/  HADD2.F32 R83, -RZ, R83.H1_H1 ;  /* 0x30000053ff537230 */ /* 0x000fe40000004100 */
[----:B------:R-:W-:Y:S01]  /*1780*/  FMUL.FTZ R41, R81, R81 ;  /* 0x0000005151297220 */ /* 0x000fe20000410000 */
[----:B------:R-:W-:Y:S01]  /*1790*/  FADD.FTZ R37, R34, R37 ;  /* 0x0000002522257221 */ /* 0x000fe20000010000 */
[----:B------:R-:W-:-:S02]  /*17a0*/  HADD2.F32 R34, -RZ, R85.H0_H0 ;  /* 0x20000055ff227230 */ /* 0x000fc40000004100 */
[----:B------:R-:W-:Y:S01]  /*17b0*/  FADD.FTZ R36, R39, R36 ;  /* 0x0000002427247221 */ /* 0x000fe20000010000 */
[----:B------:R-:W-:Y:S01]  /*17c0*/  FFMA.FTZ R41, R30, R30, R41 ;  /* 0x0000001e1e297223 */ /* 0x000fe20000010029 */
[----:B------:R-:W-:Y:S02]  /*17d0*/  HADD2.F32 R85, -RZ, R85.H1_H1 ;  /* 0x30000055ff557230 */ /* 0x000fe40000004100 */
[----:B------:R-:W-:Y:S01]  /*17e0*/  FMUL.FTZ R39, R83, R83 ;  /* 0x0000005353277220 */ /* 0x000fe20000410000 */
[----:B------:R-:W-:Y:S01]  /*17f0*/  FADD.FTZ R38, R32, R83 ;  /* 0x0000005320267221 */ /* 0x000fe20000010000 */
[----:B------:R-:W-:Y:S01]  /*1800*/  FADD.FTZ R36, R36, R41 ;  /* 0x0000002924247221 */ /* 0x000fe20000010000 */
[--C-:B------:R-:W-:Y:S02]  /*1810*/  HADD2.F32 R60, -RZ, R87.reuse.H1_H1 ;  /* 0x30000057ff3c7230 */ /* 0x100fe40000004100 */
[----:B------:R-:W-:Y:S01]  /*1820*/  FFMA.FTZ R39, R32, R32, R39 ;  /* 0x0000002020277223 */ /* 0x000fe20000010027 */
[----:B------:R-:W-:Y:S01]  /*1830*/  FMUL.FTZ R41, R85, R85 ;  /* 0x0000005555297220 */ /* 0x000fe20000410000 */
[----:B------:R-:W-:Y:S01]  /*1840*/  FADD.FTZ R37, R37, R38 ;  /* 0x0000002625257221 */ /* 0x000fe20000010000 */
[----:B------:R-:W-:Y:S01]  /*1850*/  FADD.FTZ R38, R34, R85 ;  /* 0x0000005522267221 */ /* 0x000fe20000010000 */
[----:B------:R-:W-:-:S02]  /*1860*/  HADD2.F32 R87, -RZ, R87.H0_H0 ;  /* 0x20000057ff577230 */ /* 0x000fc40000004100 */
[----:B------:R-:W-:Y:S01]  /*1870*/  FADD.FTZ R36, R36, R39 ;  /* 0x0000002724247221 */ /* 0x000fe20000010000 */
[----:B------:R-:W-:Y:S01]  /*1880*/  FFMA.FTZ R41, R34, R34, R41 ;  /* 0x0000002222297223 */ /* 0x000fe20000010029 */
[----:B------:R-:W-:Y:S01]  /*1890*/  FMUL.FTZ R40, R60, R60 ;  /* 0x0000003c3c287220 */ /* 0x000fe20000410000 */
[--C-:B------:R-:W-:Y:S02]  /*18a0*/  HADD2.F32 R62, -RZ, R89.reuse.H1_H1 ;  /* 0x30000059ff3e7230 */ /* 0x100fe40000004100 */
[----:B------:R-:W-:Y:S01]  /*18b0*/  FADD.FTZ R37, R37, R38 ;  /* 0x0000002625257221 */ /* 0x000fe20000010000 */
[C---:B------:R-:W-:Y:S01]  /*18c0*/  FADD.FTZ R38, R87.reuse, R60 ;  /* 0x0000003c57267221 */ /* 0x040fe20000010000 */
[----:B------:R-:W-:Y:S01]  /*18d0*/  FADD.FTZ R36, R36, R41 ;  /* 0x0000002924247221 */ /* 0x000fe20000010000 */
[----:B------:R-:W-:Y:S01]  /*18e0*/  FFMA.FTZ R39, R87, R87, R40 ;  /* 0x0000005757277223 */ /* 0x000fe20000010028 */
[----:B------:R-:W-:Y:S02]  /*18f0*/  HADD2.F32 R89, -RZ, R89.H0_H0 ;  /* 0x20000059ff597230 */ /* 0x000fe40000004100 */
[----:B------:R-:W-:Y:S01]  /*1900*/  FMUL.FTZ R40, R62, R62 ;  /* 0x0000003e3e287220 */ /* 0x000fe20000410000 */
[----:B------:R-:W-:-:S02]  /*1910*/  HADD2.F32 R64, -RZ, R91.H1_H1 ;  /* 0x3000005bff407230 */ /* 0x000fc40000004100 */
[----:B------:R-:W-:Y:S01]  /*1920*/  FADD.FTZ R37, R37, R38 ;  /* 0x0000002625257221 */ /* 0x000fe20000010000 */
[----:B------:R-:W-:Y:S01]  /*1930*/  FADD.FTZ R36, R36, R39 ;  /* 0x0000002724247221 */ /* 0x000fe20000010000 */
[C---:B------:R-:W-:Y:S01]  /*1940*/  FADD.FTZ R38, R89.reuse, R62 ;  /* 0x0000003e59267221 */ /* 0x040fe20000010000 */
[----:B------:R-:W-:Y:S01]  /*1950*/  FFMA.FTZ R39, R89, R89, R40 ;  /* 0x0000005959277223 */ /* 0x000fe20000010028 */
[----:B------:R-:W-:Y:S02]  /*1960*/  HADD2.F32 R91, -RZ, R91.H0_H0 ;  /* 0x2000005bff5b7230 */ /* 0x000fe40000004100 */
[----:B------:R-:W-:Y:S01]  /*1970*/  FMUL.FTZ R40, R64, R64 ;  /* 0x0000004040287220 */ /* 0x000fe20000410000 */
[--C-:B------:R-:W-:Y:S02]  /*1980*/  HADD2.F32 R66, -RZ, R93.reuse.H1_H1 ;  /* 0x3000005dff427230 */ /* 0x100fe40000004100 */
[----:B------:R-:W-:Y:S01]  /*1990*/  FADD.FTZ R37, R37, R38 ;  /* 0x0000002625257221 */ /* 0x000fe20000010000 */
[----:B------:R-:W-:Y:S01]  /*19a0*/  FADD.FTZ R36, R36, R39 ;  /* 0x0000002724247221 */ /* 0x000fe20000010000 */
[----:B------:R-:W-:Y:S01]  /*19b0*/  FADD.FTZ R38, R91, R64 ;  /* 0x000000405b267221 */ /* 0x000fe20000010000 */
[----:B------:R-:W-:-:S02]  /*19c0*/  HADD2.F32 R93, -RZ, R93.H0_H0 ;  /* 0x2000005dff5d7230 */ /* 0x000fc40000004100 */
[----:B------:R-:W-:Y:S01]  /*19d0*/  FFMA.FTZ R39, R91, R91, R40 ;  /* 0x0000005b5b277223 */ /* 0x000fe20000010028 */
[----:B------:R-:W-:Y:S01]  /*19e0*/  FMUL.FTZ R40, R66, R66 ;  /* 0x0000004242287220 */ /* 0x000fe20000410000 */
[----:B------:R-:W-:Y:S02]  /*19f0*/  FADD.FTZ R37, R37, R38 ;  /* 0x0000002625257221 */ /* 0x000fe40000010000 */
[----:B------:R-:W-:Y:S01]  /*1a00*/  FADD.FTZ R36, R36, R39 ;  /* 0x0000002724247221 */ /* 0x000fe20000010000 */
[C---:B------:R-:W-:Y:S01]  /*1a10*/  FADD.FTZ R38, R93.reuse, R66 ;  /* 0x000000425d267221 */ /* 0x040fe20000010000 */
[----:B------:R-:W-:Y:S01]  /*1a20*/  FFMA.FTZ R39, R93, R93, R40 ;  /* 0x0000005d5d277223 */ /* 0x000fe20000010028 */
[--C-:B--2---:R-:W-:Y:S02]  /*1a30*/  HADD2.F32 R68, -RZ, R95.reuse.H1_H1 ;  /* 0x3000005fff447230 */ /* 0x104fe40000004100 */
[----:B------:R-:W-:-:S03]  /*1a40*/  HADD2.F32 R95, -RZ, R95.H0_H0 ;  /* 0x2000005fff5f7230 */ /* 0x000fc60000004100 */
[----:B------:R-:W-:Y:S01]  /*1a50*/  FMUL.FTZ R40, R68, R68 ;  /* 0x0000004444287220 */ /* 0x000fe20000410000 */
[--C-:B------:R-:W-:Y:S02]  /*1a60*/  HADD2.F32 R70, -RZ, R97.reuse.H1_H1 ;  /* 0x30000061ff467230 */ /* 0x100fe40000004100 */
[----:B------:R-:W-:Y:S01]  /*1a70*/  FADD.FTZ R37, R37, R38 ;  /* 0x0000002625257221 */ /* 0x000fe20000010000 */
        /* <DEDUP_REMOVED lines=47> */
.L_x_2470:
[----:B------:R-:W-:Y:S05]  /*1d70*/  BSYNC.RECONVERGENT B0 ;  /* 0x0000000000007941 */ /* 0x000fea0003800200 */
.L_x_2469:
        /* <DEDUP_REMOVED lines=44> */
.L_x_2472:
[----:B------:R-:W-:Y:S05]  /*2040*/  BSYNC.RECONVERGENT B0 ;  /* 0x0000000000007941 */ /* 0x000fea0003800200 */
.L_x_2471:
        /* <DEDUP_REMOVED lines=24> */
.L_x_2475:
[----:B---3--:R-:W3:Y:S04]  /*21d0*/  LDG.E.STRONG.GPU R38, desc[UR6][R36.64] ;  /* 0x0000000624267981 */ /* 0x008ee8000c1ef900 */
[----:B---3--:R-:W-:Y:S01]  /*21e0*/  CCTL.IVALL ;  /* 0x00000000ff00798f */ /* 0x008fe20002000000 */
[----:B------:R-:W-:Y:S05]  /*21f0*/  YIELD ;  /* 0x0000000000007946 */ /* 0x000fea0003800000 */
[----:B------:R-:W-:-:S13]  /*2200*/  ISETP.NE.AND P1, PT, R38, R43, PT ;  /* 0x0000002b2600720c */ /* 0x000fda0003f25270 */
[----:B------:R-:W-:Y:S05]  /*2210*/  @P1 BRA `(.L_x_2475) ;  /* 0xfffffffc00ec1947 */ /* 0x000fea000383ffff */
.L_x_2474:
        /* <DEDUP_REMOVED lines=15> */
.L_x_2477:
        /* <DEDUP_REMOVED lines=60> */
.L_x_2476:
        /* <DEDUP_REMOVED lines=35> */
.L_x_2478:
        /* <DEDUP_REMOVED lines=18> */
.L_x_2479:
        /* <DEDUP_REMOVED lines=9> */
.L_x_2480:
[----:B------:R-:W-:Y:S05]  /*2ab0*/  BSYNC.RECONVERGENT B0 ;  /* 0x0000000000007941 */ /* 0x000fea0003800200 */
.L_x_2473:
        /* <DEDUP_REMOVED lines=48> */
[----:B------:R-:W-:-:S04]  /*2dc0*/  FMUL.FTZ R16, R67, R44 ;  /* 0x0000002c43107220 */ /* 0x000fc80000410000 */
[----:B-----5:R-:W-:Y:S01]  /*2dd0*/  FFMA.FTZ R16, R37, R16, R39 ;  /* 0x0000001025107223 */ /* 0x020fe20000010027 */
[----:B---3--:R-:W-:Y:S02]  /*2de0*/  IMAD R45, R9, UR10, RZ ;  /* 0x0000000a092d7c24 */ /* 0x008fe4000f8e02ff */
        /* <DEDUP_REMOVED lines=8> */
.L_x_2484:
[----:B------:R-:W-:Y:S05]  /*2e70*/  BSYNC.RECONVERGENT B1 ;  /* 0x0000000000017941 */ /* 0x000fea0003800200 */
.L_x_2483:
        /* <DEDUP_REMOVED lines=17> */
[----:B------:R-:W-:Y:S02]  /*2f90*/  F2FP.F16.F32.PACK_AB R41, R45, R18 ;  /* 0x000000122d29723e */ /* 0x000fe400000000ff */
[----:B------:R-:W-:-:S05]  /*2fa0*/  LEA.HI.X R43, R40, UR11, R47, 0x1, P1 ;  /* 0x0000000b282b7c11 */ /* 0x000fca00088f0c2f */
[----:B------:R4:W-:Y:S02]  /*2fb0*/  STG.E desc[UR6][R42.64], R41 ;  /* 0x000000292a007986 */ /* 0x0009e4000c101906 */
.L_x_2486:
[----:B------:R-:W-:Y:S05]  /*2fc0*/  BSYNC.RECONVERGENT B1 ;  /* 0x0000000000017941 */ /* 0x000fea0003800200 */
.L_x_2485:
        /* <DEDUP_REMOVED lines=28> */
.L_x_2488:
[----:B------:R-:W-:Y:S05]  /*3190*/  BSYNC.RECONVERGENT B1 ;  /* 0x0000000000017941 */ /* 0x000fea0003800200 */
.L_x_2487:
        /* <DEDUP_REMOVED lines=17> */
[----:B------:R-:W-:Y:S02]  /*32b0*/  F2FP.F16.F32.PACK_AB R41, R45, R18 ;  /* 0x000000122d29723e */ /* 0x000fe400000000ff */
[----:B------:R-:W-:-:S05]  /*32c0*/  LEA.HI.X R43, R40, UR11, R47, 0x1, P5 ;  /* 0x0000000b282b7c11 */ /* 0x000fca000a8f0c2f */
[----:B------:R0:W-:Y:S02]  /*32d0*/  STG.E desc[UR6][R42.64], R41 ;  /* 0x000000292a007986 */ /* 0x0001e4000c101906 */
.L_x_2490:
[----:B------:R-:W-:Y:S05]  /*32e0*/  BSYNC.RECONVERGENT B1 ;  /* 0x0000000000017941 */ /* 0x000fea0003800200 */
.L_x_2489:
        /* <DEDUP_REMOVED lines=20> */
.L_x_2492:
[----:B------:R-:W-:Y:S05]  /*3430*/  BSYNC.RECONVERGENT B1 ;  /* 0x0000000000017941 */ /* 0x000fea0003800200 */
.L_x_2491:
        /* <DEDUP_REMOVED lines=20> */
.L_x_2494:
[----:B------:R-:W-:Y:S05]  /*3580*/  BSYNC.RECONVERGENT B1 ;  /* 0x0000000000017941 */ /* 0x000fea0003800200 */
.L_x_2493:
        /* <DEDUP_REMOVED lines=28> */
.L_x_2496:
[----:B------:R-:W-:Y:S05]  /*3750*/  BSYNC.RECONVERGENT B1 ;  /* 0x0000000000017941 */ /* 0x000fea0003800200 */
.L_x_2495:
        /* <DEDUP_REMOVED lines=20> */
.L_x_2498:
[----:B------:R-:W-:Y:S05]  /*38a0*/  BSYNC.RECONVERGENT B1 ;  /* 0x0000000000017941 */ /* 0x000fea0003800200 */
.L_x_2497:
        /* <DEDUP_REMOVED lines=20> */
.L_x_2500:
[----:B------:R-:W-:Y:S05]  /*39f0*/  BSYNC.RECONVERGENT B1 ;  /* 0x0000000000017941 */ /* 0x000fea0003800200 */
.L_x_2499:
        /* <DEDUP_REMOVED lines=20> */
.L_x_2502:
[----:B------:R-:W-:Y:S05]  /*3b40*/  BSYNC.RECONVERGENT B1 ;  /* 0x0000000000017941 */ /* 0x000fea0003800200 */
.L_x_2501:
        /* <DEDUP_REMOVED lines=27> */
[----:B------:R-:W-:Y:S02]  /*3d00*/  F2FP.F16.F32.PACK_AB R41, R16, R87 ;  /* 0x000000571029723e */ /* 0x000fe400000000ff */
[----:B------:R-:W-:-:S05]  /*3d10*/  LEA.HI.X R43, R40, UR11, R45, 0x1, P6 ;  /* 0x0000000b282b7c11 */ /* 0x000fca000b0f0c2d */
[----:B------:R0:W-:Y:S02]  /*3d20*/  STG.E desc[UR6][R42.64], R41 ;  /* 0x000000292a007986 */ /* 0x0001e4000c101906 */
.L_x_2504:
[----:B------:R-:W-:Y:S05]  /*3d30*/  BSYNC.RECONVERGENT B1 ;  /* 0x0000000000017941 */ /* 0x000fea0003800200 */
.L_x_2503:
        /* <DEDUP_REMOVED lines=20> */
.L_x_2506:
[----:B------:R-:W-:Y:S05]  /*3e80*/  BSYNC.RECONVERGENT B1 ;  /* 0x0000000000017941 */ /* 0x000fea0003800200 */
.L_x_2505:
        /* <DEDUP_REMOVED lines=20> */
.L_x_2508:
[----:B------:R-:W-:Y:S05]  /*3fd0*/  BSYNC.RECONVERGENT B1 ;  /* 0x0000000000017941 */ /* 0x000fea0003800200 */
.L_x_2507:
        /* <DEDUP_REMOVED lines=20> */
.L_x_2510:
[----:B------:R-:W-:Y:S05]  /*4120*/  BSYNC.RECONVERGENT B1 ;  /* 0x0000000000017941 */ /* 0x000fea0003800200 */
.L_x_2509:
        /* <DEDUP_REMOVED lines=20> */
.L_x_2512:
[----:B------:R-:W-:Y:S05]  /*4270*/  BSYNC.RECONVERGENT B1 ;  /* 0x0000000000017941 */ /* 0x000fea0003800200 */
.L_x_2511:
        /* <DEDUP_REMOVED lines=10> */
[----:B------:R-:W-:Y:S01]  /*4320*/  F2FP.F16.F32.PACK_AB R39, R44, R97 ;  /* 0x000000612c27723e */ /* 0x000fe200000000ff */
        /* <DEDUP_REMOVED lines=8> */
.L_x_2482:
        /* <DEDUP_REMOVED lines=33> */
[----:B------:R-:W-:-:S05]  /*45c0*/  F2FP.F16.F32.PACK_AB R47, R47, R16 ;  /* 0x000000102f2f723e */ /* 0x000fca00000000ff */
[----:B------:R3:W-:Y:S02]  /*45d0*/  STG.E desc[UR6][R40.64], R47 ;  /* 0x0000002f28007986 */ /* 0x0007e4000c101906 */
.L_x_2515:
[----:B------:R-:W-:Y:S05]  /*45e0*/  BSYNC.RECONVERGENT B1 ;  /* 0x0000000000017941 */ /* 0x000fea0003800200 */
.L_x_2514:
        /* <DEDUP_REMOVED lines=28> */
[----:B------:R-:W-:-:S05]  /*47b0*/  F2FP.F16.F32.PACK_AB R47, R47, R16 ;  /* 0x000000102f2f723e */ /* 0x000fca00000000ff */
[----:B------:R4:W-:Y:S02]  /*47c0*/  STG.E desc[UR6][R40.64], R47 ;  /* 0x0000002f28007986 */ /* 0x0009e4000c101906 */
.L_x_2517:
[----:B------:R-:W-:Y:S05]  /*47d0*/  BSYNC.RECONVERGENT B1 ;  /* 0x0000000000017941 */ /* 0x000fea0003800200 */
.L_x_2516:
        /* <DEDUP_REMOVED lines=36> */
[----:B------:R-:W-:-:S05]  /*4a20*/  F2FP.F16.F32.PACK_AB R47, R47, R16 ;  /* 0x000000102f2f723e */ /* 0x000fca00000000ff */
[----:B------:R1:W-:Y:S02]  /*4a30*/  STG.E desc[UR6][R40.64], R47 ;  /* 0x0000002f28007986 */ /* 0x0003e4000c101906 */
.L_x_2519:
[----:B------:R-:W-:Y:S05]  /*4a40*/  BSYNC.RECONVERGENT B1 ;  /* 0x0000000000017941 */ /* 0x000fea0003800200 */
.L_x_2518:
        /* <DEDUP_REMOVED lines=28> */
[----:B------:R-:W-:-:S05]  /*4c10*/  F2FP.F16.F32.PACK_AB R45, R45, R16 ;  /* 0x000000102d2d723e */ /* 0x000fca00000000ff */
[----:B------:R1:W-:Y:S02]  /*4c20*/  STG.E desc[UR6][R40.64], R45 ;  /* 0x0000002d28007986 */ /* 0x0003e4000c101906 */
.L_x_2521:
[----:B------:R-:W-:Y:S05]  /*4c30*/  BSYNC.RECONVERGENT B1 ;  /* 0x0000000000017941 */ /* 0x000fea0003800200 */
.L_x_2520:
        /* <DEDUP_REMOVED lines=30> */
.L_x_2523:
[----:B------:R-:W-:Y:S05]  /*4e20*/  BSYNC.RECONVERGENT B1 ;  /* 0x0000000000017941 */ /* 0x000fea0003800200 */
.L_x_2522:
        /* <DEDUP_REMOVED lines=30> */
.L_x_2525:
[----:B------:R-:W-:Y:S05]  /*5010*/  BSYNC.RECONVERGENT B1 ;  /* 0x0000000000017941 */ /* 0x000fea0003800200 */
.L_x_2524:
        /* <DEDUP_REMOVED lines=38> */
.L_x_2527:
[----:B------:R-:W-:Y:S05]  /*5280*/  BSYNC.RECONVERGENT B1 ;  /* 0x0000000000017941 */ /* 0x000fea0003800200 */
.L_x_2526:
        /* <DEDUP_REMOVED lines=30> */
.L_x_2529:
[----:B------:R-:W-:Y:S05]  /*5470*/  BSYNC.RECONVERGENT B1 ;  /* 0x0000000000017941 */ /* 0x000fea0003800200 */
.L_x_2528:
        /* <DEDUP_REMOVED lines=30> */
.L_x_2531:
[----:B------:R-:W-:Y:S05]  /*5660*/  BSYNC.RECONVERGENT B1 ;  /* 0x0000000000017941 */ /* 0x000fea0003800200 */
.L_x_2530:
        /* <DEDUP_REMOVED lines=28> */
[----:B------:R-:W-:-:S05]  /*5830*/  F2FP.F16.F32.PACK_AB R45, R45, R16 ;  /* 0x000000102d2d723e */ /* 0x000fca00000000ff */
[----:B------:R1:W-:Y:S02]  /*5840*/  STG.E desc[UR6][R42.64], R45 ;  /* 0x0000002d2a007986 */ /* 0x0003e4000c101906 */
.L_x_2533:
[----:B------:R-:W-:Y:S05]  /*5850*/  BSYNC.RECONVERGENT B1 ;  /* 0x0000000000017941 */ /* 0x000fea0003800200 */
.L_x_2532:
        /* <DEDUP_REMOVED lines=38> */
[----:B------:R-:W-:-:S05]  /*5ac0*/  F2FP.F16.F32.PACK_AB R45, R45, R16 ;  /* 0x000000102d2d723e */ /* 0x000fca00000000ff */
[----:B------:R1:W-:Y:S02]  /*5ad0*/  STG.E desc[UR6][R42.64], R45 ;  /* 0x0000002d2a007986 */ /* 0x0003e4000c101906 */
.L_x_2535:
[----:B------:R-:W-:Y:S05]  /*5ae0*/  BSYNC.RECONVERGENT B1 ;  /* 0x0000000000017941 */ /* 0x000fea0003800200 */
.L_x_2534:
        /* <DEDUP_REMOVED lines=30> */
.L_x_2537:
[----:B------:R-:W-:Y:S05]  /*5cd0*/  BSYNC.RECONVERGENT B1 ;  /* 0x0000000000017941 */ /* 0x000fea0003800200 */
.L_x_2536:
        /* <DEDUP_REMOVED lines=30> */
.L_x_2539:
[----:B------:R-:W-:Y:S05]  /*5ec0*/  BSYNC.RECONVERGENT B1 ;  /* 0x0000000000017941 */ /* 0x000fea0003800200 */
.L_x_2538:
        /* <DEDUP_REMOVED lines=30> */
.L_x_2541:
[----:B------:R-:W-:Y:S05]  /*60b0*/  BSYNC.RECONVERGENT B1 ;  /* 0x0000000000017941 */ /* 0x000fea0003800200 */
.L_x_2540:
        /* <DEDUP_REMOVED lines=30> */
.L_x_2543:
[----:B------:R-:W-:Y:S05]  /*62a0*/  BSYNC.RECONVERGENT B1 ;  /* 0x0000000000017941 */ /* 0x000fea0003800200 */
.L_x_2542:
        /* <DEDUP_REMOVED lines=26> */
[----:B------:R-:W-:-:S05]  /*6450*/  F2FP.F16.F32.PACK_AB R39, R39, R16 ;  /* 0x000000102727723e */ /* 0x000fca00000000ff */
[----:B------:R1:W-:Y:S02]  /*6460*/  STG.E desc[UR6][R36.64], R39 ;  /* 0x0000002724007986 */ /* 0x0003e4000c101906 */
.L_x_2513:
[----:B------:R-:W-:Y:S05]  /*6470*/  BSYNC.RECONVERGENT B0 ;  /* 0x0000000000007941 */ /* 0x000fea0003800200 */
.L_x_2481:
        /* <DEDUP_REMOVED lines=8> */
.L_x_2545:
        /* <DEDUP_REMOVED lines=16> */
.L_x_3458:


//--------------------- .text._Z35group_norm_nhwc_fwd_one_pass_kernelI11Fp16IOBf16WLi64ELi30ELi480EEv26Group_norm_nhwc_fwd_params --------------------------
	.section	.text._Z35group_norm_nhwc_fwd_one_pass_kernelI11Fp16IOBf16WLi64ELi30ELi480EEv26Group_norm_nhwc_fwd_params,"ax",@progbits
	.align	128
        .global         _Z35group_norm_nhwc_fwd_one_pass_kernelI11Fp16IOBf16WLi64ELi30ELi480EEv26Group_norm_nhwc_fwd_params
        .type           _Z35group_norm_nhwc_fwd_one_pass_kernelI11Fp16IOBf16WLi64ELi30ELi480EEv26Group_norm_nhwc_fwd_params,@function
        .size           _Z35group_norm_nhwc_fwd_one_pass_kernelI11Fp16IOBf16WLi64ELi30ELi480EEv26Group_norm_nhwc_fwd_params,(.L_x_3459 - _Z35group_norm_nhwc_fwd_one_pass_kernelI11Fp16IOBf16WLi64ELi30ELi480EEv26Group_norm_nhwc_fwd_params)
        .other          _Z35group_norm_nhwc_fwd_one_pass_kernelI11Fp16IOBf16WLi64ELi30ELi480EEv26Group_norm_nhwc_fwd_params,@"STO_CUDA_ENTRY STV_DEFAULT"
_Z35group_norm_nhwc_fwd_one_pass_kernelI11Fp16IOBf16WLi64ELi30ELi480EEv26Group_norm_nhwc_fwd_params:
.text._Z35group_norm_nhwc_fwd_one_pass_kernelI11Fp16IOBf16WLi64ELi30ELi480EEv26Group_norm_nhwc_fwd_params:
        /* <DEDUP_REMOVED lines=25> */
.L_x_2565:
        /* <DEDUP_REMOVED lines=129> */
.L_x_2547:
[----:B----4-:R-:W-:Y:S05]  /*09a0*/  BSYNC.RECONVERGENT B0 ;  /* 0x0000000000007941 */ /* 0x010fea0003800200 */
.L_x_2546:
        /* <DEDUP_REMOVED lines=44> */
.L_x_2549:
[----:B------:R-:W-:Y:S05]  /*0c70*/  BSYNC.RECONVERGENT B0 ;  /* 0x0000000000007941 */ /* 0x000fea0003800200 */
.L_x_2548:
        /* <DEDUP_REMOVED lines=31> */
.L_x_2552:
[----:B---3--:R-:W2:Y:S04]  /*0e70*/  LDG.E.STRONG.GPU R8, desc[UR14][R6.64] ;  /* 0x0000000e06087981 */ /* 0x008ea8000c1ef900 */
[----:B--2---:R-:W-:Y:S01]  /*0e80*/  CCTL.IVALL ;  /* 0x00000000ff00798f */ /* 0x004fe20002000000 */
[----:B------:R-:W-:Y:S05]  /*0e90*/  YIELD ;  /* 0x0000000000007946 */ /* 0x000fea0003800000 */
[----:B------:R-:W-:-:S13]  /*0ea0*/  ISETP.NE.AND P2, PT, R8, R11, PT ;  /* 0x0000000b0800720c */ /* 0x000fda0003f45270 */
[----:B------:R-:W-:Y:S05]  /*0eb0*/  @P2 BRA `(.L_x_2552) ;  /* 0xfffffffc00ec2947 */ /* 0x000fea000383ffff */
.L_x_2551:
        /* <DEDUP_REMOVED lines=15> */
.L_x_2554:
        /* <DEDUP_REMOVED lines=14> */
[----:B------:R-:W-:Y:S01]  /*1090*/  MOV R6, UR24 ;  /* 0x0000001800067c02 */ /* 0x000fe20008000f00 */
[----:B------:R-:W-:Y:S01]  /*10a0*/  IMAD.U32 R7, RZ, RZ, UR25 ;  /* 0x00000019ff077e24 */ /* 0x000fe2000f8e00ff */
[----:B------:R-:W-:Y:S02]  /*10b0*/  @!UP0 UIMAD.WIDE.U32 UR24, UR22, 0x8, UR16 ;  /* 0x00000008161888a5 */ /* 0x000fe4000f8e0010 */
[----:B------:R-:W-:Y:S01]  /*10c0*/  @!UP1 UIMAD.WIDE.U32 UR26, UR10, 0x8, UR16 ;  /* 0x000000080a1a98a5 */ /* 0x000fe2000f8e0010 */
[----:B------:R-:W-:Y:S02]  /*10d0*/  VOTEU.ALL UP0, P5 ;  /* 0x0000000000ff7886 */ /* 0x000fe40002800000 */
[----:B------:R-:W0:Y:S01]  /*10e0*/  @!P2 LDG.E.64 R6, desc[UR14][R6.64] ;  /* 0x0000000e0606a981 */ /* 0x000e22000c1e1b00 */
[----:B------:R-:W-:-:S02]  /*10f0*/  MOV R8, UR24 ;  /* 0x0000001800087c02 */ /* 0x000fc40008000f00 */
[----:B------:R-:W-:Y:S01]  /*1100*/  MOV R9, UR25 ;  /* 0x0000001900097c02 */ /* 0x000fe20008000f00 */
[----:B------:R-:W-:Y:S01]  /*1110*/  @!UP0 UIMAD.WIDE.U32 UR24, UR21, 0x8, UR16 ;  /* 0x00000008151888a5 */ /* 0x000fe2000f8e0010 */
[----:B------:R-:W-:Y:S02]  /*1120*/  MOV R10, UR26 ;  /* 0x0000001a000a7c02 */ /* 0x000fe40008000f00 */
[----:B------:R-:W-:Y:S02]  /*1130*/  MOV R11, UR27 ;  /* 0x0000001b000b7c02 */ /* 0x000fe40008000f00 */
[----:B------:R-:W3:Y:S01]  /*1140*/  @!P4 LDG.E.64 R8, desc[UR14][R8.64] ;  /* 0x0000000e0808c981 */ /* 0x000ee2000c1e1b00 */
[----:B------:R-:W-:Y:S01]  /*1150*/  IMAD.U32 R12, RZ, RZ, UR24 ;  /* 0x00000018ff0c7e24 */ /* 0x000fe2000f8e00ff */
[----:B--2---:R-:W-:Y:S02]  /*1160*/  MOV R13, UR25 ;  /* 0x00000019000d7c02 */ /* 0x004fe40008000f00 */
[----:B------:R-:W2:Y:S04]  /*1170*/  @!P6 LDG.E.64 R10, desc[UR14][R10.64] ;  /* 0x0000000e0a0ae981 */ /* 0x000ea8000c1e1b00 */
[----:B------:R-:W4:Y:S01]  /*1180*/  @!P5 LDG.E.64 R12, desc[UR14][R12.64] ;  /* 0x0000000e0c0cd981 */ /* 0x000f22000c1e1b00 */
[----:B------:R-:W-:-:S02]  /*1190*/  UIADD3 UR24, UPT, UPT, UR5, 0x4, URZ ;  /* 0x0000000405187890 */ /* 0x000fc4000fffe0ff */
        /* <DEDUP_REMOVED lines=10> */
[----:B------:R-:W-:-:S03]  /*1240*/  ISETP.EQ.OR P4, PT, R6, UR18, P3 ;  /* 0x0000001206007c0c */ /* 0x000fc60009f82670 */
[----:B------:R-:W-:Y:S01]  /*1250*/  IMAD.U32 R7, RZ, RZ, UR25 ;  /* 0x00000019ff077e24 */ /* 0x000fe2000f8e00ff */
[----:B------:R-:W-:Y:S01]  /*1260*/  MOV R6, UR24 ;  /* 0x0000001800067c02 */ /* 0x000fe20008000f00 */
[----:B--2---:R-:W-:Y:S01]  /*1270*/  @!P6 FADD.FTZ R4, R4, R10 ;  /* 0x0000000a0404e221 */ /* 0x004fe20000010000 */
[----:B------:R-:W-:Y:S01]  /*1280*/  @!P6 FADD.FTZ R5, R5, R11 ;  /* 0x0000000b0505e221 */ /* 0x000fe20000010000 */
        /* <DEDUP_REMOVED lines=14> */
[----:B------:R-:W-:-:S02]  /*1370*/  MOV R8, UR26 ;  /* 0x0000001a00087c02 */ /* 0x000fc40008000f00 */
        /* <DEDUP_REMOVED lines=30> */
.L_x_2553:
[----:B---3--:R-:W-:-:S13]  /*1560*/  LOP3.LUT P2, R6, R22, 0x7, RZ, 0xc0, !PT ;  /* 0x0000000716067812 */ /* 0x008fda000784c0ff */
[----:B------:R-:W-:Y:S05]  /*1570*/  @!P2 BRA `(.L_x_2550) ;  /* 0x000000040064a947 */ /* 0x000fea0003800000 */
[----:B------:R-:W-:Y:S02]  /*1580*/  IADD3 R6, PT, PT, R6, -0x1, RZ ;  /* 0xffffffff06067810 */ /* 0x000fe40007ffe0ff */
[----:B--2---:R-:W-:Y:S02]  /*1590*/  LOP3.LUT P2, R13, R22, 0x3, RZ, 0xc0, !PT ;  /* 0x00000003160d7812 */ /* 0x004fe4000784c0ff */
[----:B------:R-:W-:-:S13]  /*15a0*/  ISETP.GE.U32.AND P4, PT, R6, 0x3, PT ;  /* 0x000000030600780c */ /* 0x000fda0003f86070 */
[----:B------:R-:W-:Y:S05]  /*15b0*/  @!P4 BRA `(.L_x_2555) ;  /* 0x0000000000b4c947 */ /* 0x000fea0003800000 */
[----:B------:R-:W-:-:S05]  /*15c0*/  IMAD.U32 R12, RZ, RZ, UR5 ;  /* 0x00000005ff0c7e24 */ /* 0x000fca000f8e00ff */
        /* <DEDUP_REMOVED lines=33> */
[----:B------:R-:W-:Y:S01]  /*17e0*/  IMAD.U32 R8, RZ, RZ, UR10 ;  /* 0x0000000aff087e24 */ /* 0x000fe2000f8e00ff */
        /* <DEDUP_REMOVED lines=10> */
.L_x_2555:
        /* <DEDUP_REMOVED lines=26> */
.L_x_2556:
[----:B------:R-:W-:Y:S01]  /*1a30*/  IMAD.U32 R7, RZ, RZ, UR5 ;  /* 0x00000005ff077e24 */ /* 0x000fe2000f8e00ff */
[----:B------:R-:W-:Y:S01]  /*1a40*/  LOP3.LUT R6, R22, 0x1, RZ, 0xc0, !PT ;  /* 0x0000000116067812 */ /* 0x000fe200078ec0ff */
[----:B------:R-:W-:Y:S03]  /*1a50*/  BSSY.RECONVERGENT B0, `(.L_x_2550) ;  /* 0x000000b000007945 */ /* 0x000fe60003800200 */
        /* <DEDUP_REMOVED lines=10> */
.L_x_2557:
[----:B------:R-:W-:Y:S05]  /*1b00*/  BSYNC.RECONVERGENT B0 ;  /* 0x0000000000007941 */ /* 0x000fea0003800200 */
.L_x_2550:
        /* <DEDUP_REMOVED lines=42> */
[----:B------:R-:W-:-:S06]  /*1db0*/  MOV R6, 0x3f800000 ;  /* 0x3f80000000067802 */ /* 0x000fcc0000000f00 */
[----:B------:R0:W1:Y:S01]  /*1dc0*/  @P2 MUFU.RSQ R6, R4 ;  /* 0x0000000400062308 */ /* 0x0000620000001400 */
[----:B--2---:R-:W-:Y:S01]  /*1dd0*/  SHF.L.U32 R7, R16, 0x10, RZ ;  /* 0x0000001010077819 */ /* 0x004fe200000006ff */
[----:B---3--:R-:W-:Y:S01]  /*1de0*/  IMAD.U32 R8, R17, 0x10000, RZ ;  /* 0x0001000011087824 */ /* 0x008fe200078e00ff */
[----:B----4-:R-:W-:Y:S02]  /*1df0*/  SHF.L.U32 R10, R18, 0x10, RZ ;  /* 0x00000010120a7819 */ /* 0x010fe400000006ff */
[----:B-----5:R-:W-:Y:S01]  /*1e00*/  SHF.L.U32 R9, R19, 0x10, RZ ;  /* 0x0000001013097819 */ /* 0x020fe200000006ff */
        /* <DEDUP_REMOVED lines=29> */
.L_x_2561:
[----:B------:R-:W-:Y:S05]  /*1fe0*/  BSYNC.RECONVERGENT B1 ;  /* 0x0000000000017941 */ /* 0x000fea0003800200 */
.L_x_2560:
        /* <DEDUP_REMOVED lines=10> */
[----:B------:R-:W-:Y:S01]  /*2090*/  F2FP.F16.F32.PACK_AB R5, R8, R5 ;  /* 0x000000050805723e */ /* 0x000fe200000000ff */
        /* <DEDUP_REMOVED lines=8> */
.L_x_2559:
        /* <DEDUP_REMOVED lines=29> */
[----:B------:R-:W-:-:S05]  /*22f0*/  F2FP.F16.F32.PACK_AB R15, R15, R12 ;  /* 0x0000000c0f0f723e */ /* 0x000fca00000000ff */
[----:B------:R0:W-:Y:S02]  /*2300*/  STG.E desc[UR14][R4.64], R15 ;  /* 0x0000000f04007986 */ /* 0x0001e4000c10190e */
.L_x_2564:
[----:B------:R-:W-:Y:S05]  /*2310*/  BSYNC.RECONVERGENT B1 ;  /* 0x0000000000017941 */ /* 0x000fea0003800200 */
.L_x_2563:
        /* <DEDUP_REMOVED lines=31> */
[----:B------:R-:W-:-:S05]  /*2510*/  F2FP.F16.F32.PACK_AB R5, R5, R0 ;  /* 0x000000000505723e */ /* 0x000fca00000000ff */
[----:B------:R2:W-:Y:S02]  /*2520*/  STG.E desc[UR14][R2.64], R5 ;  /* 0x0000000502007986 */ /* 0x0005e4000c10190e */
.L_x_2562:
[----:B------:R-:W-:Y:S05]  /*2530*/  BSYNC.RECONVERGENT B0 ;  /* 0x0000000000007941 */ /* 0x000fea0003800200 */
.L_x_2558:
[----:B------:R-:W-:Y:S02]  /*2540*/  UIADD3 UR8, UPT, UPT, UR19, UR8, URZ ;  /* 0x0000000813087290 */ /* 0x000fe4000fffe0ff */
[----:B------:R-:W-:Y:S02]  /*2550*/  UIADD3 UR4, UPT, UPT, UR4, 0x1, URZ ;  /* 0x0000000104047890 */ /* 0x000fe4000fffe0ff */
[----:B------:R-:W-:-:S09]  /*2560*/  UISETP.GE.AND UP0, UPT, UR8, UR7, UPT ;  /* 0x000000070800728c */ /* 0x000fd2000bf06270 */
[----:B------:R-:W-:Y:S05]  /*2570*/  BRA.U !UP0, `(.L_x_2565) ;  /* 0xffffffdd08047547 */ /* 0x000fea000b83ffff */
[----:B------:R-:W-:Y:S05]  /*2580*/  EXIT ;  /* 0x000000000000794d */ /* 0x000fea0003800000 */
.L_x_2566:
        /* <DEDUP_REMOVED lines=15> */
.L_x_3459:


//--------------------- .text._Z35group_norm_nhwc_fwd_one_pass_kernelI11Fp16IOBf16WLi128ELi30ELi480EEv26Group_norm_nhwc_fwd_params --------------------------
	.section	.text._Z35group_norm_nhwc_fwd_one_pass_kernelI11Fp16IOBf16WLi128ELi30ELi480EEv26Group_norm_nhwc_fwd_params,"ax",@progbits
	.align	128
        .global         _Z35group_norm_nhwc_fwd_one_pass_kernelI11Fp16IOBf16WLi128ELi30ELi480EEv26Group_norm_nhwc_fwd_params
        .type           _Z35group_norm_nhwc_fwd_one_pass_kernelI11Fp16IOBf16WLi128ELi30ELi480EEv26Group_norm_nhwc_fwd_params,@function
        .size           _Z35group_norm_nhwc_fwd_one_pass_kernelI11Fp16IOBf16WLi128ELi30ELi480EEv26Group_norm_nhwc_fwd_params,(.L_x_3460 - _Z35group_norm_nhwc_fwd_one_pass_kernelI11Fp16IOBf16WLi128ELi30ELi480EEv26Group_norm_nhwc_fwd_params)
        .other          _Z35group_norm_nhwc_fwd_one_pass_kernelI11Fp16IOBf16WLi128ELi30ELi480EEv26Group_norm_nhwc_fwd_params,@"STO_CUDA_ENTRY STV_DEFAULT"
_Z35group_norm_nhwc_fwd_one_pass_kernelI11Fp16IOBf16WLi128ELi30ELi480EEv26Group_norm_nhwc_fwd_params:
.text._Z35group_norm_nhwc_fwd_one_pass_kernelI11Fp16IOBf16WLi128ELi30ELi480EEv26Group_norm_nhwc_fwd_params:
        /* <DEDUP_REMOVED lines=25> */
.L_x_2594:
        /* <DEDUP_REMOVED lines=37> */
[----:B------:R-:W-:Y:S01]  /*03e0*/  PRMT R5, R0, 0x7710, RZ ;  /* 0x0000771000057816 */ /* 0x000fe200000000ff */
[----:B------:R-:W-:Y:S01]  /*03f0*/  VIADD R0, R23, 0x40 ;  /* 0x0000004017007836 */ /* 0x000fe20000000000 */
[----:B------:R-:W-:-:S02]  /*0400*/  @!P4 IADD3 R15, PT, PT, -R15, RZ, RZ ;  /* 0x000000ff0f0fc210 */ /* 0x000fc40007ffe1ff */
[----:B------:R-:W-:Y:S01]  /*0410*/  ISETP.GE.AND.EX P1, PT, R7, UR9, PT, P1 ;  /* 0x0000000907007c0c */ /* 0x000fe2000bf26310 */
[----:B------:R-:W0:Y:S01]  /*0420*/  @!P2 LDC.64 R10, c[0x0][0x3e0] ;  /* 0x0000f800ff0aab82 */ /* 0x000e220000000a00 */
[----:B------:R-:W-:Y:S02]  /*0430*/  @!P3 LOP3.LUT R15, RZ, R2, RZ, 0x33, !PT ;  /* 0x00000002ff0fb212 */ /* 0x000fe400078e33ff */
[----:B------:R-:W-:Y:S02]  /*0440*/  IADD3 R5, PT, PT, R5, R6, RZ ;  /* 0x0000000605057210 */ /* 0x000fe40007ffe0ff */
[----:B------:R-:W-:Y:S02]  /*0450*/  IADD3 R3, PT, PT, -R15, RZ, RZ ;  /* 0x000000ff0f037210 */ /* 0x000fe40007ffe1ff */
[----:B------:R-:W-:Y:S01]  /*0460*/  SHF.L.U32 R5, R5, 0x1, RZ ;  /* 0x0000000105057819 */ /* 0x000fe200000006ff */
[----:B------:R-:W1:Y:S01]  /*0470*/  @!P2 LDC.64 R12, c[0x0][0x390] ;  /* 0x0000e400ff0cab82 */ /* 0x000e620000000a00 */
[----:B------:R-:W-:Y:S01]  /*0480*/  ISETP.GE.U32.AND P3, PT, R0, UR8, PT ;  /* 0x0000000800007c0c */ /* 0x000fe2000bf66070 */
[----:B------:R-:W-:Y:S01]  /*0490*/  IMAD R20, R2, R3, UR7 ;  /* 0x0000000702147e24 */ /* 0x000fe2000f8e0203 */
[----:B------:R-:W-:-:S02]  /*04a0*/  LOP3.LUT R25, R5, 0xffff, RZ, 0xc0, !PT ;  /* 0x0000ffff05197812 */ /* 0x000fc400078ec0ff */
[----:B------:R-:W-:Y:S01]  /*04b0*/  SHF.R.S32.HI R5, RZ, 0x1f, R0 ;  /* 0x0000001fff057819 */ /* 0x000fe20000011400 */
[----:B------:R-:W-:Y:S01]  /*04c0*/  IMAD R20, R20, 0x1e, RZ ;  /* 0x0000001e14147824 */ /* 0x000fe200078e02ff */
[----:B------:R-:W-:Y:S01]  /*04d0*/  SHF.R.S32.HI R3, RZ, 0x1f, R15 ;  /* 0x0000001fff037819 */ /* 0x000fe2000001140f */
[----:B------:R-:W3:Y:S01]  /*04e0*/  @!P1 LDC.64 R8, c[0x0][0x3e0] ;  /* 0x0000f800ff089b82 */ /* 0x000ee20000000a00 */
[----:B------:R-:W-:Y:S02]  /*04f0*/  ISETP.GE.AND.EX P3, PT, R5, UR9, PT, P3 ;  /* 0x0000000905007c0c */ /* 0x000fe4000bf66330 */
[C---:B------:R-:W-:Y:S01]  /*0500*/  IADD3 R24, P4, PT, R20.reuse, R25, RZ ;  /* 0x0000001914187210 */ /* 0x040fe20007f9e0ff */
[----:B--2---:R-:W-:Y:S01]  /*0510*/  IMAD R4, R3, UR10, RZ ;  /* 0x0000000a03047c24 */ /* 0x004fe2000f8e02ff */
[----:B------:R-:W-:Y:S02]  /*0520*/  IADD3 R2, PT, PT, R23, 0x60, RZ ;  /* 0x0000006017027810 */ /* 0x000fe40007ffe0ff */
[----:B------:R-:W-:Y:S01]  /*0530*/  LEA.HI.X.SX32 R25, R20, RZ, 0x1, P4 ;  /* 0x000000ff14197211 */ /* 0x000fe200020f0eff */
[----:B------:R-:W-:Y:S01]  /*0540*/  IMAD R27, R15, UR11, R4 ;  /* 0x0000000b0f1b7c24 */ /* 0x000fe2000f8e0204 */
[----:B------:R-:W-:Y:S01]  /*0550*/  ISETP.GE.U32.AND P4, PT, R2, UR8, PT ;  /* 0x0000000802007c0c */ /* 0x000fe2000bf86070 */
[----:B0-----:R-:W-:Y:S01]  /*0560*/  @!P2 IMAD R4, R17, R10, RZ ;  /* 0x0000000a1104a224 */ /* 0x001fe200078e02ff */
[----:B------:R-:W-:Y:S01]  /*0570*/  SHF.R.S32.HI R3, RZ, 0x1f, R2 ;  /* 0x0000001fff037819 */ /* 0x000fe20000011402 */
[----:B------:R-:W-:-:S02]  /*0580*/  IMAD.WIDE.U32 R24, R15, UR10, R24 ;  /* 0x0000000a0f187c25 */ /* 0x000fc4000f8e0018 */
[----:B------:R-:W0:Y:S01]  /*0590*/  @!P3 LDC.64 R16, c[0x0][0x3e0] ;  /* 0x0000f800ff10bb82 */ /* 0x000e220000000a00 */
[----:B------:R-:W-:Y:S01]  /*05a0*/  ISETP.GE.AND.EX P4, PT, R3, UR9, PT, P4 ;  /* 0x0000000903007c0c */ /* 0x000fe2000bf86340 */
[----:B------:R-:W-:Y:S01]  /*05b0*/  @!P2 IMAD R19, R23, R11, R4 ;  /* 0x0000000b1713a224 */ /* 0x000fe200078e0204 */
[----:B------:R-:W-:Y:S02]  /*05c0*/  IADD3 R27, PT, PT, R25, R27, RZ ;  /* 0x0000001b191b7210 */ /* 0x000fe40007ffe0ff */
[-C--:B------:R-:W-:Y:S02]  /*05d0*/  @!P2 MOV R26, R24.reuse ;  /* 0x00000018001aa202 */ /* 0x080fe40000000f00 */
[----:B------:R-:W-:Y:S01]  /*05e0*/  @!P1 MOV R28, R24 ;  /* 0x00000018001c9202 */ /* 0x000fe20000000f00 */
[----:B------:R-:W2:Y:S01]  /*05f0*/  @!P1 LDC.64 R14, c[0x0][0x390] ;  /* 0x0000e400ff0e9b82 */ /* 0x000ea20000000a00 */
[----:B------:R-:W-:Y:S01]  /*0600*/  @!P1 MOV R29, R27 ;  /* 0x0000001b001d9202 */ /* 0x000fe20000000f00 */
[----:B---3--:R-:W-:Y:S01]  /*0610*/  @!P1 IMAD R18, R7, R8, RZ ;  /* 0x0000000807129224 */ /* 0x008fe200078e02ff */
[----:B------:R-:W-:Y:S01]  /*0620*/  @!P3 MOV R4, R24 ;  /* 0x000000180004b202 */ /* 0x000fe20000000f00 */
[----:B------:R-:W-:-:S04]  /*0630*/  @!P2 IMAD.WIDE.U32 R10, R23, R10, R26 ;  /* 0x0000000a170aa225 */ /* 0x000fc800078e001a */
[----:B------:R-:W-:Y:S01]  /*0640*/  @!P1 IMAD R7, R21, R9, R18 ;  /* 0x0000000915079224 */ /* 0x000fe200078e0212 */
[C---:B-1----:R-:W-:Y:S01]  /*0650*/  @!P2 LEA R18, P5, R10.reuse, R12, 0x1 ;  /* 0x0000000c0a12a211 */ /* 0x042fe200078a08ff */
[----:B------:R-:W-:Y:S02]  /*0660*/  @!P2 IMAD.IADD R19, R11, 0x1, R19 ;  /* 0x000000010b13a824 */ /* 0x000fe400078e0213 */
[----:B------:R-:W-:Y:S02]  /*0670*/  @!P1 IMAD.WIDE.U32 R28, R21, R8, R28 ;  /* 0x00000008151c9225 */ /* 0x000fe400078e001c */
[----:B------:R-:W1:Y:S01]  /*0680*/  @!P4 LDC.64 R8, c[0x0][0x3e0] ;  /* 0x0000f800ff08cb82 */ /* 0x000e620000000a00 */
[----:B------:R-:W-:Y:S01]  /*0690*/  @!P2 LEA.HI.X R19, R10, R13, R19, 0x1, P5 ;  /* 0x0000000d0a13a211 */ /* 0x000fe200028f0c13 */
[----:B0-----:R-:W-:Y:S01]  /*06a0*/  @!P3 IMAD R5, R5, R16, RZ ;  /* 0x000000100505b224 */ /* 0x001fe200078e02ff */
[----:B------:R-:W-:-:S03]  /*06b0*/  @!P1 IADD3 R7, PT, PT, R29, R7, RZ ;  /* 0x000000071d079210 */ /* 0x000fc60007ffe0ff */
        /* <DEDUP_REMOVED lines=92> */
.L_x_2568:
[----:B------:R-:W-:Y:S05]  /*0c80*/  BSYNC.RECONVERGENT B0 ;  /* 0x0000000000007941 */ /* 0x000fea0003800200 */
.L_x_2567:
        /* <DEDUP_REMOVED lines=44> */
.L_x_2570:
[----:B------:R-:W-:Y:S05]  /*0f50*/  BSYNC.RECONVERGENT B0 ;  /* 0x0000000000007941 */ /* 0x000fea0003800200 */
.L_x_2569:
        /* <DEDUP_REMOVED lines=17> */
[----:B------:R-:W-:Y:S01]  /*1070*/  IMAD.U32 R7, RZ, RZ, UR11 ;  /* 0x0000000bff077e24 */ /* 0x000fe2000f8e00ff */
[----:B------:R-:W-:Y:S01]  /*1080*/  UIMAD.WIDE.U32 UR8, UR8, 0x8, UR16 ;  /* 0x00000008080878a5 */ /* 0x000fe2000f8e0010 */
[----:B------:R-:W-:-:S03]  /*1090*/  SEL R11, R22, RZ, !P2 ;  /* 0x000000ff160b7207 */ /* 0x000fc60005000000 */
[----:B-1----:R-:W-:Y:S02]  /*10a0*/  MOV R13, UR5 ;  /* 0x00000005000d7c02 */ /* 0x002fe40008000f00 */
        /* <DEDUP_REMOVED lines=10> */
.L_x_2573:
[----:B---3--:R-:W3:Y:S04]  /*1150*/  LDG.E.STRONG.GPU R6, desc[UR14][R8.64] ;  /* 0x0000000e08067981 */ /* 0x008ee8000c1ef900 */
[----:B---3--:R-:W-:Y:S01]  /*1160*/  CCTL.IVALL ;  /* 0x00000000ff00798f */ /* 0x008fe20002000000 */
[----:B------:R-:W-:Y:S05]  /*1170*/  YIELD ;  /* 0x0000000000007946 */ /* 0x000fea0003800000 */
[----:B------:R-:W-:-:S13]  /*1180*/  ISETP.NE.AND P2, PT, R6, R11, PT ;  /* 0x0000000b0600720c */ /* 0x000fda0003f45270 */
[----:B------:R-:W-:Y:S05]  /*1190*/  @P2 BRA `(.L_x_2573) ;  /* 0xfffffffc00ec2947 */ /* 0x000fea000383ffff */
.L_x_2572:
        /* <DEDUP_REMOVED lines=15> */
.L_x_2575:
        /* <DEDUP_REMOVED lines=30> */
[----:B------:R-:W-:Y:S02]  /*1470*/  UIADD3 UR23, UPT, UPT, UR5, 0x4, URZ ;  /* 0x0000000405177890 */ /* 0x000fe4000fffe0ff */
[----:B------:R-:W-:Y:S01]  /*1480*/  UIADD3 UR24, UPT, UPT, UR5, 0x6, URZ ;  /* 0x0000000605187890 */ /* 0x000fe2000fffe0ff */
[----:B0-----:R-:W-:-:S03]  /*1490*/  @!P2 FADD.FTZ R4, R4, R6 ;  /* 0x000000060404a221 */ /* 0x001fc60000010000 */
[----:B------:R-:W-:Y:S01]  /*14a0*/  MOV R6, UR23 ;  /* 0x0000001700067c02 */ /* 0x000fe20008000f00 */
[----:B------:R-:W-:Y:S01]  /*14b0*/  UIADD3 UR23, UPT, UPT, UR5, 0x5, URZ ;  /* 0x0000000505177890 */ /* 0x000fe2000fffe0ff */
[----:B------:R-:W-:Y:S01]  /*14c0*/  @!P2 FADD.FTZ R5, R5, R7 ;  /* 0x000000070505a221 */ /* 0x000fe20000010000 */
[----:B------:R-:W-:Y:S02]  /*14d0*/  MOV R7, UR24 ;  /* 0x0000001800077c02 */ /* 0x000fe40008000f00 */
[----:B------:R-:W-:Y:S02]  /*14e0*/  ISETP.EQ.OR P2, PT, R6, UR18, P3 ;  /* 0x0000001206007c0c */ /* 0x000fe40009f42670 */
[----:B------:R-:W-:Y:S01]  /*14f0*/  MOV R6, UR23 ;  /* 0x0000001700067c02 */ /* 0x000fe20008000f00 */
[----:B------:R-:W-:Y:S01]  /*1500*/  UIADD3 UR23, UPT, UPT, UR5, 0x7, URZ ;  /* 0x0000000705177890 */ /* 0x000fe2000fffe0ff */
[----:B---3--:R-:W-:Y:S01]  /*1510*/  @!P4 FADD.FTZ R4, R4, R8 ;  /* 0x000000080404c221 */ /* 0x008fe20000010000 */
[----:B------:R-:W-:Y:S01]  /*1520*/  @!P4 FADD.FTZ R5, R5, R9 ;  /* 0x000000090505c221 */ /* 0x000fe20000010000 */
[----:B------:R-:W-:-:S02]  /*1530*/  ISETP.EQ.OR P4, PT, R6, UR18, P3 ;  /* 0x0000001206007c0c */ /* 0x000fc40009f82670 */
        /* <DEDUP_REMOVED lines=48> */
.L_x_2574:
[----:B------:R-:W-:-:S13]  /*1840*/  LOP3.LUT P2, RZ, R22, 0x7, RZ, 0xc0, !PT ;  /* 0x0000000716ff7812 */ /* 0x000fda000784c0ff */
[----:B------:R-:W-:Y:S05]  /*1850*/  @!P2 BRA `(.L_x_2571) ;  /* 0x000000040070a947 */ /* 0x000fea0003800000 */
[----:B---3--:R-:W-:-:S04]  /*1860*/  LOP3.LUT R6, R22, 0x7, RZ, 0xc0, !PT ;  /* 0x0000000716067812 */ /* 0x008fc800078ec0ff */
[----:B------:R-:W-:-:S04]  /*1870*/  IADD3 R6, PT, PT, R6, -0x1, RZ ;  /* 0xffffffff06067810 */ /* 0x000fc80007ffe0ff */
[----:B------:R-:W-:-:S13]  /*1880*/  ISETP.GE.U32.AND P2, PT, R6, 0x3, PT ;  /* 0x000000030600780c */ /* 0x000fda0003f46070 */
[----:B------:R-:W-:Y:S05]  /*1890*/  @!P2 BRA `(.L_x_2576) ;  /* 0x0000000000b8a947 */ /* 0x000fea0003800000 */
[----:B------:R-:W-:Y:S02]  /*18a0*/  UIADD3 UR10, UPT, UPT, UR5, 0x1, URZ ;  /* 0x00000001050a7890 */ /* 0x000fe4000fffe0ff */
[----:B------:R-:W-:Y:S01]  /*18b0*/  IMAD.U32 R6, RZ, RZ, UR5 ;  /* 0x00000005ff067e24 */ /* 0x000fe2000f8e00ff */
[----:B------:R-:W-:Y:S02]  /*18c0*/  UIADD3 UR12, UPT, UPT, UR5, 0x2, URZ ;  /* 0x00000002050c7890 */ /* 0x000fe4000fffe0ff */
[----:B------:R-:W-:Y:S02]  /*18d0*/  UIADD3 UR13, UPT, UPT, UR5, 0x3, URZ ;  /* 0x00000003050d7890 */ /* 0x000fe4000fffe0ff */
        /* <DEDUP_REMOVED lines=16> */
[----:B------:R-:W-:Y:S01]  /*19e0*/  MOV R7, UR9 ;  /* 0x0000000900077c02 */ /* 0x000fe20008000f00 */
[----:B------:R-:W-:Y:S02]  /*19f0*/  @!UP1 UIMAD.WIDE.U32 UR10, UR10, 0x8, UR16 ;  /* 0x000000080a0a98a5 */ /* 0x000fe4000f8e0010 */
[----:B------:R-:W-:Y:S02]  /*1a00*/  @!UP2 UIMAD UR13, UR13, UR19, UR6 ;  /* 0x000000130d0da2a4 */ /* 0x000fe4000f8e0206 */
[----:B------:R-:W-:Y:S01]  /*1a10*/  @!UP0 UIMAD.WIDE.U32 UR8, UR12, 0x8, UR16 ;  /* 0x000000080c0888a5 */ /* 0x000fe2000f8e0010 */
[----:B------:R-:W0:Y:S01]  /*1a20*/  @!P2 LDG.E.64 R6, desc[UR14][R6.64] ;  /* 0x0000000e0606a981 */ /* 0x000e22000c1e1b00 */
[----:B------:R-:W-:Y:S01]  /*1a30*/  MOV R8, UR10 ;  /* 0x0000000a00087c02 */ /* 0x000fe20008000f00 */
[----:B------:R-:W-:Y:S01]  /*1a40*/  IMAD.U32 R9, RZ, RZ, UR11 ;  /* 0x0000000bff097e24 */ /* 0x000fe2000f8e00ff */
[----:B------:R-:W-:-:S02]  /*1a50*/  @!UP2 UIMAD.WIDE.U32 UR10, UR13, 0x8, UR16 ;  /* 0x000000080d0aa8a5 */ /* 0x000fc4000f8e0010 */
[----:B------:R-:W-:Y:S02]  /*1a60*/  MOV R10, UR8 ;  /* 0x00000008000a7c02 */ /* 0x000fe40008000f00 */
[----:B------:R-:W-:Y:S01]  /*1a70*/  MOV R11, UR9 ;  /* 0x00000009000b7c02 */ /* 0x000fe20008000f00 */
[----:B------:R-:W3:Y:S01]  /*1a80*/  @!P4 LDG.E.64 R8, desc[UR14][R8.64] ;  /* 0x0000000e0808c981 */ /* 0x000ee2000c1e1b00 */
[----:B--2---:R-:W-:Y:S02]  /*1a90*/  MOV R12, UR10 ;  /* 0x0000000a000c7c02 */ /* 0x004fe40008000f00 */
[----:B-1----:R-:W-:Y:S02]  /*1aa0*/  MOV R13, UR11 ;  /* 0x0000000b000d7c02 */ /* 0x002fe40008000f00 */
        /* <DEDUP_REMOVED lines=13> */
.L_x_2576:
        /* <DEDUP_REMOVED lines=18> */
[----:B------:R-:W0:Y:S01]  /*1ca0*/  @!P4 LDG.E.64 R6, desc[UR14][R6.64] ;  /* 0x0000000e0606c981 */ /* 0x000e22000c1e1b00 */
[----:B------:R-:W-:-:S06]  /*1cb0*/  MOV R9, UR9 ;  /* 0x0000000900097c02 */ /* 0x000fcc0008000f00 */
[----:B------:R-:W3:Y:S01]  /*1cc0*/  @!P2 LDG.E.64 R8, desc[UR14][R8.64] ;  /* 0x0000000e0808a981 */ /* 0x000ee2000c1e1b00 */
[----:B------:R-:W-:-:S05]  /*1cd0*/  MOV R10, UR5 ;  /* 0x00000005000a7c02 */ /* 0x000fca0008000f00 */
[----:B------:R-:W-:-:S05]  /*1ce0*/  VIADD R10, R10, 0x2 ;  /* 0x000000020a0a7836 */ /* 0x000fca0000000000 */
[----:B------:R-:W-:Y:S01]  /*1cf0*/  R2UR UR5, R10 ;  /* 0x000000000a0572ca */ /* 0x000fe200000e0000 */
[----:B0-----:R-:W-:Y:S01]  /*1d00*/  @!P4 FADD.FTZ R4, R4, R6 ;  /* 0x000000060404c221 */ /* 0x001fe20000010000 */
[----:B------:R-:W-:-:S03]  /*1d10*/  @!P4 FADD.FTZ R5, R5, R7 ;  /* 0x000000070505c221 */ /* 0x000fc60000010000 */
[----:B---3--:R-:W-:Y:S01]  /*1d20*/  @!P2 FADD.FTZ R4, R4, R8 ;  /* 0x000000080404a221 */ /* 0x008fe20000010000 */
[----:B------:R-:W-:-:S09]  /*1d30*/  @!P2 FADD.FTZ R5, R5, R9 ;  /* 0x000000090505a221 */ /* 0x000fd20000010000 */
.L_x_2577:
        /* <DEDUP_REMOVED lines=13> */
.L_x_2578:
[----:B------:R-:W-:Y:S05]  /*1e10*/  BSYNC.RECONVERGENT B0 ;  /* 0x0000000000007941 */ /* 0x000fea0003800200 */
.L_x_2571:
        /* <DEDUP_REMOVED lines=44> */
[----:B--2---:R-:W-:Y:S02]  /*20e0*/  SHF.L.U32 R12, R28, 0x10, RZ ;  /* 0x000000101c0c7819 */ /* 0x004fe400000006ff */
[----:B---3--:R-:W-:Y:S02]  /*20f0*/  SHF.L.U32 R5, R20, 0x10, RZ ;  /* 0x0000001014057819 */ /* 0x008fe400000006ff */
[----:B----4-:R-:W-:Y:S02]  /*2100*/  SHF.L.U32 R7, R29, 0x10, RZ ;  /* 0x000000101d077819 */ /* 0x010fe400000006ff */
[----:B-----5:R-:W-:Y:S01]  /*2110*/  SHF.L.U32 R14, R14, 0x10, RZ ;  /* 0x000000100e0e7819 */ /* 0x020fe200000006ff */
[----:B01----:R-:W-:Y:S06]  /*2120*/  BRA.U UP0, `(.L_x_2580) ;  /* 0x0000000500887547 */ /* 0x003fec000b800000 */
[----:B------:R-:W0:Y:S01]  /*2130*/  LDCU.64 UR10, c[0x0][0x3e8] ;  /* 0x00007d00ff0a77ac */ /* 0x000e220008000a00 */
[----:B------:R-:W-:Y:S01]  /*2140*/  SHF.R.S32.HI R10, RZ, 0x1f, R23 ;  /* 0x0000001fff0a7819 */ /* 0x000fe20000011417 */
[----:B------:R-:W-:Y:S01]  /*2150*/  BSSY.RECONVERGENT B1, `(.L_x_2581) ;  /* 0x0000019000017945 */ /* 0x000fe20003800200 */
[C---:B------:R-:W-:Y:S01]  /*2160*/  VIADD R20, R23.reuse, 0x20 ;  /* 0x0000002017147836 */ /* 0x040fe20000000000 */
        /* <DEDUP_REMOVED lines=23> */
.L_x_2582:
[----:B------:R-:W-:Y:S05]  /*22e0*/  BSYNC.RECONVERGENT B1 ;  /* 0x0000000000017941 */ /* 0x000fea0003800200 */
.L_x_2581:
        /* <DEDUP_REMOVED lines=29> */
.L_x_2584:
[----:B------:R-:W-:Y:S05]  /*24c0*/  BSYNC.RECONVERGENT B1 ;  /* 0x0000000000017941 */ /* 0x000fea0003800200 */
.L_x_2583:
        /* <DEDUP_REMOVED lines=20> */
.L_x_2586:
[----:B------:R-:W-:Y:S05]  /*2610*/  BSYNC.RECONVERGENT B1 ;  /* 0x0000000000017941 */ /* 0x000fea0003800200 */
.L_x_2585:
        /* <DEDUP_REMOVED lines=10> */
[----:B------:R-:W-:Y:S01]  /*26c0*/  F2FP.F16.F32.PACK_AB R5, R14, R5 ;  /* 0x000000050e05723e */ /* 0x000fe200000000ff */
        /* <DEDUP_REMOVED lines=8> */
.L_x_2580:
[----:B------:R-:W0:Y:S01]  /*2750*/  LDCU.64 UR8, c[0x0][0x3e8] ;  /* 0x00007d00ff0877ac */ /* 0x000e220008000a00 */
[----:B------:R-:W-:Y:S01]  /*2760*/  SHF.R.S32.HI R8, RZ, 0x1f, R23 ;  /* 0x0000001fff087819 */ /* 0x000fe20000011417 */
[C---:B------:R-:W-:Y:S01]  /*2770*/  VIADD R13, R23.reuse, 0x40 ;  /* 0x00000040170d7836 */ /* 0x040fe20000000000 */
[C---:B------:R-:W-:Y:S01]  /*2780*/  IADD3 R15, PT, PT, R23.reuse, 0x60, RZ ;  /* 0x00000060170f7810 */ /* 0x040fe20007ffe0ff */
[----:B------:R-:W-:Y:S03]  /*2790*/  BSSY.RECONVERGENT B1, `(.L_x_2588) ;  /* 0x0000026000017945 */ /* 0x000fe60003800200 */
        /* <DEDUP_REMOVED lines=37> */
.L_x_2589:
[----:B------:R-:W-:Y:S05]  /*29f0*/  BSYNC.RECONVERGENT B1 ;  /* 0x0000000000017941 */ /* 0x000fea0003800200 */
.L_x_2588:
        /* <DEDUP_REMOVED lines=17> */
[----:B------:R-:W-:-:S06]  /*2b10*/  IMAD.MOV.U32 R11, RZ, RZ, R27 ;  /* 0x000000ffff0b7224 */ /* 0x000fcc00078e001b */
        /* <DEDUP_REMOVED lines=12> */
[----:B------:R-:W-:-:S05]  /*2be0*/  F2FP.F16.F32.PACK_AB R29, R29, R0 ;  /* 0x000000001d1d723e */ /* 0x000fca00000000ff */
[----:B------:R1:W-:Y:S02]  /*2bf0*/  STG.E desc[UR14][R8.64], R29 ;  /* 0x0000001d08007986 */ /* 0x0003e4000c10190e */
.L_x_2591:
[----:B------:R-:W-:Y:S05]  /*2c00*/  BSYNC.RECONVERGENT B1 ;  /* 0x0000000000017941 */ /* 0x000fea0003800200 */
.L_x_2590:
        /* <DEDUP_REMOVED lines=28> */
[----:B------:R-:W-:-:S05]  /*2dd0*/  F2FP.F16.F32.PACK_AB R11, R0, R11 ;  /* 0x0000000b000b723e */ /* 0x000fca00000000ff */
[----:B------:R2:W-:Y:S02]  /*2de0*/  STG.E desc[UR14][R8.64], R11 ;  /* 0x0000000b08007986 */ /* 0x0005e4000c10190e */
.L_x_2593:
[----:B------:R-:W-:Y:S05]  /*2df0*/  BSYNC.RECONVERGENT B1 ;  /* 0x0000000000017941 */ /* 0x000fea0003800200 */
.L_x_2592:
        /* <DEDUP_REMOVED lines=26> */
[----:B------:R-:W-:-:S05]  /*2fa0*/  F2FP.F16.F32.PACK_AB R7, R7, R0 ;  /* 0x000000000707723e */ /* 0x000fca00000000ff */
[----:B------:R3:W-:Y:S02]  /*2fb0*/  STG.E desc[UR14][R2.64], R7 ;  /* 0x0000000702007986 */ /* 0x0007e4000c10190e */
.L_x_2587:
[----:B------:R-:W-:Y:S05]  /*2fc0*/  BSYNC.RECONVERGENT B0 ;  /* 0x0000000000007941 */ /* 0x000fea0003800200 */
.L_x_2579:
        /* <DEDUP_REMOVED lines=8> */
.L_x_2595:
        /* <DEDUP_REMOVED lines=11> */
.L_x_3460:


//--------------------- .text._Z35group_norm_nhwc_fwd_one_pass_kernelI11Fp16IOBf16WLi256ELi30ELi480EEv26Group_norm_nhwc_fwd_params --------------------------
	.section	.text._Z35group_norm_nhwc_fwd_one_pass_kernelI11Fp16IOBf16WLi256ELi30ELi480EEv26Group_norm_nhwc_fwd_params,"ax",@progbits
	.align	128
        .global         _Z35group_norm_nhwc_fwd_one_pass_kernelI11Fp16IOBf16WLi256ELi30ELi480EEv26Group_norm_nhwc_fwd_params
        .type           _Z35group_norm_nhwc_fwd_one_pass_kernelI11Fp16IOBf16WLi256ELi30ELi480EEv26Group_norm_nhwc_fwd_params,@function
        .size           _Z35group_norm_nhwc_fwd_one_pass_kernelI11Fp16IOBf16WLi256ELi30ELi480EEv26Group_norm_nhwc_fwd_params,(.L_x_3461 - _Z35group_norm_nhwc_fwd_one_pass_kernelI11Fp16IOBf16WLi256ELi30ELi480EEv26Group_norm_nhwc_fwd_params)
        .other          _Z35group_norm_nhwc_fwd_one_pass_kernelI11Fp16IOBf16WLi256ELi30ELi480EEv26Group_norm_nhwc_fwd_params,@"STO_CUDA_ENTRY STV_DEFAULT"
_Z35group_norm_nhwc_fwd_one_pass_kernelI11Fp16IOBf16WLi256ELi30ELi480EEv26Group_norm_nhwc_fwd_params:
.text._Z35group_norm_nhwc_fwd_one_pass_kernelI11Fp16IOBf16WLi256ELi30ELi480EEv26Group_norm_nhwc_fwd_params:
        /* <DEDUP_REMOVED lines=51> */
.L_x_2639:
[----:B0-----:R-:W0:Y:S01]  /*0330*/  LDCU UR5, c[0x0][0x3f8] ;  /* 0x00007f00ff0577ac */ /* 0x001e220008000800 */
[----:B------:R-:W-:Y:S01]  /*0340*/  IABS R8, UR8 ;  /* 0x0000000800087c13 */ /* 0x000fe20008000000 */
[----:B------:R-:W-:Y:S01]  /*0350*/  HFMA2 R30, -RZ, RZ, 0, 0 ;  /* 0x00000000ff1e7431 */ /* 0x000fe200000001ff */
[----:B------:R-:W-:Y:S01]  /*0360*/  IADD3 R21, PT, PT, R0, 0x80, RZ ;  /* 0x0000008000157810 */ /* 0x000fe20007ffe0ff */
[----:B-1----:R-:W1:Y:S01]  /*0370*/  LDCU.64 UR20, c[0x0][0x3e8] ;  /* 0x00007d00ff1477ac */ /* 0x002e620008000a00 */
[----:B------:R-:W-:Y:S02]  /*0380*/  R2UR UR17, R8 ;  /* 0x00000000081172ca */ /* 0x000fe400000e0000 */
[----:B------:R-:W-:Y:S01]  /*0390*/  SHF.R.S32.HI R19, RZ, 0x1f, R21 ;  /* 0x0000001fff137819 */ /* 0x000fe20000011415 */
[----:B--2---:R-:W2:Y:S01]  /*03a0*/  LDCU.64 UR22, c[0x0][0x3f0] ;  /* 0x00007e00ff1677ac */ /* 0x004ea20008000a00 */
[----:B------:R-:W-:-:S04]  /*03b0*/  IADD3 R23, PT, PT, R0, 0xa0, RZ ;  /* 0x000000a000177810 */ /* 0x000fc80007ffe0ff */
[----:B------:R-:W-:Y:S02]  /*03c0*/  SHF.R.S32.HI R20, RZ, 0x1f, R23 ;  /* 0x0000001fff147819 */ /* 0x000fe40000011417 */
[----:B0---4-:R-:W-:-:S04]  /*03d0*/  IABS R6, UR5 ;  /* 0x0000000500067c13 */ /* 0x011fc80008000000 */
[----:B---3--:R-:W0:Y:S01]  /*03e0*/  I2F.RP R3, R6 ;  /* 0x0000000600037306 */ /* 0x008e220000209400 */
        /* <DEDUP_REMOVED lines=23> */
[----:B------:R-:W3:-:S12]  /*0560*/  @!P3 LDC.64 R14, c[0x0][0x390] ;  /* 0x0000e400ff0ebb82 */ /* 0x000ed80000000a00 */
        /* <DEDUP_REMOVED lines=25> */
[----:B------:R-:W-:Y:S02]  /*0700*/  ISETP.GE.AND.EX P1, PT, R20, UR21, PT, P1 ;  /* 0x0000001514007c0c */ /* 0x000fe4000bf26310 */
[----:B------:R-:W-:Y:S02]  /*0710*/  IADD3 R3, PT, PT, R0, 0x40, RZ ;  /* 0x0000004000037810 */ /* 0x000fe40007ffe0ff */
[----:B------:R-:W-:Y:S02]  /*0720*/  IADD3 R9, PT, PT, R7, UR5, RZ ;  /* 0x0000000507097c10 */ /* 0x000fe4000fffe0ff */
[----:B------:R-:W-:Y:S02]  /*0730*/  ISETP.GE.U32.AND P5, PT, R3, UR20, PT ;  /* 0x0000001403007c0c */ /* 0x000fe4000bfa6070 */
[----:B------:R-:W-:Y:S02]  /*0740*/  SHF.R.S32.HI R25, RZ, 0x1f, R3 ;  /* 0x0000001fff197819 */ /* 0x000fe40000011403 */
[----:B------:R-:W-:-:S02]  /*0750*/  @!P3 MOV R8, R6 ;  /* 0x000000060008b202 */ /* 0x000fc40000000f00 */
[----:B------:R-:W-:-:S03]  /*0760*/  ISETP.GE.AND.EX P5, PT, R25, UR21, PT, P5 ;  /* 0x0000001519007c0c */ /* 0x000fc6000bfa6350 */
[----:B------:R-:W-:Y:S02]  /*0770*/  @!P3 IMAD.WIDE.U32 R10, R5, R10, R8 ;  /* 0x0000000a050ab225 */ /* 0x000fe400078e0008 */
[----:B------:R-:W0:Y:S03]  /*0780*/  @!P1 LDC.64 R4, c[0x0][0x3e0] ;  /* 0x0000f800ff049b82 */ /* 0x000e260000000a00 */
[----:B------:R-:W-:Y:S02]  /*0790*/  @!P3 IADD3 R11, PT, PT, R11, R13, RZ ;  /* 0x0000000d0b0bb210 */ /* 0x000fe40007ffe0ff */
[----:B---3--:R-:W-:-:S03]  /*07a0*/  @!P3 LEA R14, P4, R10, R14, 0x1 ;  /* 0x0000000e0a0eb211 */ /* 0x008fc600078808ff */
[----:B------:R-:W2:Y:S01]  /*07b0*/  @!P5 LDC.64 R12, c[0x0][0x3e0] ;  /* 0x0000f800ff0cdb82 */ /* 0x000ea20000000a00 */
[----:B------:R-:W-:Y:S02]  /*07c0*/  @!P3 LEA.HI.X R15, R10, R15, R11, 0x1, P4 ;  /* 0x0000000f0a0fb211 */ /* 0x000fe400020f0c0b */
[----:B------:R-:W-:Y:S01]  /*07d0*/  ISETP.GE.U32.AND P4, PT, R31, UR20, PT ;  /* 0x000000141f007c0c */ /* 0x000fe2000bf86070 */
[----:B-1----:R-:W-:-:S04]  /*07e0*/  @!P2 IMAD R22, R19, R16, RZ ;  /* 0x000000101316a224 */ /* 0x002fc800078e02ff */
[----:B------:R-:W1:Y:S01]  /*07f0*/  @!P2 LDC.64 R10, c[0x0][0x390] ;  /* 0x0000e400ff0aab82 */ /* 0x000e620000000a00 */
[----:B------:R3:W4:Y:S01]  /*0800*/  @!P3 LDG.E R30, desc[UR24][R14.64] ;  /* 0x000000180e1eb981 */ /* 0x000722000c1e1900 */
[----:B------:R-:W-:Y:S01]  /*0810*/  ISETP.GE.AND.EX P4, PT, R34, UR21, PT, P4 ;  /* 0x0000001522007c0c */ /* 0x000fe2000bf86340 */
[C---:B------:R-:W-:Y:S01]  /*0820*/  @!P2 IMAD R22, R21.reuse, R17, R22 ;  /* 0x000000111516a224 */ /* 0x040fe200078e0216 */
[----:B------:R-:W-:Y:S02]  /*0830*/  @!P2 MOV R18, R6 ;  /* 0x000000060012a202 */ /* 0x000fe40000000f00 */
[----:B------:R-:W-:Y:S02]  /*0840*/  CS2R R28, SRZ ;  /* 0x00000000001c7805 */ /* 0x000fe4000001ff00 */
[----:B------:R-:W-:Y:S02]  /*0850*/  @!P2 MOV R19, R9 ;  /* 0x000000090013a202 */ /* 0x000fe40000000f00 */
[----:B------:R-:W-:Y:S01]  /*0860*/  ISETP.GE.U32.AND P3, PT, R0, UR20, PT ;  /* 0x0000001400007c0c */ /* 0x000fe2000bf66070 */
[----:B0-----:R-:W-:Y:S01]  /*0870*/  @!P1 IMAD R24, R20, R4, RZ ;  /* 0x0000000414189224 */ /* 0x001fe200078e02ff */
[----:B------:R-:W-:Y:S01]  /*0880*/  @!P1 MOV R20, R6 ;  /* 0x0000000600149202 */ /* 0x000fe20000000f00 */
[----:B---3--:R-:W0:Y:S01]  /*0890*/  @!P1 LDC.64 R14, c[0x0][0x390] ;  /* 0x0000e400ff0e9b82 */ /* 0x008e220000000a00 */
[----:B------:R-:W-:Y:S01]  /*08a0*/  @!P2 IMAD.WIDE.U32 R16, R21, R16, R18 ;  /* 0x000000101510a225 */ /* 0x000fe200078e0012 */
[----:B------:R-:W-:-:S02]  /*08b0*/  ISETP.GE.AND.EX P3, PT, R35, UR21, PT, P3 ;  /* 0x0000001523007c0c */ /* 0x000fc4000bf66330 */
[----:B------:R-:W-:Y:S01]  /*08c0*/  @!P1 MOV R21, R9 ;  /* 0x0000000900159202 */ /* 0x000fe20000000f00 */
[----:B------:R-:W-:Y:S01]  /*08d0*/  @!P1 IMAD R24, R23, R5, R24 ;  /* 0x0000000517189224 */ /* 0x000fe200078e0218 */
[----:B------:R-:W-:Y:S02]  /*08e0*/  @!P2 IADD3 R17, PT, PT, R17, R22, RZ ;  /* 0x000000161111a210 */ /* 0x000fe40007ffe0ff */
[----:B------:R-:W3:Y:S01]  /*08f0*/  @!P5 LDC.64 R18, c[0x0][0x390] ;  /* 0x0000e400ff12db82 */ /* 0x000ee20000000a00 */
[----:B------:R-:W-:Y:S01]  /*0900*/  @!P1 IMAD.WIDE.U32 R4, R23, R4, R20 ;  /* 0x0000000417049225 */ /* 0x000fe200078e0014 */
[----:B------:R-:W-:Y:S02]  /*0910*/  @!P5 MOV R21, R9 ;  /* 0x000000090015d202 */ /* 0x000fe40000000f00 */
[----:B-1----:R-:W-:Y:S01]  /*0920*/  @!P2 LEA R10, P6, R16, R10, 0x1 ;  /* 0x0000000a100aa211 */ /* 0x002fe200078c08ff */
[----:B--2---:R-:W-:Y:S01]  /*0930*/  @!P5 IMAD R20, R25, R12, RZ ;  /* 0x0000000c1914d224 */ /* 0x004fe200078e02ff */
[----:B------:R-:W-:-:S02]  /*0940*/  @!P1 IADD3 R24, PT, PT, R5, R24, RZ ;  /* 0x0000001805189210 */ /* 0x000fc40007ffe0ff */
[----:B------:R-:W1:Y:S01]  /*0950*/  @!P4 LDC.64 R22, c[0x0][0x3e0] ;  /* 0x0000f800ff16cb82 */ /* 0x000e620000000a00 */
[----:B------:R-:W-:Y:S01]  /*0960*/  @!P2 LEA.HI.X R11, R16, R11, R17, 0x1, P6 ;  /* 0x0000000b100ba211 */ /* 0x000fe200030f0c11 */
[C---:B------:R-:W-:Y:S02]  /*0970*/  @!P5 IMAD R25, R3.reuse, R13, R20 ;  /* 0x0000000d0319d224 */ /* 0x040fe400078e0214 */
[----:B------:R-:W-:Y:S01]  /*0980*/  @!P5 IMAD.MOV.U32 R20, RZ, RZ, R6 ;  /* 0x000000ffff14d224 */ /* 0x000fe200078e0006 */
[----:B------:R-:W-:Y:S01]  /*0990*/  CS2R R26, SRZ ;  /* 0x00000000001a7805 */ /* 0x000fe2000001ff00 */
[----:B------:R-:W2:Y:S02]  /*09a0*/  @!P2 LDG.E R29, desc[UR24][R10.64] ;  /* 0x000000180a1da981 */ /* 0x000ea4000c1e1900 */
[----:B------:R-:W5:Y:S01]  /*09b0*/  @!P3 LDC.64 R16, c[0x0][0x3e0] ;  /* 0x0000f800ff10bb82 */ /* 0x000f620000000a00 */
[----:B0-----:R-:W-:Y:S01]  /*09c0*/  @!P1 LEA R14, P6, R4, R14, 0x1 ;  /* 0x0000000e040e9211 */ /* 0x001fe200078c08ff */
[----:B------:R-:W-:-:S03]  /*09d0*/  @!P5 IMAD.WIDE.U32 R12, R3, R12, R20 ;  /* 0x0000000c030cd225 */ /* 0x000fc600078e0014 */
[----:B------:R-:W-:Y:S02]  /*09e0*/  @!P1 LEA.HI.X R15, R4, R15, R24, 0x1, P6 ;  /* 0x0000000f040f9211 */ /* 0x000fe400030f0c18 */
[----:B------:R-:W-:Y:S01]  /*09f0*/  @!P5 IADD3 R25, PT, PT, R13, R25, RZ ;  /* 0x000000190d19d210 */ /* 0x000fe20007ffe0ff */
[----:B------:R-:W0:Y:S01]  /*0a00*/  @!P4 LDC.64 R4, c[0x0][0x390] ;  /* 0x0000e400ff04cb82 */ /* 0x000e220000000a00 */
[C---:B---3--:R-:W-:Y:S01]  /*0a10*/  @!P5 LEA R18, P6, R12.reuse, R18, 0x1 ;  /* 0x000000120c12d211 */ /* 0x048fe200078c08ff */
[----:B------:R-:W3:Y:S03]  /*0a20*/  @!P1 LDG.E R27, desc[UR24][R14.64] ;  /* 0x000000180e1b9981 */ /* 0x000ee6000c1e1900 */
[----:B------:R-:W-:-:S03]  /*0a30*/  @!P5 LEA.HI.X R19, R12, R19, R25, 0x1, P6 ;  /* 0x000000130c13d211 */ /* 0x000fc600030f0c19 */
[----:B------:R-:W0:Y:S01]  /*0a40*/  @!P3 LDC.64 R12, c[0x0][0x390] ;  /* 0x0000e400ff0cbb82 */ /* 0x000e220000000a00 */
[----:B-1----:R-:W-:Y:S01]  /*0a50*/  @!P4 IMAD R20, R34, R22, RZ ;  /* 0x000000162214c224 */ /* 0x002fe200078e02ff */
[-C--:B------:R-:W-:Y:S01]  /*0a60*/  @!P4 MOV R21, R9.reuse ;  /* 0x000000090015c202 */ /* 0x080fe20000000f00 */
[----:B------:R1:W3:Y:S01]  /*0a70*/  @!P5 LDG.E R28, desc[UR24][R18.64] ;  /* 0x00000018121cd981 */ /* 0x0002e2000c1e1900 */
[----:B------:R-:W-:Y:S01]  /*0a80*/  @!P3 MOV R25, R9 ;  /* 0x000000090019b202 */ /* 0x000fe20000000f00 */
[----:B------:R-:W-:Y:S01]  /*0a90*/  @!P4 IMAD R3, R31, R23, R20 ;  /* 0x000000171f03c224 */ /* 0x000fe200078e0214 */
[----:B------:R-:W-:Y:S01]  /*0aa0*/  @!P4 MOV R20, R6 ;  /* 0x000000060014c202 */ /* 0x000fe20000000f00 */
[----:B-----5:R-:W-:-:S04]  /*0ab0*/  @!P3 IMAD R24, R35, R16, RZ ;  /* 0x000000102318b224 */ /* 0x020fc800078e02ff */
[----:B------:R-:W-:Y:S01]  /*0ac0*/  @!P4 IMAD.WIDE.U32 R22, R31, R22, R20 ;  /* 0x000000161f16c225 */ /* 0x000fe200078e0014 */
[----:B-1----:R-:W-:-:S03]  /*0ad0*/  IADD3 R19, PT, PT, R0, 0xc0, RZ ;  /* 0x000000c000137810 */ /* 0x002fc60007ffe0ff */
[C---:B------:R-:W-:Y:S01]  /*0ae0*/  @!P3 IMAD R21, R0.reuse, R17, R24 ;  /* 0x000000110015b224 */ /* 0x040fe200078e0218 */
[----:B------:R-:W-:Y:S02]  /*0af0*/  @!P3 MOV R24, R6 ;  /* 0x000000060018b202 */ /* 0x000fe40000000f00 */
[----:B------:R-:W-:Y:S02]  /*0b00*/  ISETP.GE.U32.AND P5, PT, R19, UR20, PT ;  /* 0x0000001413007c0c */ /* 0x000fe4000bfa6070 */
[----:B------:R-:W-:Y:S01]  /*0b10*/  SHF.R.S32.HI R20, RZ, 0x1f, R19 ;  /* 0x0000001fff147819 */ /* 0x000fe20000011413 */
[----:B------:R-:W-:Y:S01]  /*0b20*/  @!P3 IMAD.WIDE.U32 R16, R0, R16, R24 ;  /* 0x000000100010b225 */ /* 0x000fe200078e0018 */
[----:B------:R-:W-:Y:S02]  /*0b30*/  @!P4 IADD3 R3, PT, PT, R23, R3, RZ ;  /* 0x000000031703c210 */ /* 0x000fe40007ffe0ff */
[----:B------:R-:W-:Y:S02]  /*0b40*/  ISETP.GE.AND.EX P5, PT, R20, UR21, PT, P5 ;  /* 0x0000001514007c0c */ /* 0x000fe4000bfa6350 */
[----:B0-----:R-:W-:-:S02]  /*0b50*/  @!P4 LEA R4, P6, R22, R4, 0x1 ;  /* 0x000000041604c211 */ /* 0x001fc400078c08ff */
[----:B------:R-:W-:Y:S02]  /*0b60*/  @!P3 IADD3 R21, PT, PT, R17, R21, RZ ;  /* 0x000000151115b210 */ /* 0x000fe40007ffe0ff */
[----:B------:R-:W-:Y:S02]  /*0b70*/  @!P4 LEA.HI.X R5, R22, R5, R3, 0x1, P6 ;  /* 0x000000051605c211 */ /* 0x000fe400030f0c03 */
[----:B------:R-:W-:Y:S02]  /*0b80*/  @!P3 LEA R12, P6, R16, R12, 0x1 ;  /* 0x0000000c100cb211 */ /* 0x000fe400078c08ff */
[----:B------:R-:W-:Y:S01]  /*0b90*/  IADD3 R3, PT, PT, R0, 0xe0, RZ ;  /* 0x000000e000037810 */ /* 0x000fe20007ffe0ff */
[----:B------:R-:W5:Y:S01]  /*0ba0*/  @!P4 LDG.E R26, desc[UR24][R4.64] ;  /* 0x00000018041ac981 */ /* 0x000f62000c1e1900 */
[----:B------:R-:W-:Y:S01]  /*0bb0*/  @!P3 LEA.HI.X R13, R16, R13, R21, 0x1, P6 ;  /* 0x0000000d100db211 */ /* 0x000fe200030f0c15 */
[----:B------:R-:W-:Y:S01]  /*0bc0*/  HFMA2 R21, -RZ, RZ, 0, 0 ;  /* 0x00000000ff157431 */ /* 0x000fe200000001ff */
[----:B------:R-:W0:Y:S01]  /*0bd0*/  @!P5 LDC.64 R16, c[0x0][0x3e0] ;  /* 0x0000f800ff10db82 */ /* 0x000e220000000a00 */
[----:B------:R-:W-:-:S02]  /*0be0*/  ISETP.GE.U32.AND P6, PT, R3, UR20, PT ;  /* 0x0000001403007c0c */ /* 0x000fc4000bfc6070 */
[----:B------:R-:W-:-:S04]  /*0bf0*/  SHF.R.S32.HI R18, RZ, 0x1f, R3 ;  /* 0x0000001fff127819 */ /* 0x000fc80000011403 */
[----:B------:R-:W-:Y:S01]  /*0c00*/  ISETP.GE.AND.EX P6, PT, R18, UR21, PT, P6 ;  /* 0x0000001512007c0c */ /* 0x000fe2000bfc6360 */
[----:B------:R1:W3:Y:S02]  /*0c10*/  @!P3 LDG.E R21, desc[UR24][R12.64] ;  /* 0x000000180c15b981 */ /* 0x0002e4000c1e1900 */
[----:B-1----:R-:W1:Y:S01]  /*0c20*/  @!P5 LDC.64 R12, c[0x0][0x390] ;  /* 0x0000e400ff0cdb82 */ /* 0x002e620000000a00 */
[----:B------:R-:W-:Y:S02]  /*0c30*/  @!P5 MOV R10, R6 ;  /* 0x00000006000ad202 */ /* 0x000fe40000000f00 */
[----:B------:R-:W-:Y:S01]  /*0c40*/  @!P5 MOV R11, R9 ;  /* 0x00000009000bd202 */ /* 0x000fe20000000f00 */
[----:B0-----:R-:W-:-:S06]  /*0c50*/  @!P5 IMAD R20, R20, R16, RZ ;  /* 0x000000101414d224 */ /* 0x001fcc00078e02ff */
[----:B------:R-:W0:Y:S01]  /*0c60*/  @!P6 LDC.64 R4, c[0x0][0x3e0] ;  /* 0x0000f800ff04eb82 */ /* 0x000e220000000a00 */
[C---:B------:R-:W-:Y:S02]  /*0c70*/  @!P5 IMAD R23, R19.reuse, R17, R20 ;  /* 0x000000111317d224 */ /* 0x040fe400078e0214 */
[----:B------:R-:W-:-:S04]  /*0c80*/  @!P5 IMAD.WIDE.U32 R16, R19, R16, R10 ;  /* 0x000000101310d225 */ /* 0x000fc800078e000a */
[----:B------:R-:W-:Y:S01]  /*0c90*/  HFMA2 R20, -RZ, RZ, 0, 0 ;  /* 0x00000000ff147431 */ /* 0x000fe200000001ff */
[----:B------:R-:W0:Y:S01]  /*0ca0*/  @!P6 LDC.64 R10, c[0x0][0x390] ;  /* 0x0000e400ff0aeb82 */ /* 0x000e220000000a00 */
[----:B------:R-:W-:Y:S02]  /*0cb0*/  @!P5 IADD3 R17, PT, PT, R17, R23, RZ ;  /* 0x000000171111d210 */ /* 0x000fe40007ffe0ff */
[----:B-1----:R-:W-:-:S04]  /*0cc0*/  @!P5 LEA R12, P2, R16, R12, 0x1 ;  /* 0x0000000c100cd211 */ /* 0x002fc800078408ff */
[----:B------:R-:W-:-:S05]  /*0cd0*/  @!P5 LEA.HI.X R13, R16, R13, R17, 0x1, P2 ;  /* 0x0000000d100dd211 */ /* 0x000fca00010f0c11 */
[----:B------:R1:W3:Y:S01]  /*0ce0*/  @!P5 LDG.E R20, desc[UR24][R12.64] ;  /* 0x000000180c14d981 */ /* 0x0002e2000c1e1900 */
[----:B0-----:R-:W-:-:S04]  /*0cf0*/  @!P6 IMAD R18, R18, R4, RZ ;  /* 0x000000041212e224 */ /* 0x001fc800078e02ff */
[C---:B------:R-:W-:Y:S01]  /*0d00*/  @!P6 IMAD R5, R3.reuse, R5, R18 ;  /* 0x000000050305e224 */ /* 0x040fe200078e0212 */
[----:B-1----:R-:W-:Y:S02]  /*0d10*/  @!P6 MOV R12, R6 ;  /* 0x00000006000ce202 */ /* 0x002fe40000000f00 */
[----:B------:R-:W-:Y:S01]  /*0d20*/  @!P6 MOV R13, R9 ;  /* 0x00000009000de202 */ /* 0x000fe20000000f00 */
[----:B------:R-:W-:Y:S02]  /*0d30*/  HFMA2 R19, -RZ, RZ, 0, 0 ;  /* 0x00000000ff137431 */ /* 0x000fe400000001ff */
[----:B------:R-:W-:-:S05]  /*0d40*/  @!P6 IMAD.WIDE.U32 R12, R3, R4, R12 ;  /* 0x00000004030ce225 */ /* 0x000fca00078e000c */
[----:B------:R-:W-:Y:S02]  /*0d50*/  @!P6 IADD3 R3, PT, PT, R13, R5, RZ ;  /* 0x000000050d03e210 */ /* 0x000fe40007ffe0ff */
[----:B------:R-:W-:-:S04]  /*0d60*/  @!P6 LEA R10, P1, R12, R10, 0x1 ;  /* 0x0000000a0c0ae211 */ /* 0x000fc800078208ff */
[----:B------:R-:W-:-:S05]  /*0d70*/  @!P6 LEA.HI.X R11, R12, R11, R3, 0x1, P1 ;  /* 0x0000000b0c0be211 */ /* 0x000fca00008f0c03 */
[----:B------:R2:W3:Y:S01]  /*0d80*/  @!P6 LDG.E R19, desc[UR24][R10.64] ;  /* 0x000000180a13e981 */ /* 0x0004e2000c1e1900 */
[----:B------:R-:W-:Y:S01]  /*0d90*/  ISETP.GT.AND P1, PT, R37, 0x1e, PT ;  /* 0x0000001e2500780c */ /* 0x000fe20003f24270 */
[--C-:B----4-:R-:W-:Y:S02]  /*0da0*/  HADD2.F32 R5, -RZ, R30.reuse.H1_H1 ;  /* 0x3000001eff057230 */ /* 0x110fe40000004100 */
[----:B------:R-:W-:Y:S02]  /*0db0*/  HADD2.F32 R30, -RZ, R30.H0_H0 ;  /* 0x2000001eff1e7230 */ /* 0x000fe40000004100 */
[--C-:B--2---:R-:W-:Y:S02]  /*0dc0*/  HADD2.F32 R10, -RZ, R29.reuse.H1_H1 ;  /* 0x3000001dff0a7230 */ /* 0x104fe40000004100 */
[----:B------:R-:W-:-:S03]  /*0dd0*/  HADD2.F32 R29, -RZ, R29.H0_H0 ;  /* 0x2000001dff1d7230 */ /* 0x000fc60000004100 */
[----:B------:R-:W-:-:S04]  /*0de0*/  FMUL.FTZ R16, R10, R10 ;  /* 0x0000000a0a107220 */ /* 0x000fc80000410000 */
[----:B------:R-:W-:Y:S01]  /*0df0*/  FFMA.FTZ R15, R29, R29, R16 ;  /* 0x0000001d1d0f7223 */ /* 0x000fe20000010010 */
[--C-:B-----5:R-:W-:Y:S02]  /*0e00*/  HADD2.F32 R3, -RZ, R26.reuse.H1_H1 ;  /* 0x3000001aff037230 */ /* 0x120fe40000004100 */
[----:B------:R-:W-:Y:S02]  /*0e10*/  HADD2.F32 R26, -RZ, R26.H0_H0 ;  /* 0x2000001aff1a7230 */ /* 0x000fe40000004100 */
[--C-:B---3--:R-:W-:Y:S02]  /*0e20*/  HADD2.F32 R18, -RZ, R21.reuse.H1_H1 ;  /* 0x30000015ff127230 */ /* 0x108fe40000004100 */
[----:B------:R-:W-:-:S03]  /*0e30*/  HADD2.F32 R21, -RZ, R21.H0_H0 ;  /* 0x20000015ff157230 */ /* 0x000fc60000004100 */
[----:B------:R-:W-:Y:S01]  /*0e40*/  FMUL.FTZ R4, R18, R18 ;  /* 0x0000001212047220 */ /* 0x000fe20000410000 */
[----:B------:R-:W-:-:S03]  /*0e50*/  FMUL.FTZ R13, R3, R3 ;  /* 0x00000003030d7220 */ /* 0x000fc60000410000 */
[----:B------:R-:W-:Y:S01]  /*0e60*/  FFMA.FTZ R12, R21, R21, R4 ;  /* 0x00000015150c7223 */ /* 0x000fe20000010004 */
[--C-:B------:R-:W-:Y:S02]  /*0e70*/  HADD2.F32 R4, -RZ, R28.reuse.H1_H1 ;  /* 0x3000001cff047230 */ /* 0x100fe40000004100 */
[----:B------:R-:W-:Y:S01]  /*0e80*/  FFMA.FTZ R13, R26, R26, R13 ;  /* 0x0000001a1a0d7223 */ /* 0x000fe2000001000d */
[----:B------:R-:W-:Y:S02]  /*0e90*/  HADD2.F32 R28, -RZ, R28.H0_H0 ;  /* 0x2000001cff1c7230 */ /* 0x000fe40000004100 */
[----:B------:R-:W-:Y:S01]  /*0ea0*/  FADD.FTZ R12, RZ, R12 ;  /* 0x0000000cff0c7221 */ /* 0x000fe20000010000 */
[----:B------:R-:W-:-:S03]  /*0eb0*/  FMUL.FTZ R11, R4, R4 ;  /* 0x00000004040b7220 */ /* 0x000fc60000410000 */
[----:B------:R-:W-:Y:S01]  /*0ec0*/  FADD.FTZ R12, R12, R13 ;  /* 0x0000000d0c0c7221 */ /* 0x000fe20000010000 */
[----:B------:R-:W-:Y:S01]  /*0ed0*/  FMUL.FTZ R13, R5, R5 ;  /* 0x00000005050d7220 */ /* 0x000fe20000410000 */
[----:B------:R-:W-:-:S03]  /*0ee0*/  FFMA.FTZ R11, R28, R28, R11 ;  /* 0x0000001c1c0b7223 */ /* 0x000fc6000001000b */
[----:B------:R-:W-:Y:S01]  /*0ef0*/  FFMA.FTZ R13, R30, R30, R13 ;  /* 0x0000001e1e0d7223 */ /* 0x000fe2000001000d */
[----:B------:R-:W-:Y:S01]  /*0f00*/  FADD.FTZ R12, R12, R11 ;  /* 0x0000000b0c0c7221 */ /* 0x000fe20000010000 */
[----:B------:R-:W-:-:S03]  /*0f10*/  HADD2.F32 R11, -RZ, R27.H1_H1 ;  /* 0x3000001bff0b7230 */ /* 0x000fc60000004100 */
[----:B------:R-:W-:Y:S01]  /*0f20*/  FADD.FTZ R12, R12, R13 ;  /* 0x0000000d0c0c7221 */ /* 0x000fe20000010000 */
[----:B------:R-:W-:Y:S01]  /*0f30*/  FADD.FTZ R13, R21, R18 ;  /* 0x00000012150d7221 */ /* 0x000fe20000010000 */
[----:B------:R-:W-:Y:S01]  /*0f40*/  FADD.FTZ R14, R26, R3 ;  /* 0x000000031a0e7221 */ /* 0x000fe20000010000 */
[----:B------:R-:W-:Y:S02]  /*0f50*/  HADD2.F32 R27, -RZ, R27.H0_H0 ;  /* 0x2000001bff1b7230 */ /* 0x000fe40000004100 */
[----:B------:R-:W-:Y:S01]  /*0f60*/  FMUL.FTZ R16, R11, R11 ;  /* 0x0000000b0b107220 */ /* 0x000fe20000410000 */
[----:B------:R-:W-:Y:S01]  /*0f70*/  FADD.FTZ R13, RZ, R13 ;  /* 0x0000000dff0d7221 */ /* 0x000fe20000010000 */
[----:B------:R-:W-:Y:S01]  /*0f80*/  FADD.FTZ R15, R12, R15 ;  /* 0x0000000f0c0f7221 */ /* 0x000fe20000010000 */
[----:B------:R-:W-:Y:S02]  /*0f90*/  FADD.FTZ R12, R28, R4 ;  /* 0x000000041c0c7221 */ /* 0x000fe40000010000 */
[----:B------:R-:W-:Y:S01]  /*0fa0*/  FADD.FTZ R13, R13, R14 ;  /* 0x0000000e0d0d7221 */ /* 0x000fe20000010000 */
[----:B------:R-:W-:-:S03]  /*0fb0*/  FFMA.FTZ R14, R27, R27, R16 ;  /* 0x0000001b1b0e7223 */ /* 0x000fc60000010010 */
[----:B------:R-:W-:Y:S01]  /*0fc0*/  FADD.FTZ R13, R13, R12 ;  /* 0x0000000c0d0d7221 */ /* 0x000fe20000010000 */
        /* <DEDUP_REMOVED lines=54> */
.L_x_2597:
[----:B------:R-:W-:Y:S05]  /*1330*/  BSYNC.RECONVERGENT B0 ;  /* 0x0000000000007941 */ /* 0x000fea0003800200 */
.L_x_2596:
        /* <DEDUP_REMOVED lines=45> */
.L_x_2599:
[----:B------:R-:W-:Y:S05]  /*1610*/  BSYNC.RECONVERGENT B0 ;  /* 0x0000000000007941 */ /* 0x000fea0003800200 */
.L_x_2598:
        /* <DEDUP_REMOVED lines=18> */
[----:B------:R-:W-:Y:S01]  /*1740*/  IMAD.U32 R23, RZ, RZ, UR19 ;  /* 0x00000013ff177e24 */ /* 0x000fe2000f8e00ff */
[----:B------:R-:W-:-:S02]  /*1750*/  MOV R22, UR19 ;  /* 0x0000001300167c02 */ /* 0x000fc40008000f00 */
        /* <DEDUP_REMOVED lines=12> */
.L_x_2602:
[----:B------:R-:W3:Y:S04]  /*1820*/  LDG.E.STRONG.GPU R22, desc[UR24][R12.64] ;  /* 0x000000180c167981 */ /* 0x000ee8000c1ef900 */
[----:B---3--:R-:W-:Y:S01]  /*1830*/  CCTL.IVALL ;  /* 0x00000000ff00798f */ /* 0x008fe20002000000 */
[----:B------:R-:W-:Y:S05]  /*1840*/  YIELD ;  /* 0x0000000000007946 */ /* 0x000fea0003800000 */
[----:B------:R-:W-:-:S13]  /*1850*/  ISETP.NE.AND P2, PT, R22, R23, PT ;  /* 0x000000171600720c */ /* 0x000fda0003f45270 */
[----:B------:R-:W-:Y:S05]  /*1860*/  @P2 BRA `(.L_x_2602) ;  /* 0xfffffffc00ec2947 */ /* 0x000fea000383ffff */
.L_x_2601:
        /* <DEDUP_REMOVED lines=14> */
.L_x_2604:
        /* <DEDUP_REMOVED lines=24> */
[----:B---3--:R-:W-:-:S04]  /*1ad0*/  @!P2 FADD.FTZ R14, R14, R12 ;  /* 0x0000000c0e0ea221 */ /* 0x008fc80000010000 */
[----:B------:R-:W-:Y:S01]  /*1ae0*/  MOV R12, UR34 ;  /* 0x00000022000c7c02 */ /* 0x000fe20008000f00 */
[----:B------:R-:W3:Y:S01]  /*1af0*/  @!P1 LDG.E.64 R22, desc[UR24][R22.64] ;  /* 0x0000001816169981 */ /* 0x000ee2000c1e1b00 */
[----:B------:R-:W-:Y:S02]  /*1b00*/  @!P2 FADD.FTZ R15, R15, R13 ;  /* 0x0000000d0f0fa221 */ /* 0x000fe40000010000 */
        /* <DEDUP_REMOVED lines=16> */
[----:B----4-:R-:W-:-:S04]  /*1c10*/  @!P2 FADD.FTZ R14, R14, R12 ;  /* 0x0000000c0e0ea221 */ /* 0x010fc80000010000 */
        /* <DEDUP_REMOVED lines=19> */
[----:B------:R-:W-:Y:S02]  /*1d50*/  IMAD.U32 R12, RZ, RZ, UR34 ;  /* 0x00000022ff0c7e24 */ /* 0x000fe4000f8e00ff */
        /* <DEDUP_REMOVED lines=26> */
.L_x_2603:
        /* <DEDUP_REMOVED lines=51> */
.L_x_2605:
        /* <DEDUP_REMOVED lines=18> */
[----:B------:R-:W-:Y:S01]  /*2350*/  MOV R22, UR18 ;  /* 0x0000001200167c02 */ /* 0x000fe20008000f00 */
[----:B------:R-:W-:-:S06]  /*2360*/  IMAD.U32 R23, RZ, RZ, UR19 ;  /* 0x00000013ff177e24 */ /* 0x000fcc000f8e00ff */
        /* <DEDUP_REMOVED lines=8> */
.L_x_2606:
        /* <DEDUP_REMOVED lines=13> */
.L_x_2607:
[----:B------:R-:W-:Y:S05]  /*24c0*/  BSYNC.RECONVERGENT B0 ;  /* 0x0000000000007941 */ /* 0x000fea0003800200 */
.L_x_2600:
        /* <DEDUP_REMOVED lines=37> */
[----:B---3--:R-:W-:Y:S02]  /*2720*/  SHF.L.U32 R12, R14, 0x10, RZ ;  /* 0x000000100e0c7819 */ /* 0x008fe400000006ff */
[----:B--2---:R-:W-:-:S02]  /*2730*/  SHF.L.U32 R13, R22, 0x10, RZ ;  /* 0x00000010160d7819 */ /* 0x004fc400000006ff */
[----:B----4-:R-:W-:Y:S02]  /*2740*/  SHF.L.U32 R14, R15, 0x10, RZ ;  /* 0x000000100f0e7819 */ /* 0x010fe400000006ff */
        /* <DEDUP_REMOVED lines=19> */
[----:B------:R-:W-:Y:S01]  /*2880*/  F2FP.F16.F32.PACK_AB R18, R18, R21 ;  /* 0x000000151212723e */ /* 0x000fe200000000ff */
[----:B0-----:R-:W-:Y:S02]  /*2890*/  IMAD R21, R35, UR22, RZ ;  /* 0x0000001623157c24 */ /* 0x001fe4000f8e02ff */
[----:B------:R-:W-:-:S04]  /*28a0*/  IMAD.WIDE.U32 R22, R0, UR22, R22 ;  /* 0x0000001600167c25 */ /* 0x000fc8000f8e0016 */
[----:B------:R-:W-:Y:S01]  /*28b0*/  IMAD R21, R0, UR23, R21 ;  /* 0x0000001700157c24 */ /* 0x000fe2000f8e0215 */
[----:B--2---:R-:W-:-:S04]  /*28c0*/  LEA R24, P1, R22, UR18, 0x1 ;  /* 0x0000001216187c11 */ /* 0x004fc8000f8208ff */
[----:B------:R-:W-:-:S04]  /*28d0*/  IADD3 R21, PT, PT, R23, R21, RZ ;  /* 0x0000001517157210 */ /* 0x000fc80007ffe0ff */
[----:B-1----:R-:W-:-:S05]  /*28e0*/  LEA.HI.X R25, R22, UR19, R21, 0x1, P1 ;  /* 0x0000001316197c11 */ /* 0x002fca00088f0c15 */
[----:B------:R0:W-:Y:S02]  /*28f0*/  STG.E desc[UR24][R24.64], R18 ;  /* 0x0000001218007986 */ /* 0x0001e4000c101918 */
.L_x_2611:
[----:B------:R-:W-:Y:S05]  /*2900*/  BSYNC.RECONVERGENT B1 ;  /* 0x0000000000017941 */ /* 0x000fea0003800200 */
.L_x_2610:
[----:B------:R-:W-:Y:S04]  /*2910*/  BSSY.RECONVERGENT B1, `(.L_x_2612) ;  /* 0x0000014000017945 */ /* 0x000fe80003800200 */
[----:B------:R-:W-:Y:S05]  /*2920*/  @P2 BRA `(.L_x_2613) ;  /* 0x0000000000482947 */ /* 0x000fea0003800000 */
[----:B------:R-:W0:Y:S01]  /*2930*/  LDCU.64 UR18, c[0x0][0x3e0] ;  /* 0x00007c00ff1277ac */ /* 0x000e220008000a00 */
[----:B------:R-:W-:Y:S01]  /*2940*/  MOV R22, R6 ;  /* 0x0000000600167202 */ /* 0x000fe20000000f00 */
[----:B------:R-:W-:Y:S01]  /*2950*/  FADD.FTZ R26, R26, -UR5 ;  /* 0x800000051a1a7e21 */ /* 0x000fe20008010000 */
[----:B------:R-:W-:Y:S01]  /*2960*/  MOV R23, R9 ;  /* 0x0000000900177202 */ /* 0x000fe20000000f00 */
        /* <DEDUP_REMOVED lines=12> */
[----:B------:R-:W-:-:S05]  /*2a30*/  F2FP.F16.F32.PACK_AB R3, R18, R3 ;  /* 0x000000031203723e */ /* 0x000fca00000000ff */
[----:B------:R2:W-:Y:S02]  /*2a40*/  STG.E desc[UR24][R24.64], R3 ;  /* 0x0000000318007986 */ /* 0x0005e4000c101918 */
.L_x_2613:
[----:B------:R-:W-:Y:S05]  /*2a50*/  BSYNC.RECONVERGENT B1 ;  /* 0x0000000000017941 */ /* 0x000fea0003800200 */
.L_x_2612:
        /* <DEDUP_REMOVED lines=26> */
[----:B------:R-:W-:-:S05]  /*2c00*/  F2FP.F16.F32.PACK_AB R3, R4, R3 ;  /* 0x000000030403723e */ /* 0x000fca00000000ff */
[----:B------:R0:W-:Y:S02]  /*2c10*/  STG.E desc[UR24][R24.64], R3 ;  /* 0x0000000318007986 */ /* 0x0001e4000c101918 */
.L_x_2615:
[----:B------:R-:W-:Y:S05]  /*2c20*/  BSYNC.RECONVERGENT B1 ;  /* 0x0000000000017941 */ /* 0x000fea0003800200 */
.L_x_2614:
        /* <DEDUP_REMOVED lines=19> */
[----:B------:R-:W-:Y:S02]  /*2d60*/  F2FP.F16.F32.PACK_AB R5, R25, R18 ;  /* 0x000000121905723e */ /* 0x000fe400000000ff */
[----:B------:R-:W-:-:S05]  /*2d70*/  LEA.HI.X R23, R4, UR23, R21, 0x1, P1 ;  /* 0x0000001704177c11 */ /* 0x000fca00088f0c15 */
[----:B------:R0:W-:Y:S02]  /*2d80*/  STG.E desc[UR24][R22.64], R5 ;  /* 0x0000000516007986 */ /* 0x0001e4000c101918 */
.L_x_2617:
[----:B------:R-:W-:Y:S05]  /*2d90*/  BSYNC.RECONVERGENT B1 ;  /* 0x0000000000017941 */ /* 0x000fea0003800200 */
.L_x_2616:
        /* <DEDUP_REMOVED lines=32> */
[----:B------:R-:W-:-:S05]  /*2fa0*/  F2FP.F16.F32.PACK_AB R5, R10, R5 ;  /* 0x000000050a05723e */ /* 0x000fca00000000ff */
[----:B------:R0:W-:Y:S02]  /*2fb0*/  STG.E desc[UR24][R22.64], R5 ;  /* 0x0000000516007986 */ /* 0x0001e4000c101918 */
.L_x_2619:
[----:B------:R-:W-:Y:S05]  /*2fc0*/  BSYNC.RECONVERGENT B1 ;  /* 0x0000000000017941 */ /* 0x000fea0003800200 */
.L_x_2618:
        /* <DEDUP_REMOVED lines=20> */
.L_x_2621:
[----:B------:R-:W-:Y:S05]  /*3110*/  BSYNC.RECONVERGENT B1 ;  /* 0x0000000000017941 */ /* 0x000fea0003800200 */
.L_x_2620:
        /* <DEDUP_REMOVED lines=20> */
.L_x_2623:
[----:B------:R-:W-:Y:S05]  /*3260*/  BSYNC.RECONVERGENT B1 ;  /* 0x0000000000017941 */ /* 0x000fea0003800200 */
.L_x_2622:
        /* <DEDUP_REMOVED lines=15> */
[----:B------:R-:W-:Y:S02]  /*3360*/  F2FP.F16.F32.PACK_AB R3, R8, R3 ;  /* 0x000000030803723e */ /* 0x000fe400000000ff */
[----:B0-----:R-:W-:-:S05]  /*3370*/  LEA.HI.X R5, R6, UR21, R21, 0x1, P1 ;  /* 0x0000001506057c11 */ /* 0x001fca00088f0c15 */
[----:B------:R3:W-:Y:S01]  /*3380*/  STG.E desc[UR24][R4.64], R3 ;  /* 0x0000000304007986 */ /* 0x0007e2000c101918 */
[----:B------:R-:W-:Y:S05]  /*3390*/  BRA `(.L_x_2624) ;  /* 0x0000001000447947 */ /* 0x000fea0003800000 */
.L_x_2609:
        /* <DEDUP_REMOVED lines=27> */
[----:B------:R-:W-:Y:S01]  /*3550*/  F2FP.F16.F32.PACK_AB R18, R18, R21 ;  /* 0x000000151212723e */ /* 0x000fe200000000ff */
[----:B------:R-:W-:-:S04]  /*3560*/  IMAD R21, R35, UR18, RZ ;  /* 0x0000001223157c24 */ /* 0x000fc8000f8e02ff */
[----:B------:R-:W-:-:S05]  /*3570*/  IMAD R21, R0, UR19, R21 ;  /* 0x0000001300157c24 */ /* 0x000fca000f8e0215 */
[----:B------:R-:W-:-:S04]  /*3580*/  IADD3 R21, PT, PT, R23, R21, RZ ;  /* 0x0000001517157210 */ /* 0x000fc80007ffe0ff */
[----:B------:R-:W-:-:S05]  /*3590*/  LEA.HI.X R25, R22, UR21, R21, 0x1, P2 ;  /* 0x0000001516197c11 */ /* 0x000fca00090f0c15 */
[----:B------:R0:W-:Y:S02]  /*35a0*/  STG.E desc[UR24][R24.64], R18 ;  /* 0x0000001218007986 */ /* 0x0001e4000c101918 */
.L_x_2626:
[----:B------:R-:W-:Y:S05]  /*35b0*/  BSYNC.RECONVERGENT B1 ;  /* 0x0000000000017941 */ /* 0x000fea0003800200 */
.L_x_2625:
        /* <DEDUP_REMOVED lines=27> */
[----:B------:R-:W-:Y:S02]  /*3770*/  F2FP.F16.F32.PACK_AB R3, R18, R3 ;  /* 0x000000031203723e */ /* 0x000fe400000000ff */
[----:B-1----:R-:W-:-:S05]  /*3780*/  LEA.HI.X R25, R22, UR21, R21, 0x1, P1 ;  /* 0x0000001516197c11 */ /* 0x002fca00088f0c15 */
[----:B------:R2:W-:Y:S04]  /*3790*/  STG.E desc[UR24][R24.64], R3 ;  /* 0x0000000318007986 */ /* 0x0005e8000c101918 */
.L_x_2628:
[----:B------:R-:W-:Y:S05]  /*37a0*/  BSYNC.RECONVERGENT B1 ;  /* 0x0000000000017941 */ /* 0x000fea0003800200 */
.L_x_2627:
        /* <DEDUP_REMOVED lines=35> */
[----:B------:R-:W-:Y:S02]  /*39e0*/  F2FP.F16.F32.PACK_AB R3, R4, R3 ;  /* 0x000000030403723e */ /* 0x000fe400000000ff */
[----:B------:R-:W-:-:S05]  /*39f0*/  LEA.HI.X R25, R22, UR21, R25, 0x1, P1 ;  /* 0x0000001516197c11 */ /* 0x000fca00088f0c19 */
[----:B------:R0:W-:Y:S04]  /*3a00*/  STG.E desc[UR24][R24.64], R3 ;  /* 0x0000000318007986 */ /* 0x0001e8000c101918 */
.L_x_2630:
[----:B------:R-:W-:Y:S05]  /*3a10*/  BSYNC.RECONVERGENT B1 ;  /* 0x0000000000017941 */ /* 0x000fea0003800200 */
.L_x_2629:
        /* <DEDUP_REMOVED lines=32> */
.L_x_2632:
[----:B------:R-:W-:Y:S05]  /*3c20*/  BSYNC.RECONVERGENT B1 ;  /* 0x0000000000017941 */ /* 0x000fea0003800200 */
.L_x_2631:
        /* <DEDUP_REMOVED lines=38> */
[----:B------:R-:W-:Y:S01]  /*3e90*/  F2FP.F16.F32.PACK_AB R29, R29, R10 ;  /* 0x0000000a1d1d723e */ /* 0x000fe200000000ff */
[----:B------:R-:W-:-:S05]  /*3ea0*/  IMAD.WIDE.U32 R4, R26, UR18, R4 ;  /* 0x000000121a047c25 */ /* 0x000fca000f8e0004 */
[----:B------:R-:W-:Y:S02]  /*3eb0*/  IADD3 R5, PT, PT, R5, R22, RZ ;  /* 0x0000001605057210 */ /* 0x000fe40007ffe0ff */
[----:B-1----:R-:W-:-:S04]  /*3ec0*/  LEA R22, P2, R4, UR20, 0x1 ;  /* 0x0000001404167c11 */ /* 0x002fc8000f8408ff */
[----:B------:R-:W-:-:S05]  /*3ed0*/  LEA.HI.X R23, R4, UR21, R5, 0x1, P2 ;  /* 0x0000001504177c11 */ /* 0x000fca00090f0c05 */
[----:B------:R0:W-:Y:S04]  /*3ee0*/  STG.E desc[UR24][R22.64], R29 ;  /* 0x0000001d16007986 */ /* 0x0001e8000c101918 */
.L_x_2634:
[----:B------:R-:W-:Y:S05]  /*3ef0*/  BSYNC.RECONVERGENT B1 ;  /* 0x0000000000017941 */ /* 0x000fea0003800200 */
.L_x_2633:
        /* <DEDUP_REMOVED lines=28> */
[----:B------:R-:W-:-:S05]  /*40c0*/  F2FP.F16.F32.PACK_AB R3, R26, R3 ;  /* 0x000000031a03723e */ /* 0x000fca00000000ff */
[----:B------:R1:W-:Y:S02]  /*40d0*/  STG.E desc[UR24][R10.64], R3 ;  /* 0x000000030a007986 */ /* 0x0003e4000c101918 */
.L_x_2636:
[----:B------:R-:W-:Y:S05]  /*40e0*/  BSYNC.RECONVERGENT B1 ;  /* 0x0000000000017941 */ /* 0x000fea0003800200 */
.L_x_2635:
        /* <DEDUP_REMOVED lines=28> */
[----:B------:R-:W-:-:S05]  /*42b0*/  F2FP.F16.F32.PACK_AB R3, R3, R18 ;  /* 0x000000120303723e */ /* 0x000fca00000000ff */
[----:B------:R2:W-:Y:S02]  /*42c0*/  STG.E desc[UR24][R10.64], R3 ;  /* 0x000000030a007986 */ /* 0x0005e4000c101918 */
.L_x_2638:
[----:B------:R-:W-:Y:S05]  /*42d0*/  BSYNC.RECONVERGENT B1 ;  /* 0x0000000000017941 */ /* 0x000fea0003800200 */
.L_x_2637:
        /* <DEDUP_REMOVED lines=27> */
[----:B------:R-:W-:-:S05]  /*4490*/  F2FP.F16.F32.PACK_AB R3, R12, R3 ;  /* 0x000000030c03723e */ /* 0x000fca00000000ff */
[----:B------:R4:W-:Y:S02]  /*44a0*/  STG.E desc[UR24][R6.64], R3 ;  /* 0x0000000306007986 */ /* 0x0009e4000c101918 */
.L_x_2624:
[----:B------:R-:W-:Y:S05]  /*44b0*/  BSYNC.RECONVERGENT B0 ;  /* 0x0000000000007941 */ /* 0x000fea0003800200 */
.L_x_2608:
[----:B------:R-:W-:Y:S02]  /*44c0*/  UIADD3 UR8, UPT, UPT, UR30, UR8, URZ ;  /* 0x000000081e087290 */ /* 0x000fe4000fffe0ff */
[----:B------:R-:W-:Y:S02]  /*44d0*/  UIADD3 UR4, UPT, UPT, UR4, 0x1, URZ ;  /* 0x0000000104047890 */ /* 0x000fe4000fffe0ff */
[----:B------:R-:W-:-:S09]  /*44e0*/  UISETP.GE.AND UP1, UPT, UR8, UR7, UPT ;  /* 0x000000070800728c */ /* 0x000fd2000bf26270 */
[----:B------:R-:W-:Y:S05]  /*44f0*/  BRA.U !UP1, `(.L_x_2639) ;  /* 0xffffffbd098c7547 */ /* 0x000fea000b83ffff */
[----:B------:R-:W-:Y:S05]  /*4500*/  EXIT ;  /* 0x000000000000794d */ /* 0x000fea0003800000 */
.L_x_2640:
        /* <DEDUP_REMOVED lines=15> */
.L_x_3461:


//--------------------- .text._Z35group_norm_nhwc_fwd_one_pass_kernelI11Fp16IOBf16WLi512ELi30ELi480EEv26Group_norm_nhwc_fwd_params --------------------------
	.section	.text._Z35group_norm_nhwc_fwd_one_pass_kernelI11Fp16IOBf16WLi512ELi30ELi480EEv26Group_norm_nhwc_fwd_params,"ax",@progbits
	.align	128
        .global         _Z35group_norm_nhwc_fwd_one_pass_kernelI11Fp16IOBf16WLi512ELi30ELi480EEv26Group_norm_nhwc_fwd_params
        .type           _Z35group_norm_nhwc_fwd_one_pass_kernelI11Fp16IOBf16WLi512ELi30ELi480EEv26Group_norm_nhwc_fwd_params,@function
        .size           _Z35group_norm_nhwc_fwd_one_pass_kernelI11Fp16IOBf16WLi512ELi30ELi480EEv26Group_norm_nhwc_fwd_params,(.L_x_3462 - _Z35group_norm_nhwc_fwd_one_pass_kernelI11Fp16IOBf16WLi512ELi30ELi480EEv26Group_norm_nhwc_fwd_params)
        .other          _Z35group_norm_nhwc_fwd_one_pass_kernelI11Fp16IOBf16WLi512ELi30ELi480EEv26Group_norm_nhwc_fwd_params,@"STO_CUDA_ENTRY STV_DEFAULT"
_Z35group_norm_nhwc_fwd_one_pass_kernelI11Fp16IOBf16WLi512ELi30ELi480EEv26Group_norm_nhwc_fwd_params:
.text._Z35group_norm_nhwc_fwd_one_pass_kernelI11Fp16IOBf16WLi512ELi30ELi480EEv26Group_norm_nhwc_fwd_params:
        /* <DEDUP_REMOVED lines=61> */
.L_x_2716:
[----:B0-----:R-:W0:Y:S01]  /*03d0*/  LDC R43, c[0x0][0x3f8] ;  /* 0x0000fe00ff2b7b82 */ /* 0x001e220000000800 */
[----:B-1----:R-:W1:Y:S01]  /*03e0*/  LDCU.64 UR4, c[0x0][0x3e8] ;  /* 0x00007d00ff0477ac */ /* 0x002e620008000a00 */
[----:B------:R-:W-:Y:S02]  /*03f0*/  LOP3.LUT R103, R14, 0xffff, RZ, 0xc0, !PT ;  /* 0x0000ffff0e677812 */ /* 0x000fe400078ec0ff */
[----:B------:R-:W-:Y:S01]  /*0400*/  MOV R71, RZ ;  /* 0x000000ff00477202 */ /* 0x000fe20000000f00 */
[----:B--2---:R-:W2:Y:S01]  /*0410*/  LDCU.64 UR8, c[0x0][0x3f0] ;  /* 0x00007e00ff0877ac */ /* 0x004ea20008000a00 */
[----:B-1----:R-:W-:-:S04]  /*0420*/  ISETP.GE.U32.AND P5, PT, R90, UR4, PT ;  /* 0x000000045a007c0c */ /* 0x002fc8000bfa6070 */
[----:B------:R-:W-:Y:S02]  /*0430*/  ISETP.GE.AND.EX P5, PT, R17, UR5, PT, P5 ;  /* 0x0000000511007c0c */ /* 0x000fe4000bfa6350 */
[----:B0--34-:R-:W-:Y:S02]  /*0440*/  IABS R39, R43 ;  /* 0x0000002b00277213 */ /* 0x019fe40000000000 */
        /* <DEDUP_REMOVED lines=402> */
.L_x_2642:
[----:B------:R-:W-:Y:S05]  /*1d70*/  BSYNC.RECONVERGENT B0 ;  /* 0x0000000000007941 */ /* 0x000fea0003800200 */
.L_x_2641:
        /* <DEDUP_REMOVED lines=44> */
.L_x_2644:
[----:B------:R-:W-:Y:S05]  /*2040*/  BSYNC.RECONVERGENT B0 ;  /* 0x0000000000007941 */ /* 0x000fea0003800200 */
.L_x_2643:
        /* <DEDUP_REMOVED lines=24> */
.L_x_2647:
[----:B----4-:R-:W3:Y:S04]  /*21d0*/  LDG.E.STRONG.GPU R38, desc[UR6][R36.64] ;  /* 0x0000000624267981 */ /* 0x010ee8000c1ef900 */
[----:B---3--:R-:W-:Y:S01]  /*21e0*/  CCTL.IVALL ;  /* 0x00000000ff00798f */ /* 0x008fe20002000000 */
[----:B------:R-:W-:Y:S05]  /*21f0*/  YIELD ;  /* 0x0000000000007946 */ /* 0x000fea0003800000 */
[----:B------:R-:W-:-:S13]  /*2200*/  ISETP.NE.AND P1, PT, R38, R43, PT ;  /* 0x0000002b2600720c */ /* 0x000fda0003f25270 */
[----:B------:R-:W-:Y:S05]  /*2210*/  @P1 BRA `(.L_x_2647) ;  /* 0xfffffffc00ec1947 */ /* 0x000fea000383ffff */
.L_x_2646:
        /* <DEDUP_REMOVED lines=15> */
.L_x_2649:
        /* <DEDUP_REMOVED lines=60> */
.L_x_2648:
        /* <DEDUP_REMOVED lines=35> */
.L_x_2650:
        /* <DEDUP_REMOVED lines=18> */
.L_x_2651:
        /* <DEDUP_REMOVED lines=9> */
.L_x_2652:
[----:B------:R-:W-:Y:S05]  /*2ab0*/  BSYNC.RECONVERGENT B0 ;  /* 0x0000000000007941 */ /* 0x000fea0003800200 */
.L_x_2645:
        /* <DEDUP_REMOVED lines=65> */
.L_x_2656:
[----:B------:R-:W-:Y:S05]  /*2ed0*/  BSYNC.RECONVERGENT B1 ;  /* 0x0000000000017941 */ /* 0x000fea0003800200 */
.L_x_2655:
        /* <DEDUP_REMOVED lines=17> */
[----:B------:R-:W-:Y:S02]  /*2ff0*/  F2FP.F16.F32.PACK_AB R37, R71, R16 ;  /* 0x000000104725723e */ /* 0x000fe400000000ff */
[----:B------:R-:W-:-:S05]  /*3000*/  LEA.HI.X R39, R36, UR11, R45, 0x1, P1 ;  /* 0x0000000b24277c11 */ /* 0x000fca00088f0c2d */
[----:B------:R1:W-:Y:S02]  /*3010*/  STG.E desc[UR6][R38.64], R37 ;  /* 0x0000002526007986 */ /* 0x0003e4000c101906 */
.L_x_2658:
[----:B------:R-:W-:Y:S05]  /*3020*/  BSYNC.RECONVERGENT B1 ;  /* 0x0000000000017941 */ /* 0x000fea0003800200 */
.L_x_2657:
        /* <DEDUP_REMOVED lines=25> */
[----:B------:R-:W-:Y:S02]  /*31c0*/  F2FP.F16.F32.PACK_AB R37, R73, R16 ;  /* 0x000000104925723e */ /* 0x000fe400000000ff */
[----:B------:R-:W-:-:S05]  /*31d0*/  LEA.HI.X R39, R36, UR11, R45, 0x1, P5 ;  /* 0x0000000b24277c11 */ /* 0x000fca000a8f0c2d */
[----:B------:R2:W-:Y:S02]  /*31e0*/  STG.E desc[UR6][R38.64], R37 ;  /* 0x0000002526007986 */ /* 0x0005e4000c101906 */
.L_x_2660:
[----:B------:R-:W-:Y:S05]  /*31f0*/  BSYNC.RECONVERGENT B1 ;  /* 0x0000000000017941 */ /* 0x000fea0003800200 */
.L_x_2659:
[----:B------:R-:W-:Y:S04]  /*3200*/  BSSY.RECONVERGENT B1, `(.L_x_2661) ;  /* 0x0000014000017945 */ /* 0x000fe80003800200 */
[----:B------:R-:W-:Y:S05]  /*3210*/  @P6 BRA `(.L_x_2662) ;  /* 0x0000000000486947 */ /* 0x000fea0003800000 */
[----:B------:R-:W3:Y:S01]  /*3220*/  LDCU.64 UR4, c[0x0][0x3e0] ;  /* 0x00007c00ff0477ac */ /* 0x000ee20008000a00 */
[----:B------:R-:W-:Y:S01]  /*3230*/  MOV R36, R102 ;  /* 0x0000006600247202 */ /* 0x000fe20000000f00 */
[--C-:B012---:R-:W-:Y:S01]  /*3240*/  FADD.FTZ R39, R22, -R46.reuse ;  /* 0x8000002e16277221 */ /* 0x107fe20000010000 */
[----:B------:R-:W-:Y:S01]  /*3250*/  MOV R37, R101 ;  /* 0x0000006500257202 */ /* 0x000fe20000000f00 */
        /* <DEDUP_REMOVED lines=11> */
[----:B------:R-:W-:Y:S02]  /*3310*/  F2FP.F16.F32.PACK_AB R37, R75, R16 ;  /* 0x000000104b25723e */ /* 0x000fe400000000ff */
[----:B------:R-:W-:-:S05]  /*3320*/  LEA.HI.X R39, R36, UR11, R45, 0x1, P5 ;  /* 0x0000000b24277c11 */ /* 0x000fca000a8f0c2d */
[----:B------:R3:W-:Y:S02]  /*3330*/  STG.E desc[UR6][R38.64], R37 ;  /* 0x0000002526007986 */ /* 0x0007e4000c101906 */
.L_x_2662:
[----:B------:R-:W-:Y:S05]  /*3340*/  BSYNC.RECONVERGENT B1 ;  /* 0x0000000000017941 */ /* 0x000fea0003800200 */
.L_x_2661:
[----:B------:R-:W-:Y:S04]  /*3350*/  BSSY.RECONVERGENT B1, `(.L_x_2663) ;  /* 0x0000014000017945 */ /* 0x000fe80003800200 */
[----:B------:R-:W-:Y:S05]  /*3360*/  @P1 BRA `(.L_x_2664) ;  /* 0x0000000000481947 */ /* 0x000fea0003800000 */
[----:B------:R-:W4:Y:S01]  /*3370*/  LDCU.64 UR4, c[0x0][0x3e0] ;  /* 0x00007c00ff0477ac */ /* 0x000f220008000a00 */
[----:B------:R-:W-:Y:S01]  /*3380*/  MOV R36, R102 ;  /* 0x0000006600247202 */ /* 0x000fe20000000f00 */
[--C-:B0123--:R-:W-:Y:S01]  /*3390*/  FADD.FTZ R39, R24, -R46.reuse ;  /* 0x8000002e18277221 */ /* 0x10ffe20000010000 */
[----:B------:R-:W-:Y:S01]  /*33a0*/  MOV R37, R101 ;  /* 0x0000006500257202 */ /* 0x000fe20000000f00 */
        /* <DEDUP_REMOVED lines=11> */
[----:B------:R-:W-:Y:S02]  /*3460*/  F2FP.F16.F32.PACK_AB R37, R77, R16 ;  /* 0x000000104d25723e */ /* 0x000fe400000000ff */
[----:B------:R-:W-:-:S05]  /*3470*/  LEA.HI.X R39, R36, UR11, R45, 0x1, P1 ;  /* 0x0000000b24277c11 */ /* 0x000fca00088f0c2d */
[----:B------:R4:W-:Y:S02]  /*3480*/  STG.E desc[UR6][R38.64], R37 ;  /* 0x0000002526007986 */ /* 0x0009e4000c101906 */
.L_x_2664:
[----:B------:R-:W-:Y:S05]  /*3490*/  BSYNC.RECONVERGENT B1 ;  /* 0x0000000000017941 */ /* 0x000fea0003800200 */
.L_x_2663:
        /* <DEDUP_REMOVED lines=17> */
[----:B------:R-:W-:Y:S02]  /*35b0*/  F2FP.F16.F32.PACK_AB R37, R79, R16 ;  /* 0x000000104f25723e */ /* 0x000fe400000000ff */
[----:B------:R-:W-:-:S05]  /*35c0*/  LEA.HI.X R39, R36, UR11, R45, 0x1, P1 ;  /* 0x0000000b24277c11 */ /* 0x000fca00088f0c2d */
[----:B------:R0:W-:Y:S02]  /*35d0*/  STG.E desc[UR6][R38.64], R37 ;  /* 0x0000002526007986 */ /* 0x0001e4000c101906 */
.L_x_2666:
[----:B------:R-:W-:Y:S05]  /*35e0*/  BSYNC.RECONVERGENT B1 ;  /* 0x0000000000017941 */ /* 0x000fea0003800200 */
.L_x_2665:
        /* <DEDUP_REMOVED lines=28> */
.L_x_2668:
[----:B------:R-:W-:Y:S05]  /*37b0*/  BSYNC.RECONVERGENT B1 ;  /* 0x0000000000017941 */ /* 0x000fea0003800200 */
.L_x_2667:
        /* <DEDUP_REMOVED lines=20> */
.L_x_2670:
[----:B------:R-:W-:Y:S05]  /*3900*/  BSYNC.RECONVERGENT B1 ;  /* 0x0000000000017941 */ /* 0x000fea0003800200 */
.L_x_2669:
        /* <DEDUP_REMOVED lines=20> */
.L_x_2672:
[----:B------:R-:W-:Y:S05]  /*3a50*/  BSYNC.RECONVERGENT B1 ;  /* 0x0000000000017941 */ /* 0x000fea0003800200 */
.L_x_2671:
        /* <DEDUP_REMOVED lines=20> */
.L_x_2674:
[----:B------:R-:W-:Y:S05]  /*3ba0*/  BSYNC.RECONVERGENT B1 ;  /* 0x0000000000017941 */ /* 0x000fea0003800200 */
.L_x_2673:
        /* <DEDUP_REMOVED lines=30> */
.L_x_2676:
[----:B------:R-:W-:Y:S05]  /*3d90*/  BSYNC.RECONVERGENT B1 ;  /* 0x0000000000017941 */ /* 0x000fea0003800200 */
.L_x_2675:
        /* <DEDUP_REMOVED lines=20> */
.L_x_2678:
[----:B------:R-:W-:Y:S05]  /*3ee0*/  BSYNC.RECONVERGENT B1 ;  /* 0x0000000000017941 */ /* 0x000fea0003800200 */
.L_x_2677:
        /* <DEDUP_REMOVED lines=20> */
.L_x_2680:
[----:B------:R-:W-:Y:S05]  /*4030*/  BSYNC.RECONVERGENT B1 ;  /* 0x0000000000017941 */ /* 0x000fea0003800200 */
.L_x_2679:
        /* <DEDUP_REMOVED lines=20> */
.L_x_2682:
[----:B------:R-:W-:Y:S05]  /*4180*/  BSYNC.RECONVERGENT B1 ;  /* 0x0000000000017941 */ /* 0x000fea0003800200 */
.L_x_2681:
        /* <DEDUP_REMOVED lines=20> */
.L_x_2684:
[----:B------:R-:W-:Y:S05]  /*42d0*/  BSYNC.RECONVERGENT B1 ;  /* 0x0000000000017941 */ /* 0x000fea0003800200 */
.L_x_2683:
        /* <DEDUP_REMOVED lines=10> */
[----:B------:R-:W-:Y:S01]  /*4380*/  F2FP.F16.F32.PACK_AB R39, R42, R39 ;  /* 0x000000272a27723e */ /* 0x000fe200000000ff */
        /* <DEDUP_REMOVED lines=8> */
.L_x_2654:
        /* <DEDUP_REMOVED lines=33> */
[----:B------:R-:W-:-:S05]  /*4620*/  F2FP.F16.F32.PACK_AB R49, R49, R16 ;  /* 0x000000103131723e */ /* 0x000fca00000000ff */
[----:B------:R0:W-:Y:S02]  /*4630*/  STG.E desc[UR6][R36.64], R49 ;  /* 0x0000003124007986 */ /* 0x0001e4000c101906 */
.L_x_2687:
[----:B------:R-:W-:Y:S05]  /*4640*/  BSYNC.RECONVERGENT B1 ;  /* 0x0000000000017941 */ /* 0x000fea0003800200 */
.L_x_2686:
        /* <DEDUP_REMOVED lines=28> */
[----:B------:R-:W-:-:S05]  /*4810*/  F2FP.F16.F32.PACK_AB R47, R47, R16 ;  /* 0x000000102f2f723e */ /* 0x000fca00000000ff */
[----:B------:R1:W-:Y:S02]  /*4820*/  STG.E desc[UR6][R36.64], R47 ;  /* 0x0000002f24007986 */ /* 0x0003e4000c101906 */
.L_x_2689:
[----:B------:R-:W-:Y:S05]  /*4830*/  BSYNC.RECONVERGENT B1 ;  /* 0x0000000000017941 */ /* 0x000fea0003800200 */
.L_x_2688:
        /* <DEDUP_REMOVED lines=36> */
[----:B------:R-:W-:-:S05]  /*4a80*/  F2FP.F16.F32.PACK_AB R47, R47, R16 ;  /* 0x000000102f2f723e */ /* 0x000fca00000000ff */
[----:B------:R2:W-:Y:S02]  /*4a90*/  STG.E desc[UR6][R36.64], R47 ;  /* 0x0000002f24007986 */ /* 0x0005e4000c101906 */
.L_x_2691:
[----:B------:R-:W-:Y:S05]  /*4aa0*/  BSYNC.RECONVERGENT B1 ;  /* 0x0000000000017941 */ /* 0x000fea0003800200 */
.L_x_2690:
[----:B------:R-:W-:Y:S04]  /*4ab0*/  BSSY.RECONVERGENT B1, `(.L_x_2692) ;  /* 0x000001e000017945 */ /* 0x000fe80003800200 */
[----:B------:R-:W-:Y:S05]  /*4ac0*/  @P2 BRA `(.L_x_2693) ;  /* 0x0000000000702947 */ /* 0x000fea0003800000 */
[--C-:B012---:R-:W-:Y:S01]  /*4ad0*/  FADD.FTZ R37, R22, -R46.reuse ;  /* 0x8000002e16257221 */ /* 0x107fe20000010000 */
        /* <DEDUP_REMOVED lines=25> */
[----:B------:R-:W-:-:S05]  /*4c70*/  F2FP.F16.F32.PACK_AB R45, R45, R16 ;  /* 0x000000102d2d723e */ /* 0x000fca00000000ff */
[----:B------:R3:W-:Y:S02]  /*4c80*/  STG.E desc[UR6][R36.64], R45 ;  /* 0x0000002d24007986 */ /* 0x0007e4000c101906 */
.L_x_2693:
[----:B------:R-:W-:Y:S05]  /*4c90*/  BSYNC.RECONVERGENT B1 ;  /* 0x0000000000017941 */ /* 0x000fea0003800200 */
.L_x_2692:
[----:B------:R-:W-:Y:S04]  /*4ca0*/  BSSY.RECONVERGENT B1, `(.L_x_2694) ;  /* 0x000001e000017945 */ /* 0x000fe80003800200 */
[----:B------:R-:W-:Y:S05]  /*4cb0*/  @P5 BRA `(.L_x_2695) ;  /* 0x0000000000705947 */ /* 0x000fea0003800000 */
[--C-:B0123--:R-:W-:Y:S01]  /*4cc0*/  FADD.FTZ R37, R24, -R46.reuse ;  /* 0x8000002e18257221 */ /* 0x10ffe20000010000 */
        /* <DEDUP_REMOVED lines=27> */
.L_x_2695:
[----:B------:R-:W-:Y:S05]  /*4e80*/  BSYNC.RECONVERGENT B1 ;  /* 0x0000000000017941 */ /* 0x000fea0003800200 */
.L_x_2694:
        /* <DEDUP_REMOVED lines=30> */
.L_x_2697:
[----:B------:R-:W-:Y:S05]  /*5070*/  BSYNC.RECONVERGENT B1 ;  /* 0x0000000000017941 */ /* 0x000fea0003800200 */
.L_x_2696:
        /* <DEDUP_REMOVED lines=38> */
.L_x_2699:
[----:B------:R-:W-:Y:S05]  /*52e0*/  BSYNC.RECONVERGENT B1 ;  /* 0x0000000000017941 */ /* 0x000fea0003800200 */
.L_x_2698:
        /* <DEDUP_REMOVED lines=30> */
.L_x_2701:
[----:B------:R-:W-:Y:S05]  /*54d0*/  BSYNC.RECONVERGENT B1 ;  /* 0x0000000000017941 */ /* 0x000fea0003800200 */
.L_x_2700:
        /* <DEDUP_REMOVED lines=30> */
.L_x_2703:
[----:B------:R-:W-:Y:S05]  /*56c0*/  BSYNC.RECONVERGENT B1 ;  /* 0x0000000000017941 */ /* 0x000fea0003800200 */
.L_x_2702:
        /* <DEDUP_REMOVED lines=30> */
.L_x_2705:
[----:B------:R-:W-:Y:S05]  /*58b0*/  BSYNC.RECONVERGENT B1 ;  /* 0x0000000000017941 */ /* 0x000fea0003800200 */
.L_x_2704:
        /* <DEDUP_REMOVED lines=40> */
.L_x_2707:
[----:B------:R-:W-:Y:S05]  /*5b40*/  BSYNC.RECONVERGENT B1 ;  /* 0x0000000000017941 */ /* 0x000fea0003800200 */
.L_x_2706:
        /* <DEDUP_REMOVED lines=30> */
.L_x_2709:
[----:B------:R-:W-:Y:S05]  /*5d30*/  BSYNC.RECONVERGENT B1 ;  /* 0x0000000000017941 */ /* 0x000fea0003800200 */
.L_x_2708:
        /* <DEDUP_REMOVED lines=30> */
.L_x_2711:
[----:B------:R-:W-:Y:S05]  /*5f20*/  BSYNC.RECONVERGENT B1 ;  /* 0x0000000000017941 */ /* 0x000fea0003800200 */
.L_x_2710:
        /* <DEDUP_REMOVED lines=30> */
.L_x_2713:
[----:B------:R-:W-:Y:S05]  /*6110*/  BSYNC.RECONVERGENT B1 ;  /* 0x0000000000017941 */ /* 0x000fea0003800200 */
.L_x_2712:
        /* <DEDUP_REMOVED lines=30> */
.L_x_2715:
[----:B------:R-:W-:Y:S05]  /*6300*/  BSYNC.RECONVERGENT B1 ;  /* 0x0000000000017941 */ /* 0x000fea0003800200 */
.L_x_2714:
        /* <DEDUP_REMOVED lines=26> */
[----:B------:R-:W-:-:S05]  /*64b0*/  F2FP.F16.F32.PACK_AB R39, R39, R16 ;  /* 0x000000102727723e */ /* 0x000fca00000000ff */
[----:B------:R0:W-:Y:S02]  /*64c0*/  STG.E desc[UR6][R36.64], R39 ;  /* 0x0000002724007986 */ /* 0x0001e4000c101906 */
.L_x_2685:
[----:B------:R-:W-:Y:S05]  /*64d0*/  BSYNC.RECONVERGENT B0 ;  /* 0x0000000000007941 */ /* 0x000fea0003800200 */
.L_x_2653:
        /* <DEDUP_REMOVED lines=8> */
.L_x_2717:
        /* <DEDUP_REMOVED lines=10> */
.L_x_3462:


//--------------------- .text._Z35group_norm_nhwc_fwd_one_pass_kernelI11Fp16IOFp16WLi64ELi30ELi480EEv26Group_norm_nhwc_fwd_params --------------------------
	.section	.text._Z35group_norm_nhwc_fwd_one_pass_kernelI11Fp16IOFp16WLi64ELi30ELi480EEv26Group_norm_nhwc_fwd_params,"ax",@progbits
	.align	128
        .global         _Z35group_norm_nhwc_fwd_one_pass_kernelI11Fp16IOFp16WLi64ELi30ELi480EEv26Group_norm_nhwc_fwd_params
        .type           _Z35group_norm_nhwc_fwd_one_pass_kernelI11Fp16IOFp16WLi64ELi30ELi480EEv26Group_norm_nhwc_fwd_params,@function
        .size           _Z35group_norm_nhwc_fwd_one_pass_kernelI11Fp16IOFp16WLi64ELi30ELi480EEv26Group_norm_nhwc_fwd_params,(.L_x_3463 - _Z35group_norm_nhwc_fwd_one_pass_kernelI11Fp16IOFp16WLi64ELi30ELi480EEv26Group_norm_nhwc_fwd_params)
        .other          _Z35group_norm_nhwc_fwd_one_pass_kernelI11Fp16IOFp16WLi64ELi30ELi480EEv26Group_norm_nhwc_fwd_params,@"STO_CUDA_ENTRY STV_DEFAULT"
_Z35group_norm_nhwc_fwd_one_pass_kernelI11Fp16IOFp16WLi64ELi30ELi480EEv26Group_norm_nhwc_fwd_params:
.text._Z35group_norm_nhwc_fwd_one_pass_kernelI11Fp16IOFp16WLi64ELi30ELi480EEv26Group_norm_nhwc_fwd_params:
        /* <DEDUP_REMOVED lines=25> */
.L_x_2737:
        /* <DEDUP_REMOVED lines=58> */
[----:B------:R-:W-:Y:S01]  /*0530*/  @!P1 MOV R26, R24 ;  /* 0x00000018001a9202 */ /* 0x000fe20000000f00 */
[----:B------:R-:W-:Y:S02]  /*0540*/  IMAD.IADD R27, R25, 0x1, R27 ;  /* 0x00000001191b7824 */ /* 0x000fe400078e021b */
[----:B-1----:R-:W-:-:S03]  /*0550*/  @!P2 IMAD R14, R13, R8, RZ ;  /* 0x000000080d0ea224 */ /* 0x002fc600078e02ff */
[----:B------:R-:W-:Y:S01]  /*0560*/  @!P2 MOV R13, R27 ;  /* 0x0000001b000da202 */ /* 0x000fe20000000f00 */
[----:B--2---:R-:W-:Y:S02]  /*0570*/  @!P1 IMAD R12, R15, R10, RZ ;  /* 0x0000000a0f0c9224 */ /* 0x004fe400078e02ff */
[----:B------:R-:W-:Y:S02]  /*0580*/  @!P2 IMAD R17, R7, R9, R14 ;  /* 0x000000090711a224 */ /* 0x000fe400078e020e */
[C---:B------:R-:W-:Y:S01]  /*0590*/  @!P1 IMAD R15, R23.reuse, R11, R12 ;  /* 0x0000000b170f9224 */ /* 0x040fe200078e020c */
[----:B------:R-:W-:Y:S01]  /*05a0*/  @!P2 MOV R12, R24 ;  /* 0x00000018000ca202 */ /* 0x000fe20000000f00 */
[----:B------:R-:W-:-:S04]  /*05b0*/  @!P1 IMAD.WIDE.U32 R10, R23, R10, R26 ;  /* 0x0000000a170a9225 */ /* 0x000fc800078e001a */
[----:B------:R-:W-:Y:S01]  /*05c0*/  @!P2 IMAD.WIDE.U32 R12, R7, R8, R12 ;  /* 0x00000008070ca225 */ /* 0x000fe200078e000c */
[----:B------:R-:W-:Y:S02]  /*05d0*/  @!P1 IADD3 R9, PT, PT, R11, R15, RZ ;  /* 0x0000000f0b099210 */ /* 0x000fe40007ffe0ff */
[----:B0-----:R-:W-:Y:S01]  /*05e0*/  @!P1 LEA R4, P3, R10, R4, 0x1 ;  /* 0x000000040a049211 */ /* 0x001fe200078608ff */
[----:B------:R-:W-:Y:S01]  /*05f0*/  @!P2 IMAD.IADD R7, R13, 0x1, R17 ;  /* 0x000000010d07a824 */ /* 0x000fe200078e0211 */
[----:B---3--:R-:W-:Y:S02]  /*0600*/  @!P2 LEA R8, P4, R12, R2, 0x1 ;  /* 0x000000020c08a211 */ /* 0x008fe400078808ff */
[----:B------:R-:W-:Y:S01]  /*0610*/  @!P1 LEA.HI.X R5, R10, R5, R9, 0x1, P3 ;  /* 0x000000050a059211 */ /* 0x000fe200018f0c09 */
[----:B------:R-:W-:Y:S01]  /*0620*/  HFMA2 R10, -RZ, RZ, 0, 0 ;  /* 0x00000000ff0a7431 */ /* 0x000fe200000001ff */
[----:B------:R-:W-:-:S05]  /*0630*/  @!P2 LEA.HI.X R9, R12, R3, R7, 0x1, P4 ;  /* 0x000000030c09a211 */ /* 0x000fca00020f0c07 */
[----:B------:R-:W2:Y:S04]  /*0640*/  @!P2 LDG.E R21, desc[UR14][R8.64] ;  /* 0x0000000e0815a981 */ /* 0x000ea8000c1e1900 */
[----:B------:R-:W3:Y:S01]  /*0650*/  @!P1 LDG.E R10, desc[UR14][R4.64] ;  /* 0x0000000e040a9981 */ /* 0x000ee2000c1e1900 */
[----:B------:R-:W0:Y:S02]  /*0660*/  S2R R7, SR_LANEID ;  /* 0x0000000000077919 */ /* 0x000e240000000000 */
[C---:B0-----:R-:W-:Y:S02]  /*0670*/  ISETP.GT.AND P2, PT, R7.reuse, 0x1e, PT ;  /* 0x0000001e0700780c */ /* 0x041fe40003f44270 */
[----:B------:R-:W-:Y:S01]  /*0680*/  ISETP.GT.AND P3, PT, R7, 0xf, PT ;  /* 0x0000000f0700780c */ /* 0x000fe20003f64270 */
[----:B------:R-:W-:Y:S01]  /*0690*/  BSSY.RECONVERGENT B0, `(.L_x_2718) ;  /* 0x0000031000007945 */ /* 0x000fe20003800200 */
[----:B--2---:R-:W-:-:S02]  /*06a0*/  HADD2.F32 R20, -RZ, R21.H1_H1 ;  /* 0x30000015ff147230 */ /* 0x004fc40000004100 */
[--C-:B---3--:R-:W-:Y:S02]  /*06b0*/  HADD2.F32 R2, -RZ, R10.reuse.H1_H1 ;  /* 0x3000000aff027230 */ /* 0x108fe40000004100 */
[----:B------:R-:W-:-:S03]  /*06c0*/  HADD2.F32 R3, -RZ, R10.H0_H0 ;  /* 0x2000000aff037230 */ /* 0x000fc60000004100 */
        /* <DEDUP_REMOVED lines=8> */
[----:B------:R-:W-:Y:S02]  /*0750*/  FADD.FTZ R12, RZ, R12 ;  /* 0x0000000cff0c7221 */ /* 0x000fe40000010000 */
[----:B------:R-:W-:-:S02]  /*0760*/  FADD.FTZ R10, R10, R5 ;  /* 0x000000050a0a7221 */ /* 0x000fc40000010000 */
        /* <DEDUP_REMOVED lines=35> */
.L_x_2719:
[----:B----4-:R-:W-:Y:S05]  /*09a0*/  BSYNC.RECONVERGENT B0 ;  /* 0x0000000000007941 */ /* 0x010fea0003800200 */
.L_x_2718:
        /* <DEDUP_REMOVED lines=44> */
.L_x_2721:
[----:B------:R-:W-:Y:S05]  /*0c70*/  BSYNC.RECONVERGENT B0 ;  /* 0x0000000000007941 */ /* 0x000fea0003800200 */
.L_x_2720:
        /* <DEDUP_REMOVED lines=31> */
.L_x_2724:
[----:B---3--:R-:W2:Y:S04]  /*0e70*/  LDG.E.STRONG.GPU R8, desc[UR14][R6.64] ;  /* 0x0000000e06087981 */ /* 0x008ea8000c1ef900 */
[----:B--2---:R-:W-:Y:S01]  /*0e80*/  CCTL.IVALL ;  /* 0x00000000ff00798f */ /* 0x004fe20002000000 */
[----:B------:R-:W-:Y:S05]  /*0e90*/  YIELD ;  /* 0x0000000000007946 */ /* 0x000fea0003800000 */
[----:B------:R-:W-:-:S13]  /*0ea0*/  ISETP.NE.AND P2, PT, R8, R11, PT ;  /* 0x0000000b0800720c */ /* 0x000fda0003f45270 */
[----:B------:R-:W-:Y:S05]  /*0eb0*/  @P2 BRA `(.L_x_2724) ;  /* 0xfffffffc00ec2947 */ /* 0x000fea000383ffff */
.L_x_2723:
        /* <DEDUP_REMOVED lines=15> */
.L_x_2726:
        /* <DEDUP_REMOVED lines=20> */
[----:B------:R-:W-:Y:S01]  /*10f0*/  MOV R8, UR24 ;  /* 0x0000001800087c02 */ /* 0x000fe20008000f00 */
[----:B------:R-:W-:Y:S01]  /*1100*/  IMAD.U32 R9, RZ, RZ, UR25 ;  /* 0x00000019ff097e24 */ /* 0x000fe2000f8e00ff */
[----:B------:R-:W-:Y:S02]  /*1110*/  @!UP0 UIMAD.WIDE.U32 UR24, UR21, 0x8, UR16 ;  /* 0x00000008151888a5 */ /* 0x000fe4000f8e0010 */
[----:B------:R-:W-:Y:S02]  /*1120*/  MOV R10, UR26 ;  /* 0x0000001a000a7c02 */ /* 0x000fe40008000f00 */
[----:B------:R-:W-:Y:S01]  /*1130*/  MOV R11, UR27 ;  /* 0x0000001b000b7c02 */ /* 0x000fe20008000f00 */
[----:B------:R-:W3:Y:S01]  /*1140*/  @!P4 LDG.E.64 R8, desc[UR14][R8.64] ;  /* 0x0000000e0808c981 */ /* 0x000ee2000c1e1b00 */
[----:B------:R-:W-:-:S02]  /*1150*/  MOV R12, UR24 ;  /* 0x00000018000c7c02 */ /* 0x000fc40008000f00 */
[----:B--2---:R-:W-:Y:S02]  /*1160*/  MOV R13, UR25 ;  /* 0x00000019000d7c02 */ /* 0x004fe40008000f00 */
[----:B------:R-:W2:Y:S04]  /*1170*/  @!P6 LDG.E.64 R10, desc[UR14][R10.64] ;  /* 0x0000000e0a0ae981 */ /* 0x000ea8000c1e1b00 */
[----:B------:R-:W4:Y:S01]  /*1180*/  @!P5 LDG.E.64 R12, desc[UR14][R12.64] ;  /* 0x0000000e0c0cd981 */ /* 0x000f22000c1e1b00 */
[----:B------:R-:W-:Y:S02]  /*1190*/  UIADD3 UR24, UPT, UPT, UR5, 0x4, URZ ;  /* 0x0000000405187890 */ /* 0x000fe4000fffe0ff */
        /* <DEDUP_REMOVED lines=22> */
[----:B------:R-:W-:Y:S01]  /*1300*/  MOV R6, UR24 ;  /* 0x0000001800067c02 */ /* 0x000fe20008000f00 */
[----:B------:R-:W-:Y:S01]  /*1310*/  @!UP1 UIMAD.WIDE.U32 UR26, UR12, 0x8, UR16 ;  /* 0x000000080c1a98a5 */ /* 0x000fe2000f8e0010 */
[----:B------:R-:W-:Y:S01]  /*1320*/  MOV R7, UR25 ;  /* 0x0000001900077c02 */ /* 0x000fe20008000f00 */
[----:B------:R-:W-:-:S03]  /*1330*/  VOTEU.ALL UP0, P6 ;  /* 0x0000000000ff7886 */ /* 0x000fc60003000000 */
[----:B------:R-:W-:Y:S01]  /*1340*/  VOTEU.ALL UP1, P5 ;  /* 0x0000000000ff7886 */ /* 0x000fe20002820000 */
[----:B------:R-:W-:Y:S01]  /*1350*/  IMAD.U32 R8, RZ, RZ, UR26 ;  /* 0x0000001aff087e24 */ /* 0x000fe2000f8e00ff */
[----:B------:R-:W-:Y:S01]  /*1360*/  @!UP0 UIMAD.WIDE.U32 UR24, UR11, 0x8, UR16 ;  /* 0x000000080b1888a5 */ /* 0x000fe2000f8e0010 */
[----:B------:R-:W2:Y:S01]  /*1370*/  @!P2 LDG.E.64 R6, desc[UR14][R6.64] ;  /* 0x0000000e0606a981 */ /* 0x000ea2000c1e1b00 */
[----:B------:R-:W-:Y:S01]  /*1380*/  MOV R9, UR27 ;  /* 0x0000001b00097c02 */ /* 0x000fe20008000f00 */
[----:B------:R-:W-:-:S03]  /*1390*/  @!UP1 UIMAD.WIDE.U32 UR26, UR20, 0x8, UR16 ;  /* 0x00000008141a98a5 */ /* 0x000fc6000f8e0010 */
[----:B------:R-:W-:Y:S02]  /*13a0*/  MOV R10, UR24 ;  /* 0x00000018000a7c02 */ /* 0x000fe40008000f00 */
        /* <DEDUP_REMOVED lines=27> */
.L_x_2725:
        /* <DEDUP_REMOVED lines=51> */
.L_x_2727:
        /* <DEDUP_REMOVED lines=26> */
.L_x_2728:
        /* <DEDUP_REMOVED lines=13> */
.L_x_2729:
[----:B------:R-:W-:Y:S05]  /*1b00*/  BSYNC.RECONVERGENT B0 ;  /* 0x0000000000007941 */ /* 0x000fea0003800200 */
.L_x_2722:
        /* <DEDUP_REMOVED lines=14> */
[----:B------:R-:W-:-:S04]  /*1bf0*/  IMAD R6, R6, 0xf, RZ ;  /* 0x0000000f06067824 */ /* 0x000fc800078e02ff */
[----:B------:R-:W-:Y:S02]  /*1c00*/  IMAD.MOV R9, RZ, RZ, -R6 ;  /* 0x000000ffff097224 */ /* 0x000fe400078e0a06 */
[----:B---3--:R-:W1:Y:S03]  /*1c10*/  LDC.64 R6, c[0x0][0x3a0] ;  /* 0x0000e800ff067b82 */ /* 0x008e660000000a00 */
        /* <DEDUP_REMOVED lines=60> */
.L_x_2733:
[----:B------:R-:W-:Y:S05]  /*1fe0*/  BSYNC.RECONVERGENT B1 ;  /* 0x0000000000017941 */ /* 0x000fea0003800200 */
.L_x_2732:
        /* <DEDUP_REMOVED lines=19> */
.L_x_2731:
        /* <DEDUP_REMOVED lines=19> */
[----:B------:R-:W-:-:S04]  /*2250*/  IMAD.MOV.U32 R2, RZ, RZ, R24 ;  /* 0x000000ffff027224 */ /* 0x000fc800078e0018 */
[----:B------:R-:W-:Y:S02]  /*2260*/  IMAD.WIDE.U32 R2, R23, UR10, R2 ;  /* 0x0000000a17027c25 */ /* 0x000fe4000f8e0002 */
[----:B------:R-:W2:Y:S02]  /*2270*/  MUFU.RCP R11, R11 ;  /* 0x0000000b000b7308 */ /* 0x000ea40000001000 */
[----:B0-----:R-:W-:Y:S01]  /*2280*/  FADD.FTZ R13, R12, 1 ;  /* 0x3f8000000c0d7421 */ /* 0x001fe20000010000 */
[----:B------:R-:W-:-:S05]  /*2290*/  IADD3 R17, PT, PT, R3, R17, RZ ;  /* 0x0000001103117210 */ /* 0x000fca0007ffe0ff */
[----:B------:R-:W0:Y:S01]  /*22a0*/  MUFU.RCP R14, R13 ;  /* 0x0000000d000e7308 */ /* 0x000e220000001000 */
[----:B--2---:R-:W-:Y:S01]  /*22b0*/  FMUL.FTZ R12, R4, R11 ;  /* 0x0000000b040c7220 */ /* 0x004fe20000410000 */
[----:B-1----:R-:W-:Y:S01]  /*22c0*/  LEA R4, P1, R2, UR12, 0x1 ;  /* 0x0000000c02047c11 */ /* 0x002fe2000f8208ff */
[----:B0-----:R-:W-:-:S03]  /*22d0*/  FMUL.FTZ R15, R5, R14 ;  /* 0x0000000e050f7220 */ /* 0x001fc60000410000 */
[----:B------:R-:W-:Y:S02]  /*22e0*/  LEA.HI.X R5, R2, UR13, R17, 0x1, P1 ;  /* 0x0000000d02057c11 */ /* 0x000fe400088f0c11 */
[----:B------:R-:W-:-:S05]  /*22f0*/  F2FP.F16.F32.PACK_AB R15, R15, R12 ;  /* 0x0000000c0f0f723e */ /* 0x000fca00000000ff */
[----:B------:R0:W-:Y:S02]  /*2300*/  STG.E desc[UR14][R4.64], R15 ;  /* 0x0000000f04007986 */ /* 0x0001e4000c10190e */
.L_x_2736:
[----:B------:R-:W-:Y:S05]  /*2310*/  BSYNC.RECONVERGENT B1 ;  /* 0x0000000000017941 */ /* 0x000fea0003800200 */
.L_x_2735:
        /* <DEDUP_REMOVED lines=33> */
.L_x_2734:
[----:B------:R-:W-:Y:S05]  /*2530*/  BSYNC.RECONVERGENT B0 ;  /* 0x0000000000007941 */ /* 0x000fea0003800200 */
.L_x_2730:
[----:B------:R-:W-:Y:S02]  /*2540*/  UIADD3 UR8, UPT, UPT, UR19, UR8, URZ ;  /* 0x0000000813087290 */ /* 0x000fe4000fffe0ff */
[----:B------:R-:W-:Y:S02]  /*2550*/  UIADD3 UR4, UPT, UPT, UR4, 0x1, URZ ;  /* 0x0000000104047890 */ /* 0x000fe4000fffe0ff */
[----:B------:R-:W-:-:S09]  /*2560*/  UISETP.GE.AND UP0, UPT, UR8, UR7, UPT ;  /* 0x000000070800728c */ /* 0x000fd2000bf06270 */
[----:B------:R-:W-:Y:S05]  /*2570*/  BRA.U !UP0, `(.L_x_2737) ;  /* 0xffffffdd08047547 */ /* 0x000fea000b83ffff */
[----:B------:R-:W-:Y:S05]  /*2580*/  EXIT ;  /* 0x000000000000794d */ /* 0x000fea0003800000 */
.L_x_2738:
        /* <DEDUP_REMOVED lines=15> */
.L_x_3463:


//--------------------- .text._Z35group_norm_nhwc_fwd_one_pass_kernelI11Fp16IOFp16WLi128ELi30ELi480EEv26Group_norm_nhwc_fwd_params --------------------------
	.section	.text._Z35group_norm_nhwc_fwd_one_pass_kernelI11Fp16IOFp16WLi128ELi30ELi480EEv26Group_norm_nhwc_fwd_params,"ax",@progbits
	.align	128
        .global         _Z35group_norm_nhwc_fwd_one_pass_kernelI11Fp16IOFp16WLi128ELi30ELi480EEv26Group_norm_nhwc_fwd_params
        .type           _Z35group_norm_nhwc_fwd_one_pass_kernelI11Fp16IOFp16WLi128ELi30ELi480EEv26Group_norm_nhwc_fwd_params,@function
        .size           _Z35group_norm_nhwc_fwd_one_pass_kernelI11Fp16IOFp16WLi128ELi30ELi480EEv26Group_norm_nhwc_fwd_params,(.L_x_3464 - _Z35group_norm_nhwc_fwd_one_pass_kernelI11Fp16IOFp16WLi128ELi30ELi480EEv26Group_norm_nhwc_fwd_params)
        .other          _Z35group_norm_nhwc_fwd_one_pass_kernelI11Fp16IOFp16WLi128ELi30ELi480EEv26Group_norm_nhwc_fwd_params,@"STO_CUDA_ENTRY STV_DEFAULT"
_Z35group_norm_nhwc_fwd_one_pass_kernelI11Fp16IOFp16WLi128ELi30ELi480EEv26Group_norm_nhwc_fwd_params:
.text._Z35group_norm_nhwc_fwd_one_pass_kernelI11Fp16IOFp16WLi128ELi30ELi480EEv26Group_norm_nhwc_fwd_params:
        /* <DEDUP_REMOVED lines=25> */
.L_x_2766:
        /* <DEDUP_REMOVED lines=33> */
[----:B------:R-:W-:Y:S01]  /*03a0*/  ISETP.GE.AND.EX P2, PT, R17, UR9, PT, P2 ;  /* 0x0000000911007c0c */ /* 0x000fe2000bf46320 */
[----:B------:R-:W-:Y:S01]  /*03b0*/  @P1 VIADD R15, R15, 0x1 ;  /* 0x000000010f0f1836 */ /* 0x000fe20000000000 */
[----:B------:R-:W-:Y:S02]  /*03c0*/  ISETP.GE.U32.AND P1, PT, R21, UR8, PT ;  /* 0x0000000815007c0c */ /* 0x000fe4000bf26070 */
[----:B------:R-:W-:Y:S02]  /*03d0*/  IADD3 R0, PT, PT, RZ, -R0, RZ ;  /* 0x80000000ff007210 */ /* 0x000fe40007ffe0ff */
[----:B------:R-:W-:Y:S02]  /*03e0*/  @!P4 IADD3 R15, PT, PT, -R15, RZ, RZ ;  /* 0x000000ff0f0fc210 */ /* 0x000fe40007ffe1ff */
[----:B------:R-:W-:Y:S02]  /*03f0*/  PRMT R5, R0, 0x7710, RZ ;  /* 0x0000771000057816 */ /* 0x000fe400000000ff */
[----:B------:R-:W-:-:S02]  /*0400*/  ISETP.GE.AND.EX P1, PT, R7, UR9, PT, P1 ;  /* 0x0000000907007c0c */ /* 0x000fc4000bf26310 */
[----:B------:R-:W-:Y:S01]  /*0410*/  @!P3 LOP3.LUT R15, RZ, R2, RZ, 0x33, !PT ;  /* 0x00000002ff0fb212 */ /* 0x000fe200078e33ff */
[----:B------:R-:W0:Y:S01]  /*0420*/  @!P2 LDC.64 R10, c[0x0][0x3e0] ;  /* 0x0000f800ff0aab82 */ /* 0x000e220000000a00 */
[----:B------:R-:W-:Y:S02]  /*0430*/  IADD3 R5, PT, PT, R5, R6, RZ ;  /* 0x0000000605057210 */ /* 0x000fe40007ffe0ff */
[----:B------:R-:W-:Y:S02]  /*0440*/  IADD3 R3, PT, PT, -R15, RZ, RZ ;  /* 0x000000ff0f037210 */ /* 0x000fe40007ffe1ff */
[----:B------:R-:W-:Y:S02]  /*0450*/  SHF.L.U32 R5, R5, 0x1, RZ ;  /* 0x0000000105057819 */ /* 0x000fe400000006ff */
[----:B------:R-:W-:Y:S01]  /*0460*/  IADD3 R0, PT, PT, R23, 0x40, RZ ;  /* 0x0000004017007810 */ /* 0x000fe20007ffe0ff */
[----:B------:R-:W-:Y:S01]  /*0470*/  IMAD R20, R2, R3, UR7 ;  /* 0x0000000702147e24 */ /* 0x000fe2000f8e0203 */
[----:B------:R-:W-:Y:S01]  /*0480*/  LOP3.LUT R25, R5, 0xffff, RZ, 0xc0, !PT ;  /* 0x0000ffff05197812 */ /* 0x000fe200078ec0ff */
[----:B------:R-:W1:Y:S01]  /*0490*/  @!P1 LDC.64 R8, c[0x0][0x3e0] ;  /* 0x0000f800ff089b82 */ /* 0x000e620000000a00 */
[----:B------:R-:W-:Y:S01]  /*04a0*/  ISETP.GE.U32.AND P3, PT, R0, UR8, PT ;  /* 0x0000000800007c0c */ /* 0x000fe2000bf66070 */
[----:B------:R-:W-:Y:S01]  /*04b0*/  IMAD R20, R20, 0x1e, RZ ;  /* 0x0000001e14147824 */ /* 0x000fe200078e02ff */
[----:B------:R-:W-:-:S02]  /*04c0*/  SHF.R.S32.HI R5, RZ, 0x1f, R0 ;  /* 0x0000001fff057819 */ /* 0x000fc40000011400 */
[----:B------:R-:W-:Y:S02]  /*04d0*/  SHF.R.S32.HI R3, RZ, 0x1f, R15 ;  /* 0x0000001fff037819 */ /* 0x000fe4000001140f */
[----:B------:R-:W-:Y:S01]  /*04e0*/  ISETP.GE.AND.EX P3, PT, R5, UR9, PT, P3 ;  /* 0x0000000905007c0c */ /* 0x000fe2000bf66330 */
[----:B------:R-:W3:Y:S01]  /*04f0*/  @!P2 LDC.64 R12, c[0x0][0x390] ;  /* 0x0000e400ff0cab82 */ /* 0x000ee20000000a00 */
        /* <DEDUP_REMOVED lines=11> */
[----:B------:R-:W-:Y:S01]  /*05b0*/  IMAD.IADD R27, R25, 0x1, R27 ;  /* 0x00000001191b7824 */ /* 0x000fe200078e021b */
[-C--:B------:R-:W-:Y:S01]  /*05c0*/  @!P2 MOV R26, R24.reuse ;  /* 0x00000018001aa202 */ /* 0x080fe20000000f00 */
[----:B------:R-:W-:Y:S01]  /*05d0*/  @!P2 IMAD R19, R23, R11, R4 ;  /* 0x0000000b1713a224 */ /* 0x000fe200078e0204 */
[----:B------:R-:W-:Y:S01]  /*05e0*/  @!P1 MOV R28, R24 ;  /* 0x00000018001c9202 */ /* 0x000fe20000000f00 */
[----:B-1----:R-:W-:Y:S01]  /*05f0*/  @!P1 IMAD R18, R7, R8, RZ ;  /* 0x0000000807129224 */ /* 0x002fe200078e02ff */
[----:B------:R-:W-:Y:S01]  /*0600*/  @!P1 MOV R29, R27 ;  /* 0x0000001b001d9202 */ /* 0x000fe20000000f00 */
[----:B------:R-:W1:Y:S01]  /*0610*/  @!P1 LDC.64 R14, c[0x0][0x390] ;  /* 0x0000e400ff0e9b82 */ /* 0x000e620000000a00 */
[----:B------:R-:W-:Y:S01]  /*0620*/  @!P2 IMAD.WIDE.U32 R10, R23, R10, R26 ;  /* 0x0000000a170aa225 */ /* 0x000fe200078e001a */
[----:B------:R-:W-:-:S03]  /*0630*/  @!P3 MOV R4, R24 ;  /* 0x000000180004b202 */ /* 0x000fc60000000f00 */
[----:B------:R-:W-:Y:S01]  /*0640*/  @!P1 IMAD R7, R21, R9, R18 ;  /* 0x0000000915079224 */ /* 0x000fe200078e0212 */
[----:B------:R-:W-:Y:S01]  /*0650*/  @!P2 IADD3 R19, PT, PT, R11, R19, RZ ;  /* 0x000000130b13a210 */ /* 0x000fe20007ffe0ff */
[----:B------:R-:W-:Y:S01]  /*0660*/  @!P1 IMAD.WIDE.U32 R28, R21, R8, R28 ;  /* 0x00000008151c9225 */ /* 0x000fe200078e001c */
[C---:B---3--:R-:W-:Y:S01]  /*0670*/  @!P2 LEA R18, P5, R10.reuse, R12, 0x1 ;  /* 0x0000000c0a12a211 */ /* 0x048fe200078a08ff */
[----:B------:R-:W2:Y:S03]  /*0680*/  @!P4 LDC.64 R8, c[0x0][0x3e0] ;  /* 0x0000f800ff08cb82 */ /* 0x000ea60000000a00 */
[----:B------:R-:W-:Y:S02]  /*0690*/  @!P2 LEA.HI.X R19, R10, R13, R19, 0x1, P5 ;  /* 0x0000000d0a13a211 */ /* 0x000fe400028f0c13 */
[----:B------:R-:W-:Y:S01]  /*06a0*/  @!P1 IADD3 R7, PT, PT, R29, R7, RZ ;  /* 0x000000071d079210 */ /* 0x000fe20007ffe0ff */
[----:B0-----:R-:W-:-:S02]  /*06b0*/  @!P3 IMAD R5, R5, R16, RZ ;  /* 0x000000100505b224 */ /* 0x001fc400078e02ff */
[----:B------:R-:W0:Y:S02]  /*06c0*/  @!P3 LDC.64 R10, c[0x0][0x390] ;  /* 0x0000e400ff0abb82 */ /* 0x000e240000000a00 */
[----:B------:R-:W-:Y:S02]  /*06d0*/  @!P3 IMAD R17, R0, R17, R5 ;  /* 0x000000110011b224 */ /* 0x000fe400078e0205 */
[----:B------:R-:W-:Y:S01]  /*06e0*/  @!P3 IMAD.MOV.U32 R5, RZ, RZ, R27 ;  /* 0x000000ffff05b224 */ /* 0x000fe200078e001b */
[----:B-1----:R-:W-:-:S03]  /*06f0*/  @!P1 LEA R14, P5, R28, R14, 0x1 ;  /* 0x0000000e1c0e9211 */ /* 0x002fc600078a08ff */
[----:B------:R-:W1:Y:S01]  /*0700*/  @!P4 LDC.64 R12, c[0x0][0x390] ;  /* 0x0000e400ff0ccb82 */ /* 0x000e620000000a00 */
[----:B------:R-:W-:-:S04]  /*0710*/  @!P3 IMAD.WIDE.U32 R4, R0, R16, R4 ;  /* 0x000000100004b225 */ /* 0x000fc800078e0004 */
[----:B------:R-:W-:Y:S01]  /*0720*/  HFMA2 R0, -RZ, RZ, 0, 0 ;  /* 0x00000000ff007431 */ /* 0x000fe200000001ff */
[----:B------:R-:W-:Y:S01]  /*0730*/  @!P1 LEA.HI.X R15, R28, R15, R7, 0x1, P5 ;  /* 0x0000000f1c0f9211 */ /* 0x000fe200028f0c07 */
[----:B------:R-:W-:Y:S01]  /*0740*/  HFMA2 R7, -RZ, RZ, 0, 0 ;  /* 0x00000000ff077431 */ /* 0x000fe200000001ff */
[----:B------:R-:W-:Y:S01]  /*0750*/  @!P3 IADD3 R17, PT, PT, R5, R17, RZ ;  /* 0x000000110511b210 */ /* 0x000fe20007ffe0ff */
[----:B--2---:R-:W-:Y:S02]  /*0760*/  @!P4 IMAD R3, R3, R8, RZ ;  /* 0x000000080303c224 */ /* 0x004fe400078e02ff */
[----:B------:R2:W3:Y:S04]  /*0770*/  @!P1 LDG.E R0, desc[UR14][R14.64] ;  /* 0x0000000e0e009981 */ /* 0x0004e8000c1e1900 */
[----:B------:R-:W5:Y:S01]  /*0780*/  @!P2 LDG.E R7, desc[UR14][R18.64] ;  /* 0x0000000e1207a981 */ /* 0x000f62000c1e1900 */
[----:B0-----:R-:W-:Y:S01]  /*0790*/  @!P3 LEA R10, P2, R4, R10, 0x1 ;  /* 0x0000000a040ab211 */ /* 0x001fe200078408ff */
[----:B------:R-:W-:Y:S01]  /*07a0*/  @!P4 IMAD R9, R2, R9, R3 ;  /* 0x000000090209c224 */ /* 0x000fe200078e0203 */
[----:B--2---:R-:W-:-:S02]  /*07b0*/  @!P4 MOV R14, R24 ;  /* 0x00000018000ec202 */ /* 0x004fc40000000f00 */
[----:B------:R-:W-:Y:S02]  /*07c0*/  @!P4 MOV R15, R27 ;  /* 0x0000001b000fc202 */ /* 0x000fe40000000f00 */
[----:B------:R-:W-:Y:S01]  /*07d0*/  @!P3 LEA.HI.X R11, R4, R11, R17, 0x1, P2 ;  /* 0x0000000b040bb211 */ /* 0x000fe200010f0c11 */
[----:B------:R-:W-:Y:S02]  /*07e0*/  HFMA2 R4, -RZ, RZ, 0, 0 ;  /* 0x00000000ff047431 */ /* 0x000fe400000001ff */
[----:B------:R-:W-:Y:S01]  /*07f0*/  @!P4 IMAD.WIDE.U32 R2, R2, R8, R14 ;  /* 0x000000080202c225 */ /* 0x000fe200078e000e */
[----:B------:R-:W-:-:S04]  /*0800*/  MOV R17, RZ ;  /* 0x000000ff00117202 */ /* 0x000fc80000000f00 */
[----:B------:R-:W-:Y:S02]  /*0810*/  @!P4 IADD3 R3, PT, PT, R3, R9, RZ ;  /* 0x000000090303c210 */ /* 0x000fe40007ffe0ff */
[C---:B-1----:R-:W-:Y:S01]  /*0820*/  @!P4 LEA R12, P2, R2.reuse, R12, 0x1 ;  /* 0x0000000c020cc211 */ /* 0x042fe200078408ff */
[----:B------:R0:W2:Y:S03]  /*0830*/  @!P3 LDG.E R4, desc[UR14][R10.64] ;  /* 0x0000000e0a04b981 */ /* 0x0000a6000c1e1900 */
[----:B------:R-:W-:-:S05]  /*0840*/  @!P4 LEA.HI.X R13, R2, R13, R3, 0x1, P2 ;  /* 0x0000000d020dc211 */ /* 0x000fca00010f0c03 */
[----:B------:R-:W4:Y:S01]  /*0850*/  @!P4 LDG.E R17, desc[UR14][R12.64] ;  /* 0x0000000e0c11c981 */ /* 0x000f22000c1e1900 */
[----:B0-----:R-:W0:Y:S02]  /*0860*/  S2R R11, SR_LANEID ;  /* 0x00000000000b7919 */ /* 0x001e240000000000 */
[C---:B0-----:R-:W-:Y:S02]  /*0870*/  ISETP.GT.AND P2, PT, R11.reuse, 0x1e, PT ;  /* 0x0000001e0b00780c */ /* 0x041fe40003f44270 */
[----:B------:R-:W-:Y:S01]  /*0880*/  ISETP.GT.AND P3, PT, R11, 0xf, PT ;  /* 0x0000000f0b00780c */ /* 0x000fe20003f64270 */
[----:B------:R-:W-:Y:S01]  /*0890*/  BSSY.RECONVERGENT B0, `(.L_x_2739) ;  /* 0x000003f000007945 */ /* 0x000fe20003800200 */
[----:B---3--:R-:W-:Y:S02]  /*08a0*/  HADD2.F32 R19, -RZ, R0.H0_H0 ;  /* 0x20000000ff137230 */ /* 0x008fe40000004100 */
[--C-:B-----5:R-:W-:Y:S02]  /*08b0*/  HADD2.F32 R21, -RZ, R7.reuse.H0_H0 ;  /* 0x20000007ff157230 */ /* 0x120fe40000004100 */
        /* <DEDUP_REMOVED lines=9> */
[----:B------:R-:W-:Y:S01]  /*0950*/  FFMA.FTZ R5, R19, R19, R10 ;  /* 0x0000001313057223 */ /* 0x000fe2000001000a */
[----:B--2---:R-:W-:-:S02]  /*0960*/  HADD2.F32 R2, -RZ, R4.H1_H1 ;  /* 0x30000004ff027230 */ /* 0x004fc40000004100 */
[----:B------:R-:W-:Y:S01]  /*0970*/  FADD.FTZ R8, RZ, R8 ;  /* 0x00000008ff087221 */ /* 0x000fe20000010000 */
[----:B------:R-:W-:Y:S02]  /*0980*/  HADD2.F32 R3, -RZ, R4.H0_H0 ;  /* 0x20000004ff037230 */ /* 0x000fe40000004100 */
[----:B------:R-:W-:Y:S01]  /*0990*/  FMUL.FTZ R4, R2, R2 ;  /* 0x0000000202047220 */ /* 0x000fe20000410000 */
[--C-:B----4-:R-:W-:Y:S02]  /*09a0*/  HADD2.F32 R16, -RZ, R17.reuse.H1_H1 ;  /* 0x30000011ff107230 */ /* 0x110fe40000004100 */
[----:B------:R-:W-:Y:S01]  /*09b0*/  FADD.FTZ R5, R8, R5 ;  /* 0x0000000508057221 */ /* 0x000fe20000010000 */
[----:B------:R-:W-:Y:S02]  /*09c0*/  HADD2.F32 R17, -RZ, R17.H0_H0 ;  /* 0x20000011ff117230 */ /* 0x000fe40000004100 */
        /* <DEDUP_REMOVED lines=40> */
[----:B--2---:R-:W-:-:S04]  /*0c50*/  FADD.FTZ R5, R9, R12 ;  /* 0x0000000c09057221 */ /* 0x004fc80000010000 */
[----:B------:R-:W-:-:S05]  /*0c60*/  @!P2 IMAD.IADD R7, R7, 0x1, R8 ;  /* 0x000000010707a824 */ /* 0x000fca00078e0208 */
[----:B------:R3:W-:Y:S02]  /*0c70*/  @!P2 STS.64 [R7+0x10], R4 ;  /* 0x000010040700a388 */ /* 0x0007e40000000a00 */
.L_x_2740:
[----:B------:R-:W-:Y:S05]  /*0c80*/  BSYNC.RECONVERGENT B0 ;  /* 0x0000000000007941 */ /* 0x000fea0003800200 */
.L_x_2739:
        /* <DEDUP_REMOVED lines=44> */
.L_x_2742:
[----:B------:R-:W-:Y:S05]  /*0f50*/  BSYNC.RECONVERGENT B0 ;  /* 0x0000000000007941 */ /* 0x000fea0003800200 */
.L_x_2741:
        /* <DEDUP_REMOVED lines=31> */
.L_x_2745:
[----:B---3--:R-:W3:Y:S04]  /*1150*/  LDG.E.STRONG.GPU R6, desc[UR14][R8.64] ;  /* 0x0000000e08067981 */ /* 0x008ee8000c1ef900 */
[----:B---3--:R-:W-:Y:S01]  /*1160*/  CCTL.IVALL ;  /* 0x00000000ff00798f */ /* 0x008fe20002000000 */
[----:B------:R-:W-:Y:S05]  /*1170*/  YIELD ;  /* 0x0000000000007946 */ /* 0x000fea0003800000 */
[----:B------:R-:W-:-:S13]  /*1180*/  ISETP.NE.AND P2, PT, R6, R11, PT ;  /* 0x0000000b0600720c */ /* 0x000fda0003f45270 */
[----:B------:R-:W-:Y:S05]  /*1190*/  @P2 BRA `(.L_x_2745) ;  /* 0xfffffffc00ec2947 */ /* 0x000fea000383ffff */
.L_x_2744:
        /* <DEDUP_REMOVED lines=15> */
.L_x_2747:
        /* <DEDUP_REMOVED lines=63> */
[----:B------:R-:W-:Y:S01]  /*1680*/  MOV R10, UR26 ;  /* 0x0000001a000a7c02 */ /* 0x000fe20008000f00 */
[----:B------:R-:W-:-:S03]  /*1690*/  IMAD.U32 R11, RZ, RZ, UR27 ;  /* 0x0000001bff0b7e24 */ /* 0x000fc6000f8e00ff */
        /* <DEDUP_REMOVED lines=26> */
.L_x_2746:
        /* <DEDUP_REMOVED lines=52> */
.L_x_2748:
        /* <DEDUP_REMOVED lines=28> */
.L_x_2749:
        /* <DEDUP_REMOVED lines=13> */
.L_x_2750:
[----:B------:R-:W-:Y:S05]  /*1e10*/  BSYNC.RECONVERGENT B0 ;  /* 0x0000000000007941 */ /* 0x000fea0003800200 */
.L_x_2743:
        /* <DEDUP_REMOVED lines=52> */
[C---:B------:R-:W-:Y:S01]  /*2160*/  IADD3 R20, PT, PT, R23.reuse, 0x20, RZ ;  /* 0x0000002017147810 */ /* 0x040fe20007ffe0ff */
[C---:B------:R-:W-:Y:S01]  /*2170*/  VIADD R13, R23.reuse, 0x40 ;  /* 0x00000040170d7836 */ /* 0x040fe20000000000 */
        /* <DEDUP_REMOVED lines=22> */
.L_x_2754:
[----:B------:R-:W-:Y:S05]  /*22e0*/  BSYNC.RECONVERGENT B1 ;  /* 0x0000000000017941 */ /* 0x000fea0003800200 */
.L_x_2753:
        /* <DEDUP_REMOVED lines=29> */
.L_x_2756:
[----:B------:R-:W-:Y:S05]  /*24c0*/  BSYNC.RECONVERGENT B1 ;  /* 0x0000000000017941 */ /* 0x000fea0003800200 */
.L_x_2755:
        /* <DEDUP_REMOVED lines=20> */
.L_x_2758:
[----:B------:R-:W-:Y:S05]  /*2610*/  BSYNC.RECONVERGENT B1 ;  /* 0x0000000000017941 */ /* 0x000fea0003800200 */
.L_x_2757:
        /* <DEDUP_REMOVED lines=19> */
.L_x_2752:
        /* <DEDUP_REMOVED lines=42> */
.L_x_2761:
[----:B------:R-:W-:Y:S05]  /*29f0*/  BSYNC.RECONVERGENT B1 ;  /* 0x0000000000017941 */ /* 0x000fea0003800200 */
.L_x_2760:
[----:B------:R-:W-:Y:S04]  /*2a00*/  BSSY.RECONVERGENT B1, `(.L_x_2762) ;  /* 0x0000020000017945 */ /* 0x000fe80003800200 */
[----:B------:R-:W-:Y:S05]  /*2a10*/  @P1 BRA `(.L_x_2763) ;  /* 0x0000000000781947 */ /* 0x000fea0003800000 */
[--C-:B0-----:R-:W-:Y:S01]  /*2a20*/  FADD.FTZ R11, R0, -R6.reuse ;  /* 0x80000006000b7221 */ /* 0x101fe20000010000 */
[----:B------:R-:W-:Y:S01]  /*2a30*/  FADD.FTZ R19, R19, -R6 ;  /* 0x8000000613137221 */ /* 0x000fe20000010000 */
[----:B------:R-:W0:Y:S01]  /*2a40*/  LDCU.64 UR10, c[0x0][0x3e0] ;  /* 0x00007c00ff0a77ac */ /* 0x000e220008000a00 */
[----:B------:R-:W-:Y:S02]  /*2a50*/  VIADD R29, R23, 0x20 ;  /* 0x00000020171d7836 */ /* 0x000fe40000000000 */
[-C--:B------:R-:W-:Y:S01]  /*2a60*/  FMUL.FTZ R8, R11, R4.reuse ;  /* 0x000000040b087220 */ /* 0x080fe20000410000 */
[----:B------:R-:W-:Y:S01]  /*2a70*/  FMUL.FTZ R9, R19, R4 ;  /* 0x0000000413097220 */ /* 0x000fe20000410000 */
[----:B------:R-:W1:Y:S02]  /*2a80*/  LDCU.64 UR12, c[0x0][0x380] ;  /* 0x00007000ff0c77ac */ /* 0x000e640008000a00 */
[----:B------:R-:W-:Y:S01]  /*2a90*/  FFMA.FTZ R8, R7, R8, R14 ;  /* 0x0000000807087223 */ /* 0x000fe2000001000e */
[----:B------:R-:W-:Y:S01]  /*2aa0*/  FFMA.FTZ R9, R5, R9, R12 ;  /* 0x0000000905097223 */ /* 0x000fe2000001000c */
[----:B------:R-:W-:-:S02]  /*2ab0*/  SHF.R.S32.HI R21, RZ, 0x1f, R29 ;  /* 0x0000001fff157819 */ /* 0x000fc4000001141d */
        /* <DEDUP_REMOVED lines=20> */
.L_x_2763:
[----:B------:R-:W-:Y:S05]  /*2c00*/  BSYNC.RECONVERGENT B1 ;  /* 0x0000000000017941 */ /* 0x000fea0003800200 */
.L_x_2762:
        /* <DEDUP_REMOVED lines=30> */
.L_x_2765:
[----:B------:R-:W-:Y:S05]  /*2df0*/  BSYNC.RECONVERGENT B1 ;  /* 0x0000000000017941 */ /* 0x000fea0003800200 */
.L_x_2764:
        /* <DEDUP_REMOVED lines=28> */
.L_x_2759:
[----:B------:R-:W-:Y:S05]  /*2fc0*/  BSYNC.RECONVERGENT B0 ;  /* 0x0000000000007941 */ /* 0x000fea0003800200 */
.L_x_2751:
        /* <DEDUP_REMOVED lines=8> */
.L_x_2767:
        /* <DEDUP_REMOVED lines=11> */
.L_x_3464:


//--------------------- .text._Z35group_norm_nhwc_fwd_one_pass_kernelI11Fp16IOFp16WLi256ELi30ELi480EEv26Group_norm_nhwc_fwd_params --------------------------
	.section	.text._Z35group_norm_nhwc_fwd_one_pass_kernelI11Fp16IOFp16WLi256ELi30ELi480EEv26Group_norm_nhwc_fwd_params,"ax",@progbits
	.align	128
        .global         _Z35group_norm_nhwc_fwd_one_pass_kernelI11Fp16IOFp16WLi256ELi30ELi480EEv26Group_norm_nhwc_fwd_params
        .type           _Z35group_norm_nhwc_fwd_one_pass_kernelI11Fp16IOFp16WLi256ELi30ELi480EEv26Group_norm_nhwc_fwd_params,@function
        .size           _Z35group_norm_nhwc_fwd_one_pass_kernelI11Fp16IOFp16WLi256ELi30ELi480EEv26Group_norm_nhwc_fwd_params,(.L_x_3465 - _Z35group_norm_nhwc_fwd_one_pass_kernelI11Fp16IOFp16WLi256ELi30ELi480EEv26Group_norm_nhwc_fwd_params)
        .other          _Z35group_norm_nhwc_fwd_one_pass_kernelI11Fp16IOFp16WLi256ELi30ELi480EEv26Group_norm_nhwc_fwd_params,@"STO_CUDA_ENTRY STV_DEFAULT"
_Z35group_norm_nhwc_fwd_one_pass_kernelI11Fp16IOFp16WLi256ELi30ELi480EEv26Group_norm_nhwc_fwd_params:
.text._Z35group_norm_nhwc_fwd_one_pass_kernelI11Fp16IOFp16WLi256ELi30ELi480EEv26Group_norm_nhwc_fwd_params:
        /* <DEDUP_REMOVED lines=51> */
.L_x_2811:
        /* <DEDUP_REMOVED lines=100> */
[C---:B------:R-:W-:Y:S01]  /*0970*/  @!P5 IMAD R25, R3.reuse, R13, R20 ;  /* 0x0000000d0319d224 */ /* 0x040fe200078e0214 */
[----:B------:R-:W-:Y:S02]  /*0980*/  @!P5 MOV R20, R6 ;  /* 0x000000060014d202 */ /* 0x000fe40000000f00 */
        /* <DEDUP_REMOVED lines=154> */
.L_x_2769:
[----:B------:R-:W-:Y:S05]  /*1330*/  BSYNC.RECONVERGENT B0 ;  /* 0x0000000000007941 */ /* 0x000fea0003800200 */
.L_x_2768:
        /* <DEDUP_REMOVED lines=45> */
.L_x_2771:
[----:B------:R-:W-:Y:S05]  /*1610*/  BSYNC.RECONVERGENT B0 ;  /* 0x0000000000007941 */ /* 0x000fea0003800200 */
.L_x_2770:
        /* <DEDUP_REMOVED lines=32> */
.L_x_2774:
[----:B------:R-:W3:Y:S04]  /*1820*/  LDG.E.STRONG.GPU R22, desc[UR24][R12.64] ;  /* 0x000000180c167981 */ /* 0x000ee8000c1ef900 */
[----:B---3--:R-:W-:Y:S01]  /*1830*/  CCTL.IVALL ;  /* 0x00000000ff00798f */ /* 0x008fe20002000000 */
[----:B------:R-:W-:Y:S05]  /*1840*/  YIELD ;  /* 0x0000000000007946 */ /* 0x000fea0003800000 */
[----:B------:R-:W-:-:S13]  /*1850*/  ISETP.NE.AND P2, PT, R22, R23, PT ;  /* 0x000000171600720c */ /* 0x000fda0003f45270 */
[----:B------:R-:W-:Y:S05]  /*1860*/  @P2 BRA `(.L_x_2774) ;  /* 0xfffffffc00ec2947 */ /* 0x000fea000383ffff */
.L_x_2773:
        /* <DEDUP_REMOVED lines=14> */
.L_x_2776:
        /* <DEDUP_REMOVED lines=91> */
.L_x_2775:
        /* <DEDUP_REMOVED lines=51> */
.L_x_2777:
        /* <DEDUP_REMOVED lines=28> */
.L_x_2778:
        /* <DEDUP_REMOVED lines=13> */
.L_x_2779:
[----:B------:R-:W-:Y:S05]  /*24c0*/  BSYNC.RECONVERGENT B0 ;  /* 0x0000000000007941 */ /* 0x000fea0003800200 */
.L_x_2772:
        /* <DEDUP_REMOVED lines=67> */
.L_x_2783:
[----:B------:R-:W-:Y:S05]  /*2900*/  BSYNC.RECONVERGENT B1 ;  /* 0x0000000000017941 */ /* 0x000fea0003800200 */
.L_x_2782:
        /* <DEDUP_REMOVED lines=20> */
.L_x_2785:
[----:B------:R-:W-:Y:S05]  /*2a50*/  BSYNC.RECONVERGENT B1 ;  /* 0x0000000000017941 */ /* 0x000fea0003800200 */
.L_x_2784:
        /* <DEDUP_REMOVED lines=28> */
.L_x_2787:
[----:B------:R-:W-:Y:S05]  /*2c20*/  BSYNC.RECONVERGENT B1 ;  /* 0x0000000000017941 */ /* 0x000fea0003800200 */
.L_x_2786:
        /* <DEDUP_REMOVED lines=22> */
.L_x_2789:
[----:B------:R-:W-:Y:S05]  /*2d90*/  BSYNC.RECONVERGENT B1 ;  /* 0x0000000000017941 */ /* 0x000fea0003800200 */
.L_x_2788:
        /* <DEDUP_REMOVED lines=34> */
.L_x_2791:
[----:B------:R-:W-:Y:S05]  /*2fc0*/  BSYNC.RECONVERGENT B1 ;  /* 0x0000000000017941 */ /* 0x000fea0003800200 */
.L_x_2790:
        /* <DEDUP_REMOVED lines=20> */
.L_x_2793:
[----:B------:R-:W-:Y:S05]  /*3110*/  BSYNC.RECONVERGENT B1 ;  /* 0x0000000000017941 */ /* 0x000fea0003800200 */
.L_x_2792:
        /* <DEDUP_REMOVED lines=20> */
.L_x_2795:
[----:B------:R-:W-:Y:S05]  /*3260*/  BSYNC.RECONVERGENT B1 ;  /* 0x0000000000017941 */ /* 0x000fea0003800200 */
.L_x_2794:
        /* <DEDUP_REMOVED lines=19> */
.L_x_2781:
        /* <DEDUP_REMOVED lines=33> */
.L_x_2798:
[----:B------:R-:W-:Y:S05]  /*35b0*/  BSYNC.RECONVERGENT B1 ;  /* 0x0000000000017941 */ /* 0x000fea0003800200 */
.L_x_2797:
        /* <DEDUP_REMOVED lines=30> */
.L_x_2800:
[----:B------:R-:W-:Y:S05]  /*37a0*/  BSYNC.RECONVERGENT B1 ;  /* 0x0000000000017941 */ /* 0x000fea0003800200 */
.L_x_2799:
        /* <DEDUP_REMOVED lines=38> */
.L_x_2802:
[----:B------:R-:W-:Y:S05]  /*3a10*/  BSYNC.RECONVERGENT B1 ;  /* 0x0000000000017941 */ /* 0x000fea0003800200 */
.L_x_2801:
        /* <DEDUP_REMOVED lines=32> */
.L_x_2804:
[----:B------:R-:W-:Y:S05]  /*3c20*/  BSYNC.RECONVERGENT B1 ;  /* 0x0000000000017941 */ /* 0x000fea0003800200 */
.L_x_2803:
        /* <DEDUP_REMOVED lines=44> */
.L_x_2806:
[----:B------:R-:W-:Y:S05]  /*3ef0*/  BSYNC.RECONVERGENT B1 ;  /* 0x0000000000017941 */ /* 0x000fea0003800200 */
.L_x_2805:
        /* <DEDUP_REMOVED lines=30> */
.L_x_2808:
[----:B------:R-:W-:Y:S05]  /*40e0*/  BSYNC.RECONVERGENT B1 ;  /* 0x0000000000017941 */ /* 0x000fea0003800200 */
.L_x_2807:
        /* <DEDUP_REMOVED lines=30> */
.L_x_2810:
[----:B------:R-:W-:Y:S05]  /*42d0*/  BSYNC.RECONVERGENT B1 ;  /* 0x0000000000017941 */ /* 0x000fea0003800200 */
.L_x_2809:
        /* <DEDUP_REMOVED lines=29> */
.L_x_2796:
[----:B------:R-:W-:Y:S05]  /*44b0*/  BSYNC.RECONVERGENT B0 ;  /* 0x0000000000007941 */ /* 0x000fea0003800200 */
.L_x_2780:
[----:B------:R-:W-:Y:S02]  /*44c0*/  UIADD3 UR8, UPT, UPT, UR30, UR8, URZ ;  /* 0x000000081e087290 */ /* 0x000fe4000fffe0ff */
[----:B------:R-:W-:Y:S02]  /*44d0*/  UIADD3 UR4, UPT, UPT, UR4, 0x1, URZ ;  /* 0x0000000104047890 */ /* 0x000fe4000fffe0ff */
[----:B------:R-:W-:-:S09]  /*44e0*/  UISETP.GE.AND UP1, UPT, UR8, UR7, UPT ;  /* 0x000000070800728c */ /* 0x000fd2000bf26270 */
[----:B------:R-:W-:Y:S05]  /*44f0*/  BRA.U !UP1, `(.L_x_2811) ;  /* 0xffffffbd098c7547 */ /* 0x000fea000b83ffff */
[----:B------:R-:W-:Y:S05]  /*4500*/  EXIT ;  /* 0x000000000000794d */ /* 0x000fea0003800000 */
.L_x_2812:
        /* <DEDUP_REMOVED lines=15> */
.L_x_3465:


//--------------------- .text._Z35group_norm_nhwc_fwd_one_pass_kernelI11Fp16IOFp16WLi512ELi30ELi480EEv26Group_norm_nhwc_fwd_params --------------------------
	.section	.text._Z35group_norm_nhwc_fwd_one_pass_kernelI11Fp16IOFp16WLi512ELi30ELi480EEv26Group_norm_nhwc_fwd_params,"ax",@progbits
	.align	128
        .global         _Z35group_norm_nhwc_fwd_one_pass_kernelI11Fp16IOFp16WLi512ELi30ELi480EEv26Group_norm_nhwc_fwd_params
        .type           _Z35group_norm_nhwc_fwd_one_pass_kernelI11Fp16IOFp16WLi512ELi30ELi480EEv26Group_norm_nhwc_fwd_params,@function
        .size           _Z35group_norm_nhwc_fwd_one_pass_kernelI11Fp16IOFp16WLi512ELi30ELi480EEv26Group_norm_nhwc_fwd_params,(.L_x_3466 - _Z35group_norm_nhwc_fwd_one_pass_kernelI11Fp16IOFp16WLi512ELi30ELi480EEv26Group_norm_nhwc_fwd_params)
        .other          _Z35group_norm_nhwc_fwd_one_pass_kernelI11Fp16IOFp16WLi512ELi30ELi480EEv26Group_norm_nhwc_fwd_params,@"STO_CUDA_ENTRY STV_DEFAULT"
_Z35group_norm_nhwc_fwd_one_pass_kernelI11Fp16IOFp16WLi512ELi30ELi480EEv26Group_norm_nhwc_fwd_params:
.text._Z35group_norm_nhwc_fwd_one_pass_kernelI11Fp16IOFp16WLi512ELi30ELi480EEv26Group_norm_nhwc_fwd_params:
        /* <DEDUP_REMOVED lines=61> */
.L_x_2888:
        /* <DEDUP_REMOVED lines=410> */
.L_x_2814:
[----:B------:R-:W-:Y:S05]  /*1d70*/  BSYNC.RECONVERGENT B0 ;  /* 0x0000000000007941 */ /* 0x000fea0003800200 */
.L_x_2813:
        /* <DEDUP_REMOVED lines=44> */
.L_x_2816:
[----:B------:R-:W-:Y:S05]  /*2040*/  BSYNC.RECONVERGENT B0 ;  /* 0x0000000000007941 */ /* 0x000fea0003800200 */
.L_x_2815:
        /* <DEDUP_REMOVED lines=24> */
.L_x_2819:
[----:B----4-:R-:W3:Y:S04]  /*21d0*/  LDG.E.STRONG.GPU R38, desc[UR6][R36.64] ;  /* 0x0000000624267981 */ /* 0x010ee8000c1ef900 */
[----:B---3--:R-:W-:Y:S01]  /*21e0*/  CCTL.IVALL ;  /* 0x00000000ff00798f */ /* 0x008fe20002000000 */
[----:B------:R-:W-:Y:S05]  /*21f0*/  YIELD ;  /* 0x0000000000007946 */ /* 0x000fea0003800000 */
[----:B------:R-:W-:-:S13]  /*2200*/  ISETP.NE.AND P1, PT, R38, R43, PT ;  /* 0x0000002b2600720c */ /* 0x000fda0003f25270 */
[----:B------:R-:W-:Y:S05]  /*2210*/  @P1 BRA `(.L_x_2819) ;  /* 0xfffffffc00ec1947 */ /* 0x000fea000383ffff */
.L_x_2818:
        /* <DEDUP_REMOVED lines=15> */
.L_x_2821:
        /* <DEDUP_REMOVED lines=60> */
.L_x_2820:
        /* <DEDUP_REMOVED lines=35> */
.L_x_2822:
        /* <DEDUP_REMOVED lines=18> */
.L_x_2823:
        /* <DEDUP_REMOVED lines=9> */
.L_x_2824:
[----:B------:R-:W-:Y:S05]  /*2ab0*/  BSYNC.RECONVERGENT B0 ;  /* 0x0000000000007941 */ /* 0x000fea0003800200 */
.L_x_2817:
        /* <DEDUP_REMOVED lines=65> */
.L_x_2828:
[----:B------:R-:W-:Y:S05]  /*2ed0*/  BSYNC.RECONVERGENT B1 ;  /* 0x0000000000017941 */ /* 0x000fea0003800200 */
.L_x_2827:
        /* <DEDUP_REMOVED lines=20> */
.L_x_2830:
[----:B------:R-:W-:Y:S05]  /*3020*/  BSYNC.RECONVERGENT B1 ;  /* 0x0000000000017941 */ /* 0x000fea0003800200 */
.L_x_2829:
        /* <DEDUP_REMOVED lines=28> */
.L_x_2832:
[----:B------:R-:W-:Y:S05]  /*31f0*/  BSYNC.RECONVERGENT B1 ;  /* 0x0000000000017941 */ /* 0x000fea0003800200 */
.L_x_2831:
        /* <DEDUP_REMOVED lines=20> */
.L_x_2834:
[----:B------:R-:W-:Y:S05]  /*3340*/  BSYNC.RECONVERGENT B1 ;  /* 0x0000000000017941 */ /* 0x000fea0003800200 */
.L_x_2833:
        /* <DEDUP_REMOVED lines=20> */
.L_x_2836:
[----:B------:R-:W-:Y:S05]  /*3490*/  BSYNC.RECONVERGENT B1 ;  /* 0x0000000000017941 */ /* 0x000fea0003800200 */
.L_x_2835:
        /* <DEDUP_REMOVED lines=20> */
.L_x_2838:
[----:B------:R-:W-:Y:S05]  /*35e0*/  BSYNC.RECONVERGENT B1 ;  /* 0x0000000000017941 */ /* 0x000fea0003800200 */
.L_x_2837:
        /* <DEDUP_REMOVED lines=28> */
.L_x_2840:
[----:B------:R-:W-:Y:S05]  /*37b0*/  BSYNC.RECONVERGENT B1 ;  /* 0x0000000000017941 */ /* 0x000fea0003800200 */
.L_x_2839:
        /* <DEDUP_REMOVED lines=20> */
.L_x_2842:
[----:B------:R-:W-:Y:S05]  /*3900*/  BSYNC.RECONVERGENT B1 ;  /* 0x0000000000017941 */ /* 0x000fea0003800200 */
.L_x_2841:
        /* <DEDUP_REMOVED lines=20> */
.L_x_2844:
[----:B------:R-:W-:Y:S05]  /*3a50*/  BSYNC.RECONVERGENT B1 ;  /* 0x0000000000017941 */ /* 0x000fea0003800200 */
.L_x_2843:
        /* <DEDUP_REMOVED lines=20> */
.L_x_2846:
[----:B------:R-:W-:Y:S05]  /*3ba0*/  BSYNC.RECONVERGENT B1 ;  /* 0x0000000000017941 */ /* 0x000fea0003800200 */
.L_x_2845:
        /* <DEDUP_REMOVED lines=30> */
.L_x_2848:
[----:B------:R-:W-:Y:S05]  /*3d90*/  BSYNC.RECONVERGENT B1 ;  /* 0x0000000000017941 */ /* 0x000fea0003800200 */
.L_x_2847:
        /* <DEDUP_REMOVED lines=20> */
.L_x_2850:
[----:B------:R-:W-:Y:S05]  /*3ee0*/  BSYNC.RECONVERGENT B1 ;  /* 0x0000000000017941 */ /* 0x000fea0003800200 */
.L_x_2849:
        /* <DEDUP_REMOVED lines=20> */
.L_x_2852:
[----:B------:R-:W-:Y:S05]  /*4030*/  BSYNC.RECONVERGENT B1 ;  /* 0x0000000000017941 */ /* 0x000fea0003800200 */
.L_x_2851:
        /* <DEDUP_REMOVED lines=20> */
.L_x_2854:
[----:B------:R-:W-:Y:S05]  /*4180*/  BSYNC.RECONVERGENT B1 ;  /* 0x0000000000017941 */ /* 0x000fea0003800200 */
.L_x_2853:
        /* <DEDUP_REMOVED lines=20> */
.L_x_2856:
[----:B------:R-:W-:Y:S05]  /*42d0*/  BSYNC.RECONVERGENT B1 ;  /* 0x0000000000017941 */ /* 0x000fea0003800200 */
.L_x_2855:
        /* <DEDUP_REMOVED lines=19> */
.L_x_2826:
        /* <DEDUP_REMOVED lines=35> */
.L_x_2859:
[----:B------:R-:W-:Y:S05]  /*4640*/  BSYNC.RECONVERGENT B1 ;  /* 0x0000000000017941 */ /* 0x000fea0003800200 */
.L_x_2858:
        /* <DEDUP_REMOVED lines=30> */
.L_x_2861:
[----:B------:R-:W-:Y:S05]  /*4830*/  BSYNC.RECONVERGENT B1 ;  /* 0x0000000000017941 */ /* 0x000fea0003800200 */
.L_x_2860:
        /* <DEDUP_REMOVED lines=38> */
.L_x_2863:
[----:B------:R-:W-:Y:S05]  /*4aa0*/  BSYNC.RECONVERGENT B1 ;  /* 0x0000000000017941 */ /* 0x000fea0003800200 */
.L_x_2862:
        /* <DEDUP_REMOVED lines=30> */
.L_x_2865:
[----:B------:R-:W-:Y:S05]  /*4c90*/  BSYNC.RECONVERGENT B1 ;  /* 0x0000000000017941 */ /* 0x000fea0003800200 */
.L_x_2864:
        /* <DEDUP_REMOVED lines=30> */
.L_x_2867:
[----:B------:R-:W-:Y:S05]  /*4e80*/  BSYNC.RECONVERGENT B1 ;  /* 0x0000000000017941 */ /* 0x000fea0003800200 */
.L_x_2866:
        /* <DEDUP_REMOVED lines=30> */
.L_x_2869:
[----:B------:R-:W-:Y:S05]  /*5070*/  BSYNC.RECONVERGENT B1 ;  /* 0x0000000000017941 */ /* 0x000fea0003800200 */
.L_x_2868:
        /* <DEDUP_REMOVED lines=38> */
.L_x_2871:
[----:B------:R-:W-:Y:S05]  /*52e0*/  BSYNC.RECONVERGENT B1 ;  /* 0x0000000000017941 */ /* 0x000fea0003800200 */
.L_x_2870:
        /* <DEDUP_REMOVED lines=30> */
.L_x_2873:
[----:B------:R-:W-:Y:S05]  /*54d0*/  BSYNC.RECONVERGENT B1 ;  /* 0x0000000000017941 */ /* 0x000fea0003800200 */
.L_x_2872:
        /* <DEDUP_REMOVED lines=30> */
.L_x_2875:
[----:B------:R-:W-:Y:S05]  /*56c0*/  BSYNC.RECONVERGENT B1 ;  /* 0x0000000000017941 */ /* 0x000fea0003800200 */
.L_x_2874:
        /* <DEDUP_REMOVED lines=30> */
.L_x_2877:
[----:B------:R-:W-:Y:S05]  /*58b0*/  BSYNC.RECONVERGENT B1 ;  /* 0x0000000000017941 */ /* 0x000fea0003800200 */
.L_x_2876:
        /* <DEDUP_REMOVED lines=40> */
.L_x_2879:
[----:B------:R-:W-:Y:S05]  /*5b40*/  BSYNC.RECONVERGENT B1 ;  /* 0x0000000000017941 */ /* 0x000fea0003800200 */
.L_x_2878:
        /* <DEDUP_REMOVED lines=30> */
.L_x_2881:
[----:B------:R-:W-:Y:S05]  /*5d30*/  BSYNC.RECONVERGENT B1 ;  /* 0x0000000000017941 */ /* 0x000fea0003800200 */
.L_x_2880:
        /* <DEDUP_REMOVED lines=30> */
.L_x_2883:
[----:B------:R-:W-:Y:S05]  /*5f20*/  BSYNC.RECONVERGENT B1 ;  /* 0x0000000000017941 */ /* 0x000fea0003800200 */
.L_x_2882:
        /* <DEDUP_REMOVED lines=30> */
.L_x_2885:
[----:B------:R-:W-:Y:S05]  /*6110*/  BSYNC.RECONVERGENT B1 ;  /* 0x0000000000017941 */ /* 0x000fea0003800200 */
.L_x_2884:
        /* <DEDUP_REMOVED lines=30> */
.L_x_2887:
[----:B------:R-:W-:Y:S05]  /*6300*/  BSYNC.RECONVERGENT B1 ;  /* 0x0000000000017941 */ /* 0x000fea0003800200 */
.L_x_2886:
        /* <DEDUP_REMOVED lines=28> */
.L_x_2857:
[----:B------:R-:W-:Y:S05]  /*64d0*/  BSYNC.RECONVERGENT B0 ;  /* 0x0000000000007941 */ /* 0x000fea0003800200 */
.L_x_2825:
        /* <DEDUP_REMOVED lines=8> */
.L_x_2889:
        /* <DEDUP_REMOVED lines=10> */
.L_x_3466:


//--------------------- .text._Z35group_norm_nhwc_fwd_one_pass_kernelI11Fp32IOFp32WLi64ELi30ELi480EEv26Group_norm_nhwc_fwd_params --------------------------
	.section	.text._Z35group_norm_nhwc_fwd_one_pass_kernelI11Fp32IOFp32WLi64ELi30ELi480EEv26Group_norm_nhwc_fwd_params,"ax",@progbits
	.align	128
        .global         _Z35group_norm_nhwc_fwd_one_pass_kernelI11Fp32IOFp32WLi64ELi30ELi480EEv26Group_norm_nhwc_fwd_params
        .type           _Z35group_norm_nhwc_fwd_one_pass_kernelI11Fp32IOFp32WLi64ELi30ELi480EEv26Group_norm_nhwc_fwd_params,@function
        .size           _Z35group_norm_nhwc_fwd_one_pass_kernelI11Fp32IOFp32WLi64ELi30ELi480EEv26Group_norm_nhwc_fwd_params,(.L_x_3467 - _Z35group_norm_nhwc_fwd_one_pass_kernelI11Fp32IOFp32WLi64ELi30ELi480EEv26Group_norm_nhwc_fwd_params)
        .other          _Z35group_norm_nhwc_fwd_one_pass_kernelI11Fp32IOFp32WLi64ELi30ELi480EEv26Group_norm_nhwc_fwd_params,@"STO_CUDA_ENTRY STV_DEFAULT"
_Z35group_norm_nhwc_fwd_one_pass_kernelI11Fp32IOFp32WLi64ELi30ELi480EEv26Group_norm_nhwc_fwd_params:
.text._Z35group_norm_nhwc_fwd_one_pass_kernelI11Fp32IOFp32WLi64ELi30ELi480EEv26Group_norm_nhwc_fwd_params:
        /* <DEDUP_REMOVED lines=25> */
.L_x_2909:
[----:B0-----:R-:W0:Y:S01]  /*0190*/  LDC R0, c[0x0][0x3f8] ;  /* 0x0000fe00ff007b82 */ /* 0x001e220000000800 */
[----:B-123-5:R-:W1:Y:S01]  /*01a0*/  S2R R10, SR_TID.X ;  /* 0x00000000000a7919 */ /* 0x02ee620000002100 */
[----:B------:R-:W2:Y:S01]  /*01b0*/  LDCU.64 UR10, c[0x0][0x3e8] ;  /* 0x00007d00ff0a77ac */ /* 0x000ea20008000a00 */
[----:B------:R-:W-:Y:S01]  /*01c0*/  VIADD R11, R7, 0x20 ;  /* 0x00000020070b7836 */ /* 0x000fe20000000000 */
[----:B------:R-:W-:-:S04]  /*01d0*/  SHF.R.S32.HI R17, RZ, 0x1f, R7 ;  /* 0x0000001fff117819 */ /* 0x000fc80000011407 */
[----:B------:R-:W-:Y:S02]  /*01e0*/  SHF.R.S32.HI R15, RZ, 0x1f, R11 ;  /* 0x0000001fff0f7819 */ /* 0x000fe4000001140b */
        /* <DEDUP_REMOVED lines=8> */
[----:B------:R-:W-:Y:S01]  /*0270*/  IMAD R9, R8, R5, RZ ;  /* 0x0000000508097224 */ /* 0x000fe200078e02ff */
[----:B------:R-:W-:-:S03]  /*0280*/  IABS R8, UR8 ;  /* 0x0000000800087c13 */ /* 0x000fc60008000000 */
[----:B------:R-:W-:-:S06]  /*0290*/  IMAD.HI.U32 R3, R3, R9, R2 ;  /* 0x0000000903037227 */ /* 0x000fcc00078e0002 */
[----:B------:R-:W-:-:S05]  /*02a0*/  IMAD.HI.U32 R19, R3, R8, RZ ;  /* 0x0000000803137227 */ /* 0x000fca00078e00ff */
[----:B------:R-:W-:-:S05]  /*02b0*/  IADD3 R3, PT, PT, -R19, RZ, RZ ;  /* 0x000000ff13037210 */ /* 0x000fca0007ffe1ff */
[----:B------:R-:W-:Y:S01]  /*02c0*/  IMAD R2, R5, R3, R8 ;  /* 0x0000000305027224 */ /* 0x000fe200078e0208 */
[----:B-1----:R-:W-:-:S04]  /*02d0*/  LOP3.LUT R3, R10, 0xffff, RZ, 0xc0, !PT ;  /* 0x0000ffff0a037812 */ /* 0x002fc800078ec0ff */
[----:B------:R-:W-:Y:S01]  /*02e0*/  ISETP.GT.U32.AND P2, PT, R5, R2, PT ;  /* 0x000000020500720c */ /* 0x000fe20003f44070 */
[----:B------:R-:W-:-:S05]  /*02f0*/  IMAD R3, R3, 0x1112, RZ ;  /* 0x0000111203037824 */ /* 0x000fca00078e02ff */
[----:B------:R-:W-:-:S07]  /*0300*/  SHF.R.U32.HI R3, RZ, 0x10, R3 ;  /* 0x00000010ff037819 */ /* 0x000fce0000011603 */
[-C--:B------:R-:W-:Y:S02]  /*0310*/  @!P2 IADD3 R2, PT, PT, R2, -R5.reuse, RZ ;  /* 0x800000050202a210 */ /* 0x080fe40007ffe0ff */
[----:B------:R-:W-:Y:S02]  /*0320*/  @!P2 IADD3 R19, PT, PT, R19, 0x1, RZ ;  /* 0x000000011313a810 */ /* 0x000fe40007ffe0ff */
[----:B------:R-:W-:Y:S02]  /*0330*/  ISETP.GE.U32.AND P1, PT, R2, R5, PT ;  /* 0x000000050200720c */ /* 0x000fe40003f26070 */
[----:B------:R-:W-:Y:S02]  /*0340*/  LOP3.LUT R2, R0, UR8, RZ, 0x3c, !PT ;  /* 0x0000000800027c12 */ /* 0x000fe4000f8e3cff */
[----:B--2---:R-:W-:Y:S02]  /*0350*/  ISETP.GE.U32.AND P2, PT, R11, UR10, PT ;  /* 0x0000000a0b007c0c */ /* 0x004fe4000bf46070 */
[----:B------:R-:W-:-:S02]  /*0360*/  ISETP.GE.AND P4, PT, R2, RZ, PT ;  /* 0x000000ff0200720c */ /* 0x000fc40003f86270 */
[----:B------:R-:W-:Y:S02]  /*0370*/  PRMT R2, R3, 0x9910, RZ ;  /* 0x0000991003027816 */ /* 0x000fe400000000ff */
[----:B------:R-:W-:-:S03]  /*0380*/  ISETP.GE.AND.EX P2, PT, R15, UR11, PT, P2 ;  /* 0x0000000b0f007c0c */ /* 0x000fc6000bf46320 */
[----:B------:R-:W-:Y:S01]  /*0390*/  @P1 IADD3 R19, PT, PT, R19, 0x1, RZ ;  /* 0x0000000113131810 */ /* 0x000fe20007ffe0ff */
[----:B------:R-:W-:Y:S01]  /*03a0*/  IMAD R2, R2, 0xf, RZ ;  /* 0x0000000f02027824 */ /* 0x000fe200078e02ff */
[----:B------:R-:W-:-:S04]  /*03b0*/  ISETP.GE.U32.AND P1, PT, R7, UR10, PT ;  /* 0x0000000a07007c0c */ /* 0x000fc8000bf26070 */
[----:B------:R-:W-:Y:S01]  /*03c0*/  ISETP.GE.AND.EX P1, PT, R17, UR11, PT, P1 ;  /* 0x0000000b11007c0c */ /* 0x000fe2000bf26310 */
[----:B------:R-:W0:Y:S01]  /*03d0*/  LDCU.64 UR10, c[0x0][0x3f0] ;  /* 0x00007e00ff0a77ac */ /* 0x000e220008000a00 */
[----:B------:R-:W-:Y:S02]  /*03e0*/  IADD3 R2, PT, PT, RZ, -R2, RZ ;  /* 0x80000002ff027210 */ /* 0x000fe40007ffe0ff */
[----:B------:R-:W-:Y:S01]  /*03f0*/  @!P4 IADD3 R19, PT, PT, -R19, RZ, RZ ;  /* 0x000000ff1313c210 */ /* 0x000fe20007ffe1ff */
[----:B------:R-:W1:Y:S01]  /*0400*/  @!P2 LDC.64 R8, c[0x0][0x3e0] ;  /* 0x0000f800ff08ab82 */ /* 0x000e620000000a00 */
[----:B------:R-:W-:Y:S02]  /*0410*/  @!P3 LOP3.LUT R19, RZ, R0, RZ, 0x33, !PT ;  /* 0x00000000ff13b212 */ /* 0x000fe400078e33ff */
[----:B------:R-:W-:Y:S02]  /*0420*/  PRMT R5, R2, 0x7710, RZ ;  /* 0x0000771002057816 */ /* 0x000fe400000000ff */
[--C-:B------:R-:W-:Y:S01]  /*0430*/  SHF.R.S32.HI R4, RZ, 0x1f, R19.reuse ;  /* 0x0000001fff047819 */ /* 0x100fe20000011413 */
[----:B------:R-:W-:Y:S01]  /*0440*/  IMAD.MOV R3, RZ, RZ, -R19 ;  /* 0x000000ffff037224 */ /* 0x000fe200078e0a13 */
[----:B------:R-:W-:Y:S01]  /*0450*/  IADD3 R5, PT, PT, R5, R10, RZ ;  /* 0x0000000a05057210 */ /* 0x000fe20007ffe0ff */
[----:B------:R-:W2:Y:S02]  /*0460*/  @!P1 LDC.64 R12, c[0x0][0x3e0] ;  /* 0x0000f800ff0c9b82 */ /* 0x000ea40000000a00 */
[----:B------:R-:W-:Y:S01]  /*0470*/  IMAD R0, R0, R3, UR8 ;  /* 0x0000000800007e24 */ /* 0x000fe2000f8e0203 */
[----:B------:R-:W-:-:S03]  /*0480*/  SHF.L.U32 R5, R5, 0x1, RZ ;  /* 0x0000000105057819 */ /* 0x000fc600000006ff */
[----:B------:R-:W-:Y:S01]  /*0490*/  IMAD R0, R0, 0x1e, RZ ;  /* 0x0000001e00007824 */ /* 0x000fe200078e02ff */
[----:B------:R-:W-:Y:S01]  /*04a0*/  LOP3.LUT R25, R5, 0xffff, RZ, 0xc0, !PT ;  /* 0x0000ffff05197812 */ /* 0x000fe200078ec0ff */
[----:B------:R-:W3:Y:S01]  /*04b0*/  @!P1 LDC.64 R2, c[0x0][0x390] ;  /* 0x0000e400ff029b82 */ /* 0x000ee20000000a00 */
[----:B0-----:R-:W-:Y:S02]  /*04c0*/  IMAD R14, R4, UR10, RZ ;  /* 0x0000000a040e7c24 */ /* 0x001fe4000f8e02ff */
[C---:B------:R-:W-:Y:S02]  /*04d0*/  IADD3 R24, P3, PT, R0.reuse, R25, RZ ;  /* 0x0000001900187210 */ /* 0x040fe40007f7e0ff */
[----:B------:R-:W-:Y:S02]  /*04e0*/  IMAD R27, R19, UR11, R14 ;  /* 0x0000000b131b7c24 */ /* 0x000fe4000f8e020e */
[----:B------:R-:W-:Y:S01]  /*04f0*/  LEA.HI.X.SX32 R25, R0, RZ, 0x1, P3 ;  /* 0x000000ff00197211 */ /* 0x000fe200018f0eff */
[----:B------:R-:W0:Y:S01]  /*0500*/  @!P2 LDC.64 R4, c[0x0][0x390] ;  /* 0x0000e400ff04ab82 */ /* 0x000e220000000a00 */
[----:B-1----:R-:W-:-:S02]  /*0510*/  @!P2 IMAD R16, R15, R8, RZ ;  /* 0x000000080f10a224 */ /* 0x002fc400078e02ff */
[----:B------:R-:W-:-:S04]  /*0520*/  IMAD.WIDE.U32 R24, R19, UR10, R24 ;  /* 0x0000000a13187c25 */ /* 0x000fc8000f8e0018 */
[----:B--2---:R-:W-:Y:S01]  /*0530*/  @!P1 IMAD R14, R17, R12, RZ ;  /* 0x0000000c110e9224 */ /* 0x004fe200078e02ff */
[----:B------:R-:W-:Y:S01]  /*0540*/  IADD3 R27, PT, PT, R25, R27, RZ ;  /* 0x0000001b191b7210 */ /* 0x000fe20007ffe0ff */
[----:B------:R-:W-:Y:S02]  /*0550*/  @!P1 IMAD.MOV.U32 R26, RZ, RZ, R24 ;  /* 0x000000ffff1a9224 */ /* 0x000fe400078e0018 */
[----:B------:R-:W-:Y:S01]  /*0560*/  @!P2 IMAD R19, R11, R9, R16 ;  /* 0x000000090b13a224 */ /* 0x000fe200078e0210 */
[----:B------:R-:W-:Y:S01]  /*0570*/  @!P2 MOV R16, R24 ;  /* 0x000000180010a202 */ /* 0x000fe20000000f00 */
[C---:B------:R-:W-:Y:S01]  /*0580*/  @!P1 IMAD R15, R7.reuse, R13, R14 ;  /* 0x0000000d070f9224 */ /* 0x040fe200078e020e */
[----:B------:R-:W-:Y:S01]  /*0590*/  @!P2 MOV R17, R27 ;  /* 0x0000001b0011a202 */ /* 0x000fe20000000f00 */
[----:B------:R-:W-:-:S04]  /*05a0*/  @!P1 IMAD.WIDE.U32 R12, R7, R12, R26 ;  /* 0x0000000c070c9225 */ /* 0x000fc800078e001a */
[----:B------:R-:W-:Y:S01]  /*05b0*/  @!P2 IMAD.WIDE.U32 R16, R11, R8, R16 ;  /* 0x000000080b10a225 */ /* 0x000fe200078e0010 */
[----:B------:R-:W-:Y:S02]  /*05c0*/  @!P1 IADD3 R9, PT, PT, R13, R15, RZ ;  /* 0x0000000f0d099210 */ /* 0x000fe40007ffe0ff */
[----:B---3--:R-:W-:Y:S01]  /*05d0*/  @!P1 LEA R8, P3, R12, R2, 0x2 ;  /* 0x000000020c089211 */ /* 0x008fe200078610ff */
[----:B------:R-:W-:Y:S01]  /*05e0*/  @!P2 IMAD.IADD R11, R17, 0x1, R19 ;  /* 0x00000001110ba824 */ /* 0x000fe200078e0213 */
[----:B0-----:R-:W-:Y:S02]  /*05f0*/  @!P2 LEA R14, P4, R16, R4, 0x2 ;  /* 0x00000004100ea211 */ /* 0x001fe400078810ff */
[----:B------:R-:W-:Y:S01]  /*0600*/  @!P1 LEA.HI.X R9, R12, R3, R9, 0x2, P3 ;  /* 0x000000030c099211 */ /* 0x000fe200018f1409 */
[----:B------:R-:W-:Y:S01]  /*0610*/  HFMA2 R3, -RZ, RZ, 0, 0 ;  /* 0x00000000ff037431 */ /* 0x000fe200000001ff */
[----:B------:R-:W-:Y:S02]  /*0620*/  MOV R2, RZ ;  /* 0x000000ff00027202 */ /* 0x000fe40000000f00 */
[----:B------:R-:W-:-:S02]  /*0630*/  @!P2 LEA.HI.X R15, R16, R5, R11, 0x2, P4 ;  /* 0x00000005100fa211 */ /* 0x000fc400020f140b */
[----:B------:R-:W-:Y:S02]  /*0640*/  CS2R R4, SRZ ;  /* 0x0000000000047805 */ /* 0x000fe4000001ff00 */
[----:B------:R-:W2:Y:S04]  /*0650*/  @!P1 LDG.E.64 R2, desc[UR14][R8.64] ;  /* 0x0000000e08029981 */ /* 0x000ea8000c1e1b00 */
[----:B------:R-:W3:Y:S01]  /*0660*/  @!P2 LDG.E.64 R4, desc[UR14][R14.64] ;  /* 0x0000000e0e04a981 */ /* 0x000ee2000c1e1b00 */
[----:B------:R-:W-:Y:S01]  /*0670*/  BSSY.RECONVERGENT B0, `(.L_x_2890) ;  /* 0x0000030000007945 */ /* 0x000fe20003800200 */
[----:B------:R-:W0:Y:S02]  /*0680*/  S2R R11, SR_LANEID ;  /* 0x00000000000b7919 */ /* 0x000e240000000000 */
[----:B0-----:R-:W-:-:S02]  /*0690*/  ISETP.GT.AND P2, PT, R11, 0x1e, PT ;  /* 0x0000001e0b00780c */ /* 0x001fc40003f44270 */
[----:B------:R-:W-:Y:S01]  /*06a0*/  ISETP.GT.AND P3, PT, R11, 0xf, PT ;  /* 0x0000000f0b00780c */ /* 0x000fe20003f64270 */
[----:B--2---:R-:W-:Y:S01]  /*06b0*/  FMUL.FTZ R13, R3, R3 ;  /* 0x00000003030d7220 */ /* 0x004fe20000410000 */
[C---:B------:R-:W-:Y:S01]  /*06c0*/  FADD.FTZ R12, R2.reuse, R3 ;  /* 0x00000003020c7221 */ /* 0x040fe20000010000 */
[----:B---3--:R-:W-:Y:S02]  /*06d0*/  FMUL.FTZ R19, R5, R5 ;  /* 0x0000000505137220 */ /* 0x008fe40000410000 */
        /* <DEDUP_REMOVED lines=41> */
.L_x_2891:
[----:B----4-:R-:W-:Y:S05]  /*0970*/  BSYNC.RECONVERGENT B0 ;  /* 0x0000000000007941 */ /* 0x010fea0003800200 */
.L_x_2890:
        /* <DEDUP_REMOVED lines=44> */
.L_x_2893:
[----:B------:R-:W-:Y:S05]  /*0c40*/  BSYNC.RECONVERGENT B0 ;  /* 0x0000000000007941 */ /* 0x000fea0003800200 */
.L_x_2892:
        /* <DEDUP_REMOVED lines=31> */
.L_x_2896:
[----:B---3--:R-:W2:Y:S04]  /*0e40*/  LDG.E.STRONG.GPU R12, desc[UR14][R10.64] ;  /* 0x0000000e0a0c7981 */ /* 0x008ea8000c1ef900 */
[----:B--2---:R-:W-:Y:S01]  /*0e50*/  CCTL.IVALL ;  /* 0x00000000ff00798f */ /* 0x004fe20002000000 */
[----:B------:R-:W-:Y:S05]  /*0e60*/  YIELD ;  /* 0x0000000000007946 */ /* 0x000fea0003800000 */
[----:B------:R-:W-:-:S13]  /*0e70*/  ISETP.NE.AND P2, PT, R12, R15, PT ;  /* 0x0000000f0c00720c */ /* 0x000fda0003f45270 */
[----:B------:R-:W-:Y:S05]  /*0e80*/  @P2 BRA `(.L_x_2896) ;  /* 0xfffffffc00ec2947 */ /* 0x000fea000383ffff */
.L_x_2895:
[----:B------:R-:W-:Y:S05]  /*0e90*/  WARPSYNC.ALL ;  /* 0x0000000000007948 */ /* 0x000fea0003800000 */
[----:B------:R-:W-:Y:S06]  /*0ea0*/  BAR.SYNC.DEFER_BLOCKING 0x0 ;  /* 0x0000000000007b1d */ /* 0x000fec0000010000 */
[----:B------:R-:W-:Y:S01]  /*0eb0*/  UMOV UR5, URZ ;  /* 0x000000ff00057c82 */ /* 0x000fe20008000000 */
[----:B------:R-:W-:Y:S05]  /*0ec0*/  @!P4 BRA `(.L_x_2897) ;  /* 0x000000040098c947 */ /* 0x000fea0003800000 */
[----:B------:R-:W-:Y:S01]  /*0ed0*/  LOP3.LUT R18, R6, 0x7ffffff8, RZ, 0xc0, !PT ;  /* 0x7ffffff806127812 */ /* 0x000fe200078ec0ff */
        /* <DEDUP_REMOVED lines=10> */
.L_x_2898:
        /* <DEDUP_REMOVED lines=26> */
[----:B-1----:R-:W-:-:S02]  /*1120*/  MOV R16, UR24 ;  /* 0x0000001800107c02 */ /* 0x002fc40008000f00 */
        /* <DEDUP_REMOVED lines=27> */
[----:B------:R-:W-:Y:S01]  /*12e0*/  IMAD.U32 R11, RZ, RZ, UR25 ;  /* 0x00000019ff0b7e24 */ /* 0x000fe2000f8e00ff */
        /* <DEDUP_REMOVED lines=9> */
[----:B------:R-:W3:Y:S01]  /*1380*/  @!P4 LDG.E.64 R12, desc[UR14][R12.64] ;  /* 0x0000000e0c0cc981 */ /* 0x000ee2000c1e1b00 */
[----:B------:R-:W-:Y:S01]  /*1390*/  MOV R15, UR25 ;  /* 0x00000019000f7c02 */ /* 0x000fe20008000f00 */
[----:B------:R-:W-:Y:S01]  /*13a0*/  IMAD.U32 R16, RZ, RZ, UR26 ;  /* 0x0000001aff107e24 */ /* 0x000fe2000f8e00ff */
[----:B------:R-:W-:-:S04]  /*13b0*/  MOV R17, UR27 ;  /* 0x0000001b00117c02 */ /* 0x000fc80008000f00 */
        /* <DEDUP_REMOVED lines=23> */
.L_x_2897:
[----:B---3--:R-:W-:-:S13]  /*1530*/  LOP3.LUT P2, R10, R6, 0x7, RZ, 0xc0, !PT ;  /* 0x00000007060a7812 */ /* 0x008fda000784c0ff */
[----:B------:R-:W-:Y:S05]  /*1540*/  @!P2 BRA `(.L_x_2894) ;  /* 0x000000040064a947 */ /* 0x000fea0003800000 */
[----:B------:R-:W-:Y:S02]  /*1550*/  IADD3 R10, PT, PT, R10, -0x1, RZ ;  /* 0xffffffff0a0a7810 */ /* 0x000fe40007ffe0ff */
[----:B------:R-:W-:Y:S02]  /*1560*/  LOP3.LUT P2, R11, R6, 0x3, RZ, 0xc0, !PT ;  /* 0x00000003060b7812 */ /* 0x000fe4000784c0ff */
        /* <DEDUP_REMOVED lines=8> */
[----:B------:R-:W-:-:S06]  /*15f0*/  IMAD.U32 R13, RZ, RZ, UR11 ;  /* 0x0000000bff0d7e24 */ /* 0x000fcc000f8e00ff */
        /* <DEDUP_REMOVED lines=15> */
[----:B------:R-:W-:Y:S01]  /*16f0*/  MOV R15, UR13 ;  /* 0x0000000d000f7c02 */ /* 0x000fe20008000f00 */
[----:B0-----:R-:W-:Y:S01]  /*1700*/  @!P6 FADD.FTZ R8, R8, R12 ;  /* 0x0000000c0808e221 */ /* 0x001fe20000010000 */
[----:B------:R-:W-:Y:S01]  /*1710*/  @!P6 FADD.FTZ R9, R9, R13 ;  /* 0x0000000d0909e221 */ /* 0x000fe20000010000 */
[----:B------:R-:W-:Y:S01]  /*1720*/  ISETP.EQ.OR P6, PT, R14, UR18, P3 ;  /* 0x000000120e007c0c */ /* 0x000fe20009fc2670 */
[----:B------:R-:W-:Y:S01]  /*1730*/  IMAD.U32 R13, RZ, RZ, UR11 ;  /* 0x0000000bff0d7e24 */ /* 0x000fe2000f8e00ff */
[----:B------:R-:W-:Y:S02]  /*1740*/  MOV R12, UR10 ;  /* 0x0000000a000c7c02 */ /* 0x000fe40008000f00 */
[----:B------:R-:W-:-:S04]  /*1750*/  MOV R14, UR12 ;  /* 0x0000000c000e7c02 */ /* 0x000fc80008000f00 */
[----:B------:R-:W3:Y:S04]  /*1760*/  @!P5 LDG.E.64 R12, desc[UR14][R12.64] ;  /* 0x0000000e0c0cd981 */ /* 0x000ee8000c1e1b00 */
[----:B------:R-:W4:Y:S01]  /*1770*/  @!P4 LDG.E.64 R14, desc[UR14][R14.64] ;  /* 0x0000000e0e0ec981 */ /* 0x000f22000c1e1b00 */
[----:B------:R-:W-:-:S05]  /*1780*/  VOTEU.ALL UP2, P6 ;  /* 0x0000000000ff7886 */ /* 0x000fca0003040000 */
[----:B------:R-:W-:-:S04]  /*1790*/  @!UP2 UIMAD UR5, UR5, UR19, UR6 ;  /* 0x000000130505a2a4 */ /* 0x000fc8000f8e0206 */
[----:B------:R-:W-:-:S06]  /*17a0*/  @!UP2 UIMAD.WIDE.U32 UR10, UR5, 0x8, UR16 ;  /* 0x00000008050aa8a5 */ /* 0x000fcc000f8e0010 */
[----:B-1----:R-:W-:Y:S02]  /*17b0*/  MOV R16, UR10 ;  /* 0x0000000a00107c02 */ /* 0x002fe40008000f00 */
[----:B--2---:R-:W-:-:S06]  /*17c0*/  MOV R17, UR11 ;  /* 0x0000000b00117c02 */ /* 0x004fcc0008000f00 */
[----:B------:R-:W2:Y:S01]  /*17d0*/  @!P6 LDG.E.64 R16, desc[UR14][R16.64] ;  /* 0x0000000e1010e981 */ /* 0x000ea2000c1e1b00 */
[----:B------:R-:W-:-:S05]  /*17e0*/  VIADD R10, R10, 0x4 ;  /* 0x000000040a0a7836 */ /* 0x000fca0000000000 */
[----:B------:R-:W-:Y:S01]  /*17f0*/  R2UR UR5, R10 ;  /* 0x000000000a0572ca */ /* 0x000fe200000e0000 */
[----:B---3--:R-:W-:Y:S01]  /*1800*/  @!P5 FADD.FTZ R8, R8, R12 ;  /* 0x0000000c0808d221 */ /* 0x008fe20000010000 */
[----:B------:R-:W-:-:S03]  /*1810*/  @!P5 FADD.FTZ R9, R9, R13 ;  /* 0x0000000d0909d221 */ /* 0x000fc60000010000 */
[----:B----4-:R-:W-:Y:S01]  /*1820*/  @!P4 FADD.FTZ R8, R8, R14 ;  /* 0x0000000e0808c221 */ /* 0x010fe20000010000 */
[----:B------:R-:W-:-:S03]  /*1830*/  @!P4 FADD.FTZ R9, R9, R15 ;  /* 0x0000000f0909c221 */ /* 0x000fc60000010000 */
[----:B--2---:R-:W-:Y:S01]  /*1840*/  @!P6 FADD.FTZ R8, R8, R16 ;  /* 0x000000100808e221 */ /* 0x004fe20000010000 */
[----:B------:R-:W-:-:S07]  /*1850*/  @!P6 FADD.FTZ R9, R9, R17 ;  /* 0x000000110909e221 */ /* 0x000fce0000010000 */
.L_x_2899:
        /* <DEDUP_REMOVED lines=20> */
[----:B------:R-:W-:-:S04]  /*19a0*/  IADD3 R14, PT, PT, R14, 0x2, RZ ;  /* 0x000000020e0e7810 */ /* 0x000fc80007ffe0ff */
[----:B------:R-:W-:Y:S01]  /*19b0*/  R2UR UR5, R14 ;  /* 0x000000000e0572ca */ /* 0x000fe200000e0000 */
[----:B0-----:R-:W-:Y:S01]  /*19c0*/  @!P4 FADD.FTZ R8, R8, R10 ;  /* 0x0000000a0808c221 */ /* 0x001fe20000010000 */
[----:B------:R-:W-:-:S03]  /*19d0*/  @!P4 FADD.FTZ R9, R9, R11 ;  /* 0x0000000b0909c221 */ /* 0x000fc60000010000 */
[----:B---3--:R-:W-:Y:S01]  /*19e0*/  @!P2 FADD.FTZ R8, R8, R12 ;  /* 0x0000000c0808a221 */ /* 0x008fe20000010000 */
[----:B------:R-:W-:-:S09]  /*19f0*/  @!P2 FADD.FTZ R9, R9, R13 ;  /* 0x0000000d0909a221 */ /* 0x000fd20000010000 */
.L_x_2900:
        /* <DEDUP_REMOVED lines=13> */
.L_x_2901:
[----:B------:R-:W-:Y:S05]  /*1ad0*/  BSYNC.RECONVERGENT B0 ;  /* 0x0000000000007941 */ /* 0x000fea0003800200 */
.L_x_2894:
[----:B-1----:R-:W1:Y:S01]  /*1ae0*/  S2R R16, SR_TID.X ;  /* 0x0000000000107919 */ /* 0x002e620000002100 */
[----:B------:R-:W4:Y:S01]  /*1af0*/  S2UR UR9, SR_CgaCtaId ;  /* 0x00000000000979c3 */ /* 0x000f220000008800 */
[----:B------:R-:W0:Y:S01]  /*1b00*/  LDCU UR10, c[0x0][0x414] ;  /* 0x00008280ff0a77ac */ /* 0x000e220008000800 */
[----:B------:R-:W-:Y:S01]  /*1b10*/  MOV R19, UR8 ;  /* 0x0000000800137c02 */ /* 0x000fe20008000f00 */
[----:B------:R-:W-:-:S05]  /*1b20*/  UMOV UR5, 0x400 ;  /* 0x0000040000057882 */ /* 0x000fca0000000000 */
[----:B------:R-:W2:Y:S08]  /*1b30*/  @P0 LDC.64 R14, c[0x0][0x388] ;  /* 0x0000e200ff0e0b82 */ /* 0x000eb00000000a00 */
[----:B------:R-:W3:Y:S01]  /*1b40*/  LDC.64 R12, c[0x0][0x398] ;  /* 0x0000e600ff0c7b82 */ /* 0x000ee20000000a00 */
[----:B0-----:R-:W-:Y:S01]  /*1b50*/  @P0 FMUL.FTZ R18, R8, UR10 ;  /* 0x0000000a08120c20 */ /* 0x001fe20008410000 */
[----:B----4-:R-:W-:Y:S01]  /*1b60*/  ULEA UR5, UR9, UR5, 0x18 ;  /* 0x0000000509057291 */ /* 0x010fe2000f8ec0ff */
[----:B-1----:R-:W-:Y:S01]  /*1b70*/  LOP3.LUT R10, R16, 0xffff, RZ, 0xc0, !PT ;  /* 0x0000ffff100a7812 */ /* 0x002fe200078ec0ff */
[----:B--2---:R-:W-:-:S04]  /*1b80*/  @P0 IMAD.WIDE R14, R19, 0x8, R14 ;  /* 0x00000008130e0825 */ /* 0x004fc800078e020e */
[----:B------:R-:W-:-:S03]  /*1b90*/  @P0 FMUL.FTZ R19, R9, UR10 ;  /* 0x0000000a09130c20 */ /* 0x000fc60008410000 */
[----:B------:R-:W-:Y:S01]  /*1ba0*/  @!P3 STS.64 [UR5+0x90], R8 ;  /* 0x00009008ff00b988 */ /* 0x000fe20008000a05 */
[----:B------:R-:W-:-:S03]  /*1bb0*/  IMAD R10, R10, 0x1112, RZ ;  /* 0x000011120a0a7824 */ /* 0x000fc600078e02ff */
[----:B------:R0:W-:Y:S02]  /*1bc0*/  @P0 STG.E.64 desc[UR14][R14.64], R18 ;  /* 0x000000120e000986 */ /* 0x0001e4000c101b0e */
[----:B------:R-:W-:-:S04]  /*1bd0*/  SHF.R.U32.HI R10, RZ, 0x10, R10 ;  /* 0x00000010ff0a7819 */ /* 0x000fc8000001160a */
[----:B------:R-:W-:-:S05]  /*1be0*/  PRMT R10, R10, 0x9910, RZ ;  /* 0x000099100a0a7816 */ /* 0x000fca00000000ff */
[----:B------:R-:W-:-:S05]  /*1bf0*/  IMAD R10, R10, 0xf, RZ ;  /* 0x0000000f0a0a7824 */ /* 0x000fca00078e02ff */
[----:B------:R-:W-:Y:S02]  /*1c00*/  IADD3 R17, PT, PT, RZ, -R10, RZ ;  /* 0x8000000aff117210 */ /* 0x000fe40007ffe0ff */
[----:B---3--:R-:W1:Y:S02]  /*1c10*/  LDC.64 R10, c[0x0][0x3a0] ;  /* 0x0000e800ff0a7b82 */ /* 0x008e640000000a00 */
[----:B------:R-:W-:-:S04]  /*1c20*/  PRMT R17, R17, 0x7710, RZ ;  /* 0x0000771011117816 */ /* 0x000fc800000000ff */
[----:B------:R-:W-:-:S04]  /*1c30*/  IADD3 R17, PT, PT, R17, R16, RZ ;  /* 0x0000001011117210 */ /* 0x000fc80007ffe0ff */
[----:B------:R-:W-:-:S04]  /*1c40*/  SHF.L.U32 R17, R17, 0x1, RZ ;  /* 0x0000000111117819 */ /* 0x000fc800000006ff */
[----:B------:R-:W-:-:S05]  /*1c50*/  LOP3.LUT R21, R17, 0xffff, RZ, 0xc0, !PT ;  /* 0x0000ffff11157812 */ /* 0x000fca00078ec0ff */
[----:B------:R-:W-:-:S04]  /*1c60*/  IMAD.IADD R21, R0, 0x1, R21 ;  /* 0x0000000100157824 */ /* 0x000fc800078e0215 */
[----:B------:R-:W-:-:S04]  /*1c70*/  IMAD.WIDE R16, R21, 0x4, R12 ;  /* 0x0000000415107825 */ /* 0x000fc800078e020c */
[----:B-1----:R-:W-:Y:S01]  /*1c80*/  IMAD.WIDE R12, R21, 0x4, R10 ;  /* 0x00000004150c7825 */ /* 0x002fe200078e020a */
        /* <DEDUP_REMOVED lines=17> */
[----:B------:R-:W-:Y:S01]  /*1da0*/  SHF.R.S32.HI R18, RZ, 0x1f, R7 ;  /* 0x0000001fff127819 */ /* 0x000fe20000011407 */
[----:B------:R-:W-:Y:S01]  /*1db0*/  BSSY.RECONVERGENT B1, `(.L_x_2904) ;  /* 0x0000019000017945 */ /* 0x000fe20003800200 */
[----:B------:R-:W-:-:S04]  /*1dc0*/  IADD3 R15, PT, PT, R7, 0x20, RZ ;  /* 0x00000020070f7810 */ /* 0x000fc80007ffe0ff */
[----:B-1----:R-:W-:Y:S02]  /*1dd0*/  SHF.R.S32.HI R16, RZ, 0x1f, R15 ;  /* 0x0000001fff107819 */ /* 0x002fe4000001140f */
[----:B--2---:R-:W-:Y:S02]  /*1de0*/  ISETP.GE.U32.AND P1, PT, R7, UR12, PT ;  /* 0x0000000c07007c0c */ /* 0x004fe4000bf26070 */
[----:B------:R-:W-:Y:S02]  /*1df0*/  ISETP.GE.U32.AND P2, PT, R15, UR12, PT ;  /* 0x0000000c0f007c0c */ /* 0x000fe4000bf46070 */
[----:B------:R-:W-:Y:S02]  /*1e00*/  ISETP.GE.AND.EX P1, PT, R18, UR13, PT, P1 ;  /* 0x0000000d12007c0c */ /* 0x000fe4000bf26310 */
[----:B------:R-:W-:-:S11]  /*1e10*/  ISETP.GE.AND.EX P2, PT, R16, UR13, PT, P2 ;  /* 0x0000000d10007c0c */ /* 0x000fd6000bf46320 */
[----:B------:R-:W-:Y:S05]  /*1e20*/  @P1 BRA `(.L_x_2905) ;  /* 0x0000000000441947 */ /* 0x000fea0003800000 */
[----:B------:R-:W1:Y:S01]  /*1e30*/  LDCU.64 UR16, c[0x0][0x3e0] ;  /* 0x00007c00ff1077ac */ /* 0x000e620008000a00 */
[----:B------:R-:W-:Y:S01]  /*1e40*/  MOV R8, R24 ;  /* 0x0000001800087202 */ /* 0x000fe20000000f00 */
[C---:B------:R-:W-:Y:S01]  /*1e50*/  FADD.FTZ R17, -R0.reuse, R2 ;  /* 0x0000000200117221 */ /* 0x040fe20000010100 */
[----:B------:R-:W-:Y:S01]  /*1e60*/  MOV R9, R27 ;  /* 0x0000001b00097202 */ /* 0x000fe20000000f00 */
[----:B------:R-:W2:Y:S01]  /*1e70*/  LDCU.64 UR10, c[0x0][0x380] ;  /* 0x00007000ff0a77ac */ /* 0x000ea20008000a00 */
[----:B------:R-:W-:Y:S01]  /*1e80*/  FADD.FTZ R3, -R0, R3 ;  /* 0x0000000300037221 */ /* 0x000fe20000010100 */
[----:B0-----:R-:W-:-:S03]  /*1e90*/  FMUL.FTZ R17, R17, R14 ;  /* 0x0000000e11117220 */ /* 0x001fc60000410000 */
[----:B------:R-:W-:Y:S01]  /*1ea0*/  FMUL.FTZ R20, R3, R14 ;  /* 0x0000000e03147220 */ /* 0x000fe20000410000 */
[----:B-1----:R-:W-:Y:S02]  /*1eb0*/  IMAD R18, R18, UR16, RZ ;  /* 0x0000001012127c24 */ /* 0x002fe4000f8e02ff */
[----:B------:R-:W-:-:S04]  /*1ec0*/  IMAD.WIDE.U32 R8, R7, UR16, R8 ;  /* 0x0000001007087c25 */ /* 0x000fc8000f8e0008 */
[----:B------:R-:W-:Y:S01]  /*1ed0*/  IMAD R19, R7, UR17, R18 ;  /* 0x0000001107137c24 */ /* 0x000fe2000f8e0212 */
[----:B--2---:R-:W-:Y:S01]  /*1ee0*/  LEA R2, P1, R8, UR10, 0x2 ;  /* 0x0000000a08027c11 */ /* 0x004fe2000f8210ff */
[----:B-----5:R-:W-:Y:S02]  /*1ef0*/  FFMA.FTZ R18, R10, R17, R12 ;  /* 0x000000110a127223 */ /* 0x020fe4000001000c */
[----:B------:R-:W-:-:S05]  /*1f00*/  IMAD.IADD R19, R9, 0x1, R19 ;  /* 0x0000000109137824 */ /* 0x000fca00078e0213 */
[----:B------:R-:W-:Y:S01]  /*1f10*/  LEA.HI.X R3, R8, UR11, R19, 0x2, P1 ;  /* 0x0000000b08037c11 */ /* 0x000fe200088f1413 */
[----:B------:R-:W-:-:S05]  /*1f20*/  FFMA.FTZ R19, R11, R20, R13 ;  /* 0x000000140b137223 */ /* 0x000fca000001000d */
[----:B------:R1:W-:Y:S02]  /*1f30*/  STG.E.64 desc[UR14][R2.64], R18 ;  /* 0x0000001202007986 */ /* 0x0003e4000c101b0e */
.L_x_2905:
[----:B------:R-:W-:Y:S05]  /*1f40*/  BSYNC.RECONVERGENT B1 ;  /* 0x0000000000017941 */ /* 0x000fea0003800200 */
.L_x_2904:
[----:B------:R-:W-:Y:S05]  /*1f50*/  @P2 BRA `(.L_x_2906) ;  /* 0x0000000400442947 */ /* 0x000fea0003800000 */
[----:B------:R-:W2:Y:S01]  /*1f60*/  LDCU.64 UR10, c[0x0][0x3e0] ;  /* 0x00007c00ff0a77ac */ /* 0x000ea20008000a00 */
[----:B-1----:R-:W-:Y:S01]  /*1f70*/  MOV R2, R24 ;  /* 0x0000001800027202 */ /* 0x002fe20000000f00 */
[C---:B------:R-:W-:Y:S01]  /*1f80*/  FADD.FTZ R9, -R0.reuse, R4 ;  /* 0x0000000400097221 */ /* 0x040fe20000010100 */
[----:B------:R-:W-:Y:S01]  /*1f90*/  MOV R3, R27 ;  /* 0x0000001b00037202 */ /* 0x000fe20000000f00 */
[----:B------:R-:W1:Y:S01]  /*1fa0*/  LDCU.64 UR12, c[0x0][0x380] ;  /* 0x00007000ff0c77ac */ /* 0x000e620008000a00 */
[----:B------:R-:W-:Y:S01]  /*1fb0*/  FADD.FTZ R5, -R0, R5 ;  /* 0x0000000500057221 */ /* 0x000fe20000010100 */
[----:B0-----:R-:W-:-:S03]  /*1fc0*/  FMUL.FTZ R9, R9, R14 ;  /* 0x0000000e09097220 */ /* 0x001fc60000410000 */
[----:B------:R-:W-:Y:S01]  /*1fd0*/  FMUL.FTZ R14, R5, R14 ;  /* 0x0000000e050e7220 */ /* 0x000fe20000410000 */
[----:B-----5:R-:W-:-:S03]  /*1fe0*/  FFMA.FTZ R10, R10, R9, R12 ;  /* 0x000000090a0a7223 */ /* 0x020fc6000001000c */
[----:B------:R-:W-:Y:S01]  /*1ff0*/  FFMA.FTZ R11, R11, R14, R13 ;  /* 0x0000000e0b0b7223 */ /* 0x000fe2000001000d */
[----:B--2---:R-:W-:Y:S02]  /*2000*/  IMAD R16, R16, UR10, RZ ;  /* 0x0000000a10107c24 */ /* 0x004fe4000f8e02ff */
[----:B------:R-:W-:-:S04]  /*2010*/  IMAD.WIDE.U32 R2, R15, UR10, R2 ;  /* 0x0000000a0f027c25 */ /* 0x000fc8000f8e0002 */
[----:B------:R-:W-:Y:S01]  /*2020*/  IMAD R15, R15, UR11, R16 ;  /* 0x0000000b0f0f7c24 */ /* 0x000fe2000f8e0210 */
[----:B-1----:R-:W-:-:S04]  /*2030*/  LEA R4, P1, R2, UR12, 0x2 ;  /* 0x0000000c02047c11 */ /* 0x002fc8000f8210ff */
[----:B------:R-:W-:-:S04]  /*2040*/  IADD3 R15, PT, PT, R3, R15, RZ ;  /* 0x0000000f030f7210 */ /* 0x000fc80007ffe0ff */
[----:B------:R-:W-:-:S05]  /*2050*/  LEA.HI.X R5, R2, UR13, R15, 0x2, P1 ;  /* 0x0000000d02057c11 */ /* 0x000fca00088f140f */
[----:B------:R2:W-:Y:S01]  /*2060*/  STG.E.64 desc[UR14][R4.64], R10 ;  /* 0x0000000a04007986 */ /* 0x0005e2000c101b0e */
[----:B------:R-:W-:Y:S05]  /*2070*/  BRA `(.L_x_2906) ;  /* 0x0000000000fc7947 */ /* 0x000fea0003800000 */
.L_x_2903:
[----:B------:R-:W-:Y:S04]  /*2080*/  BSSY.RECONVERGENT B1, `(.L_x_2907) ;  /* 0x000001e000017945 */ /* 0x000fe80003800200 */
[----:B------:R-:W-:Y:S05]  /*2090*/  @P1 BRA `(.L_x_2908) ;  /* 0x0000000000701947 */ /* 0x000fea0003800000 */
[C---:B------:R-:W-:Y:S01]  /*20a0*/  FADD.FTZ R9, -R0.reuse, R2 ;  /* 0x0000000200097221 */ /* 0x040fe20000010100 */
[----:B------:R-:W-:Y:S01]  /*20b0*/  FADD.FTZ R3, -R0, R3 ;  /* 0x0000000300037221 */ /* 0x000fe20000010100 */
[----:B------:R-:W2:Y:S01]  /*20c0*/  LDCU.64 UR10, c[0x0][0x3e0] ;  /* 0x00007c00ff0a77ac */ /* 0x000ea20008000a00 */
[----:B-1----:R-:W-:Y:S01]  /*20d0*/  SHF.R.S32.HI R20, RZ, 0x1f, R7 ;  /* 0x0000001fff147819 */ /* 0x002fe20000011407 */
[-C--:B0-----:R-:W-:Y:S01]  /*20e0*/  FMUL.FTZ R9, R9, R14.reuse ;  /* 0x0000000e09097220 */ /* 0x081fe20000410000 */
[----:B------:R-:W-:Y:S01]  /*20f0*/  FMUL.FTZ R8, R3, R14 ;  /* 0x0000000e03087220 */ /* 0x000fe20000410000 */
[----:B------:R-:W0:Y:S01]  /*2100*/  LDCU.64 UR12, c[0x0][0x380] ;  /* 0x00007000ff0c77ac */ /* 0x000e220008000a00 */
[----:B------:R-:W-:Y:S01]  /*2110*/  MOV R16, R24 ;  /* 0x0000001800107202 */ /* 0x000fe20000000f00 */
[----:B-----5:R-:W-:Y:S01]  /*2120*/  FFMA.FTZ R9, R10, R9, R12 ;  /* 0x000000090a097223 */ /* 0x020fe2000001000c */
[----:B------:R-:W-:Y:S01]  /*2130*/  FFMA.FTZ R8, R11, R8, R13 ;  /* 0x000000080b087223 */ /* 0x000fe2000001000d */
[----:B------:R-:W-:-:S02]  /*2140*/  IMAD.MOV.U32 R17, RZ, RZ, R27 ;  /* 0x000000ffff117224 */ /* 0x000fc400078e001b */
[----:B------:R-:W-:Y:S01]  /*2150*/  FMUL.FTZ R2, R9, -1.4426950216293334961 ;  /* 0xbfb8aa3b09027820 */ /* 0x000fe20000410000 */
[----:B------:R-:W-:-:S05]  /*2160*/  FMUL.FTZ R3, R8, -1.4426950216293334961 ;  /* 0xbfb8aa3b08037820 */ /* 0x000fca0000410000 */
[----:B------:R-:W1:Y:S01]  /*2170*/  MUFU.EX2 R2, R2 ;  /* 0x0000000200027308 */ /* 0x000e620000000800 */
[----:B--2---:R-:W-:Y:S02]  /*2180*/  IMAD R20, R20, UR10, RZ ;  /* 0x0000000a14147c24 */ /* 0x004fe4000f8e02ff */
[----:B------:R-:W-:-:S05]  /*2190*/  IMAD.WIDE.U32 R16, R7, UR10, R16 ;  /* 0x0000000a07107c25 */ /* 0x000fca000f8e0010 */
[----:B------:R-:W2:Y:S01]  /*21a0*/  MUFU.EX2 R3, R3 ;  /* 0x0000000300037308 */ /* 0x000ea20000000800 */
[----:B-1----:R-:W-:Y:S01]  /*21b0*/  FADD.FTZ R18, R2, 1 ;  /* 0x3f80000002127421 */ /* 0x002fe20000010000 */
[----:B0-----:R-:W-:-:S06]  /*21c0*/  LEA R2, P1, R16, UR12, 0x2 ;  /* 0x0000000c10027c11 */ /* 0x001fcc000f8210ff */
[----:B------:R-:W0:Y:S01]  /*21d0*/  MUFU.RCP R18, R18 ;  /* 0x0000001200127308 */ /* 0x000e220000001000 */
[----:B--2---:R-:W-:Y:S01]  /*21e0*/  FADD.FTZ R15, R3, 1 ;  /* 0x3f800000030f7421 */ /* 0x004fe20000010000 */
[----:B------:R-:W-:-:S06]  /*21f0*/  IMAD R3, R7, UR11, R20 ;  /* 0x0000000b07037c24 */ /* 0x000fcc000f8e0214 */
[----:B------:R-:W1:Y:S01]  /*2200*/  MUFU.RCP R15, R15 ;  /* 0x0000000f000f7308 */ /* 0x000e620000001000 */
[----:B------:R-:W-:-:S04]  /*2210*/  IADD3 R3, PT, PT, R17, R3, RZ ;  /* 0x0000000311037210 */ /* 0x000fc80007ffe0ff */
[----:B------:R-:W-:Y:S01]  /*2220*/  LEA.HI.X R3, R16, UR13, R3, 0x2, P1 ;  /* 0x0000000d10037c11 */ /* 0x000fe200088f1403 */
[----:B0-----:R-:W-:Y:S01]  /*2230*/  FMUL.FTZ R18, R9, R18 ;  /* 0x0000001209127220 */ /* 0x001fe20000410000 */
[----:B-1----:R-:W-:-:S05]  /*2240*/  FMUL.FTZ R19, R8, R15 ;  /* 0x0000000f08137220 */ /* 0x002fca0000410000 */
[----:B------:R2:W-:Y:S02]  /*2250*/  STG.E.64 desc[UR14][R2.64], R18 ;  /* 0x0000001202007986 */ /* 0x0005e4000c101b0e */
.L_x_2908:
[----:B------:R-:W-:Y:S05]  /*2260*/  BSYNC.RECONVERGENT B1 ;  /* 0x0000000000017941 */ /* 0x000fea0003800200 */
.L_x_2907:
[----:B------:R-:W3:Y:S01]  /*2270*/  LDCU.64 UR10, c[0x0][0x3e8] ;  /* 0x00007d00ff0a77ac */ /* 0x000ee20008000a00 */
[----:B--2---:R-:W-:-:S04]  /*2280*/  IADD3 R2, PT, PT, R7, 0x20, RZ ;  /* 0x0000002007027810 */ /* 0x004fc80007ffe0ff */
[----:B------:R-:W-:Y:S02]  /*2290*/  SHF.R.S32.HI R3, RZ, 0x1f, R2 ;  /* 0x0000001fff037819 */ /* 0x000fe40000011402 */
[----:B---3--:R-:W-:-:S04]  /*22a0*/  ISETP.GE.U32.AND P1, PT, R2, UR10, PT ;  /* 0x0000000a02007c0c */ /* 0x008fc8000bf26070 */
[----:B------:R-:W-:-:S13]  /*22b0*/  ISETP.GE.AND.EX P1, PT, R3, UR11, PT, P1 ;  /* 0x0000000b03007c0c */ /* 0x000fda000bf26310 */
[----:B------:R-:W-:Y:S05]  /*22c0*/  @P1 BRA `(.L_x_2906) ;  /* 0x0000000000681947 */ /* 0x000fea0003800000 */
[C---:B------:R-:W-:Y:S01]  /*22d0*/  FADD.FTZ R9, -R0.reuse, R4 ;  /* 0x0000000400097221 */ /* 0x040fe20000010100 */
[----:B------:R-:W-:Y:S01]  /*22e0*/  FADD.FTZ R5, -R0, R5 ;  /* 0x0000000500057221 */ /* 0x000fe20000010100 */
[----:B------:R-:W2:Y:S01]  /*22f0*/  LDCU.64 UR10, c[0x0][0x3e0] ;  /* 0x00007c00ff0a77ac */ /* 0x000ea20008000a00 */
        /* <DEDUP_REMOVED lines=13> */
[----:B0-----:R-:W-:-:S04]  /*23d0*/  LEA R2, P1, R24, UR12, 0x2 ;  /* 0x0000000c18027c11 */ /* 0x001fc8000f8210ff */
[----:B------:R-:W-:Y:S01]  /*23e0*/  IADD3 R3, PT, PT, R25, R3, RZ ;  /* 0x0000000319037210 */ /* 0x000fe20007ffe0ff */
[----:B---3--:R-:W-:-:S03]  /*23f0*/  FADD.FTZ R4, R0, 1 ;  /* 0x3f80000000047421 */ /* 0x008fc60000010000 */
[----:B------:R-:W-:Y:S01]  /*2400*/  LEA.HI.X R3, R24, UR13, R3, 0x2, P1 ;  /* 0x0000000d18037c11 */ /* 0x000fe200088f1403 */
[----:B------:R-:W0:Y:S01]  /*2410*/  MUFU.RCP R5, R4 ;  /* 0x0000000400057308 */ /* 0x000e220000001000 */
[----:B--2---:R-:W-:-:S07]  /*2420*/  FADD.FTZ R9, R8, 1 ;  /* 0x3f80000008097421 */ /* 0x004fce0000010000 */
[----:B------:R-:W2:Y:S01]  /*2430*/  MUFU.RCP R9, R9 ;  /* 0x0000000900097308 */ /* 0x000ea20000001000 */
[----:B0-----:R-:W-:Y:S01]  /*2440*/  FMUL.FTZ R10, R10, R5 ;  /* 0x000000050a0a7220 */ /* 0x001fe20000410000 */
[----:B--2---:R-:W-:-:S05]  /*2450*/  FMUL.FTZ R11, R14, R9 ;  /* 0x000000090e0b7220 */ /* 0x004fca0000410000 */
[----:B------:R3:W-:Y:S02]  /*2460*/  STG.E.64 desc[UR14][R2.64], R10 ;  /* 0x0000000a02007986 */ /* 0x0007e4000c101b0e */
.L_x_2906:
[----:B------:R-:W-:Y:S05]  /*2470*/  BSYNC.RECONVERGENT B0 ;  /* 0x0000000000007941 */ /* 0x000fea0003800200 */
.L_x_2902:
[----:B------:R-:W-:Y:S02]  /*2480*/  UIADD3 UR8, UPT, UPT, UR19, UR8, URZ ;  /* 0x0000000813087290 */ /* 0x000fe4000fffe0ff */
[----:B------:R-:W-:Y:S02]  /*2490*/  UIADD3 UR4, UPT, UPT, UR4, 0x1, URZ ;  /* 0x0000000104047890 */ /* 0x000fe4000fffe0ff */
[----:B------:R-:W-:-:S09]  /*24a0*/  UISETP.GE.AND UP0, UPT, UR8, UR7, UPT ;  /* 0x000000070800728c */ /* 0x000fd2000bf06270 */
[----:B------:R-:W-:Y:S05]  /*24b0*/  BRA.U !UP0, `(.L_x_2909) ;  /* 0xffffffdd08347547 */ /* 0x000fea000b83ffff */
[----:B------:R-:W-:Y:S05]  /*24c0*/  EXIT ;  /* 0x000000000000794d */ /* 0x000fea0003800000 */
.L_x_2910:
        /* <DEDUP_REMOVED lines=11> */
.L_x_3467:


//--------------------- .text._Z35group_norm_nhwc_fwd_one_pass_kernelI11Fp32IOFp32WLi128ELi30ELi480EEv26Group_norm_nhwc_fwd_params --------------------------
	.section	.text._Z35group_norm_nhwc_fwd_one_pass_kernelI11Fp32IOFp32WLi128ELi30ELi480EEv26Group_norm_nhwc_fwd_params,"ax",@progbits
	.align	128
        .global         _Z35group_norm_nhwc_fwd_one_pass_kernelI11Fp32IOFp32WLi128ELi30ELi480EEv26Group_norm_nhwc_fwd_params
        .type           _Z35group_norm_nhwc_fwd_one_pass_kernelI11Fp32IOFp32WLi128ELi30ELi480EEv26Group_norm_nhwc_fwd_params,@function
        .size           _Z35group_norm_nhwc_fwd_one_pass_kernelI11Fp32IOFp32WLi128ELi30ELi480EEv26Group_norm_nhwc_fwd_params,(.L_x_3468 - _Z35group_norm_nhwc_fwd_one_pass_kernelI11Fp32IOFp32WLi128ELi30ELi480EEv26Group_norm_nhwc_fwd_params)
        .other          _Z35group_norm_nhwc_fwd_one_pass_kernelI11Fp32IOFp32WLi128ELi30ELi480EEv26Group_norm_nhwc_fwd_params,@"STO_CUDA_ENTRY STV_DEFAULT"
_Z35group_norm_nhwc_fwd_one_pass_kernelI11Fp32IOFp32WLi128ELi30ELi480EEv26Group_norm_nhwc_fwd_params:
.text._Z35group_norm_nhwc_fwd_one_pass_kernelI11Fp32IOFp32WLi128ELi30ELi480EEv26Group_norm_nhwc_fwd_params:
        /* <DEDUP_REMOVED lines=25> */
.L_x_2938:
[----:B------:R-:W0:Y:S01]  /*0190*/  LDC R0, c[0x0][0x3f8] ;  /* 0x0000fe00ff007b82 */ /* 0x000e220000000800 */
[----:B-1----:R-:W1:Y:S01]  /*01a0*/  S2R R8, SR_TID.X ;  /* 0x0000000000087919 */ /* 0x002e620000002100 */
[----:B--2---:R-:W2:Y:S01]  /*01b0*/  LDCU.64 UR8, c[0x0][0x3e8] ;  /* 0x00007d00ff0877ac */ /* 0x004ea20008000a00 */
[----:B------:R-:W-:Y:S01]  /*01c0*/  VIADD R18, R23, 0x20 ;  /* 0x0000002017127836 */ /* 0x000fe20000000000 */
[----:B---3--:R-:W3:Y:S01]  /*01d0*/  LDCU.64 UR10, c[0x0][0x3f0] ;  /* 0x00007e00ff0a77ac */ /* 0x008ee20008000a00 */
[----:B0-----:R-:W-:Y:S02]  /*01e0*/  IABS R5, R0 ;  /* 0x0000000000057213 */ /* 0x001fe40000000000 */
[----:B------:R-:W-:Y:S02]  /*01f0*/  ISETP.NE.AND P3, PT, R0, RZ, PT ;  /* 0x000000ff0000720c */ /* 0x000fe40003f65270 */
[----:B------:R-:W0:Y:S08]  /*0200*/  I2F.RP R4, R5 ;  /* 0x0000000500047306 */ /* 0x000e300000209400 */
[----:B0-----:R-:W0:Y:S02]  /*0210*/  MUFU.RCP R4, R4 ;  /* 0x0000000400047308 */ /* 0x001e240000001000 */
[----:B0---4-:R-:W-:-:S06]  /*0220*/  IADD3 R2, PT, PT, R4, 0xffffffe, RZ ;  /* 0x0ffffffe04027810 */ /* 0x011fcc0007ffe0ff */
[----:B-----5:R0:W5:Y:S02]  /*0230*/  F2I.FTZ.U32.TRUNC.NTZ R3, R2 ;  /* 0x0000000200037305 */ /* 0x020164000021f000 */
[----:B0-----:R-:W-:Y:S01]  /*0240*/  HFMA2 R2, -RZ, RZ, 0, 0 ;  /* 0x00000000ff027431 */ /* 0x001fe200000001ff */
[----:B-----5:R-:W-:-:S05]  /*0250*/  IADD3 R6, PT, PT, RZ, -R3, RZ ;  /* 0x80000003ff067210 */ /* 0x020fca0007ffe0ff */
[----:B------:R-:W-:Y:S01]  /*0260*/  IMAD R7, R6, R5, RZ ;  /* 0x0000000506077224 */ /* 0x000fe200078e02ff */
[----:B------:R-:W-:-:S03]  /*0270*/  IABS R6, UR7 ;  /* 0x0000000700067c13 */ /* 0x000fc60008000000 */
[----:B------:R-:W-:Y:S01]  /*0280*/  IMAD.HI.U32 R3, R3, R7, R2 ;  /* 0x0000000703037227 */ /* 0x000fe200078e0002 */
[----:B------:R-:W-:-:S05]  /*0290*/  SHF.R.S32.HI R7, RZ, 0x1f, R23 ;  /* 0x0000001fff077819 */ /* 0x000fca0000011417 */
[----:B------:R-:W-:-:S05]  /*02a0*/  IMAD.HI.U32 R3, R3, R6, RZ ;  /* 0x0000000603037227 */ /* 0x000fca00078e00ff */
[----:B------:R-:W-:-:S05]  /*02b0*/  IADD3 R4, PT, PT, -R3, RZ, RZ ;  /* 0x000000ff03047210 */ /* 0x000fca0007ffe1ff */
[----:B------:R-:W-:Y:S01]  /*02c0*/  IMAD R2, R5, R4, R6 ;  /* 0x0000000405027224 */ /* 0x000fe200078e0206 */
[----:B-1----:R-:W-:-:S04]  /*02d0*/  LOP3.LUT R4, R8, 0xffff, RZ, 0xc0, !PT ;  /* 0x0000ffff08047812 */ /* 0x002fc800078ec0ff */
[----:B------:R-:W-:Y:S01]  /*02e0*/  ISETP.GT.U32.AND P2, PT, R5, R2, PT ;  /* 0x000000020500720c */ /* 0x000fe20003f44070 */
[----:B------:R-:W-:-:S05]  /*02f0*/  IMAD R4, R4, 0x1112, RZ ;  /* 0x0000111204047824 */ /* 0x000fca00078e02ff */
[----:B------:R-:W-:-:S07]  /*0300*/  SHF.R.U32.HI R4, RZ, 0x10, R4 ;  /* 0x00000010ff047819 */ /* 0x000fce0000011604 */
[-C--:B------:R-:W-:Y:S01]  /*0310*/  @!P2 IADD3 R2, PT, PT, R2, -R5.reuse, RZ ;  /* 0x800000050202a210 */ /* 0x080fe20007ffe0ff */
[----:B------:R-:W-:Y:S01]  /*0320*/  @!P2 VIADD R3, R3, 0x1 ;  /* 0x000000010303a836 */ /* 0x000fe20000000000 */
[----:B--2---:R-:W-:Y:S02]  /*0330*/  ISETP.GE.U32.AND P2, PT, R23, UR8, PT ;  /* 0x0000000817007c0c */ /* 0x004fe4000bf46070 */
[----:B------:R-:W-:Y:S02]  /*0340*/  ISETP.GE.U32.AND P1, PT, R2, R5, PT ;  /* 0x000000050200720c */ /* 0x000fe40003f26070 */
[----:B------:R-:W-:Y:S02]  /*0350*/  LOP3.LUT R2, R0, UR7, RZ, 0x3c, !PT ;  /* 0x0000000700027c12 */ /* 0x000fe4000f8e3cff */
[----:B------:R-:W-:Y:S02]  /*0360*/  ISETP.GE.AND.EX P2, PT, R7, UR9, PT, P2 ;  /* 0x0000000907007c0c */ /* 0x000fe4000bf46320 */
[----:B------:R-:W-:-:S02]  /*0370*/  ISETP.GE.AND P4, PT, R2, RZ, PT ;  /* 0x000000ff0200720c */ /* 0x000fc40003f86270 */
[----:B------:R-:W-:-:S05]  /*0380*/  PRMT R2, R4, 0x9910, RZ ;  /* 0x0000991004027816 */ /* 0x000fca00000000ff */
[----:B------:R-:W-:Y:S01]  /*0390*/  IMAD R2, R2, 0xf, RZ ;  /* 0x0000000f02027824 */ /* 0x000fe200078e02ff */
[----:B------:R-:W-:Y:S02]  /*03a0*/  @P1 IADD3 R3, PT, PT, R3, 0x1, RZ ;  /* 0x0000000103031810 */ /* 0x000fe40007ffe0ff */
[----:B------:R-:W-:Y:S01]  /*03b0*/  ISETP.GE.U32.AND P1, PT, R18, UR8, PT ;  /* 0x0000000812007c0c */ /* 0x000fe2000bf26070 */
[----:B------:R-:W0:Y:S01]  /*03c0*/  @!P2 LDC.64 R12, c[0x0][0x3e0] ;  /* 0x0000f800ff0cab82 */ /* 0x000e220000000a00 */
[----:B------:R-:W-:Y:S02]  /*03d0*/  IADD3 R2, PT, PT, RZ, -R2, RZ ;  /* 0x80000002ff027210 */ /* 0x000fe40007ffe0ff */
[----:B------:R-:W-:Y:S02]  /*03e0*/  @!P4 IADD3 R3, PT, PT, -R3, RZ, RZ ;  /* 0x000000ff0303c210 */ /* 0x000fe40007ffe1ff */
[----:B------:R-:W-:Y:S02]  /*03f0*/  @!P3 LOP3.LUT R3, RZ, R0, RZ, 0x33, !PT ;  /* 0x00000000ff03b212 */ /* 0x000fe400078e33ff */
[----:B------:R-:W-:Y:S01]  /*0400*/  PRMT R9, R2, 0x7710, RZ ;  /* 0x0000771002097816 */ /* 0x000fe200000000ff */
[----:B------:R-:W1:Y:S01]  /*0410*/  @!P2 LDC.64 R10, c[0x0][0x390] ;  /* 0x0000e400ff0aab82 */ /* 0x000e620000000a00 */
[----:B------:R-:W-:-:S02]  /*0420*/  IADD3 R5, PT, PT, -R3, RZ, RZ ;  /* 0x000000ff03057210 */ /* 0x000fc40007ffe1ff */
[----:B------:R-:W-:Y:S02]  /*0430*/  IADD3 R9, PT, PT, R9, R8, RZ ;  /* 0x0000000809097210 */ /* 0x000fe40007ffe0ff */
[----:B------:R-:W-:Y:S01]  /*0440*/  IADD3 R2, PT, PT, R23, 0x40, RZ ;  /* 0x0000004017027810 */ /* 0x000fe20007ffe0ff */
[----:B------:R-:W-:Y:S01]  /*0450*/  IMAD R0, R0, R5, UR7 ;  /* 0x0000000700007e24 */ /* 0x000fe2000f8e0205 */
[----:B------:R-:W-:Y:S02]  /*0460*/  SHF.L.U32 R9, R9, 0x1, RZ ;  /* 0x0000000109097819 */ /* 0x000fe400000006ff */
[----:B------:R-:W-:Y:S01]  /*0470*/  ISETP.GE.U32.AND P3, PT, R2, UR8, PT ;  /* 0x0000000802007c0c */ /* 0x000fe2000bf66070 */
[----:B------:R-:W-:Y:S01]  /*0480*/  IMAD R0, R0, 0x1e, RZ ;  /* 0x0000001e00007824 */ /* 0x000fe200078e02ff */
[----:B------:R-:W-:Y:S02]  /*0490*/  SHF.R.S32.HI R5, RZ, 0x1f, R2 ;  /* 0x0000001fff057819 */ /* 0x000fe40000011402 */
[----:B------:R-:W-:-:S02]  /*04a0*/  LOP3.LUT R25, R9, 0xffff, RZ, 0xc0, !PT ;  /* 0x0000ffff09197812 */ /* 0x000fc400078ec0ff */
[----:B------:R-:W-:Y:S01]  /*04b0*/  ISETP.GE.AND.EX P3, PT, R5, UR9, PT, P3 ;  /* 0x0000000905007c0c */ /* 0x000fe2000bf66330 */
[----:B0-----:R-:W-:Y:S01]  /*04c0*/  @!P2 IMAD R14, R7, R12, RZ ;  /* 0x0000000c070ea224 */ /* 0x001fe200078e02ff */
[----:B------:R-:W-:Y:S02]  /*04d0*/  SHF.R.S32.HI R9, RZ, 0x1f, R18 ;  /* 0x0000001fff097819 */ /* 0x000fe40000011412 */
[----:B------:R-:W-:Y:S01]  /*04e0*/  SHF.R.S32.HI R4, RZ, 0x1f, R3 ;  /* 0x0000001fff047819 */ /* 0x000fe20000011403 */
[----:B------:R-:W-:Y:S01]  /*04f0*/  @!P2 IMAD R13, R23, R13, R14 ;  /* 0x0000000d170da224 */ /* 0x000fe200078e020e */
[----:B------:R-:W-:Y:S02]  /*0500*/  IADD3 R24, P4, PT, R0, R25, RZ ;  /* 0x0000001900187210 */ /* 0x000fe40007f9e0ff */
[----:B------:R-:W-:Y:S01]  /*0510*/  ISETP.GE.AND.EX P1, PT, R9, UR9, PT, P1 ;  /* 0x0000000909007c0c */ /* 0x000fe2000bf26310 */
[----:B---3--:R-:W-:Y:S01]  /*0520*/  IMAD R6, R4, UR10, RZ ;  /* 0x0000000a04067c24 */ /* 0x008fe2000f8e02ff */
[----:B------:R-:W-:-:S02]  /*0530*/  LEA.HI.X.SX32 R25, R0, RZ, 0x1, P4 ;  /* 0x000000ff00197211 */ /* 0x000fc400020f0eff */
[----:B------:R-:W-:Y:S01]  /*0540*/  IADD3 R4, PT, PT, R23, 0x60, RZ ;  /* 0x0000006017047810 */ /* 0x000fe20007ffe0ff */
[C---:B------:R-:W-:Y:S02]  /*0550*/  IMAD R27, R3.reuse, UR11, R6 ;  /* 0x0000000b031b7c24 */ /* 0x040fe4000f8e0206 */
[----:B------:R-:W-:Y:S01]  /*0560*/  IMAD.WIDE.U32 R24, R3, UR10, R24 ;  /* 0x0000000a03187c25 */ /* 0x000fe2000f8e0018 */
[----:B------:R-:W0:Y:S01]  /*0570*/  @!P3 LDC.64 R6, c[0x0][0x3e0] ;  /* 0x0000f800ff06bb82 */ /* 0x000e220000000a00 */
[----:B------:R-:W-:Y:S02]  /*0580*/  ISETP.GE.U32.AND P4, PT, R4, UR8, PT ;  /* 0x0000000804007c0c */ /* 0x000fe4000bf86070 */
[----:B------:R-:W-:Y:S02]  /*0590*/  SHF.R.S32.HI R3, RZ, 0x1f, R4 ;  /* 0x0000001fff037819 */ /* 0x000fe40000011404 */
[----:B------:R-:W-:Y:S02]  /*05a0*/  IADD3 R27, PT, PT, R25, R27, RZ ;  /* 0x0000001b191b7210 */ /* 0x000fe40007ffe0ff */
[-C--:B------:R-:W-:Y:S01]  /*05b0*/  @!P2 MOV R26, R24.reuse ;  /* 0x00000018001aa202 */ /* 0x080fe20000000f00 */
[----:B------:R-:W2:Y:S01]  /*05c0*/  @!P1 LDC.64 R16, c[0x0][0x3e0] ;  /* 0x0000f800ff109b82 */ /* 0x000ea20000000a00 */
[----:B------:R-:W-:Y:S01]  /*05d0*/  ISETP.GE.AND.EX P4, PT, R3, UR9, PT, P4 ;  /* 0x0000000903007c0c */ /* 0x000fe2000bf86340 */
[--C-:B------:R-:W-:Y:S01]  /*05e0*/  @!P3 IMAD.MOV.U32 R21, RZ, RZ, R27.reuse ;  /* 0x000000ffff15b224 */ /* 0x100fe200078e001b */
[----:B------:R-:W-:Y:S01]  /*05f0*/  @!P3 MOV R20, R24 ;  /* 0x000000180014b202 */ /* 0x000fe20000000f00 */
[----:B------:R-:W-:-:S05]  /*0600*/  @!P2 IMAD.WIDE.U32 R14, R23, R12, R26 ;  /* 0x0000000c170ea225 */ /* 0x000fca00078e001a */
[----:B------:R-:W-:Y:S02]  /*0610*/  @!P2 IADD3 R15, PT, PT, R15, R13, RZ ;  /* 0x0000000d0f0fa210 */ /* 0x000fe40007ffe0ff */
[C---:B-1----:R-:W-:Y:S01]  /*0620*/  @!P2 LEA R28, P5, R14.reuse, R10, 0x2 ;  /* 0x0000000a0e1ca211 */ /* 0x042fe200078a10ff */
[----:B------:R-:W1:Y:S03]  /*0630*/  @!P3 LDC.64 R12, c[0x0][0x390] ;  /* 0x0000e400ff0cbb82 */ /* 0x000e660000000a00 */
[----:B------:R-:W-:Y:S01]  /*0640*/  @!P2 LEA.HI.X R29, R14, R11, R15, 0x2, P5 ;  /* 0x0000000b0e1da211 */ /* 0x000fe200028f140f */
[-C--:B0-----:R-:W-:Y:S02]  /*0650*/  @!P3 IMAD R5, R5, R6.reuse, RZ ;  /* 0x000000060505b224 */ /* 0x081fe400078e02ff */
[C---:B------:R-:W-:Y:S01]  /*0660*/  @!P3 IMAD.WIDE.U32 R20, R2.reuse, R6, R20 ;  /* 0x000000060214b225 */ /* 0x040fe200078e0014 */
[----:B------:R-:W-:Y:S01]  /*0670*/  @!P1 MOV R6, R24 ;  /* 0x0000001800069202 */ /* 0x000fe20000000f00 */
[----:B------:R-:W0:Y:S02]  /*0680*/  @!P1 LDC.64 R14, c[0x0][0x390] ;  /* 0x0000e400ff0e9b82 */ /* 0x000e240000000a00 */
[----:B------:R-:W-:Y:S01]  /*0690*/  @!P3 IMAD R5, R2, R7, R5 ;  /* 0x000000070205b224 */ /* 0x000fe200078e0205 */
[----:B------:R-:W-:Y:S01]  /*06a0*/  @!P1 MOV R7, R27 ;  /* 0x0000001b00079202 */ /* 0x000fe20000000f00 */
[----:B--2---:R-:W-:Y:S01]  /*06b0*/  @!P1 IMAD R9, R9, R16, RZ ;  /* 0x0000001009099224 */ /* 0x004fe200078e02ff */
[----:B------:R-:W-:-:S02]  /*06c0*/  MOV R2, RZ ;  /* 0x000000ff00027202 */ /* 0x000fc40000000f00 */
[----:B------:R-:W-:Y:S01]  /*06d0*/  @!P3 IADD3 R5, PT, PT, R21, R5, RZ ;  /* 0x000000051505b210 */ /* 0x000fe20007ffe0ff */
[----:B------:R-:W2:Y:S01]  /*06e0*/  @!P4 LDC.64 R10, c[0x0][0x3e0] ;  /* 0x0000f800ff0acb82 */ /* 0x000ea20000000a00 */
[C---:B------:R-:W-:Y:S02]  /*06f0*/  @!P1 IMAD R17, R18.reuse, R17, R9 ;  /* 0x0000001112119224 */ /* 0x040fe400078e0209 */
[----:B------:R-:W-:-:S04]  /*0700*/  @!P1 IMAD.WIDE.U32 R18, R18, R16, R6 ;  /* 0x0000001012129225 */ /* 0x000fc800078e0006 */
[----:B------:R-:W-:Y:S01]  /*0710*/  @!P4 IMAD.MOV.U32 R16, RZ, RZ, R24 ;  /* 0x000000ffff10c224 */ /* 0x000fe200078e0018 */
[----:B------:R-:W3:Y:S01]  /*0720*/  @!P4 LDC.64 R6, c[0x0][0x390] ;  /* 0x0000e400ff06cb82 */ /* 0x000ee20000000a00 */
[----:B------:R-:W-:Y:S02]  /*0730*/  @!P1 IADD3 R17, PT, PT, R19, R17, RZ ;  /* 0x0000001113119210 */ /* 0x000fe40007ffe0ff */
[----:B-1----:R-:W-:-:S04]  /*0740*/  @!P3 LEA R12, P6, R20, R12, 0x2 ;  /* 0x0000000c140cb211 */ /* 0x002fc800078c10ff */
[----:B------:R-:W-:Y:S02]  /*0750*/  @!P3 LEA.HI.X R13, R20, R13, R5, 0x2, P6 ;  /* 0x0000000d140db211 */ /* 0x000fe400030f1405 */
[----:B------:R-:W-:Y:S02]  /*0760*/  CS2R R20, SRZ ;  /* 0x0000000000147805 */ /* 0x000fe4000001ff00 */
[----:B0-----:R-:W-:-:S04]  /*0770*/  @!P1 LEA R14, P5, R18, R14, 0x2 ;  /* 0x0000000e120e9211 */ /* 0x001fc800078a10ff */
[----:B------:R-:W-:Y:S01]  /*0780*/  @!P1 LEA.HI.X R15, R18, R15, R17, 0x2, P5 ;  /* 0x0000000f120f9211 */ /* 0x000fe200028f1411 */
[----:B------:R-:W5:Y:S01]  /*0790*/  @!P2 LDG.E.64 R20, desc[UR14][R28.64] ;  /* 0x0000000e1c14a981 */ /* 0x000f62000c1e1b00 */
[----:B------:R-:W-:Y:S01]  /*07a0*/  @!P4 MOV R17, R27 ;  /* 0x0000001b0011c202 */ /* 0x000fe20000000f00 */
[----:B--2---:R-:W-:-:S04]  /*07b0*/  @!P4 IMAD R3, R3, R10, RZ ;  /* 0x0000000a0303c224 */ /* 0x004fc800078e02ff */
[C---:B------:R-:W-:Y:S02]  /*07c0*/  @!P4 IMAD R9, R4.reuse, R11, R3 ;  /* 0x0000000b0409c224 */ /* 0x040fe400078e0203 */
[----:B------:R-:W-:Y:S02]  /*07d0*/  HFMA2 R3, -RZ, RZ, 0, 0 ;  /* 0x00000000ff037431 */ /* 0x000fe400000001ff */
[----:B------:R-:W-:Y:S01]  /*07e0*/  @!P4 IMAD.WIDE.U32 R16, R4, R10, R16 ;  /* 0x0000000a0410c225 */ /* 0x000fe200078e0010 */
[----:B------:R-:W-:-:S04]  /*07f0*/  CS2R R4, SRZ ;  /* 0x0000000000047805 */ /* 0x000fc8000001ff00 */
[----:B------:R-:W-:Y:S02]  /*0800*/  @!P4 IADD3 R9, PT, PT, R17, R9, RZ ;  /* 0x000000091109c210 */ /* 0x000fe40007ffe0ff */
[C---:B---3--:R-:W-:Y:S01]  /*0810*/  @!P4 LEA R10, P2, R16.reuse, R6, 0x2 ;  /* 0x00000006100ac211 */ /* 0x048fe200078410ff */
[----:B------:R-:W2:Y:S04]  /*0820*/  @!P3 LDG.E.64 R4, desc[UR14][R12.64] ;  /* 0x0000000e0c04b981 */ /* 0x000ea8000c1e1b00 */
[----:B------:R0:W3:Y:S01]  /*0830*/  @!P1 LDG.E.64 R2, desc[UR14][R14.64] ;  /* 0x0000000e0e029981 */ /* 0x0000e2000c1e1b00 */
[----:B------:R-:W-:Y:S02]  /*0840*/  @!P4 LEA.HI.X R11, R16, R7, R9, 0x2, P2 ;  /* 0x00000007100bc211 */ /* 0x000fe400010f1409 */
[----:B------:R-:W-:-:S06]  /*0850*/  CS2R R6, SRZ ;  /* 0x0000000000067805 */ /* 0x000fcc000001ff00 */
[----:B------:R1:W4:Y:S01]  /*0860*/  @!P4 LDG.E.64 R6, desc[UR14][R10.64] ;  /* 0x0000000e0a06c981 */ /* 0x000322000c1e1b00 */
[----:B------:R-:W0:Y:S02]  /*0870*/  S2R R9, SR_LANEID ;  /* 0x0000000000097919 */ /* 0x000e240000000000 */
[C---:B0-----:R-:W-:Y:S02]  /*0880*/  ISETP.GT.AND P2, PT, R9.reuse, 0x1e, PT ;  /* 0x0000001e0900780c */ /* 0x041fe40003f44270 */
[----:B------:R-:W-:Y:S01]  /*0890*/  ISETP.GT.AND P3, PT, R9, 0xf, PT ;  /* 0x0000000f0900780c */ /* 0x000fe20003f64270 */
[----:B------:R-:W-:Y:S01]  /*08a0*/  BSSY.RECONVERGENT B0, `(.L_x_2911) ;  /* 0x0000037000007945 */ /* 0x000fe20003800200 */
[----:B-----5:R-:W-:Y:S01]  /*08b0*/  FMUL.FTZ R17, R21, R21 ;  /* 0x0000001515117220 */ /* 0x020fe20000410000 */
[----:B------:R-:W-:-:S03]  /*08c0*/  FADD.FTZ R14, R20, R21 ;  /* 0x00000015140e7221 */ /* 0x000fc60000010000 */
[----:B------:R-:W-:Y:S01]  /*08d0*/  FFMA.FTZ R17, R20, R20, R17 ;  /* 0x0000001414117223 */ /* 0x000fe20000010011 */
[----:B------:R-:W-:-:S03]  /*08e0*/  FADD.FTZ R14, RZ, R14 ;  /* 0x0000000eff0e7221 */ /* 0x000fc60000010000 */
[----:B------:R-:W-:Y:S01]  /*08f0*/  FADD.FTZ R17, RZ, R17 ;  /* 0x00000011ff117221 */ /* 0x000fe20000010000 */
[----:B--2---:R-:W-:Y:S01]  /*0900*/  FMUL.FTZ R13, R5, R5 ;  /* 0x00000005050d7220 */ /* 0x004fe20000410000 */
[----:B---3--:R-:W-:Y:S01]  /*0910*/  FMUL.FTZ R19, R3, R3 ;  /* 0x0000000303137220 */ /* 0x008fe20000410000 */
[----:B------:R-:W-:-:S03]  /*0920*/  FADD.FTZ R15, R2, R3 ;  /* 0x00000003020f7221 */ /* 0x000fc60000010000 */
[----:B------:R-:W-:Y:S01]  /*0930*/  FFMA.FTZ R12, R2, R2, R19 ;  /* 0x00000002020c7223 */ /* 0x000fe20000010013 */
[----:B------:R-:W-:Y:S01]  /*0940*/  FADD.FTZ R14, R14, R15 ;  /* 0x0000000f0e0e7221 */ /* 0x000fe20000010000 */
[C---:B------:R-:W-:Y:S01]  /*0950*/  FFMA.FTZ R13, R4.reuse, R4, R13 ;  /* 0x00000004040d7223 */ /* 0x040fe2000001000d */
[----:B-1----:R-:W-:Y:S01]  /*0960*/  FADD.FTZ R11, R4, R5 ;  /* 0x00000005040b7221 */ /* 0x002fe20000010000 */
[----:B------:R-:W-:Y:S01]  /*0970*/  FADD.FTZ R12, R17, R12 ;  /* 0x0000000c110c7221 */ /* 0x000fe20000010000 */
[----:B----4-:R-:W-:Y:S02]  /*0980*/  FMUL.FTZ R15, R7, R7 ;  /* 0x00000007070f7220 */ /* 0x010fe40000410000 */
        /* <DEDUP_REMOVED lines=31> */
[----:B0-----:R-:W0:Y:S01]  /*0b80*/  @!P2 S2R R11, SR_CgaCtaId ;  /* 0x00000000000ba919 */ /* 0x001e220000008800 */
[----:B------:R-:W-:Y:S02]  /*0b90*/  @!P2 MOV R10, 0x400 ;  /* 0x00000400000aa802 */ /* 0x000fe40000000f00 */
[----:B------:R-:W-:-:S04]  /*0ba0*/  @!P2 SHF.R.U32.HI R9, RZ, 0x2, R8 ;  /* 0x00000002ff09a819 */ /* 0x000fc80000011608 */
[----:B------:R-:W-:Y:S02]  /*0bb0*/  @!P2 LOP3.LUT R9, R9, 0xf8, RZ, 0xc0, !PT ;  /* 0x000000f80909a812 */ /* 0x000fe400078ec0ff */
[----:B0-----:R-:W-:Y:S01]  /*0bc0*/  @!P2 LEA R12, R11, R10, 0x18 ;  /* 0x0000000a0b0ca211 */ /* 0x001fe200078ec0ff */
[----:B-1----:R-:W-:Y:S01]  /*0bd0*/  FADD.FTZ R10, R15, R16 ;  /* 0x000000100f0a7221 */ /* 0x002fe20000010000 */
[----:B--2---:R-:W-:Y:S02]  /*0be0*/  FADD.FTZ R11, R14, R17 ;  /* 0x000000110e0b7221 */ /* 0x004fe40000010000 */
[----:B------:R-:W-:-:S05]  /*0bf0*/  @!P2 IADD3 R9, PT, PT, R9, R12, RZ ;  /* 0x0000000c0909a210 */ /* 0x000fca0007ffe0ff */
[----:B------:R3:W-:Y:S02]  /*0c00*/  @!P2 STS.64 [R9+0x10], R10 ;  /* 0x0000100a0900a388 */ /* 0x0007e40000000a00 */
.L_x_2912:
[----:B------:R-:W-:Y:S05]  /*0c10*/  BSYNC.RECONVERGENT B0 ;  /* 0x0000000000007941 */ /* 0x000fea0003800200 */
.L_x_2911:
        /* <DEDUP_REMOVED lines=12> */
[----:B------:R-:W-:-:S03]  /*0ce0*/  FADD.FTZ R8, R11, R9 ;  /* 0x000000090b087221 */ /* 0x000fc60000010000 */
[----:B----4-:R-:W-:Y:S01]  /*0cf0*/  FADD.FTZ R29, R29, R12 ;  /* 0x0000000c1d1d7221 */ /* 0x010fe20000010000 */
[----:B------:R-:W-:Y:S02]  /*0d00*/  FADD.FTZ R12, R8, R13 ;  /* 0x0000000d080c7221 */ /* 0x000fe40000010000 */
[----:B0-----:R-:W0:Y:S01]  /*0d10*/  LDS.128 R8, [UR5+0x40] ;  /* 0x00004005ff087984 */ /* 0x001e220008000c00 */
        /* <DEDUP_REMOVED lines=28> */
.L_x_2914:
[----:B------:R-:W-:Y:S05]  /*0ee0*/  BSYNC.RECONVERGENT B0 ;  /* 0x0000000000007941 */ /* 0x000fea0003800200 */
.L_x_2913:
        /* <DEDUP_REMOVED lines=31> */
.L_x_2917:
[----:B---3--:R-:W2:Y:S04]  /*10e0*/  LDG.E.STRONG.GPU R12, desc[UR14][R8.64] ;  /* 0x0000000e080c7981 */ /* 0x008ea8000c1ef900 */
[----:B--2---:R-:W-:Y:S01]  /*10f0*/  CCTL.IVALL ;  /* 0x00000000ff00798f */ /* 0x004fe20002000000 */
[----:B------:R-:W-:Y:S05]  /*1100*/  YIELD ;  /* 0x0000000000007946 */ /* 0x000fea0003800000 */
[----:B------:R-:W-:-:S13]  /*1110*/  ISETP.NE.AND P2, PT, R12, R15, PT ;  /* 0x0000000f0c00720c */ /* 0x000fda0003f45270 */
[----:B------:R-:W-:Y:S05]  /*1120*/  @P2 BRA `(.L_x_2917) ;  /* 0xfffffffc00ec2947 */ /* 0x000fea000383ffff */
.L_x_2916:
[----:B------:R-:W-:Y:S05]  /*1130*/  WARPSYNC.ALL ;  /* 0x0000000000007948 */ /* 0x000fea0003800000 */
[----:B------:R-:W-:Y:S06]  /*1140*/  BAR.SYNC.DEFER_BLOCKING 0x0 ;  /* 0x0000000000007b1d */ /* 0x000fec0000010000 */
[----:B------:R-:W-:Y:S01]  /*1150*/  UMOV UR5, URZ ;  /* 0x000000ff00057c82 */ /* 0x000fe20008000000 */
[----:B------:R-:W-:Y:S05]  /*1160*/  @!P4 BRA `(.L_x_2918) ;  /* 0x000000040098c947 */ /* 0x000fea0003800000 */
[----:B---3--:R-:W-:Y:S01]  /*1170*/  LOP3.LUT R8, R22, 0x7ffffff8, RZ, 0xc0, !PT ;  /* 0x7ffffff816087812 */ /* 0x008fe200078ec0ff */
        /* <DEDUP_REMOVED lines=10> */
.L_x_2919:
[----:B------:R-:W-:Y:S01]  /*1220*/  UIADD3 UR23, UPT, UPT, UR5, 0x1, URZ ;  /* 0x0000000105177890 */ /* 0x000fe2000fffe0ff */
[----:B------:R-:W-:Y:S01]  /*1230*/  ISETP.EQ.OR P2, PT, RZ, UR22, P3 ;  /* 0x00000016ff007c0c */ /* 0x000fe20009f42670 */
[----:B------:R-:W-:-:S04]  /*1240*/  UIADD3 UR24, UPT, UPT, UR5, 0x2, URZ ;  /* 0x0000000205187890 */ /* 0x000fc8000fffe0ff */
[----:B------:R-:W-:Y:S01]  /*1250*/  MOV R9, UR23 ;  /* 0x0000001700097c02 */ /* 0x000fe20008000f00 */
        /* <DEDUP_REMOVED lines=10> */
[----:B------:R-:W-:Y:S02]  /*1300*/  MOV R12, UR24 ;  /* 0x00000018000c7c02 */ /* 0x000fe40008000f00 */
[----:B------:R-:W-:Y:S01]  /*1310*/  MOV R13, UR25 ;  /* 0x00000019000d7c02 */ /* 0x000fe20008000f00 */
[----:B------:R-:W-:Y:S02]  /*1320*/  @!UP0 UIMAD.WIDE.U32 UR24, UR21, 0x8, UR16 ;  /* 0x00000008151888a5 */ /* 0x000fe4000f8e0010 */
[----:B------:R-:W-:Y:S01]  /*1330*/  VOTEU.ALL UP0, P5 ;  /* 0x0000000000ff7886 */ /* 0x000fe20002800000 */
[----:B------:R-:W-:Y:S02]  /*1340*/  @!UP1 UIMAD.WIDE.U32 UR26, UR10, 0x8, UR16 ;  /* 0x000000080a1a98a5 */ /* 0x000fe4000f8e0010 */
[----:B------:R-:W0:Y:S01]  /*1350*/  @!P2 LDG.E.64 R12, desc[UR14][R12.64] ;  /* 0x0000000e0c0ca981 */ /* 0x000e22000c1e1b00 */
[----:B------:R-:W-:Y:S01]  /*1360*/  IMAD.U32 R14, RZ, RZ, UR24 ;  /* 0x00000018ff0e7e24 */ /* 0x000fe2000f8e00ff */
[----:B------:R-:W-:Y:S01]  /*1370*/  MOV R15, UR25 ;  /* 0x00000019000f7c02 */ /* 0x000fe20008000f00 */
[----:B------:R-:W-:Y:S01]  /*1380*/  @!UP0 UIMAD.WIDE.U32 UR24, UR20, 0x8, UR16 ;  /* 0x00000008141888a5 */ /* 0x000fe2000f8e0010 */
[----:B-1----:R-:W-:-:S02]  /*1390*/  MOV R16, UR26 ;  /* 0x0000001a00107c02 */ /* 0x002fc40008000f00 */
[----:B--2---:R-:W-:Y:S02]  /*13a0*/  MOV R17, UR27 ;  /* 0x0000001b00117c02 */ /* 0x004fe40008000f00 */
[----:B------:R-:W2:Y:S01]  /*13b0*/  @!P4 LDG.E.64 R14, desc[UR14][R14.64] ;  /* 0x0000000e0e0ec981 */ /* 0x000ea2000c1e1b00 */
[----:B------:R-:W-:Y:S02]  /*13c0*/  MOV R18, UR24 ;  /* 0x0000001800127c02 */ /* 0x000fe40008000f00 */
[----:B------:R-:W-:Y:S01]  /*13d0*/  MOV R19, UR25 ;  /* 0x0000001900137c02 */ /* 0x000fe20008000f00 */
[----:B------:R-:W3:Y:S05]  /*13e0*/  @!P6 LDG.E.64 R16, desc[UR14][R16.64] ;  /* 0x0000000e1010e981 */ /* 0x000eea000c1e1b00 */
[----:B------:R-:W4:Y:S01]  /*13f0*/  @!P5 LDG.E.64 R18, desc[UR14][R18.64] ;  /* 0x0000000e1212d981 */ /* 0x000f22000c1e1b00 */
[----:B------:R-:W-:-:S02]  /*1400*/  UIADD3 UR23, UPT, UPT, UR5, 0x4, URZ ;  /* 0x0000000405177890 */ /* 0x000fc4000fffe0ff */
[----:B------:R-:W-:-:S04]  /*1410*/  UIADD3 UR24, UPT, UPT, UR5, 0x6, URZ ;  /* 0x0000000605187890 */ /* 0x000fc8000fffe0ff */
[----:B------:R-:W-:Y:S01]  /*1420*/  MOV R9, UR23 ;  /* 0x0000001700097c02 */ /* 0x000fe20008000f00 */
[----:B------:R-:W-:Y:S01]  /*1430*/  UIADD3 UR23, UPT, UPT, UR5, 0x5, URZ ;  /* 0x0000000505177890 */ /* 0x000fe2000fffe0ff */
[----:B0-----:R-:W-:Y:S01]  /*1440*/  @!P2 FADD.FTZ R10, R10, R12 ;  /* 0x0000000c0a0aa221 */ /* 0x001fe20000010000 */
[----:B------:R-:W-:Y:S01]  /*1450*/  @!P2 FADD.FTZ R11, R11, R13 ;  /* 0x0000000d0b0ba221 */ /* 0x000fe20000010000 */
[----:B------:R-:W-:-:S03]  /*1460*/  ISETP.EQ.OR P2, PT, R9, UR18, P3 ;  /* 0x0000001209007c0c */ /* 0x000fc60009f42670 */
[----:B------:R-:W-:Y:S01]  /*1470*/  IMAD.U32 R9, RZ, RZ, UR23 ;  /* 0x00000017ff097e24 */ /* 0x000fe2000f8e00ff */
[----:B------:R-:W-:Y:S01]  /*1480*/  UIADD3 UR23, UPT, UPT, UR5, 0x7, URZ ;  /* 0x0000000705177890 */ /* 0x000fe2000fffe0ff */
[----:B------:R-:W-:Y:S01]  /*1490*/  MOV R12, UR24 ;  /* 0x00000018000c7c02 */ /* 0x000fe20008000f00 */
[----:B--2---:R-:W-:Y:S01]  /*14a0*/  @!P4 FADD.FTZ R10, R10, R14 ;  /* 0x0000000e0a0ac221 */ /* 0x004fe20000010000 */
[----:B------:R-:W-:Y:S01]  /*14b0*/  @!P4 FADD.FTZ R11, R11, R15 ;  /* 0x0000000f0b0bc221 */ /* 0x000fe20000010000 */
[----:B------:R-:W-:Y:S02]  /*14c0*/  ISETP.EQ.OR P4, PT, R9, UR18, P3 ;  /* 0x0000001209007c0c */ /* 0x000fe40009f82670 */
[----:B---3--:R-:W-:Y:S01]  /*14d0*/  @!P6 FADD.FTZ R10, R10, R16 ;  /* 0x000000100a0ae221 */ /* 0x008fe20000010000 */
[----:B------:R-:W-:Y:S01]  /*14e0*/  @!P6 FADD.FTZ R11, R11, R17 ;  /* 0x000000110b0be221 */ /* 0x000fe20000010000 */
[----:B------:R-:W-:Y:S01]  /*14f0*/  ISETP.EQ.OR P6, PT, R12, UR18, P3 ;  /* 0x000000120c007c0c */ /* 0x000fe20009fc2670 */
[----:B------:R-:W-:Y:S01]  /*1500*/  VOTEU.ALL UP0, P2 ;  /* 0x0000000000ff7886 */ /* 0x000fe20001000000 */
[----:B------:R-:W-:Y:S01]  /*1510*/  MOV R9, UR23 ;  /* 0x0000001700097c02 */ /* 0x000fe20008000f00 */
[----:B----4-:R-:W-:Y:S01]  /*1520*/  @!P5 FADD.FTZ R10, R10, R18 ;  /* 0x000000120a0ad221 */ /* 0x010fe20000010000 */
[----:B------:R-:W-:-:S02]  /*1530*/  @!P5 FADD.FTZ R11, R11, R19 ;  /* 0x000000130b0bd221 */ /* 0x000fc40000010000 */
[----:B------:R-:W-:Y:S01]  /*1540*/  ISETP.EQ.OR P5, PT, R9, UR18, P3 ;  /* 0x0000001209007c0c */ /* 0x000fe20009fa2670 */
[----:B------:R-:W-:Y:S02]  /*1550*/  @!UP0 UIMAD.WIDE.U32 UR24, UR11, 0x8, UR16 ;  /* 0x000000080b1888a5 */ /* 0x000fe4000f8e0010 */
[----:B------:R-:W-:-:S04]  /*1560*/  VOTEU.ALL UP0, P4 ;  /* 0x0000000000ff7886 */ /* 0x000fc80002000000 */
        /* <DEDUP_REMOVED lines=38> */
.L_x_2918:
        /* <DEDUP_REMOVED lines=11> */
[----:B------:R-:W-:Y:S01]  /*1880*/  MOV R8, UR10 ;  /* 0x0000000a00087c02 */ /* 0x000fe20008000f00 */
[----:B------:R-:W-:-:S03]  /*1890*/  IMAD.U32 R9, RZ, RZ, UR12 ;  /* 0x0000000cff097e24 */ /* 0x000fc6000f8e00ff */
        /* <DEDUP_REMOVED lines=21> */
[----:B-1----:R-:W-:Y:S01]  /*19f0*/  MOV R16, UR8 ;  /* 0x0000000800107c02 */ /* 0x002fe20008000f00 */
[----:B--2---:R-:W-:-:S03]  /*1a00*/  IMAD.U32 R17, RZ, RZ, UR9 ;  /* 0x00000009ff117e24 */ /* 0x004fc6000f8e00ff */
[----:B------:R-:W2:Y:S01]  /*1a10*/  @!P4 LDG.E.64 R12, desc[UR14][R12.64] ;  /* 0x0000000e0c0cc981 */ /* 0x000ea2000c1e1b00 */
[----:B------:R-:W-:Y:S02]  /*1a20*/  MOV R14, UR10 ;  /* 0x0000000a000e7c02 */ /* 0x000fe40008000f00 */
[----:B------:R-:W-:Y:S01]  /*1a30*/  MOV R15, UR11 ;  /* 0x0000000b000f7c02 */ /* 0x000fe20008000f00 */
[----:B------:R-:W3:Y:S05]  /*1a40*/  @!P5 LDG.E.64 R16, desc[UR14][R16.64] ;  /* 0x0000000e1010d981 */ /* 0x000eea000c1e1b00 */
[----:B------:R-:W4:Y:S01]  /*1a50*/  @!P6 LDG.E.64 R14, desc[UR14][R14.64] ;  /* 0x0000000e0e0ee981 */ /* 0x000f22000c1e1b00 */
[----:B------:R-:W-:-:S04]  /*1a60*/  MOV R18, UR5 ;  /* 0x0000000500127c02 */ /* 0x000fc80008000f00 */
[----:B------:R-:W-:-:S04]  /*1a70*/  IADD3 R18, PT, PT, R18, 0x4, RZ ;  /* 0x0000000412127810 */ /* 0x000fc80007ffe0ff */
[----:B------:R-:W-:Y:S01]  /*1a80*/  R2UR UR5, R18 ;  /* 0x00000000120572ca */ /* 0x000fe200000e0000 */
        /* <DEDUP_REMOVED lines=8> */
.L_x_2920:
        /* <DEDUP_REMOVED lines=28> */
.L_x_2921:
        /* <DEDUP_REMOVED lines=13> */
.L_x_2922:
[----:B------:R-:W-:Y:S05]  /*1da0*/  BSYNC.RECONVERGENT B0 ;  /* 0x0000000000007941 */ /* 0x000fea0003800200 */
.L_x_2915:
[----:B-1----:R-:W1:Y:S01]  /*1db0*/  S2R R16, SR_TID.X ;  /* 0x0000000000107919 */ /* 0x002e620000002100 */
[----:B------:R-:W4:Y:S01]  /*1dc0*/  S2UR UR8, SR_CgaCtaId ;  /* 0x00000000000879c3 */ /* 0x000f220000008800 */
[----:B------:R-:W0:Y:S01]  /*1dd0*/  LDCU UR9, c[0x0][0x414] ;  /* 0x00008280ff0977ac */ /* 0x000e220008000800 */
[----:B------:R-:W-:Y:S01]  /*1de0*/  MOV R19, UR7 ;  /* 0x0000000700137c02 */ /* 0x000fe20008000f00 */
[----:B------:R-:W-:-:S05]  /*1df0*/  UMOV UR5, 0x400 ;  /* 0x0000040000057882 */ /* 0x000fca0000000000 */
[----:B------:R-:W2:Y:S08]  /*1e00*/  @P0 LDC.64 R14, c[0x0][0x388] ;  /* 0x0000e200ff0e0b82 */ /* 0x000eb00000000a00 */
[----:B---3--:R-:W3:Y:S01]  /*1e10*/  LDC.64 R12, c[0x0][0x398] ;  /* 0x0000e600ff0c7b82 */ /* 0x008ee20000000a00 */
[----:B0-----:R-:W-:Y:S01]  /*1e20*/  @P0 FMUL.FTZ R18, R10, UR9 ;  /* 0x000000090a120c20 */ /* 0x001fe20008410000 */
[----:B----4-:R-:W-:Y:S01]  /*1e30*/  ULEA UR5, UR8, UR5, 0x18 ;  /* 0x0000000508057291 */ /* 0x010fe2000f8ec0ff */
[----:B-1----:R-:W-:-:S08]  /*1e40*/  LOP3.LUT R8, R16, 0xffff, RZ, 0xc0, !PT ;  /* 0x0000ffff10087812 */ /* 0x002fd000078ec0ff */
[----:B------:R-:W-:Y:S01]  /*1e50*/  @!P3 STS.64 [UR5+0x90], R10 ;  /* 0x0000900aff00b988 */ /* 0x000fe20008000a05 */
[----:B------:R-:W-:-:S05]  /*1e60*/  IMAD R8, R8, 0x1112, RZ ;  /* 0x0000111208087824 */ /* 0x000fca00078e02ff */
[----:B------:R-:W-:-:S04]  /*1e70*/  SHF.R.U32.HI R8, RZ, 0x10, R8 ;  /* 0x00000010ff087819 */ /* 0x000fc80000011608 */
[----:B------:R-:W-:-:S05]  /*1e80*/  PRMT R8, R8, 0x9910, RZ ;  /* 0x0000991008087816 */ /* 0x000fca00000000ff */
[----:B------:R-:W-:-:S05]  /*1e90*/  IMAD R8, R8, 0xf, RZ ;  /* 0x0000000f08087824 */ /* 0x000fca00078e02ff */
[----:B--2---:R-:W-:Y:S02]  /*1ea0*/  IADD3 R17, PT, PT, RZ, -R8, RZ ;  /* 0x80000008ff117210 */ /* 0x004fe40007ffe0ff */
[----:B------:R-:W0:Y:S02]  /*1eb0*/  LDC.64 R8, c[0x0][0x3a0] ;  /* 0x0000e800ff087b82 */ /* 0x000e240000000a00 */
[----:B------:R-:W-:-:S04]  /*1ec0*/  PRMT R17, R17, 0x7710, RZ ;  /* 0x0000771011117816 */ /* 0x000fc800000000ff */
[----:B------:R-:W-:-:S04]  /*1ed0*/  IADD3 R17, PT, PT, R17, R16, RZ ;  /* 0x0000001011117210 */ /* 0x000fc80007ffe0ff */
[----:B------:R-:W-:-:S04]  /*1ee0*/  SHF.L.U32 R17, R17, 0x1, RZ ;  /* 0x0000000111117819 */ /* 0x000fc800000006ff */
[----:B------:R-:W-:Y:S01]  /*1ef0*/  LOP3.LUT R29, R17, 0xffff, RZ, 0xc0, !PT ;  /* 0x0000ffff111d7812 */ /* 0x000fe200078ec0ff */
[----:B------:R-:W-:-:S04]  /*1f00*/  @P0 IMAD.WIDE R16, R19, 0x8, R14 ;  /* 0x0000000813100825 */ /* 0x000fc800078e020e */
[----:B------:R-:W-:Y:S01]  /*1f10*/  @P0 FMUL.FTZ R19, R11, UR9 ;  /* 0x000000090b130c20 */ /* 0x000fe20008410000 */
[----:B------:R-:W-:-:S04]  /*1f20*/  IADD3 R29, PT, PT, R0, R29, RZ ;  /* 0x0000001d001d7210 */ /* 0x000fc80007ffe0ff */
[----:B------:R-:W-:Y:S01]  /*1f30*/  @P0 STG.E.64 desc[UR14][R16.64], R18 ;  /* 0x0000001210000986 */ /* 0x000fe2000c101b0e */
[C---:B---3--:R-:W-:Y:S01]  /*1f40*/  IMAD.WIDE R14, R29.reuse, 0x4, R12 ;  /* 0x000000041d0e7825 */ /* 0x048fe200078e020c */
[----:B------:R-:W-:Y:S03]  /*1f50*/  BAR.SYNC.DEFER_BLOCKING 0x0 ;  /* 0x0000000000007b1d */ /* 0x000fe60000010000 */
[----:B0-----:R-:W-:-:S03]  /*1f60*/  IMAD.WIDE R12, R29, 0x4, R8 ;  /* 0x000000041d0c7825 */ /* 0x001fc600078e0208 */
[----:B------:R-:W5:Y:S04]  /*1f70*/  LDG.E.64 R14, desc[UR14][R14.64] ;  /* 0x0000000e0e0e7981 */ /* 0x000f68000c1e1b00 */
[----:B------:R-:W5:Y:S01]  /*1f80*/  LDG.E.64 R12, desc[UR14][R12.64] ;  /* 0x0000000e0c0c7981 */ /* 0x000f62000c1e1b00 */
        /* <DEDUP_REMOVED lines=10> */
[----:B------:R-:W-:-:S06]  /*2030*/  IMAD.MOV.U32 R8, RZ, RZ, 0x3f800000 ;  /* 0x3f800000ff087424 */ /* 0x000fcc00078e00ff */
[----:B------:R0:W1:Y:S01]  /*2040*/  @P2 MUFU.RSQ R8, R9 ;  /* 0x0000000900082308 */ /* 0x0000620000001400 */
[----:B------:R-:W-:Y:S05]  /*2050*/  BRA.U UP0, `(.L_x_2924) ;  /* 0x00000005007c7547 */ /* 0x000fea000b800000 */
[----:B------:R-:W2:Y:S01]  /*2060*/  LDCU.64 UR10, c[0x0][0x3e8] ;  /* 0x00007d00ff0a77ac */ /* 0x000ea20008000a00 */
[----:B------:R-:W-:Y:S01]  /*2070*/  SHF.R.S32.HI R16, RZ, 0x1f, R23 ;  /* 0x0000001fff107819 */ /* 0x000fe20000011417 */
[----:B------:R-:W-:Y:S01]  /*2080*/  BSSY.RECONVERGENT B1, `(.L_x_2925) ;  /* 0x0000018000017945 */ /* 0x000fe20003800200 */
[C---:B------:R-:W-:Y:S02]  /*2090*/  IADD3 R19, PT, PT, R23.reuse, 0x20, RZ ;  /* 0x0000002017137810 */ /* 0x040fe40007ffe0ff */
[C---:B0-----:R-:W-:Y:S02]  /*20a0*/  IADD3 R9, PT, PT, R23.reuse, 0x40, RZ ;  /* 0x0000004017097810 */ /* 0x041fe40007ffe0ff */
[C---:B------:R-:W-:Y:S02]  /*20b0*/  IADD3 R18, PT, PT, R23.reuse, 0x60, RZ ;  /* 0x0000006017127810 */ /* 0x040fe40007ffe0ff */
[----:B--2---:R-:W-:-:S04]  /*20c0*/  ISETP.GE.U32.AND P1, PT, R23, UR10, PT ;  /* 0x0000000a17007c0c */ /* 0x004fc8000bf26070 */
[----:B------:R-:W-:-:S13]  /*20d0*/  ISETP.GE.AND.EX P1, PT, R16, UR11, PT, P1 ;  /* 0x0000000b10007c0c */ /* 0x000fda000bf26310 */
[----:B------:R-:W-:Y:S05]  /*20e0*/  @P1 BRA `(.L_x_2926) ;  /* 0x0000000000441947 */ /* 0x000fea0003800000 */
[----:B------:R-:W0:Y:S01]  /*20f0*/  LDCU.64 UR12, c[0x0][0x3e0] ;  /* 0x00007c00ff0c77ac */ /* 0x000e220008000a00 */
[----:B------:R-:W-:Y:S01]  /*2100*/  MOV R10, R24 ;  /* 0x00000018000a7202 */ /* 0x000fe20000000f00 */
[----:B------:R-:W-:Y:S01]  /*2110*/  FADD.FTZ R21, -R0, R21 ;  /* 0x0000001500157221 */ /* 0x000fe20000010100 */
[----:B------:R-:W-:Y:S01]  /*2120*/  MOV R11, R27 ;  /* 0x0000001b000b7202 */ /* 0x000fe20000000f00 */
[----:B------:R-:W2:Y:S01]  /*2130*/  LDCU.64 UR8, c[0x0][0x380] ;  /* 0x00007000ff0877ac */ /* 0x000ea20008000a00 */
[----:B0-----:R-:W-:Y:S02]  /*2140*/  IMAD R16, R16, UR12, RZ ;  /* 0x0000000c10107c24 */ /* 0x001fe4000f8e02ff */
[----:B------:R-:W-:-:S04]  /*2150*/  IMAD.WIDE.U32 R10, R23, UR12, R10 ;  /* 0x0000000c170a7c25 */ /* 0x000fc8000f8e000a */
[----:B------:R-:W-:Y:S01]  /*2160*/  IMAD R17, R23, UR13, R16 ;  /* 0x0000000d17117c24 */ /* 0x000fe2000f8e0210 */
[----:B--2---:R-:W-:-:S04]  /*2170*/  LEA R16, P1, R10, UR8, 0x2 ;  /* 0x000000080a107c11 */ /* 0x004fc8000f8210ff */
[----:B------:R-:W-:Y:S01]  /*2180*/  IADD3 R17, PT, PT, R11, R17, RZ ;  /* 0x000000110b117210 */ /* 0x000fe20007ffe0ff */
[----:B------:R-:W-:Y:S01]  /*2190*/  FADD.FTZ R11, -R0, R20 ;  /* 0x00000014000b7221 */ /* 0x000fe20000010100 */
[-C--:B-1----:R-:W-:Y:S02]  /*21a0*/  FMUL.FTZ R20, R21, R8.reuse ;  /* 0x0000000815147220 */ /* 0x082fe40000410000 */
[----:B------:R-:W-:Y:S01]  /*21b0*/  LEA.HI.X R17, R10, UR9, R17, 0x2, P1 ;  /* 0x000000090a117c11 */ /* 0x000fe200088f1411 */
[----:B------:R-:W-:-:S04]  /*21c0*/  FMUL.FTZ R11, R11, R8 ;  /* 0x000000080b0b7220 */ /* 0x000fc80000410000 */
[----:B-----5:R-:W-:Y:S01]  /*21d0*/  FFMA.FTZ R10, R14, R11, R12 ;  /* 0x0000000b0e0a7223 */ /* 0x020fe2000001000c */
[----:B------:R-:W-:-:S05]  /*21e0*/  FFMA.FTZ R11, R15, R20, R13 ;  /* 0x000000140f0b7223 */ /* 0x000fca000001000d */
[----:B------:R0:W-:Y:S02]  /*21f0*/  STG.E.64 desc[UR14][R16.64], R10 ;  /* 0x0000000a10007986 */ /* 0x0001e4000c101b0e */
.L_x_2926:
[----:B------:R-:W-:Y:S05]  /*2200*/  BSYNC.RECONVERGENT B1 ;  /* 0x0000000000017941 */ /* 0x000fea0003800200 */
.L_x_2925:
        /* <DEDUP_REMOVED lines=13> */
[----:B------:R-:W-:Y:S01]  /*22e0*/  FADD.FTZ R3, -R0, R3 ;  /* 0x0000000300037221 */ /* 0x000fe20000010100 */
[----:B------:R-:W2:Y:S03]  /*22f0*/  LDCU.64 UR12, c[0x0][0x380] ;  /* 0x00007000ff0c77ac */ /* 0x000ea60008000a00 */
[----:B-1----:R-:W-:-:S04]  /*2300*/  FMUL.FTZ R28, R3, R8 ;  /* 0x00000008031c7220 */ /* 0x002fc80000410000 */
[----:B-----5:R-:W-:Y:S01]  /*2310*/  FFMA.FTZ R3, R15, R28, R13 ;  /* 0x0000001c0f037223 */ /* 0x020fe2000001000d */
[----:B0-----:R-:W-:-:S04]  /*2320*/  IMAD R10, R10, UR8, RZ ;  /* 0x000000080a0a7c24 */ /* 0x001fc8000f8e02ff */
[----:B------:R-:W-:Y:S02]  /*2330*/  IMAD R21, R19, UR9, R10 ;  /* 0x0000000913157c24 */ /* 0x000fe4000f8e020a */
[----:B------:R-:W-:-:S04]  /*2340*/  IMAD.MOV.U32 R10, RZ, RZ, R24 ;  /* 0x000000ffff0a7224 */ /* 0x000fc800078e0018 */
[----:B------:R-:W-:-:S04]  /*2350*/  IMAD.WIDE.U32 R10, R19, UR8, R10 ;  /* 0x00000008130a7c25 */ /* 0x000fc8000f8e000a */
[----:B------:R-:W-:Y:S01]  /*2360*/  FADD.FTZ R19, -R0, R2 ;  /* 0x0000000200137221 */ /* 0x000fe20000010100 */
[----:B------:R-:W-:-:S03]  /*2370*/  IADD3 R21, PT, PT, R11, R21, RZ ;  /* 0x000000150b157210 */ /* 0x000fc60007ffe0ff */
[----:B------:R-:W-:Y:S01]  /*2380*/  FMUL.FTZ R19, R19, R8 ;  /* 0x0000000813137220 */ /* 0x000fe20000410000 */
[----:B--2---:R-:W-:-:S03]  /*2390*/  LEA R20, P1, R10, UR12, 0x2 ;  /* 0x0000000c0a147c11 */ /* 0x004fc6000f8210ff */
[----:B------:R-:W-:Y:S01]  /*23a0*/  FFMA.FTZ R2, R14, R19, R12 ;  /* 0x000000130e027223 */ /* 0x000fe2000001000c */
[----:B------:R-:W-:-:S05]  /*23b0*/  LEA.HI.X R21, R10, UR13, R21, 0x2, P1 ;  /* 0x0000000d0a157c11 */ /* 0x000fca00088f1415 */
[----:B------:R0:W-:Y:S04]  /*23c0*/  STG.E.64 desc[UR14][R20.64], R2 ;  /* 0x0000000214007986 */ /* 0x0001e8000c101b0e */
.L_x_2928:
[----:B------:R-:W-:Y:S05]  /*23d0*/  BSYNC.RECONVERGENT B1 ;  /* 0x0000000000017941 */ /* 0x000fea0003800200 */
.L_x_2927:
[----:B------:R-:W-:Y:S04]  /*23e0*/  BSSY.RECONVERGENT B1, `(.L_x_2929) ;  /* 0x0000013000017945 */ /* 0x000fe80003800200 */
[----:B------:R-:W-:Y:S05]  /*23f0*/  @P2 BRA `(.L_x_2930) ;  /* 0x0000000000442947 */ /* 0x000fea0003800000 */
[----:B------:R-:W2:Y:S01]  /*2400*/  LDCU.64 UR8, c[0x0][0x3e0] ;  /* 0x00007c00ff0877ac */ /* 0x000ea20008000a00 */
[----:B0-----:R-:W-:Y:S01]  /*2410*/  MOV R2, R24 ;  /* 0x0000001800027202 */ /* 0x001fe20000000f00 */
[C---:B------:R-:W-:Y:S01]  /*2420*/  FADD.FTZ R11, -R0.reuse, R4 ;  /* 0x00000004000b7221 */ /* 0x040fe20000010100 */
[----:B------:R-:W-:Y:S01]  /*2430*/  MOV R3, R27 ;  /* 0x0000001b00037202 */ /* 0x000fe20000000f00 */
[----:B------:R-:W0:Y:S01]  /*2440*/  LDCU.64 UR12, c[0x0][0x380] ;  /* 0x00007000ff0c77ac */ /* 0x000e220008000a00 */
[----:B------:R-:W-:Y:S01]  /*2450*/  FADD.FTZ R5, -R0, R5 ;  /* 0x0000000500057221 */ /* 0x000fe20000010100 */
[----:B-1----:R-:W-:-:S04]  /*2460*/  FMUL.FTZ R11, R11, R8 ;  /* 0x000000080b0b7220 */ /* 0x002fc80000410000 */
[----:B-----5:R-:W-:Y:S01]  /*2470*/  FFMA.FTZ R10, R14, R11, R12 ;  /* 0x0000000b0e0a7223 */ /* 0x020fe2000001000c */
[----:B--2---:R-:W-:Y:S02]  /*2480*/  IMAD R16, R16, UR8, RZ ;  /* 0x0000000810107c24 */ /* 0x004fe4000f8e02ff */
[----:B------:R-:W-:-:S04]  /*2490*/  IMAD.WIDE.U32 R2, R9, UR8, R2 ;  /* 0x0000000809027c25 */ /* 0x000fc8000f8e0002 */
[----:B------:R-:W-:Y:S01]  /*24a0*/  IMAD R9, R9, UR9, R16 ;  /* 0x0000000909097c24 */ /* 0x000fe2000f8e0210 */
[----:B0-----:R-:W-:Y:S01]  /*24b0*/  LEA R4, P1, R2, UR12, 0x2 ;  /* 0x0000000c02047c11 */ /* 0x001fe2000f8210ff */
[----:B------:R-:W-:-:S03]  /*24c0*/  FMUL.FTZ R16, R5, R8 ;  /* 0x0000000805107220 */ /* 0x000fc60000410000 */
[----:B------:R-:W-:Y:S01]  /*24d0*/  IADD3 R9, PT, PT, R3, R9, RZ ;  /* 0x0000000903097210 */ /* 0x000fe20007ffe0ff */
[----:B------:R-:W-:-:S03]  /*24e0*/  FFMA.FTZ R11, R15, R16, R13 ;  /* 0x000000100f0b7223 */ /* 0x000fc6000001000d */
[----:B------:R-:W-:-:S05]  /*24f0*/  LEA.HI.X R5, R2, UR13, R9, 0x2, P1 ;  /* 0x0000000d02057c11 */ /* 0x000fca00088f1409 */
[----:B------:R2:W-:Y:S02]  /*2500*/  STG.E.64 desc[UR14][R4.64], R10 ;  /* 0x0000000a04007986 */ /* 0x0005e4000c101b0e */
.L_x_2930:
[----:B------:R-:W-:Y:S05]  /*2510*/  BSYNC.RECONVERGENT B1 ;  /* 0x0000000000017941 */ /* 0x000fea0003800200 */
.L_x_2929:
[----:B------:R-:W-:Y:S05]  /*2520*/  @P3 BRA `(.L_x_2931) ;  /* 0x0000000800543947 */ /* 0x000fea0003800000 */
[----:B------:R-:W3:Y:S01]  /*2530*/  LDCU.64 UR8, c[0x0][0x3e0] ;  /* 0x00007c00ff0877ac */ /* 0x000ee20008000a00 */
[----:B0-----:R-:W-:Y:S01]  /*2540*/  MOV R2, R24 ;  /* 0x0000001800027202 */ /* 0x001fe20000000f00 */
[----:B------:R-:W-:Y:S02]  /*2550*/  IMAD.MOV.U32 R3, RZ, RZ, R27 ;  /* 0x000000ffff037224 */ /* 0x000fe400078e001b */
[C---:B--2---:R-:W-:Y:S01]  /*2560*/  FADD.FTZ R5, -R0.reuse, R6 ;  /* 0x0000000600057221 */ /* 0x044fe20000010100 */
[----:B------:R-:W0:Y:S01]  /*2570*/  LDCU.64 UR10, c[0x0][0x380] ;  /* 0x00007000ff0a77ac */ /* 0x000e220008000a00 */
[----:B------:R-:W-:Y:S02]  /*2580*/  FADD.FTZ R7, -R0, R7 ;  /* 0x0000000700077221 */ /* 0x000fe40000010100 */
[-C--:B-1----:R-:W-:Y:S02]  /*2590*/  FMUL.FTZ R5, R5, R8.reuse ;  /* 0x0000000805057220 */ /* 0x082fe40000410000 */
[----:B------:R-:W-:-:S02]  /*25a0*/  FMUL.FTZ R8, R7, R8 ;  /* 0x0000000807087220 */ /* 0x000fc40000410000 */
[----:B-----5:R-:W-:Y:S02]  /*25b0*/  FFMA.FTZ R12, R14, R5, R12 ;  /* 0x000000050e0c7223 */ /* 0x020fe4000001000c */
[----:B------:R-:W-:Y:S01]  /*25c0*/  FFMA.FTZ R13, R15, R8, R13 ;  /* 0x000000080f0d7223 */ /* 0x000fe2000001000d */
[----:B---3--:R-:W-:Y:S02]  /*25d0*/  IMAD R17, R17, UR8, RZ ;  /* 0x0000000811117c24 */ /* 0x008fe4000f8e02ff */
[----:B------:R-:W-:-:S04]  /*25e0*/  IMAD.WIDE.U32 R2, R18, UR8, R2 ;  /* 0x0000000812027c25 */ /* 0x000fc8000f8e0002 */
[----:B------:R-:W-:Y:S01]  /*25f0*/  IMAD R17, R18, UR9, R17 ;  /* 0x0000000912117c24 */ /* 0x000fe2000f8e0211 */
[----:B0-----:R-:W-:-:S04]  /*2600*/  LEA R4, P1, R2, UR10, 0x2 ;  /* 0x0000000a02047c11 */ /* 0x001fc8000f8210ff */
[----:B------:R-:W-:-:S04]  /*2610*/  IADD3 R17, PT, PT, R3, R17, RZ ;  /* 0x0000001103117210 */ /* 0x000fc80007ffe0ff */
[----:B------:R-:W-:-:S05]  /*2620*/  LEA.HI.X R5, R2, UR11, R17, 0x2, P1 ;  /* 0x0000000b02057c11 */ /* 0x000fca00088f1411 */
[----:B------:R3:W-:Y:S01]  /*2630*/  STG.E.64 desc[UR14][R4.64], R12 ;  /* 0x0000000c04007986 */ /* 0x0007e2000c101b0e */
[----:B------:R-:W-:Y:S05]  /*2640*/  BRA `(.L_x_2931) ;  /* 0x00000008000c7947 */ /* 0x000fea0003800000 */
.L_x_2924:
[----:B------:R-:W2:Y:S01]  /*2650*/  LDCU.64 UR8, c[0x0][0x3e8] ;  /* 0x00007d00ff0877ac */ /* 0x000ea20008000a00 */
[----:B------:R-:W-:Y:S01]  /*2660*/  SHF.R.S32.HI R18, RZ, 0x1f, R23 ;  /* 0x0000001fff127819 */ /* 0x000fe20000011417 */
[----:B------:R-:W-:Y:S01]  /*2670*/  BSSY.RECONVERGENT B1, `(.L_x_2932) ;  /* 0x0000023000017945 */ /* 0x000fe20003800200 */
[C---:B------:R-:W-:Y:S02]  /*2680*/  IADD3 R10, PT, PT, R23.reuse, 0x40, RZ ;  /* 0x00000040170a7810 */ /* 0x040fe40007ffe0ff */
[C---:B0-----:R-:W-:Y:S02]  /*2690*/  IADD3 R9, PT, PT, R23.reuse, 0x60, RZ ;  /* 0x0000006017097810 */ /* 0x041fe40007ffe0ff */
[----:B--2---:R-:W-:Y:S02]  /*26a0*/  ISETP.GE.U32.AND P2, PT, R23, UR8, PT ;  /* 0x0000000817007c0c */ /* 0x004fe4000bf46070 */
[----:B------:R-:W-:Y:S02]  /*26b0*/  ISETP.GE.U32.AND P3, PT, R10, UR8, PT ;  /* 0x000000080a007c0c */ /* 0x000fe4000bf66070 */
[----:B------:R-:W-:-:S02]  /*26c0*/  ISETP.GE.AND.EX P2, PT, R18, UR9, PT, P2 ;  /* 0x0000000912007c0c */ /* 0x000fc4000bf46320 */
[----:B------:R-:W-:-:S11]  /*26d0*/  ISETP.GE.U32.AND P4, PT, R9, UR8, PT ;  /* 0x0000000809007c0c */ /* 0x000fd6000bf86070 */
[----:B------:R-:W-:Y:S05]  /*26e0*/  @P2 BRA `(.L_x_2933) ;  /* 0x00000000006c2947 */ /* 0x000fea0003800000 */
[----:B------:R-:W0:Y:S01]  /*26f0*/  LDCU.64 UR10, c[0x0][0x3e0] ;  /* 0x00007c00ff0a77ac */ /* 0x000e220008000a00 */
[----:B------:R-:W-:Y:S01]  /*2700*/  MOV R16, R24 ;  /* 0x0000001800107202 */ /* 0x000fe20000000f00 */
[C---:B------:R-:W-:Y:S01]  /*2710*/  FADD.FTZ R21, -R0.reuse, R21 ;  /* 0x0000001500157221 */ /* 0x040fe20000010100 */
[----:B------:R-:W-:Y:S01]  /*2720*/  MOV R17, R27 ;  /* 0x0000001b00117202 */ /* 0x000fe20000000f00 */
[----:B------:R-:W-:Y:S01]  /*2730*/  FADD.FTZ R11, -R0, R20 ;  /* 0x00000014000b7221 */ /* 0x000fe20000010100 */
[----:B------:R-:W2:Y:S01]  /*2740*/  LDCU.64 UR12, c[0x0][0x380] ;  /* 0x00007000ff0c77ac */ /* 0x000ea20008000a00 */
[-C--:B-1----:R-:W-:Y:S02]  /*2750*/  FMUL.FTZ R28, R21, R8.reuse ;  /* 0x00000008151c7220 */ /* 0x082fe40000410000 */
[----:B------:R-:W-:-:S04]  /*2760*/  FMUL.FTZ R11, R11, R8 ;  /* 0x000000080b0b7220 */ /* 0x000fc80000410000 */
[----:B-----5:R-:W-:-:S04]  /*2770*/  FFMA.FTZ R11, R14, R11, R12 ;  /* 0x0000000b0e0b7223 */ /* 0x020fc8000001000c */
[----:B------:R-:W-:Y:S01]  /*2780*/  FMUL.FTZ R20, R11, -1.4426950216293334961 ;  /* 0xbfb8aa3b0b147820 */ /* 0x000fe20000410000 */
[----:B0-----:R-:W-:Y:S02]  /*2790*/  IMAD R18, R18, UR10, RZ ;  /* 0x0000000a12127c24 */ /* 0x001fe4000f8e02ff */
[----:B------:R-:W-:-:S03]  /*27a0*/  IMAD.WIDE.U32 R16, R23, UR10, R16 ;  /* 0x0000000a17107c25 */ /* 0x000fc6000f8e0010 */
[----:B------:R-:W0:Y:S01]  /*27b0*/  MUFU.EX2 R20, R20 ;  /* 0x0000001400147308 */ /* 0x000e220000000800 */
[----:B------:R-:W-:Y:S01]  /*27c0*/  IMAD R19, R23, UR11, R18 ;  /* 0x0000000b17137c24 */ /* 0x000fe2000f8e0212 */
[----:B--2---:R-:W-:-:S04]  /*27d0*/  LEA R18, P2, R16, UR12, 0x2 ;  /* 0x0000000c10127c11 */ /* 0x004fc8000f8410ff */
[----:B------:R-:W-:Y:S01]  /*27e0*/  IADD3 R19, PT, PT, R17, R19, RZ ;  /* 0x0000001311137210 */ /* 0x000fe20007ffe0ff */
[----:B------:R-:W-:-:S03]  /*27f0*/  FFMA.FTZ R17, R15, R28, R13 ;  /* 0x0000001c0f117223 */ /* 0x000fc6000001000d */
[----:B------:R-:W-:Y:S01]  /*2800*/  LEA.HI.X R19, R16, UR13, R19, 0x2, P2 ;  /* 0x0000000d10137c11 */ /* 0x000fe200090f1413 */
[----:B------:R-:W-:Y:S01]  /*2810*/  FMUL.FTZ R28, R17, -1.4426950216293334961 ;  /* 0xbfb8aa3b111c7820 */ /* 0x000fe20000410000 */
[----:B0-----:R-:W-:-:S05]  /*2820*/  FADD.FTZ R21, R20, 1 ;  /* 0x3f80000014157421 */ /* 0x001fca0000010000 */
[----:B------:R-:W0:Y:S08]  /*2830*/  MUFU.EX2 R28, R28 ;  /* 0x0000001c001c7308 */ /* 0x000e300000000800 */
[----:B------:R-:W1:Y:S01]  /*2840*/  MUFU.RCP R16, R21 ;  /* 0x0000001500107308 */ /* 0x000e620000001000 */
[----:B0-----:R-:W-:-:S07]  /*2850*/  FADD.FTZ R29, R28, 1 ;  /* 0x3f8000001c1d7421 */ /* 0x001fce0000010000 */
[----:B------:R-:W0:Y:S01]  /*2860*/  MUFU.RCP R29, R29 ;  /* 0x0000001d001d7308 */ /* 0x000e220000001000 */
[----:B-1----:R-:W-:Y:S01]  /*2870*/  FMUL.FTZ R16, R11, R16 ;  /* 0x000000100b107220 */ /* 0x002fe20000410000 */
[----:B0-----:R-:W-:-:S05]  /*2880*/  FMUL.FTZ R17, R17, R29 ;  /* 0x0000001d11117220 */ /* 0x001fca0000410000 */
[----:B------:R0:W-:Y:S02]  /*2890*/  STG.E.64 desc[UR14][R18.64], R16 ;  /* 0x0000001012007986 */ /* 0x0001e4000c101b0e */
.L_x_2933:
[----:B------:R-:W-:Y:S05]  /*28a0*/  BSYNC.RECONVERGENT B1 ;  /* 0x0000000000017941 */ /* 0x000fea0003800200 */
.L_x_2932:
[----:B------:R-:W-:Y:S01]  /*28b0*/  SHF.R.S32.HI R11, RZ, 0x1f, R10 ;  /* 0x0000001fff0b7819 */ /* 0x000fe2000001140a */
[----:B------:R-:W-:Y:S01]  /*28c0*/  BSSY.RECONVERGENT B1, `(.L_x_2934) ;  /* 0x0000022000017945 */ /* 0x000fe20003800200 */
[----:B0-----:R-:W-:Y:S02]  /*28d0*/  SHF.R.S32.HI R18, RZ, 0x1f, R9 ;  /* 0x0000001fff127819 */ /* 0x001fe40000011409 */
[----:B------:R-:W-:Y:S02]  /*28e0*/  ISETP.GE.AND.EX P3, PT, R11, UR9, PT, P3 ;  /* 0x000000090b007c0c */ /* 0x000fe4000bf66330 */
[----:B------:R-:W-:Y:S01]  /*28f0*/  ISETP.GE.AND.EX P4, PT, R18, UR9, PT, P4 ;  /* 0x0000000912007c0c */ /* 0x000fe2000bf86340 */
[----:B------:R-:W-:-:S12]  /*2900*/  @P1 BRA `(.L_x_2935) ;  /* 0x0000000000741947 */ /* 0x000fd80003800000 */
[----:B------:R-:W0:Y:S01]  /*2910*/  LDCU.64 UR10, c[0x0][0x3e0] ;  /* 0x00007c00ff0a77ac */ /* 0x000e220008000a00 */
[----:B------:R-:W-:Y:S01]  /*2920*/  IADD3 R20, PT, PT, R23, 0x20, RZ ;  /* 0x0000002017147810 */ /* 0x000fe20007ffe0ff */
[----:B------:R-:W-:Y:S01]  /*2930*/  IMAD.MOV.U32 R16, RZ, RZ, R24 ;  /* 0x000000ffff107224 */ /* 0x000fe200078e0018 */
[----:B------:R-:W-:Y:S01]  /*2940*/  MOV R17, R27 ;  /* 0x0000001b00117202 */ /* 0x000fe20000000f00 */
[----:B------:R-:W2:Y:S01]  /*2950*/  LDCU.64 UR12, c[0x0][0x380] ;  /* 0x00007000ff0c77ac */ /* 0x000ea20008000a00 */
[----:B------:R-:W-:Y:S01]  /*2960*/  SHF.R.S32.HI R19, RZ, 0x1f, R20 ;  /* 0x0000001fff137819 */ /* 0x000fe20000011414 */
[C---:B------:R-:W-:Y:S01]  /*2970*/  FADD.FTZ R3, -R0.reuse, R3 ;  /* 0x0000000300037221 */ /* 0x040fe20000010100 */
[----:B------:R-:W-:-:S03]  /*2980*/  FADD.FTZ R21, -R0, R2 ;  /* 0x0000000200157221 */ /* 0x000fc60000010100 */
[-C--:B-1----:R-:W-:Y:S01]  /*2990*/  FMUL.FTZ R28, R3, R8.reuse ;  /* 0x00000008031c7220 */ /* 0x082fe20000410000 */
[----:B------:R-:W-:Y:S01]  /*29a0*/  FMUL.FTZ R21, R21, R8 ;  /* 0x0000000815157220 */ /* 0x000fe20000410000 */
[----:B0-----:R-:W-:Y:S02]  /*29b0*/  IMAD R19, R19, UR10, RZ ;  /* 0x0000000a13137c24 */ /* 0x001fe4000f8e02ff */
[----:B------:R-:W-:-:S04]  /*29c0*/  IMAD.WIDE.U32 R16, R20, UR10, R16 ;  /* 0x0000000a14107c25 */ /* 0x000fc8000f8e0010 */
[----:B------:R-:W-:Y:S01]  /*29d0*/  IMAD R19, R20, UR11, R19 ;  /* 0x0000000b14137c24 */ /* 0x000fe2000f8e0213 */
[----:B--2---:R-:W-:-:S04]  /*29e0*/  LEA R2, P1, R16, UR12, 0x2 ;  /* 0x0000000c10027c11 */ /* 0x004fc8000f8210ff */
[----:B------:R-:W-:Y:S01]  /*29f0*/  IADD3 R19, PT, PT, R17, R19, RZ ;  /* 0x0000001311137210 */ /* 0x000fe20007ffe0ff */
[----:B-----5:R-:W-:-:S03]  /*2a00*/  FFMA.FTZ R17, R14, R21, R12 ;  /* 0x000000150e117223 */ /* 0x020fc6000001000c */
[----:B------:R-:W-:Y:S01]  /*2a10*/  LEA.HI.X R3, R16, UR13, R19, 0x2, P1 ;  /* 0x0000000d10037c11 */ /* 0x000fe200088f1413 */
[----:B------:R-:W-:Y:S01]  /*2a20*/  FFMA.FTZ R19, R15, R28, R13 ;  /* 0x0000001c0f137223 */ /* 0x000fe2000001000d */
[----:B------:R-:W-:-:S03]  /*2a30*/  FMUL.FTZ R20, R17, -1.4426950216293334961 ;  /* 0xbfb8aa3b11147820 */ /* 0x000fc60000410000 */
[----:B------:R-:W-:-:S03]  /*2a40*/  FMUL.FTZ R28, R19, -1.4426950216293334961 ;  /* 0xbfb8aa3b131c7820 */ /* 0x000fc60000410000 */
[----:B------:R-:W0:Y:S08]  /*2a50*/  MUFU.EX2 R20, R20 ;  /* 0x0000001400147308 */ /* 0x000e300000000800 */
[----:B------:R-:W1:Y:S01]  /*2a60*/  MUFU.EX2 R28, R28 ;  /* 0x0000001c001c7308 */ /* 0x000e620000000800 */
[----:B0-----:R-:W-:-:S07]  /*2a70*/  FADD.FTZ R21, R20, 1 ;  /* 0x3f80000014157421 */ /* 0x001fce0000010000 */
[----:B------:R-:W0:Y:S01]  /*2a80*/  MUFU.RCP R16, R21 ;  /* 0x0000001500107308 */ /* 0x000e220000001000 */
[----:B-1----:R-:W-:-:S07]  /*2a90*/  FADD.FTZ R29, R28, 1 ;  /* 0x3f8000001c1d7421 */ /* 0x002fce0000010000 */
[----:B------:R-:W1:Y:S01]  /*2aa0*/  MUFU.RCP R29, R29 ;  /* 0x0000001d001d7308 */ /* 0x000e620000001000 */
[----:B0-----:R-:W-:Y:S01]  /*2ab0*/  FMUL.FTZ R16, R17, R16 ;  /* 0x0000001011107220 */ /* 0x001fe20000410000 */
[----:B-1----:R-:W-:-:S05]  /*2ac0*/  FMUL.FTZ R17, R19, R29 ;  /* 0x0000001d13117220 */ /* 0x002fca0000410000 */
[----:B------:R0:W-:Y:S02]  /*2ad0*/  STG.E.64 desc[UR14][R2.64], R16 ;  /* 0x0000001002007986 */ /* 0x0001e4000c101b0e */
.L_x_2935:
[----:B------:R-:W-:Y:S05]  /*2ae0*/  BSYNC.RECONVERGENT B1 ;  /* 0x0000000000017941 */ /* 0x000fea0003800200 */
.L_x_2934:
[----:B------:R-:W-:Y:S04]  /*2af0*/  BSSY.RECONVERGENT B1, `(.L_x_2936) ;  /* 0x000001d000017945 */ /* 0x000fe80003800200 */
[----:B------:R-:W-:Y:S05]  /*2b00*/  @P3 BRA `(.L_x_2937) ;  /* 0x00000000006c3947 */ /* 0x000fea0003800000 */
[C---:B0-----:R-:W-:Y:S01]  /*2b10*/  FADD.FTZ R3, -R0.reuse, R4 ;  /* 0x0000000400037221 */ /* 0x041fe20000010100 */
[----:B------:R-:W-:Y:S01]  /*2b20*/  FADD.FTZ R5, -R0, R5 ;  /* 0x0000000500057221 */ /* 0x000fe20000010100 */
[----:B------:R-:W0:Y:S02]  /*2b30*/  LDCU.64 UR10, c[0x0][0x3e0] ;  /* 0x00007c00ff0a77ac */ /* 0x000e240008000a00 */
[-C--:B-1----:R-:W-:Y:S01]  /*2b40*/  FMUL.FTZ R3, R3, R8.reuse ;  /* 0x0000000803037220 */ /* 0x082fe20000410000 */
[----:B------:R-:W-:Y:S01]  /*2b50*/  FMUL.FTZ R16, R5, R8 ;  /* 0x0000000805107220 */ /* 0x000fe20000410000 */
[----:B------:R-:W1:Y:S02]  /*2b60*/  LDCU.64 UR12, c[0x0][0x380] ;  /* 0x00007000ff0c77ac */ /* 0x000e640008000a00 */
[----:B-----5:R-:W-:Y:S01]  /*2b70*/  FFMA.FTZ R17, R14, R3, R12 ;  /* 0x000000030e117223 */ /* 0x020fe2000001000c */
        /* <DEDUP_REMOVED lines=13> */
[----:B-1----:R-:W-:-:S05]  /*2c50*/  LEA R4, P1, R2, UR12, 0x2 ;  /* 0x0000000c02047c11 */ /* 0x002fca000f8210ff */
[----:B------:R-:W0:Y:S01]  /*2c60*/  MUFU.RCP R19, R19 ;  /* 0x0000001300137308 */ /* 0x000e220000001000 */
[----:B------:R-:W-:-:S04]  /*2c70*/  IADD3 R11, PT, PT, R3, R11, RZ ;  /* 0x0000000b030b7210 */ /* 0x000fc80007ffe0ff */
[----:B------:R-:W-:Y:S01]  /*2c80*/  LEA.HI.X R5, R2, UR13, R11, 0x2, P1 ;  /* 0x0000000d02057c11 */ /* 0x000fe200088f140b */
[----:B--2---:R-:W-:Y:S01]  /*2c90*/  FMUL.FTZ R2, R17, R20 ;  /* 0x0000001411027220 */ /* 0x004fe20000410000 */
[----:B0-----:R-:W-:-:S05]  /*2ca0*/  FMUL.FTZ R3, R16, R19 ;  /* 0x0000001310037220 */ /* 0x001fca0000410000 */
[----:B------:R2:W-:Y:S02]  /*2cb0*/  STG.E.64 desc[UR14][R4.64], R2 ;  /* 0x0000000204007986 */ /* 0x0005e4000c101b0e */
.L_x_2937:
[----:B------:R-:W-:Y:S05]  /*2cc0*/  BSYNC.RECONVERGENT B1 ;  /* 0x0000000000017941 */ /* 0x000fea0003800200 */
.L_x_2936:
[----:B------:R-:W-:Y:S05]  /*2cd0*/  @P4 BRA `(.L_x_2931) ;  /* 0x0000000000684947 */ /* 0x000fea0003800000 */
[C---:B0-2---:R-:W-:Y:S01]  /*2ce0*/  FADD.FTZ R3, -R0.reuse, R6 ;  /* 0x0000000600037221 */ /* 0x045fe20000010100 */
[----:B------:R-:W-:Y:S01]  /*2cf0*/  FADD.FTZ R7, -R0, R7 ;  /* 0x0000000700077221 */ /* 0x000fe20000010100 */
[----:B------:R-:W0:Y:S01]  /*2d00*/  LDCU.64 UR8, c[0x0][0x3e0] ;  /* 0x00007c00ff0877ac */ /* 0x000e220008000a00 */
        /* <DEDUP_REMOVED lines=14> */
[----:B--2---:R-:W-:-:S04]  /*2df0*/  FADD.FTZ R4, R0, 1 ;  /* 0x3f80000000047421 */ /* 0x004fc80000010000 */
[----:B------:R-:W2:Y:S01]  /*2e00*/  MUFU.RCP R5, R4 ;  /* 0x0000000400057308 */ /* 0x000ea20000001000 */
[----:B0-----:R-:W-:Y:S01]  /*2e10*/  FADD.FTZ R6, R2, 1 ;  /* 0x3f80000002067421 */ /* 0x001fe20000010000 */
[----:B-1----:R-:W-:-:S04]  /*2e20*/  LEA R2, P1, R24, UR10, 0x2 ;  /* 0x0000000a18027c11 */ /* 0x002fc8000f8210ff */
[----:B------:R-:W-:Y:S02]  /*2e30*/  LEA.HI.X R3, R24, UR11, R9, 0x2, P1 ;  /* 0x0000000b18037c11 */ /* 0x000fe400088f1409 */
[----:B------:R-:W0:Y:S01]  /*2e40*/  MUFU.RCP R6, R6 ;  /* 0x0000000600067308 */ /* 0x000e220000001000 */
[----:B--2---:R-:W-:Y:S01]  /*2e50*/  FMUL.FTZ R12, R12, R5 ;  /* 0x000000050c0c7220 */ /* 0x004fe20000410000 */
[----:B0-----:R-:W-:-:S05]  /*2e60*/  FMUL.FTZ R13, R13, R6 ;  /* 0x000000060d0d7220 */ /* 0x001fca0000410000 */
[----:B------:R4:W-:Y:S02]  /*2e70*/  STG.E.64 desc[UR14][R2.64], R12 ;  /* 0x0000000c02007986 */ /* 0x0009e4000c101b0e */
.L_x_2931:
[----:B------:R-:W-:Y:S05]  /*2e80*/  BSYNC.RECONVERGENT B0 ;  /* 0x0000000000007941 */ /* 0x000fea0003800200 */
.L_x_2923:
        /* <DEDUP_REMOVED lines=8> */
.L_x_2939:
        /* <DEDUP_REMOVED lines=15> */
.L_x_3468:


//--------------------- .text._Z35group_norm_nhwc_fwd_one_pass_kernelI11Fp32IOFp32WLi256ELi30ELi480EEv26Group_norm_nhwc_fwd_params --------------------------
	.section	.text._Z35group_norm_nhwc_fwd_one_pass_kernelI11Fp32IOFp32WLi256ELi30ELi480EEv26Group_norm_nhwc_fwd_params,"ax",@progbits
	.align	128
        .global         _Z35group_norm_nhwc_fwd_one_pass_kernelI11Fp32IOFp32WLi256ELi30ELi480EEv26Group_norm_nhwc_fwd_params
        .type           _Z35group_norm_nhwc_fwd_one_pass_kernelI11Fp32IOFp32WLi256ELi30ELi480EEv26Group_norm_nhwc_fwd_params,@function
        .size           _Z35group_norm_nhwc_fwd_one_pass_kernelI11Fp32IOFp32WLi256ELi30ELi480EEv26Group_norm_nhwc_fwd_params,(.L_x_3469 - _Z35group_norm_nhwc_fwd_one_pass_kernelI11Fp32IOFp32WLi256ELi30ELi480EEv26Group_norm_nhwc_fwd_params)
        .other          _Z35group_norm_nhwc_fwd_one_pass_kernelI11Fp32IOFp32WLi256ELi30ELi480EEv26Group_norm_nhwc_fwd_params,@"STO_CUDA_ENTRY STV_DEFAULT"
_Z35group_norm_nhwc_fwd_one_pass_kernelI11Fp32IOFp32WLi256ELi30ELi480EEv26Group_norm_nhwc_fwd_params:
.text._Z35group_norm_nhwc_fwd_one_pass_kernelI11Fp32IOFp32WLi256ELi30ELi480EEv26Group_norm_nhwc_fwd_params:
        /* <DEDUP_REMOVED lines=15> */
[----:B------:R-:W3:Y:S06]  /*00f0*/  LDCU.U8 UR18, c[0x0][0x3fc] ;  /* 0x00007f80ff1277ac */ /* 0x000eec0008000000 */
        /* <DEDUP_REMOVED lines=10> */
[----:B------:R-:W-:Y:S01]  /*01a0*/  ULEA UR12, UR31, UR6, 0x2 ;  /* 0x000000061f0c7291 */ /* 0x000fe2000f8e10ff */
[----:B------:R-:W-:Y:S01]  /*01b0*/  LOP3.LUT P0, RZ, R3, UR30, RZ, 0xfc, !PT ;  /* 0x0000001e03ff7c12 */ /* 0x000fe2000f80fcff */
[----:B------:R-:W-:Y:S01]  /*01c0*/  UIMAD UR13, UR31, 0x3, UR6 ;  /* 0x000000031f0d78a4 */ /* 0x000fe2000f8e0206 */
[----:B-----5:R-:W-:Y:S01]  /*01d0*/  LOP3.LUT R29, R26, 0x7, RZ, 0xc0, !PT ;  /* 0x000000071a1d7812 */ /* 0x020fe200078ec0ff */
[----:B------:R-:W-:Y:S01]  /*01e0*/  IMAD R0, R0, 0x1112, RZ ;  /* 0x0000111200007824 */ /* 0x000fe200078e02ff */
[----:B------:R-:W-:Y:S01]  /*01f0*/  ISETP.NE.AND.EX P0, PT, RZ, UR17, !P0, P1 ;  /* 0x00000011ff007c0c */ /* 0x000fe2000c705310 */
[----:B------:R-:W-:Y:S01]  /*0200*/  ULEA UR14, UR31, UR6, 0x1 ;  /* 0x000000061f0e7291 */ /* 0x000fe2000f8e08ff */
[----:B------:R-:W-:Y:S01]  /*0210*/  LOP3.LUT R36, R26, 0x7ffffff8, RZ, 0xc0, !PT ;  /* 0x7ffffff81a247812 */ /* 0x000fe200078ec0ff */
[----:B---3--:R-:W-:Y:S01]  /*0220*/  ULEA UR8, UR4, UR8, 0x18 ;  /* 0x0000000804087291 */ /* 0x008fe2000f8ec0ff */
[----:B------:R-:W-:Y:S01]  /*0230*/  SHF.R.U32.HI R0, RZ, 0x10, R0 ;  /* 0x00000010ff007819 */ /* 0x000fe20000011600 */
[----:B------:R-:W-:-:S02]  /*0240*/  UIADD3 UR15, UPT, UPT, UR6, UR31, URZ ;  /* 0x0000001f060f7290 */ /* 0x000fc4000fffe0ff */
[----:B------:R-:W-:Y:S01]  /*0250*/  UISETP.NE.AND UP0, UPT, UR18, URZ, UPT ;  /* 0x000000ff1200728c */ /* 0x000fe2000bf05270 */
        /* <DEDUP_REMOVED lines=13> */
.L_x_2983:
[----:B0-----:R-:W0:Y:S01]  /*0330*/  LDCU UR5, c[0x0][0x3f8] ;  /* 0x00007f00ff0577ac */ /* 0x001e220008000800 */
[----:B---3--:R-:W-:Y:S02]  /*0340*/  IABS R8, UR16 ;  /* 0x0000001000087c13 */ /* 0x008fe40008000000 */
[C---:B----45:R-:W-:Y:S01]  /*0350*/  IADD3 R17, PT, PT, R0.reuse, 0x60, RZ ;  /* 0x0000006000117810 */ /* 0x070fe20007ffe0ff */
[----:B-1----:R-:W1:Y:S01]  /*0360*/  LDCU.64 UR22, c[0x0][0x3e8] ;  /* 0x00007d00ff1677ac */ /* 0x002e620008000a00 */
[C---:B------:R-:W-:Y:S02]  /*0370*/  IADD3 R19, PT, PT, R0.reuse, 0x80, RZ ;  /* 0x0000008000137810 */ /* 0x040fe40007ffe0ff */
[----:B------:R-:W-:Y:S01]  /*0380*/  IADD3 R18, PT, PT, R0, 0x40, RZ ;  /* 0x0000004000127810 */ /* 0x000fe20007ffe0ff */
[----:B--2---:R-:W2:Y:S01]  /*0390*/  LDCU.64 UR20, c[0x0][0x3f0] ;  /* 0x00007e00ff1477ac */ /* 0x004ea20008000a00 */
[----:B------:R-:W-:Y:S02]  /*03a0*/  SHF.R.S32.HI R15, RZ, 0x1f, R19 ;  /* 0x0000001fff0f7819 */ /* 0x000fe40000011413 */
[----:B------:R-:W-:-:S02]  /*03b0*/  SHF.R.S32.HI R14, RZ, 0x1f, R18 ;  /* 0x0000001fff0e7819 */ /* 0x000fc40000011412 */
[----:B------:R-:W-:Y:S02]  /*03c0*/  IADD3 R10, PT, PT, R0, 0xc0, RZ ;  /* 0x000000c0000a7810 */ /* 0x000fe40007ffe0ff */
[----:B0-----:R-:W-:-:S04]  /*03d0*/  MOV R2, UR5 ;  /* 0x0000000500027c02 */ /* 0x001fc80008000f00 */
[----:B------:R-:W-:Y:S02]  /*03e0*/  IABS R5, R2 ;  /* 0x0000000200057213 */ /* 0x000fe40000000000 */
[----:B-1----:R-:W-:Y:S02]  /*03f0*/  ISETP.GE.U32.AND P5, PT, R17, UR22, PT ;  /* 0x0000001611007c0c */ /* 0x002fe4000bfa6070 */
[----:B------:R-:W0:Y:S01]  /*0400*/  I2F.RP R4, R5 ;  /* 0x0000000500047306 */ /* 0x000e220000209400 */
[----:B------:R-:W-:Y:S02]  /*0410*/  ISETP.GE.U32.AND P4, PT, R18, UR22, PT ;  /* 0x0000001612007c0c */ /* 0x000fe4000bf86070 */
[----:B------:R-:W-:Y:S02]  /*0420*/  ISETP.GE.U32.AND P3, PT, R10, UR22, PT ;  /* 0x000000160a007c0c */ /* 0x000fe4000bf66070 */
[----:B------:R-:W-:-:S03]  /*0430*/  ISETP.GE.AND.EX P4, PT, R14, UR23, PT, P4 ;  /* 0x000000170e007c0c */ /* 0x000fc6000bf86340 */
[----:B0-----:R-:W0:Y:S10]  /*0440*/  MUFU.RCP R4, R4 ;  /* 0x0000000400047308 */ /* 0x001e340000001000 */
[----:B------:R-:W1:Y:S08]  /*0450*/  @!P4 LDC.64 R22, c[0x0][0x3e0] ;  /* 0x0000f800ff16cb82 */ /* 0x000e700000000a00 */
[----:B------:R-:W3:Y:S01]  /*0460*/  @!P4 LDC.64 R20, c[0x0][0x390] ;  /* 0x0000e400ff14cb82 */ /* 0x000ee20000000a00 */
[----:B0-----:R-:W-:-:S04]  /*0470*/  IADD3 R2, PT, PT, R4, 0xffffffe, RZ ;  /* 0x0ffffffe04027810 */ /* 0x001fc80007ffe0ff */
[----:B------:R0:W4:Y:S02]  /*0480*/  F2I.FTZ.U32.TRUNC.NTZ R3, R2 ;  /* 0x0000000200037305 */ /* 0x000124000021f000 */
[----:B0-----:R-:W-:Y:S01]  /*0490*/  HFMA2 R2, -RZ, RZ, 0, 0 ;  /* 0x00000000ff027431 */ /* 0x001fe200000001ff */
[----:B----4-:R-:W-:Y:S02]  /*04a0*/  R2UR UR19, R3 ;  /* 0x00000000031372ca */ /* 0x010fe400000e0000 */
[----:B------:R-:W-:Y:S02]  /*04b0*/  IADD3 R6, PT, PT, RZ, -R3, RZ ;  /* 0x80000003ff067210 */ /* 0x000fe40007ffe0ff */
[----:B------:R-:W-:-:S03]  /*04c0*/  R2UR UR18, R2 ;  /* 0x00000000021272ca */ /* 0x000fc600000e0000 */
[----:B------:R-:W-:Y:S01]  /*04d0*/  IMAD R7, R6, R5, RZ ;  /* 0x0000000506077224 */ /* 0x000fe200078e02ff */
[----:B------:R-:W-:-:S04]  /*04e0*/  MOV R6, R8 ;  /* 0x0000000800067202 */ /* 0x000fc80000000f00 */
[----:B------:R-:W-:-:S05]  /*04f0*/  R2UR UR17, R6 ;  /* 0x00000000061172ca */ /* 0x000fca00000e0000 */
[----:B------:R-:W-:-:S05]  /*0500*/  IMAD.HI.U32 R7, R3, R7, UR18 ;  /* 0x0000001203077e27 */ /* 0x000fca000f8e0007 */
[----:B------:R-:W-:Y:S02]  /*0510*/  R2UR UR18, R7 ;  /* 0x00000000071272ca */ /* 0x000fe400000e0000 */
[----:B--2---:R-:W-:-:S11]  /*0520*/  MOV R7, UR20 ;  /* 0x0000001400077c02 */ /* 0x004fd60008000f00 */
        /* <DEDUP_REMOVED lines=10> */
[----:B------:R-:W-:Y:S02]  /*05d0*/  ISETP.GE.U32.AND P1, PT, R2, R5, PT ;  /* 0x000000050200720c */ /* 0x000fe40003f26070 */
[----:B------:R-:W-:-:S04]  /*05e0*/  SHF.R.S32.HI R5, RZ, 0x1f, R17 ;  /* 0x0000001fff057819 */ /* 0x000fc80000011411 */
[----:B------:R-:W-:-:S07]  /*05f0*/  ISETP.GE.AND.EX P5, PT, R5, UR23, PT, P5 ;  /* 0x0000001705007c0c */ /* 0x000fce000bfa6350 */
[----:B------:R-:W-:Y:S01]  /*0600*/  VOTEU.ANY UP2, P1 ;  /* 0x0000000000ff7886 */ /* 0x000fe20000840100 */
[----:B------:R-:W-:-:S04]  /*0610*/  ISETP.GE.U32.AND P1, PT, R19, UR22, PT ;  /* 0x0000001613007c0c */ /* 0x000fc8000bf26070 */
[----:B------:R-:W-:Y:S01]  /*0620*/  @UP2 UIADD3 UR19, UPT, UPT, UR19, 0x1, URZ ;  /* 0x0000000113132890 */ /* 0x000fe2000fffe0ff */
[----:B------:R-:W0:Y:S01]  /*0630*/  @!P5 LDC.64 R12, c[0x0][0x3e0] ;  /* 0x0000f800ff0cdb82 */ /* 0x000e220000000a00 */
[----:B------:R-:W-:Y:S01]  /*0640*/  UISETP.NE.AND UP2, UPT, UR5, URZ, UPT ;  /* 0x000000ff0500728c */ /* 0x000fe2000bf45270 */
[----:B------:R-:W-:Y:S01]  /*0650*/  ISETP.GE.AND.EX P1, PT, R15, UR23, PT, P1 ;  /* 0x000000170f007c0c */ /* 0x000fe2000bf26310 */
[----:B------:R-:W-:-:S05]  /*0660*/  @!UP1 UIADD3 UR19, UPT, UPT, -UR19, URZ, URZ ;  /* 0x000000ff13139290 */ /* 0x000fca000fffe1ff */
[----:B------:R-:W2:Y:S04]  /*0670*/  @!P5 LDC.64 R8, c[0x0][0x390] ;  /* 0x0000e400ff08db82 */ /* 0x000ea80000000a00 */
[----:B------:R-:W-:-:S04]  /*0680*/  @!UP2 ULOP3.LUT UR19, URZ, UR5, URZ, 0x33, !UPT ;  /* 0x00000005ff13a292 */ /* 0x000fc8000f8e33ff */
[----:B------:R-:W-:-:S04]  /*0690*/  UIADD3 UR17, UPT, UPT, -UR19, URZ, URZ ;  /* 0x000000ff13117290 */ /* 0x000fc8000fffe1ff */
[----:B------:R-:W-:Y:S02]  /*06a0*/  UIMAD UR17, UR5, UR17, UR16 ;  /* 0x00000011051172a4 */ /* 0x000fe4000f8e0210 */
[----:B------:R-:W-:Y:S02]  /*06b0*/  USHF.R.S32.HI UR5, URZ, 0x1f, UR19 ;  /* 0x0000001fff057899 */ /* 0x000fe40008011413 */
[----:B------:R-:W-:Y:S01]  /*06c0*/  UIMAD UR17, UR17, 0x1e, URZ ;  /* 0x0000001e111178a4 */ /* 0x000fe2000f8e02ff */
[----:B0-----:R-:W-:Y:S01]  /*06d0*/  @!P5 IMAD R4, R5, R12, RZ ;  /* 0x0000000c0504d224 */ /* 0x001fe200078e02ff */
[----:B------:R-:W-:-:S03]  /*06e0*/  UIMAD UR5, UR5, UR20, URZ ;  /* 0x00000014050572a4 */ /* 0x000fc6000f8e02ff */
[----:B------:R-:W-:Y:S01]  /*06f0*/  @!P5 IMAD R11, R17, R13, R4 ;  /* 0x0000000d110bd224 */ /* 0x000fe200078e0204 */
[----:B------:R-:W-:Y:S01]  /*0700*/  IADD3 R2, P2, PT, R28, UR17, RZ ;  /* 0x000000111c027c10 */ /* 0x000fe2000ff5e0ff */
[----:B------:R-:W-:Y:S01]  /*0710*/  UIMAD UR5, UR19, UR21, UR5 ;  /* 0x00000015130572a4 */ /* 0x000fe2000f8e0205 */
[----:B------:R-:W-:-:S04]  /*0720*/  MOV R3, UR17 ;  /* 0x0000001100037c02 */ /* 0x000fc80008000f00 */
[----:B------:R-:W-:-:S03]  /*0730*/  LEA.HI.X.SX32 R3, R3, RZ, 0x1, P2 ;  /* 0x000000ff03037211 */ /* 0x000fc600010f0eff */
[----:B------:R-:W-:Y:S02]  /*0740*/  IMAD.WIDE.U32 R2, R7, UR19, R2 ;  /* 0x0000001307027c25 */ /* 0x000fe4000f8e0002 */
[----:B------:R-:W0:Y:S03]  /*0750*/  @!P1 LDC.64 R6, c[0x0][0x3e0] ;  /* 0x0000f800ff069b82 */ /* 0x000e260000000a00 */
[----:B------:R-:W-:Y:S02]  /*0760*/  IADD3 R5, PT, PT, R3, UR5, RZ ;  /* 0x0000000503057c10 */ /* 0x000fe4000fffe0ff */
[----:B------:R-:W-:-:S05]  /*0770*/  @!P5 MOV R4, R2 ;  /* 0x000000020004d202 */ /* 0x000fca0000000f00 */
[----:B------:R-:W-:Y:S02]  /*0780*/  @!P5 IMAD.WIDE.U32 R12, R17, R12, R4 ;  /* 0x0000000c110cd225 */ /* 0x000fe400078e0004 */
[----:B------:R-:W4:Y:S03]  /*0790*/  @!P1 LDC.64 R16, c[0x0][0x390] ;  /* 0x0000e400ff109b82 */ /* 0x000f260000000a00 */
[----:B------:R-:W-:Y:S02]  /*07a0*/  @!P5 IADD3 R11, PT, PT, R13, R11, RZ ;  /* 0x0000000b0d0bd210 */ /* 0x000fe40007ffe0ff */
[----:B--2---:R-:W-:Y:S02]  /*07b0*/  @!P5 LEA R8, P2, R12, R8, 0x2 ;  /* 0x000000080c08d211 */ /* 0x004fe400078410ff */
[----:B------:R-:W-:Y:S02]  /*07c0*/  IADD3 R13, PT, PT, R0, 0xa0, RZ ;  /* 0x000000a0000d7810 */ /* 0x000fe40007ffe0ff */
[----:B------:R-:W-:-:S02]  /*07d0*/  @!P5 LEA.HI.X R9, R12, R9, R11, 0x2, P2 ;  /* 0x000000090c09d211 */ /* 0x000fc400010f140b */
[----:B------:R-:W-:Y:S01]  /*07e0*/  ISETP.GE.U32.AND P2, PT, R13, UR22, PT ;  /* 0x000000160d007c0c */ /* 0x000fe2000bf46070 */
[----:B0-----:R-:W-:Y:S01]  /*07f0*/  @!P1 IMAD R24, R15, R6, RZ ;  /* 0x000000060f189224 */ /* 0x001fe200078e02ff */
[----:B------:R-:W-:Y:S02]  /*0800*/  SHF.R.S32.HI R11, RZ, 0x1f, R13 ;  /* 0x0000001fff0b7819 */ /* 0x000fe4000001140d */
[----:B------:R-:W-:Y:S01]  /*0810*/  @!P1 MOV R15, R5 ;  /* 0x00000005000f9202 */ /* 0x000fe20000000f00 */
[----:B------:R-:W-:Y:S01]  /*0820*/  @!P1 IMAD R25, R19, R7, R24 ;  /* 0x0000000713199224 */ /* 0x000fe200078e0218 */
[----:B------:R-:W-:Y:S01]  /*0830*/  ISETP.GE.AND.EX P2, PT, R11, UR23, PT, P2 ;  /* 0x000000170b007c0c */ /* 0x000fe2000bf46320 */
[----:B-1----:R-:W-:Y:S01]  /*0840*/  @!P4 IMAD R24, R14, R22, RZ ;  /* 0x000000160e18c224 */ /* 0x002fe200078e02ff */
[----:B------:R-:W-:Y:S02]  /*0850*/  @!P1 MOV R14, R2 ;  /* 0x00000002000e9202 */ /* 0x000fe40000000f00 */
[----:B------:R-:W-:Y:S01]  /*0860*/  SHF.R.S32.HI R12, RZ, 0x1f, R10 ;  /* 0x0000001fff0c7819 */ /* 0x000fe2000001140a */
[----:B------:R-:W-:-:S02]  /*0870*/  @!P4 IMAD R24, R18, R23, R24 ;  /* 0x000000171218c224 */ /* 0x000fc400078e0218 */
[----:B------:R-:W-:Y:S01]  /*0880*/  @!P1 IMAD.WIDE.U32 R6, R19, R6, R14 ;  /* 0x0000000613069225 */ /* 0x000fe200078e000e */
[----:B------:R-:W-:Y:S02]  /*0890*/  @!P4 MOV R14, R2 ;  /* 0x00000002000ec202 */ /* 0x000fe40000000f00 */
[----:B------:R-:W-:Y:S02]  /*08a0*/  @!P4 MOV R15, R5 ;  /* 0x00000005000fc202 */ /* 0x000fe40000000f00 */
[----:B------:R-:W-:Y:S02]  /*08b0*/  ISETP.GE.AND.EX P3, PT, R12, UR23, PT, P3 ;  /* 0x000000170c007c0c */ /* 0x000fe4000bf66330 */
[----:B------:R-:W-:Y:S01]  /*08c0*/  @!P1 IADD3 R25, PT, PT, R7, R25, RZ ;  /* 0x0000001907199210 */ /* 0x000fe20007ffe0ff */
[----:B------:R-:W-:Y:S01]  /*08d0*/  @!P4 IMAD.WIDE.U32 R22, R18, R22, R14 ;  /* 0x000000161216c225 */ /* 0x000fe200078e000e */
[C---:B----4-:R-:W-:Y:S01]  /*08e0*/  @!P1 LEA R16, P6, R6.reuse, R16, 0x2 ;  /* 0x0000001006109211 */ /* 0x050fe200078c10ff */
[----:B------:R-:W0:Y:S03]  /*08f0*/  @!P2 LDC.64 R14, c[0x0][0x3e0] ;  /* 0x0000f800ff0eab82 */ /* 0x000e260000000a00 */
[----:B------:R-:W-:-:S02]  /*0900*/  @!P1 LEA.HI.X R17, R6, R17, R25, 0x2, P6 ;  /* 0x0000001106119211 */ /* 0x000fc400030f1419 */
[----:B------:R-:W-:Y:S02]  /*0910*/  CS2R R6, SRZ ;  /* 0x0000000000067805 */ /* 0x000fe4000001ff00 */
[----:B------:R-:W-:Y:S02]  /*0920*/  @!P4 IADD3 R24, PT, PT, R23, R24, RZ ;  /* 0x000000181718c210 */ /* 0x000fe40007ffe0ff */
[C---:B---3--:R-:W-:Y:S01]  /*0930*/  @!P4 LEA R20, P6, R22.reuse, R20, 0x2 ;  /* 0x000000141614c211 */ /* 0x048fe200078c10ff */
[----:B------:R-:W1:Y:S01]  /*0940*/  @!P3 LDC.64 R18, c[0x0][0x3e0] ;  /* 0x0000f800ff12bb82 */ /* 0x000e620000000a00 */
[----:B------:R2:W3:Y:S02]  /*0950*/  @!P5 LDG.E.64 R6, desc[UR24][R8.64] ;  /* 0x000000180806d981 */ /* 0x0004e4000c1e1b00 */
[----:B------:R-:W-:Y:S02]  /*0960*/  @!P4 LEA.HI.X R21, R22, R21, R24, 0x2, P6 ;  /* 0x000000151615c211 */ /* 0x000fe400030f1418 */
[----:B------:R-:W-:-:S03]  /*0970*/  ISETP.GE.U32.AND P5, PT, R27, UR22, PT ;  /* 0x000000161b007c0c */ /* 0x000fc6000bfa6070 */
[----:B------:R-:W4:Y:S01]  /*0980*/  @!P2 LDC.64 R22, c[0x0][0x390] ;  /* 0x0000e400ff16ab82 */ /* 0x000f220000000a00 */
[----:B--2---:R-:W-:Y:S02]  /*0990*/  CS2R R8, SRZ ;  /* 0x0000000000087805 */ /* 0x004fe4000001ff00 */
[----:B------:R-:W-:-:S04]  /*09a0*/  ISETP.GE.AND.EX P5, PT, R34, UR23, PT, P5 ;  /* 0x0000001722007c0c */ /* 0x000fc8000bfa6350 */
[----:B------:R2:W5:Y:S01]  /*09b0*/  @!P4 LDG.E.64 R8, desc[UR24][R20.64] ;  /* 0x000000181408c981 */ /* 0x000562000c1e1b00 */
[----:B------:R-:W-:Y:S01]  /*09c0*/  ISETP.GE.U32.AND P4, PT, R0, UR22, PT ;  /* 0x0000001600007c0c */ /* 0x000fe2000bf86070 */
[----:B0-----:R-:W-:Y:S01]  /*09d0*/  @!P2 IMAD R24, R11, R14, RZ ;  /* 0x0000000e0b18a224 */ /* 0x001fe200078e02ff */
[----:B------:R-:W-:Y:S01]  /*09e0*/  @!P2 MOV R25, R5 ;  /* 0x000000050019a202 */ /* 0x000fe20000000f00 */
[----:B--2---:R-:W0:Y:S01]  /*09f0*/  @!P3 LDC.64 R20, c[0x0][0x390] ;  /* 0x0000e400ff14bb82 */ /* 0x004e220000000a00 */
[----:B------:R-:W-:Y:S01]  /*0a00*/  ISETP.GE.AND.EX P4, PT, R35, UR23, PT, P4 ;  /* 0x0000001723007c0c */ /* 0x000fe2000bf86340 */
[----:B------:R-:W-:Y:S01]  /*0a10*/  @!P2 IMAD R11, R13, R15, R24 ;  /* 0x0000000f0d0ba224 */ /* 0x000fe200078e0218 */
[----:B------:R-:W-:Y:S01]  /*0a20*/  @!P2 MOV R24, R2 ;  /* 0x000000020018a202 */ /* 0x000fe20000000f00 */
[----:B-1----:R-:W-:-:S04]  /*0a30*/  @!P3 IMAD R30, R12, R18, RZ ;  /* 0x000000120c1eb224 */ /* 0x002fc800078e02ff */
[----:B------:R-:W-:Y:S01]  /*0a40*/  @!P2 IMAD.WIDE.U32 R14, R13, R14, R24 ;  /* 0x0000000e0d0ea225 */ /* 0x000fe200078e0018 */
[----:B------:R-:W-:Y:S01]  /*0a50*/  @!P3 MOV R24, R2 ;  /* 0x000000020018b202 */ /* 0x000fe20000000f00 */
[----:B------:R-:W1:Y:S02]  /*0a60*/  @!P5 LDC.64 R12, c[0x0][0x3e0] ;  /* 0x0000f800ff0cdb82 */ /* 0x000e640000000a00 */
[----:B------:R-:W-:Y:S01]  /*0a70*/  @!P3 IMAD.MOV.U32 R25, RZ, RZ, R5 ;  /* 0x000000ffff19b224 */ /* 0x000fe200078e0005 */
[----:B------:R-:W-:Y:S01]  /*0a80*/  @!P2 IADD3 R15, PT, PT, R15, R11, RZ ;  /* 0x0000000b0f0fa210 */ /* 0x000fe20007ffe0ff */
[----:B------:R-:W-:Y:S01]  /*0a90*/  @!P3 IMAD R19, R10, R19, R30 ;  /* 0x000000130a13b224 */ /* 0x000fe200078e021e */
[----:B----4-:R-:W-:Y:S01]  /*0aa0*/  @!P2 LEA R22, P6, R14, R22, 0x2 ;  /* 0x000000160e16a211 */ /* 0x010fe200078c10ff */
[----:B------:R-:W-:Y:S02]  /*0ab0*/  @!P3 IMAD.WIDE.U32 R24, R10, R18, R24 ;  /* 0x000000120a18b225 */ /* 0x000fe400078e0018 */
[----:B------:R-:W2:Y:S01]  /*0ac0*/  @!P4 LDC.64 R10, c[0x0][0x3e0] ;  /* 0x0000f800ff0acb82 */ /* 0x000ea20000000a00 */
[----:B------:R-:W-:-:S02]  /*0ad0*/  @!P2 LEA.HI.X R23, R14, R23, R15, 0x2, P6 ;  /* 0x000000170e17a211 */ /* 0x000fc400030f140f */
[----:B------:R-:W-:Y:S02]  /*0ae0*/  @!P3 IADD3 R19, PT, PT, R25, R19, RZ ;  /* 0x000000131913b210 */ /* 0x000fe40007ffe0ff */
[----:B0-----:R-:W-:-:S03]  /*0af0*/  @!P3 LEA R18, P6, R24, R20, 0x2 ;  /* 0x000000141812b211 */ /* 0x001fc600078c10ff */
[----:B------:R-:W0:Y:S01]  /*0b00*/  @!P5 LDC.64 R14, c[0x0][0x390] ;  /* 0x0000e400ff0edb82 */ /* 0x000e220000000a00 */
[----:B------:R-:W-:-:S07]  /*0b10*/  @!P3 LEA.HI.X R19, R24, R21, R19, 0x2, P6 ;  /* 0x000000151813b211 */ /* 0x000fce00030f1413 */
[----:B------:R-:W4:Y:S01]  /*0b20*/  @!P4 LDC.64 R20, c[0x0][0x390] ;  /* 0x0000e400ff14cb82 */ /* 0x000f220000000a00 */
[----:B-1----:R-:W-:Y:S01]  /*0b30*/  @!P5 IMAD R30, R34, R12, RZ ;  /* 0x0000000c221ed224 */ /* 0x002fe200078e02ff */
[----:B------:R-:W-:Y:S02]  /*0b40*/  @!P5 MOV R24, R2 ;  /* 0x000000020018d202 */ /* 0x000fe40000000f00 */
[----:B------:R-:W-:Y:S01]  /*0b50*/  @!P5 MOV R25, R5 ;  /* 0x000000050019d202 */ /* 0x000fe20000000f00 */
[----:B------:R-:W-:Y:S02]  /*0b60*/  @!P5 IMAD R30, R27, R13, R30 ;  /* 0x0000000d1b1ed224 */ /* 0x000fe400078e021e */
[----:B--2---:R-:W-:Y:S02]  /*0b70*/  @!P4 IMAD R31, R35, R10, RZ ;  /* 0x0000000a231fc224 */ /* 0x004fe400078e02ff */
[----:B------:R-:W-:Y:S01]  /*0b80*/  @!P5 IMAD.WIDE.U32 R12, R27, R12, R24 ;  /* 0x0000000c1b0cd225 */ /* 0x000fe200078e0018 */
[----:B------:R-:W-:-:S02]  /*0b90*/  @!P4 MOV R24, R2 ;  /* 0x000000020018c202 */ /* 0x000fc40000000f00 */
[----:B------:R-:W-:Y:S01]  /*0ba0*/  @!P4 MOV R25, R5 ;  /* 0x000000050019c202 */ /* 0x000fe20000000f00 */
[----:B------:R-:W-:Y:S01]  /*0bb0*/  @!P4 IMAD R31, R0, R11, R31 ;  /* 0x0000000b001fc224 */ /* 0x000fe200078e021f */
[----:B------:R-:W-:Y:S02]  /*0bc0*/  @!P5 IADD3 R30, PT, PT, R13, R30, RZ ;  /* 0x0000001e0d1ed210 */ /* 0x000fe40007ffe0ff */
[----:B0-----:R-:W-:Y:S01]  /*0bd0*/  @!P5 LEA R14, P6, R12, R14, 0x2 ;  /* 0x0000000e0c0ed211 */ /* 0x001fe200078c10ff */
[----:B------:R-:W-:-:S03]  /*0be0*/  @!P4 IMAD.WIDE.U32 R10, R0, R10, R24 ;  /* 0x0000000a000ac225 */ /* 0x000fc600078e0018 */
[----:B------:R-:W-:Y:S02]  /*0bf0*/  @!P5 LEA.HI.X R15, R12, R15, R30, 0x2, P6 ;  /* 0x0000000f0c0fd211 */ /* 0x000fe400030f141e */
[----:B------:R-:W-:Y:S02]  /*0c00*/  @!P4 IADD3 R31, PT, PT, R11, R31, RZ ;  /* 0x0000001f0b1fc210 */ /* 0x000fe40007ffe0ff */
[----:B----4-:R-:W-:-:S04]  /*0c10*/  @!P4 LEA R20, P6, R10, R20, 0x2 ;  /* 0x000000140a14c211 */ /* 0x010fc800078c10ff */
[----:B------:R-:W-:Y:S02]  /*0c20*/  @!P4 LEA.HI.X R21, R10, R21, R31, 0x2, P6 ;  /* 0x000000150a15c211 */ /* 0x000fe400030f141f */
[----:B------:R-:W-:Y:S02]  /*0c30*/  CS2R R10, SRZ ;  /* 0x00000000000a7805 */ /* 0x000fe4000001ff00 */
[----:B------:R-:W-:Y:S02]  /*0c40*/  IADD3 R24, PT, PT, R0, 0xe0, RZ ;  /* 0x000000e000187810 */ /* 0x000fe40007ffe0ff */
[----:B------:R-:W-:Y:S02]  /*0c50*/  CS2R R12, SRZ ;  /* 0x00000000000c7805 */ /* 0x000fe4000001ff00 */
[----:B------:R0:W2:Y:S01]  /*0c60*/  @!P4 LDG.E.64 R10, desc[UR24][R20.64] ;  /* 0x00000018140ac981 */ /* 0x0000a2000c1e1b00 */
[----:B------:R-:W-:Y:S02]  /*0c70*/  ISETP.GE.U32.AND P6, PT, R24, UR22, PT ;  /* 0x0000001618007c0c */ /* 0x000fe4000bfc6070 */
[----:B------:R-:W-:Y:S01]  /*0c80*/  SHF.R.S32.HI R25, RZ, 0x1f, R24 ;  /* 0x0000001fff197819 */ /* 0x000fe20000011418 */
[----:B------:R1:W4:Y:S03]  /*0c90*/  @!P5 LDG.E.64 R12, desc[UR24][R14.64] ;  /* 0x000000180e0cd981 */ /* 0x000326000c1e1b00 */
[----:B------:R-:W-:-:S02]  /*0ca0*/  ISETP.GE.AND.EX P5, PT, R25, UR23, PT, P6 ;  /* 0x0000001719007c0c */ /* 0x000fc4000bfa6360 */
[----:B0-----:R-:W-:Y:S02]  /*0cb0*/  CS2R R20, SRZ ;  /* 0x0000000000147805 */ /* 0x001fe4000001ff00 */
[----:B-1----:R-:W-:-:S04]  /*0cc0*/  CS2R R14, SRZ ;  /* 0x00000000000e7805 */ /* 0x002fc8000001ff00 */
[----:B------:R0:W3:Y:S04]  /*0cd0*/  @!P2 LDG.E.64 R20, desc[UR24][R22.64] ;  /* 0x000000181614a981 */ /* 0x0000e8000c1e1b00 */
[----:B------:R1:W3:Y:S01]  /*0ce0*/  @!P1 LDG.E.64 R14, desc[UR24][R16.64] ;  /* 0x00000018100e9981 */ /* 0x0002e2000c1e1b00 */
[----:B0-----:R-:W-:Y:S01]  /*0cf0*/  CS2R R22, SRZ ;  /* 0x0000000000167805 */ /* 0x001fe2000001ff00 */
[----:B-1----:R-:W0:Y:S05]  /*0d00*/  @!P5 LDC.64 R16, c[0x0][0x3e0] ;  /* 0x0000f800ff10db82 */ /* 0x002e2a0000000a00 */
[----:B------:R1:W3:Y:S03]  /*0d10*/  @!P3 LDG.E.64 R22, desc[UR24][R18.64] ;  /* 0x000000181216b981 */ /* 0x0002e6000c1e1b00 */
[----:B-1----:R-:W1:Y:S01]  /*0d20*/  @!P5 LDC.64 R18, c[0x0][0x390] ;  /* 0x0000e400ff12db82 */ /* 0x002e620000000a00 */
[----:B------:R-:W-:-:S02]  /*0d30*/  @!P5 MOV R30, R2 ;  /* 0x00000002001ed202 */ /* 0x000fc40000000f00 */
[----:B------:R-:W-:Y:S01]  /*0d40*/  @!P5 MOV R31, R5 ;  /* 0x00000005001fd202 */ /* 0x000fe20000000f00 */
[-C--:B0-----:R-:W-:Y:S02]  /*0d50*/  @!P5 IMAD R25, R25, R16.reuse, RZ ;  /* 0x000000101919d224 */ /* 0x081fe400078e02ff */
[----:B------:R-:W-:-:S04]  /*0d60*/  @!P5 IMAD.WIDE.U32 R30, R24, R16, R30 ;  /* 0x00000010181ed225 */ /* 0x000fc800078e001e */
[----:B------:R-:W-:-:S05]  /*0d70*/  @!P5 IMAD R25, R24, R17, R25 ;  /* 0x000000111819d224 */ /* 0x000fca00078e0219 */
[----:B------:R-:W-:Y:S02]  /*0d80*/  @!P5 IADD3 R16, PT, PT, R31, R25, RZ ;  /* 0x000000191f10d210 */ /* 0x000fe40007ffe0ff */
[C---:B-1----:R-:W-:Y:S02]  /*0d90*/  @!P5 LEA R18, P1, R30.reuse, R18, 0x2 ;  /* 0x000000121e12d211 */ /* 0x042fe400078210ff */
[----:B------:R-:W-:Y:S02]  /*0da0*/  CS2R R24, SRZ ;  /* 0x0000000000187805 */ /* 0x000fe4000001ff00 */
[----:B------:R-:W-:-:S05]  /*0db0*/  @!P5 LEA.HI.X R19, R30, R19, R16, 0x2, P1 ;  /* 0x000000131e13d211 */ /* 0x000fca00008f1410 */
[----:B------:R0:W3:Y:S01]  /*0dc0*/  @!P5 LDG.E.64 R24, desc[UR24][R18.64] ;  /* 0x000000181218d981 */ /* 0x0000e2000c1e1b00 */
[C---:B------:R-:W-:Y:S02]  /*0dd0*/  ISETP.GT.AND P1, PT, R37.reuse, 0x1e, PT ;  /* 0x0000001e2500780c */ /* 0x040fe40003f24270 */
[----:B------:R-:W-:Y:S01]  /*0de0*/  ISETP.GT.AND P2, PT, R37, 0xf, PT ;  /* 0x0000000f2500780c */ /* 0x000fe20003f44270 */
[----:B------:R-:W-:Y:S01]  /*0df0*/  BSSY.RECONVERGENT B0, `(.L_x_2940) ;  /* 0x0000048000007945 */ /* 0x000fe20003800200 */
[----:B--2---:R-:W-:Y:S01]  /*0e00*/  FMUL.FTZ R17, R11, R11 ;  /* 0x0000000b0b117220 */ /* 0x004fe20000410000 */
[----:B----4-:R-:W-:-:S03]  /*0e10*/  FMUL.FTZ R31, R13, R13 ;  /* 0x0000000d0d1f7220 */ /* 0x010fc60000410000 */
[----:B------:R-:W-:Y:S01]  /*0e20*/  FFMA.FTZ R17, R10, R10, R17 ;  /* 0x0000000a0a117223 */ /* 0x000fe20000010011 */
[----:B------:R-:W-:-:S03]  /*0e30*/  FFMA.FTZ R16, R12, R12, R31 ;  /* 0x0000000c0c107223 */ /* 0x000fc6000001001f */
[----:B------:R-:W-:Y:S01]  /*0e40*/  FADD.FTZ R17, RZ, R17 ;  /* 0x00000011ff117221 */ /* 0x000fe20000010000 */
[----:B-----5:R-:W-:-:S03]  /*0e50*/  FMUL.FTZ R31, R9, R9 ;  /* 0x00000009091f7220 */ /* 0x020fc60000410000 */
[----:B------:R-:W-:Y:S01]  /*0e60*/  FADD.FTZ R16, R17, R16 ;  /* 0x0000001011107221 */ /* 0x000fe20000010000 */
[----:B------:R-:W-:Y:S01]  /*0e70*/  FFMA.FTZ R31, R8, R8, R31 ;  /* 0x00000008081f7223 */ /* 0x000fe2000001001f */
[----:B---3--:R-:W-:-:S03]  /*0e80*/  FMUL.FTZ R17, R7, R7 ;  /* 0x0000000707117220 */ /* 0x008fc60000410000 */
[----:B------:R-:W-:Y:S01]  /*0e90*/  FADD.FTZ R16, R16, R31 ;  /* 0x0000001f10107221 */ /* 0x000fe20000010000 */
[----:B------:R-:W-:Y:S01]  /*0ea0*/  FFMA.FTZ R17, R6, R6, R17 ;  /* 0x0000000606117223 */ /* 0x000fe20000010011 */
[----:B0-----:R-:W-:-:S03]  /*0eb0*/  FMUL.FTZ R19, R15, R15 ;  /* 0x0000000f0f137220 */ /* 0x001fc60000410000 */
[----:B------:R-:W-:Y:S01]  /*0ec0*/  FADD.FTZ R16, R16, R17 ;  /* 0x0000001110107221 */ /* 0x000fe20000010000 */
[----:B------:R-:W-:Y:S01]  /*0ed0*/  FFMA.FTZ R19, R14, R14, R19 ;  /* 0x0000000e0e137223 */ /* 0x000fe20000010013 */
[----:B------:R-:W-:-:S03]  /*0ee0*/  FMUL.FTZ R17, R21, R21 ;  /* 0x0000001515117220 */ /* 0x000fc60000410000 */
[----:B------:R-:W-:Y:S01]  /*0ef0*/  FADD.FTZ R16, R16, R19 ;  /* 0x0000001310107221 */ /* 0x000fe20000010000 */
[----:B------:R-:W-:-:S04]  /*0f00*/  FFMA.FTZ R17, R20, R20, R17 ;  /* 0x0000001414117223 */ /* 0x000fc80000010011 */
[----:B------:R-:W-:Y:S01]  /*0f10*/  FADD.FTZ R16, R16, R17 ;  /* 0x0000001110107221 */ /* 0x000fe20000010000 */
[----:B------:R-:W-:Y:S01]  /*0f20*/  FADD.FTZ R17, R10, R11 ;  /* 0x0000000b0a117221 */ /* 0x000fe20000010000 */
[----:B------:R-:W-:-:S03]  /*0f30*/  FADD.FTZ R18, R12, R13 ;  /* 0x0000000d0c127221 */ /* 0x000fc60000010000 */
[----:B------:R-:W-:-:S04]  /*0f40*/  FADD.FTZ R17, RZ, R17 ;  /* 0x00000011ff117221 */ /* 0x000fc80000010000 */
[----:B------:R-:W-:Y:S01]  /*0f50*/  FADD.FTZ R17, R17, R18 ;  /* 0x0000001211117221 */ /* 0x000fe20000010000 */
[----:B------:R-:W-:-:S04]  /*0f60*/  FADD.FTZ R18, R8, R9 ;  /* 0x0000000908127221 */ /* 0x000fc80000010000 */
[----:B------:R-:W-:Y:S01]  /*0f70*/  FADD.FTZ R17, R17, R18 ;  /* 0x0000001211117221 */ /* 0x000fe20000010000 */
[----:B------:R-:W-:Y:S01]  /*0f80*/  FADD.FTZ R18, R6, R7 ;  /* 0x0000000706127221 */ /* 0x000fe20000010000 */
[----:B------:R-:W-:-:S03]  /*0f90*/  FMUL.FTZ R19, R23, R23 ;  /* 0x0000001717137220 */ /* 0x000fc60000410000 */
[----:B------:R-:W-:Y:S01]  /*0fa0*/  FADD.FTZ R17, R17, R18 ;  /* 0x0000001211117221 */ /* 0x000fe20000010000 */
[----:B------:R-:W-:Y:S01]  /*0fb0*/  FADD.FTZ R18, R14, R15 ;  /* 0x0000000f0e127221 */ /* 0x000fe20000010000 */
[----:B------:R-:W-:-:S03]  /*0fc0*/  FFMA.FTZ R19, R22, R22, R19 ;  /* 0x0000001616137223 */ /* 0x000fc60000010013 */
[----:B------:R-:W-:Y:S01]  /*0fd0*/  FADD.FTZ R17, R17, R18 ;  /* 0x0000001211117221 */ /* 0x000fe20000010000 */
[----:B------:R-:W-:Y:S01]  /*0fe0*/  FADD.FTZ R18, R20, R21 ;  /* 0x0000001514127221 */ /* 0x000fe20000010000 */
[----:B------:R-:W-:-:S03]  /*0ff0*/  FADD.FTZ R16, R16, R19 ;  /* 0x0000001310107221 */ /* 0x000fc60000010000 */
[----:B------:R-:W-:Y:S01]  /*1000*/  FADD.FTZ R17, R17, R18 ;  /* 0x0000001211117221 */ /* 0x000fe20000010000 */
[----:B------:R-:W-:-:S04]  /*1010*/  FADD.FTZ R18, R22, R23 ;  /* 0x0000001716127221 */ /* 0x000fc80000010000 */
[----:B------:R-:W-:Y:S01]  /*1020*/  FADD.FTZ R17, R17, R18 ;  /* 0x0000001211117221 */ /* 0x000fe20000010000 */
[----:B------:R-:W-:Y:S01]  /*1030*/  FMUL.FTZ R19, R25, R25 ;  /* 0x0000001919137220 */ /* 0x000fe20000410000 */
[----:B------:R-:W-:-:S03]  /*1040*/  FADD.FTZ R18, R24, R25 ;  /* 0x0000001918127221 */ /* 0x000fc60000010000 */
[----:B------:R-:W-:Y:S01]  /*1050*/  FFMA.FTZ R19, R24, R24, R19 ;  /* 0x0000001818137223 */ /* 0x000fe20000010013 */
[----:B------:R-:W-:-:S03]  /*1060*/  FADD.FTZ R17, R17, R18 ;  /* 0x0000001211117221 */ /* 0x000fc60000010000 */
[----:B------:R-:W-:Y:S02]  /*1070*/  FADD.FTZ R16, R16, R19 ;  /* 0x0000001310107221 */ /* 0x000fe40000010000 */
        /* <DEDUP_REMOVED lines=31> */
.L_x_2941:
[----:B------:R-:W-:Y:S05]  /*1270*/  BSYNC.RECONVERGENT B0 ;  /* 0x0000000000007941 */ /* 0x000fea0003800200 */
.L_x_2940:
        /* <DEDUP_REMOVED lines=45> */
.L_x_2943:
[----:B------:R-:W-:Y:S05]  /*1550*/  BSYNC.RECONVERGENT B0 ;  /* 0x0000000000007941 */ /* 0x000fea0003800200 */
.L_x_2942:
        /* <DEDUP_REMOVED lines=32> */
.L_x_2946:
[----:B------:R-:W3:Y:S04]  /*1760*/  LDG.E.STRONG.GPU R30, desc[UR24][R16.64] ;  /* 0x00000018101e7981 */ /* 0x000ee8000c1ef900 */
[----:B---3--:R-:W-:Y:S01]  /*1770*/  CCTL.IVALL ;  /* 0x00000000ff00798f */ /* 0x008fe20002000000 */
[----:B------:R-:W-:Y:S05]  /*1780*/  YIELD ;  /* 0x0000000000007946 */ /* 0x000fea0003800000 */
[----:B------:R-:W-:-:S13]  /*1790*/  ISETP.NE.AND P2, PT, R30, R31, PT ;  /* 0x0000001f1e00720c */ /* 0x000fda0003f45270 */
[----:B------:R-:W-:Y:S05]  /*17a0*/  @P2 BRA `(.L_x_2946) ;  /* 0xfffffffc00ec2947 */ /* 0x000fea000383ffff */
.L_x_2945:
        /* <DEDUP_REMOVED lines=14> */
.L_x_2948:
        /* <DEDUP_REMOVED lines=21> */
[----:B------:R-:W-:Y:S01]  /*19e0*/  IMAD.U32 R30, RZ, RZ, UR34 ;  /* 0x00000022ff1e7e24 */ /* 0x000fe2000f8e00ff */
        /* <DEDUP_REMOVED lines=69> */
.L_x_2947:
        /* <DEDUP_REMOVED lines=35> */
[----:B------:R-:W-:Y:S01]  /*2070*/  ISETP.EQ.OR P2, PT, R16, UR30, P3 ;  /* 0x0000001e10007c0c */ /* 0x000fe20009f42670 */
[----:B------:R-:W-:-:S06]  /*2080*/  IMAD.U32 R31, RZ, RZ, UR19 ;  /* 0x00000013ff1f7e24 */ /* 0x000fcc000f8e00ff */
[----:B------:R-:W3:Y:S06]  /*2090*/  @!P1 LDG.E.64 R30, desc[UR24][R30.64] ;  /* 0x000000181e1e9981 */ /* 0x000eec000c1e1b00 */
        /* <DEDUP_REMOVED lines=13> */
.L_x_2949:
        /* <DEDUP_REMOVED lines=28> */
.L_x_2950:
        /* <DEDUP_REMOVED lines=13> */
.L_x_2951:
[----:B------:R-:W-:Y:S05]  /*2400*/  BSYNC.RECONVERGENT B0 ;  /* 0x0000000000007941 */ /* 0x000fea0003800200 */
.L_x_2944:
[----:B------:R-:W4:Y:S01]  /*2410*/  S2UR UR18, SR_CgaCtaId ;  /* 0x00000000001279c3 */ /* 0x000f220000008800 */
[----:B------:R-:W0:Y:S01]  /*2420*/  LDCU UR19, c[0x0][0x414] ;  /* 0x00008280ff1377ac */ /* 0x000e220008000800 */
[----:B------:R-:W-:Y:S01]  /*2430*/  MOV R31, UR16 ;  /* 0x00000010001f7c02 */ /* 0x000fe20008000f00 */
[----:B------:R-:W-:-:S05]  /*2440*/  UMOV UR5, 0x400 ;  /* 0x0000040000057882 */ /* 0x000fca0000000000 */
[----:B---3--:R-:W3:Y:S01]  /*2450*/  @P0 LDC.64 R16, c[0x0][0x388] ;  /* 0x0000e200ff100b82 */ /* 0x008ee20000000a00 */
[----:B----4-:R-:W-:Y:S01]  /*2460*/  ULEA UR5, UR18, UR5, 0x18 ;  /* 0x0000000512057291 */ /* 0x010fe2000f8ec0ff */
[----:B---3--:R-:W-:-:S08]  /*2470*/  @P0 IMAD.WIDE R16, R31, 0x8, R16 ;  /* 0x000000081f100825 */ /* 0x008fd000078e0210 */
[----:B------:R0:W-:Y:S01]  /*2480*/  @!P3 STS.64 [UR5+0x90], R18 ;  /* 0x00009012ff00b988 */ /* 0x0001e20008000a05 */
[----:B------:R-:W-:Y:S01]  /*2490*/  IADD3 R31, PT, PT, R28, UR17, RZ ;  /* 0x000000111c1f7c10 */ /* 0x000fe2000fffe0ff */
[----:B0-----:R-:W-:Y:S01]  /*24a0*/  @P0 FMUL.FTZ R18, R18, UR19 ;  /* 0x0000001312120c20 */ /* 0x001fe20008410000 */
[----:B------:R-:W-:-:S05]  /*24b0*/  @P0 FMUL.FTZ R19, R19, UR19 ;  /* 0x0000001313130c20 */ /* 0x000fca0008410000 */
[----:B------:R0:W-:Y:S01]  /*24c0*/  @P0 STG.E.64 desc[UR24][R16.64], R18 ;  /* 0x0000001210000986 */ /* 0x0001e2000c101b18 */
[----:B------:R-:W-:Y:S08]  /*24d0*/  BAR.SYNC.DEFER_BLOCKING 0x0 ;  /* 0x0000000000007b1d */ /* 0x000ff00000010000 */
[----:B0-----:R-:W0:Y:S01]  /*24e0*/  LDC.64 R18, c[0x0][0x3a0] ;  /* 0x0000e800ff127b82 */ /* 0x001e220000000a00 */
[----:B------:R-:W3:Y:S01]  /*24f0*/  LDS.64 R16, [UR5+0x90] ;  /* 0x00009005ff107984 */ /* 0x000ee20008000a00 */
[----:B0-----:R-:W-:-:S06]  /*2500*/  IMAD.WIDE R18, R31, 0x4, R18 ;  /* 0x000000041f127825 */ /* 0x001fcc00078e0212 */
[----:B------:R-:W5:Y:S01]  /*2510*/  LDG.E.64 R18, desc[UR24][R18.64] ;  /* 0x0000001812127981 */ /* 0x000f62000c1e1b00 */
[----:B---3--:R-:W-:-:S05]  /*2520*/  FMUL.FTZ R30, R16, UR19 ;  /* 0x00000013101e7c20 */ /* 0x008fca0008410000 */
        /* <DEDUP_REMOVED lines=8> */
[----:B------:R-:W3:Y:S01]  /*25b0*/  @UP1 LDCU UR18, c[0x0][0x3a8] ;  /* 0x00007500ff1217ac */ /* 0x000ee20008000800 */
[----:B0-----:R-:W-:-:S06]  /*25c0*/  IMAD.WIDE R16, R31, 0x4, R16 ;  /* 0x000000041f107825 */ /* 0x001fcc00078e0210 */
[----:B------:R-:W5:Y:S02]  /*25d0*/  LDG.E.64 R16, desc[UR24][R16.64] ;  /* 0x0000001810107981 */ /* 0x000f64000c1e1b00 */
[----:B---3--:R-:W-:-:S06]  /*25e0*/  @P1 FADD.FTZ R30, R30, UR18 ;  /* 0x000000121e1e1e21 */ /* 0x008fcc0008010000 */
        /* <DEDUP_REMOVED lines=13> */
[----:B------:R-:W2:Y:S01]  /*26c0*/  LDCU.64 UR22, c[0x0][0x3e0] ;  /* 0x00007c00ff1677ac */ /* 0x000ea20008000a00 */
[----:B------:R-:W-:Y:S01]  /*26d0*/  MOV R30, R2 ;  /* 0x00000002001e7202 */ /* 0x000fe20000000f00 */
[----:B------:R-:W-:Y:S01]  /*26e0*/  FADD.FTZ R10, R10, -UR5 ;  /* 0x800000050a0a7e21 */ /* 0x000fe20008010000 */
[----:B------:R-:W-:Y:S01]  /*26f0*/  MOV R31, R5 ;  /* 0x00000005001f7202 */ /* 0x000fe20000000f00 */
[----:B------:R-:W0:Y:S01]  /*2700*/  LDCU.64 UR18, c[0x0][0x380] ;  /* 0x00007000ff1277ac */ /* 0x000e220008000a00 */
[----:B--2---:R-:W-:Y:S02]  /*2710*/  IMAD R32, R35, UR22, RZ ;  /* 0x0000001623207c24 */ /* 0x004fe4000f8e02ff */
[----:B------:R-:W-:-:S04]  /*2720*/  IMAD.WIDE.U32 R30, R0, UR22, R30 ;  /* 0x00000016001e7c25 */ /* 0x000fc8000f8e001e */
[----:B-1----:R-:W-:Y:S01]  /*2730*/  IMAD R33, R0, UR23, R32 ;  /* 0x0000001700217c24 */ /* 0x002fe2000f8e0220 */
[----:B0-----:R-:W-:-:S04]  /*2740*/  LEA R32, P1, R30, UR18, 0x2 ;  /* 0x000000121e207c11 */ /* 0x001fc8000f8210ff */
[----:B------:R-:W-:-:S04]  /*2750*/  IADD3 R31, PT, PT, R31, R33, RZ ;  /* 0x000000211f1f7210 */ /* 0x000fc80007ffe0ff */
[----:B------:R-:W-:Y:S01]  /*2760*/  LEA.HI.X R33, R30, UR19, R31, 0x2, P1 ;  /* 0x000000131e217c11 */ /* 0x000fe200088f141f */
[----:B------:R-:W-:Y:S01]  /*2770*/  FADD.FTZ R30, R11, -UR5 ;  /* 0x800000050b1e7e21 */ /* 0x000fe20008010000 */
[----:B------:R-:W-:-:S03]  /*2780*/  FMUL.FTZ R11, R10, UR17 ;  /* 0x000000110a0b7c20 */ /* 0x000fc60008410000 */
[----:B------:R-:W-:Y:S01]  /*2790*/  FMUL.FTZ R30, R30, UR17 ;  /* 0x000000111e1e7c20 */ /* 0x000fe20008410000 */
[----:B-----5:R-:W-:-:S03]  /*27a0*/  FFMA.FTZ R10, R16, R11, R18 ;  /* 0x0000000b100a7223 */ /* 0x020fc60000010012 */
[----:B------:R-:W-:-:S05]  /*27b0*/  FFMA.FTZ R11, R17, R30, R19 ;  /* 0x0000001e110b7223 */ /* 0x000fca0000010013 */
[----:B------:R0:W-:Y:S02]  /*27c0*/  STG.E.64 desc[UR24][R32.64], R10 ;  /* 0x0000000a20007986 */ /* 0x0001e4000c101b18 */
.L_x_2955:
[----:B------:R-:W-:Y:S05]  /*27d0*/  BSYNC.RECONVERGENT B1 ;  /* 0x0000000000017941 */ /* 0x000fea0003800200 */
.L_x_2954:
[----:B------:R-:W-:Y:S04]  /*27e0*/  BSSY.RECONVERGENT B1, `(.L_x_2956) ;  /* 0x0000013000017945 */ /* 0x000fe80003800200 */
[----:B------:R-:W-:Y:S05]  /*27f0*/  @P2 BRA `(.L_x_2957) ;  /* 0x0000000000442947 */ /* 0x000fea0003800000 */
[----:B------:R-:W3:Y:S01]  /*2800*/  LDCU.64 UR18, c[0x0][0x3e0] ;  /* 0x00007c00ff1277ac */ /* 0x000ee20008000a00 */
[----:B0-----:R-:W-:Y:S01]  /*2810*/  MOV R10, R2 ;  /* 0x00000002000a7202 */ /* 0x001fe20000000f00 */
[----:B------:R-:W-:Y:S01]  /*2820*/  FADD.FTZ R12, R12, -UR5 ;  /* 0x800000050c0c7e21 */ /* 0x000fe20008010000 */
[----:B------:R-:W-:Y:S01]  /*2830*/  MOV R11, R5 ;  /* 0x00000005000b7202 */ /* 0x000fe20000000f00 */
[----:B------:R-:W0:Y:S01]  /*2840*/  LDCU.64 UR22, c[0x0][0x380] ;  /* 0x00007000ff1677ac */ /* 0x000e220008000a00 */
[----:B------:R-:W-:Y:S01]  /*2850*/  FADD.FTZ R13, R13, -UR5 ;  /* 0x800000050d0d7e21 */ /* 0x000fe20008010000 */
[----:B---3--:R-:W-:Y:S02]  /*2860*/  IMAD R30, R34, UR18, RZ ;  /* 0x00000012221e7c24 */ /* 0x008fe4000f8e02ff */
[----:B------:R-:W-:-:S04]  /*2870*/  IMAD.WIDE.U32 R10, R27, UR18, R10 ;  /* 0x000000121b0a7c25 */ /* 0x000fc8000f8e000a */
[----:B------:R-:W-:Y:S01]  /*2880*/  IMAD R31, R27, UR19, R30 ;  /* 0x000000131b1f7c24 */ /* 0x000fe2000f8e021e */
[----:B0-----:R-:W-:-:S04]  /*2890*/  LEA R30, P1, R10, UR22, 0x2 ;  /* 0x000000160a1e7c11 */ /* 0x001fc8000f8210ff */
[----:B------:R-:W-:Y:S01]  /*28a0*/  IADD3 R31, PT, PT, R11, R31, RZ ;  /* 0x0000001f0b1f7210 */ /* 0x000fe20007ffe0ff */
[----:B------:R-:W-:Y:S01]  /*28b0*/  FMUL.FTZ R11, R12, UR17 ;  /* 0x000000110c0b7c20 */ /* 0x000fe20008410000 */
[----:B------:R-:W-:Y:S02]  /*28c0*/  FMUL.FTZ R12, R13, UR17 ;  /* 0x000000110d0c7c20 */ /* 0x000fe40008410000 */
[----:B------:R-:W-:Y:S01]  /*28d0*/  LEA.HI.X R31, R10, UR23, R31, 0x2, P1 ;  /* 0x000000170a1f7c11 */ /* 0x000fe200088f141f */
[----:B-----5:R-:W-:Y:S01]  /*28e0*/  FFMA.FTZ R10, R16, R11, R18 ;  /* 0x0000000b100a7223 */ /* 0x020fe20000010012 */
[----:B------:R-:W-:-:S05]  /*28f0*/  FFMA.FTZ R11, R17, R12, R19 ;  /* 0x0000000c110b7223 */ /* 0x000fca0000010013 */
[----:B------:R3:W-:Y:S02]  /*2900*/  STG.E.64 desc[UR24][R30.64], R10 ;  /* 0x0000000a1e007986 */ /* 0x0007e4000c101b18 */
.L_x_2957:
[----:B------:R-:W-:Y:S05]  /*2910*/  BSYNC.RECONVERGENT B1 ;  /* 0x0000000000017941 */ /* 0x000fea0003800200 */
.L_x_2956:
[----:B---3--:R-:W-:Y:S01]  /*2920*/  VIADD R31, R0, 0x40 ;  /* 0x00000040001f7836 */ /* 0x008fe20000000000 */
[----:B------:R-:W-:Y:S04]  /*2930*/  BSSY.RECONVERGENT B1, `(.L_x_2958) ;  /* 0x0000016000017945 */ /* 0x000fe80003800200 */
[----:B------:R-:W-:Y:S02]  /*2940*/  ISETP.GE.U32.AND P1, PT, R31, UR20, PT ;  /* 0x000000141f007c0c */ /* 0x000fe4000bf26070 */
[----:B0-----:R-:W-:-:S04]  /*2950*/  SHF.R.S32.HI R10, RZ, 0x1f, R31 ;  /* 0x0000001fff0a7819 */ /* 0x001fc8000001141f */
[----:B------:R-:W-:-:S13]  /*2960*/  ISETP.GE.AND.EX P1, PT, R10, UR21, PT, P1 ;  /* 0x000000150a007c0c */ /* 0x000fda000bf26310 */
[----:B------:R-:W-:Y:S05]  /*2970*/  @P1 BRA `(.L_x_2959) ;  /* 0x0000000000441947 */ /* 0x000fea0003800000 */
[----:B------:R-:W0:Y:S01]  /*2980*/  LDCU.64 UR18, c[0x0][0x3e0] ;  /* 0x00007c00ff1277ac */ /* 0x000e220008000a00 */
[----:B------:R-:W-:Y:S01]  /*2990*/  MOV R11, R5 ;  /* 0x00000005000b7202 */ /* 0x000fe20000000f00 */
[----:B------:R-:W-:Y:S01]  /*29a0*/  FADD.FTZ R8, R8, -UR5 ;  /* 0x8000000508087e21 */ /* 0x000fe20008010000 */
[----:B------:R-:W3:Y:S01]  /*29b0*/  LDCU.64 UR22, c[0x0][0x380] ;  /* 0x00007000ff1677ac */ /* 0x000ee20008000a00 */
[----:B0-----:R-:W-:-:S04]  /*29c0*/  IMAD R10, R10, UR18, RZ ;  /* 0x000000120a0a7c24 */ /* 0x001fc8000f8e02ff */
[----:B------:R-:W-:Y:S01]  /*29d0*/  IMAD R13, R31, UR19, R10 ;  /* 0x000000131f0d7c24 */ /* 0x000fe2000f8e020a */
[----:B------:R-:W-:-:S05]  /*29e0*/  MOV R10, R2 ;  /* 0x00000002000a7202 */ /* 0x000fca0000000f00 */
[----:B------:R-:W-:-:S05]  /*29f0*/  IMAD.WIDE.U32 R10, R31, UR18, R10 ;  /* 0x000000121f0a7c25 */ /* 0x000fca000f8e000a */
[----:B------:R-:W-:Y:S02]  /*2a00*/  IADD3 R13, PT, PT, R11, R13, RZ ;  /* 0x0000000d0b0d7210 */ /* 0x000fe40007ffe0ff */
[----:B---3--:R-:W-:-:S04]  /*2a10*/  LEA R12, P1, R10, UR22, 0x2 ;  /* 0x000000160a0c7c11 */ /* 0x008fc8000f8210ff */
[----:B------:R-:W-:Y:S01]  /*2a20*/  LEA.HI.X R13, R10, UR23, R13, 0x2, P1 ;  /* 0x000000170a0d7c11 */ /* 0x000fe200088f140d */
[----:B------:R-:W-:Y:S01]  /*2a30*/  FADD.FTZ R10, R9, -UR5 ;  /* 0x80000005090a7e21 */ /* 0x000fe20008010000 */
[----:B------:R-:W-:-:S03]  /*2a40*/  FMUL.FTZ R9, R8, UR17 ;  /* 0x0000001108097c20 */ /* 0x000fc60008410000 */
[----:B------:R-:W-:Y:S01]  /*2a50*/  FMUL.FTZ R10, R10, UR17 ;  /* 0x000000110a0a7c20 */ /* 0x000fe20008410000 */
[----:B-----5:R-:W-:-:S03]  /*2a60*/  FFMA.FTZ R8, R16, R9, R18 ;  /* 0x0000000910087223 */ /* 0x020fc60000010012 */
[----:B------:R-:W-:-:S05]  /*2a70*/  FFMA.FTZ R9, R17, R10, R19 ;  /* 0x0000000a11097223 */ /* 0x000fca0000010013 */
[----:B------:R0:W-:Y:S02]  /*2a80*/  STG.E.64 desc[UR24][R12.64], R8 ;  /* 0x000000080c007986 */ /* 0x0001e4000c101b18 */
.L_x_2959:
[----:B------:R-:W-:Y:S05]  /*2a90*/  BSYNC.RECONVERGENT B1 ;  /* 0x0000000000017941 */ /* 0x000fea0003800200 */
.L_x_2958:
[C---:B------:R-:W-:Y:S01]  /*2aa0*/  IADD3 R31, PT, PT, R0.reuse, 0x60, RZ ;  /* 0x00000060001f7810 */ /* 0x040fe20007ffe0ff */
[----:B------:R-:W-:Y:S01]  /*2ab0*/  BSSY.RECONVERGENT B1, `(.L_x_2960) ;  /* 0x000001a000017945 */ /* 0x000fe20003800200 */
[----:B0-----:R-:W-:Y:S02]  /*2ac0*/  IADD3 R12, PT, PT, R0, 0x80, RZ ;  /* 0x00000080000c7810 */ /* 0x001fe40007ffe0ff */
        /* <DEDUP_REMOVED lines=24> */
.L_x_2961:
[----:B------:R-:W-:Y:S05]  /*2c50*/  BSYNC.RECONVERGENT B1 ;  /* 0x0000000000017941 */ /* 0x000fea0003800200 */
.L_x_2960:
[----:B------:R-:W-:Y:S01]  /*2c60*/  BSSY.RECONVERGENT B1, `(.L_x_2962) ;  /* 0x0000016000017945 */ /* 0x000fe20003800200 */
[C---:B------:R-:W-:Y:S02]  /*2c70*/  IADD3 R30, PT, PT, R0.reuse, 0xa0, RZ ;  /* 0x000000a0001e7810 */ /* 0x040fe40007ffe0ff */
[C---:B0-----:R-:W-:Y:S02]  /*2c80*/  IADD3 R6, PT, PT, R0.reuse, 0xc0, RZ ;  /* 0x000000c000067810 */ /* 0x041fe40007ffe0ff */
[----:B------:R-:W-:Y:S01]  /*2c90*/  IADD3 R7, PT, PT, R0, 0xe0, RZ ;  /* 0x000000e000077810 */ /* 0x000fe20007ffe0ff */
[----:B------:R-:W-:Y:S06]  /*2ca0*/  @P2 BRA `(.L_x_2963) ;  /* 0x0000000000442947 */ /* 0x000fec0003800000 */
[----:B------:R-:W0:Y:S01]  /*2cb0*/  LDCU.64 UR18, c[0x0][0x3e0] ;  /* 0x00007c00ff1277ac */ /* 0x000e220008000a00 */
[----:B------:R-:W-:Y:S01]  /*2cc0*/  MOV R8, R2 ;  /* 0x0000000200087202 */ /* 0x000fe20000000f00 */
[----:B------:R-:W-:Y:S01]  /*2cd0*/  FADD.FTZ R14, R14, -UR5 ;  /* 0x800000050e0e7e21 */ /* 0x000fe20008010000 */
[----:B------:R-:W-:Y:S01]  /*2ce0*/  MOV R9, R5 ;  /* 0x0000000500097202 */ /* 0x000fe20000000f00 */
[----:B------:R-:W3:Y:S01]  /*2cf0*/  LDCU.64 UR22, c[0x0][0x380] ;  /* 0x00007000ff1677ac */ /* 0x000ee20008000a00 */
[----:B------:R-:W-:Y:S01]  /*2d00*/  FADD.FTZ R15, R15, -UR5 ;  /* 0x800000050f0f7e21 */ /* 0x000fe20008010000 */
[----:B0-----:R-:W-:Y:S02]  /*2d10*/  IMAD R13, R13, UR18, RZ ;  /* 0x000000120d0d7c24 */ /* 0x001fe4000f8e02ff */
[----:B------:R-:W-:-:S04]  /*2d20*/  IMAD.WIDE.U32 R8, R12, UR18, R8 ;  /* 0x000000120c087c25 */ /* 0x000fc8000f8e0008 */
[----:B------:R-:W-:Y:S01]  /*2d30*/  IMAD R13, R12, UR19, R13 ;  /* 0x000000130c0d7c24 */ /* 0x000fe2000f8e020d */
[----:B---3--:R-:W-:Y:S01]  /*2d40*/  LEA R10, P1, R8, UR22, 0x2 ;  /* 0x00000016080a7c11 */ /* 0x008fe2000f8210ff */
[----:B------:R-:W-:-:S03]  /*2d50*/  FMUL.FTZ R12, R15, UR17 ;  /* 0x000000110f0c7c20 */ /* 0x000fc60008410000 */
[----:B------:R-:W-:Y:S01]  /*2d60*/  IADD3 R13, PT, PT, R9, R13, RZ ;  /* 0x0000000d090d7210 */ /* 0x000fe20007ffe0ff */
[----:B------:R-:W-:-:S03]  /*2d70*/  FMUL.FTZ R9, R14, UR17 ;  /* 0x000000110e097c20 */ /* 0x000fc60008410000 */
[----:B------:R-:W-:Y:S01]  /*2d80*/  LEA.HI.X R11, R8, UR23, R13, 0x2, P1 ;  /* 0x00000017080b7c11 */ /* 0x000fe200088f140d */
[----:B-----5:R-:W-:Y:S01]  /*2d90*/  FFMA.FTZ R8, R16, R9, R18 ;  /* 0x0000000910087223 */ /* 0x020fe20000010012 */
[----:B------:R-:W-:-:S05]  /*2da0*/  FFMA.FTZ R9, R17, R12, R19 ;  /* 0x0000000c11097223 */ /* 0x000fca0000010013 */
[----:B------:R0:W-:Y:S02]  /*2db0*/  STG.E.64 desc[UR24][R10.64], R8 ;  /* 0x000000080a007986 */ /* 0x0001e4000c101b18 */
.L_x_2963:
[----:B------:R-:W-:Y:S05]  /*2dc0*/  BSYNC.RECONVERGENT B1 ;  /* 0x0000000000017941 */ /* 0x000fea0003800200 */
.L_x_2962:
        /* <DEDUP_REMOVED lines=19> */
[----:B------:R-:W-:Y:S02]  /*2f00*/  IMAD R13, R30, UR19, R11 ;  /* 0x000000131e0d7c24 */ /* 0x000fe4000f8e020b */
[----:B------:R-:W-:Y:S01]  /*2f10*/  FMUL.FTZ R11, R20, UR17 ;  /* 0x00000011140b7c20 */ /* 0x000fe20008410000 */
[----:B---3--:R-:W-:Y:S01]  /*2f20*/  LEA R10, P1, R8, UR22, 0x2 ;  /* 0x00000016080a7c11 */ /* 0x008fe2000f8210ff */
[----:B------:R-:W-:Y:S01]  /*2f30*/  FMUL.FTZ R20, R21, UR17 ;  /* 0x0000001115147c20 */ /* 0x000fe20008410000 */
[----:B------:R-:W-:Y:S01]  /*2f40*/  IADD3 R13, PT, PT, R9, R13, RZ ;  /* 0x0000000d090d7210 */ /* 0x000fe20007ffe0ff */
[----:B-----5:R-:W-:-:S03]  /*2f50*/  FFMA.FTZ R12, R16, R11, R18 ;  /* 0x0000000b100c7223 */ /* 0x020fc60000010012 */
[----:B------:R-:W-:Y:S01]  /*2f60*/  LEA.HI.X R11, R8, UR23, R13, 0x2, P1 ;  /* 0x00000017080b7c11 */ /* 0x000fe200088f140d */
[----:B------:R-:W-:-:S05]  /*2f70*/  FFMA.FTZ R13, R17, R20, R19 ;  /* 0x00000014110d7223 */ /* 0x000fca0000010013 */
[----:B------:R0:W-:Y:S02]  /*2f80*/  STG.E.64 desc[UR24][R10.64], R12 ;  /* 0x0000000c0a007986 */ /* 0x0001e4000c101b18 */
.L_x_2965:
[----:B------:R-:W-:Y:S05]  /*2f90*/  BSYNC.RECONVERGENT B1 ;  /* 0x0000000000017941 */ /* 0x000fea0003800200 */
.L_x_2964:
[----:B------:R-:W-:Y:S04]  /*2fa0*/  BSSY.RECONVERGENT B1, `(.L_x_2966) ;  /* 0x0000013000017945 */ /* 0x000fe80003800200 */
[----:B------:R-:W-:Y:S05]  /*2fb0*/  @P2 BRA `(.L_x_2967) ;  /* 0x0000000000442947 */ /* 0x000fea0003800000 */
[----:B------:R-:W3:Y:S01]  /*2fc0*/  LDCU.64 UR18, c[0x0][0x3e0] ;  /* 0x00007c00ff1277ac */ /* 0x000ee20008000a00 */
[----:B------:R-:W-:Y:S01]  /*2fd0*/  MOV R8, R2 ;  /* 0x0000000200087202 */ /* 0x000fe20000000f00 */
[----:B------:R-:W-:Y:S01]  /*2fe0*/  FADD.FTZ R22, R22, -UR5 ;  /* 0x8000000516167e21 */ /* 0x000fe20008010000 */
[----:B------:R-:W-:Y:S01]  /*2ff0*/  MOV R9, R5 ;  /* 0x0000000500097202 */ /* 0x000fe20000000f00 */
[----:B------:R-:W4:Y:S01]  /*3000*/  LDCU.64 UR22, c[0x0][0x380] ;  /* 0x00007000ff1677ac */ /* 0x000f220008000a00 */
[----:B------:R-:W-:Y:S01]  /*3010*/  FADD.FTZ R23, R23, -UR5 ;  /* 0x8000000517177e21 */ /* 0x000fe20008010000 */
[----:B0-----:R-:W-:-:S04]  /*3020*/  FMUL.FTZ R11, R22, UR17 ;  /* 0x00000011160b7c20 */ /* 0x001fc80008410000 */
[----:B-----5:R-:W-:Y:S01]  /*3030*/  FFMA.FTZ R12, R16, R11, R18 ;  /* 0x0000000b100c7223 */ /* 0x020fe20000010012 */
[----:B---3--:R-:W-:Y:S02]  /*3040*/  IMAD R15, R15, UR18, RZ ;  /* 0x000000120f0f7c24 */ /* 0x008fe4000f8e02ff */
[----:B------:R-:W-:-:S04]  /*3050*/  IMAD.WIDE.U32 R8, R6, UR18, R8 ;  /* 0x0000001206087c25 */ /* 0x000fc8000f8e0008 */
[----:B------:R-:W-:Y:S01]  /*3060*/  IMAD R15, R6, UR19, R15 ;  /* 0x00000013060f7c24 */ /* 0x000fe2000f8e020f */
[----:B----4-:R-:W-:Y:S01]  /*3070*/  LEA R10, P1, R8, UR22, 0x2 ;  /* 0x00000016080a7c11 */ /* 0x010fe2000f8210ff */
[----:B------:R-:W-:-:S03]  /*3080*/  FMUL.FTZ R6, R23, UR17 ;  /* 0x0000001117067c20 */ /* 0x000fc60008410000 */
[----:B------:R-:W-:Y:S01]  /*3090*/  IADD3 R15, PT, PT, R9, R15, RZ ;  /* 0x0000000f090f7210 */ /* 0x000fe20007ffe0ff */
[----:B------:R-:W-:-:S03]  /*30a0*/  FFMA.FTZ R13, R17, R6, R19 ;  /* 0x00000006110d7223 */ /* 0x000fc60000010013 */
[----:B------:R-:W-:-:S05]  /*30b0*/  LEA.HI.X R11, R8, UR23, R15, 0x2, P1 ;  /* 0x00000017080b7c11 */ /* 0x000fca00088f140f */
[----:B------:R3:W-:Y:S02]  /*30c0*/  STG.E.64 desc[UR24][R10.64], R12 ;  /* 0x0000000c0a007986 */ /* 0x0007e4000c101b18 */
.L_x_2967:
[----:B------:R-:W-:Y:S05]  /*30d0*/  BSYNC.RECONVERGENT B1 ;  /* 0x0000000000017941 */ /* 0x000fea0003800200 */
.L_x_2966:
[----:B------:R-:W-:Y:S05]  /*30e0*/  @P3 BRA `(.L_x_2968) ;  /* 0x0000001000643947 */ /* 0x000fea0003800000 */
[----:B------:R-:W4:Y:S01]  /*30f0*/  LDCU.64 UR18, c[0x0][0x3e0] ;  /* 0x00007c00ff1277ac */ /* 0x000f220008000a00 */
[----:B------:R-:W-:Y:S01]  /*3100*/  MOV R3, R5 ;  /* 0x0000000500037202 */ /* 0x000fe20000000f00 */
[----:B------:R-:W-:Y:S01]  /*3110*/  FADD.FTZ R24, R24, -UR5 ;  /* 0x8000000518187e21 */ /* 0x000fe20008010000 */
[----:B------:R-:W-:Y:S01]  /*3120*/  FADD.FTZ R25, R25, -UR5 ;  /* 0x8000000519197e21 */ /* 0x000fe20008010000 */
[----:B------:R-:W0:Y:S02]  /*3130*/  LDCU.64 UR20, c[0x0][0x380] ;  /* 0x00007000ff1477ac */ /* 0x000e240008000a00 */
[----:B------:R-:W-:Y:S01]  /*3140*/  FMUL.FTZ R5, R24, UR17 ;  /* 0x0000001118057c20 */ /* 0x000fe20008410000 */
[----:B------:R-:W-:-:S03]  /*3150*/  FMUL.FTZ R6, R25, UR17 ;  /* 0x0000001119067c20 */ /* 0x000fc60008410000 */
[----:B-----5:R-:W-:Y:S01]  /*3160*/  FFMA.FTZ R16, R16, R5, R18 ;  /* 0x0000000510107223 */ /* 0x020fe20000010012 */
[----:B------:R-:W-:Y:S01]  /*3170*/  FFMA.FTZ R17, R17, R6, R19 ;  /* 0x0000000611117223 */ /* 0x000fe20000010013 */
[----:B----4-:R-:W-:Y:S02]  /*3180*/  IMAD R14, R14, UR18, RZ ;  /* 0x000000120e0e7c24 */ /* 0x010fe4000f8e02ff */
[----:B------:R-:W-:-:S04]  /*3190*/  IMAD.WIDE.U32 R2, R7, UR18, R2 ;  /* 0x0000001207027c25 */ /* 0x000fc8000f8e0002 */
[----:B------:R-:W-:Y:S01]  /*31a0*/  IMAD R7, R7, UR19, R14 ;  /* 0x0000001307077c24 */ /* 0x000fe2000f8e020e */
[----:B0-----:R-:W-:-:S04]  /*31b0*/  LEA R4, P1, R2, UR20, 0x2 ;  /* 0x0000001402047c11 */ /* 0x001fc8000f8210ff */
[----:B------:R-:W-:-:S04]  /*31c0*/  IADD3 R7, PT, PT, R3, R7, RZ ;  /* 0x0000000703077210 */ /* 0x000fc80007ffe0ff */
[----:B------:R-:W-:-:S05]  /*31d0*/  LEA.HI.X R5, R2, UR21, R7, 0x2, P1 ;  /* 0x0000001502057c11 */ /* 0x000fca00088f1407 */
[----:B------:R4:W-:Y:S01]  /*31e0*/  STG.E.64 desc[UR24][R4.64], R16 ;  /* 0x0000001004007986 */ /* 0x0009e2000c101b18 */
[----:B------:R-:W-:Y:S05]  /*31f0*/  BRA `(.L_x_2968) ;  /* 0x0000001000207947 */ /* 0x000fea0003800000 */
.L_x_2953:
[----:B------:R-:W0:Y:S01]  /*3200*/  LDCU.64 UR22, c[0x0][0x3e8] ;  /* 0x00007d00ff1677ac */ /* 0x000e220008000a00 */
[----:B------:R-:W-:Y:S01]  /*3210*/  BSSY.RECONVERGENT B1, `(.L_x_2969) ;  /* 0x000001f000017945 */ /* 0x000fe20003800200 */
[----:B0-----:R-:W-:-:S04]  /*3220*/  ISETP.GE.U32.AND P1, PT, R27, UR22, PT ;  /* 0x000000161b007c0c */ /* 0x001fc8000bf26070 */
[----:B------:R-:W-:Y:S01]  /*3230*/  ISETP.GE.AND.EX P1, PT, R34, UR23, PT, P1 ;  /* 0x0000001722007c0c */ /* 0x000fe2000bf26310 */
[----:B------:R-:W-:-:S12]  /*3240*/  @P4 BRA `(.L_x_2970) ;  /* 0x00000000006c4947 */ /* 0x000fd80003800000 */
[----:B------:R-:W2:Y:S01]  /*3250*/  LDCU.64 UR18, c[0x0][0x3e0] ;  /* 0x00007c00ff1277ac */ /* 0x000ea20008000a00 */
[----:B------:R-:W-:Y:S01]  /*3260*/  MOV R30, R2 ;  /* 0x00000002001e7202 */ /* 0x000fe20000000f00 */
[----:B------:R-:W-:Y:S01]  /*3270*/  FADD.FTZ R10, R10, -UR5 ;  /* 0x800000050a0a7e21 */ /* 0x000fe20008010000 */
[----:B------:R-:W-:Y:S01]  /*3280*/  MOV R31, R5 ;  /* 0x00000005001f7202 */ /* 0x000fe20000000f00 */
[----:B------:R-:W0:Y:S01]  /*3290*/  LDCU.64 UR20, c[0x0][0x380] ;  /* 0x00007000ff1477ac */ /* 0x000e220008000a00 */
[----:B------:R-:W-:-:S04]  /*32a0*/  FADD.FTZ R11, R11, -UR5 ;  /* 0x800000050b0b7e21 */ /* 0x000fc80008010000 */
[----:B------:R-:W-:-:S04]  /*32b0*/  FMUL.FTZ R11, R11, UR17 ;  /* 0x000000110b0b7c20 */ /* 0x000fc80008410000 */
[----:B-----5:R-:W-:Y:S01]  /*32c0*/  FFMA.FTZ R11, R17, R11, R19 ;  /* 0x0000000b110b7223 */ /* 0x020fe20000010013 */
[----:B--2---:R-:W-:Y:S02]  /*32d0*/  IMAD R32, R35, UR18, RZ ;  /* 0x0000001223207c24 */ /* 0x004fe4000f8e02ff */
[----:B------:R-:W-:-:S04]  /*32e0*/  IMAD.WIDE.U32 R30, R0, UR18, R30 ;  /* 0x00000012001e7c25 */ /* 0x000fc8000f8e001e */
[----:B-1----:R-:W-:Y:S01]  /*32f0*/  IMAD R33, R0, UR19, R32 ;  /* 0x0000001300217c24 */ /* 0x002fe2000f8e0220 */
[----:B0-----:R-:W-:-:S04]  /*3300*/  LEA R32, P2, R30, UR20, 0x2 ;  /* 0x000000141e207c11 */ /* 0x001fc8000f8410ff */
[----:B------:R-:W-:-:S04]  /*3310*/  IADD3 R31, PT, PT, R31, R33, RZ ;  /* 0x000000211f1f7210 */ /* 0x000fc80007ffe0ff */
[----:B------:R-:W-:Y:S01]  /*3320*/  LEA.HI.X R33, R30, UR21, R31, 0x2, P2 ;  /* 0x000000151e217c11 */ /* 0x000fe200090f141f */
[----:B------:R-:W-:-:S04]  /*3330*/  FMUL.FTZ R31, R10, UR17 ;  /* 0x000000110a1f7c20 */ /* 0x000fc80008410000 */
[----:B------:R-:W-:-:S04]  /*3340*/  FFMA.FTZ R10, R16, R31, R18 ;  /* 0x0000001f100a7223 */ /* 0x000fc80000010012 */
[----:B------:R-:W-:-:S06]  /*3350*/  FMUL.FTZ R31, R10, -1.4426950216293334961 ;  /* 0xbfb8aa3b0a1f7820 */ /* 0x000fcc0000410000 */
[----:B------:R-:W0:Y:S02]  /*3360*/  MUFU.EX2 R31, R31 ;  /* 0x0000001f001f7308 */ /* 0x000e240000000800 */
[----:B0-----:R-:W-:-:S06]  /*3370*/  FADD.FTZ R30, R31, 1 ;  /* 0x3f8000001f1e7421 */ /* 0x001fcc0000010000 */
[----:B------:R-:W0:Y:S02]  /*3380*/  MUFU.RCP R30, R30 ;  /* 0x0000001e001e7308 */ /* 0x000e240000001000 */
[----:B0-----:R-:W-:Y:S01]  /*3390*/  FMUL.FTZ R10, R10, R30 ;  /* 0x0000001e0a0a7220 */ /* 0x001fe20000410000 */
[----:B------:R-:W-:-:S06]  /*33a0*/  FMUL.FTZ R30, R11, -1.4426950216293334961 ;  /* 0xbfb8aa3b0b1e7820 */ /* 0x000fcc0000410000 */
[----:B------:R-:W0:Y:S02]  /*33b0*/  MUFU.EX2 R30, R30 ;  /* 0x0000001e001e7308 */ /* 0x000e240000000800 */
[----:B0-----:R-:W-:-:S06]  /*33c0*/  FADD.FTZ R31, R30, 1 ;  /* 0x3f8000001e1f7421 */ /* 0x001fcc0000010000 */
[----:B------:R-:W0:Y:S02]  /*33d0*/  MUFU.RCP R31, R31 ;  /* 0x0000001f001f7308 */ /* 0x000e240000001000 */
[----:B0-----:R-:W-:-:S05]  /*33e0*/  FMUL.FTZ R11, R11, R31 ;  /* 0x0000001f0b0b7220 */ /* 0x001fca0000410000 */
[----:B------:R0:W-:Y:S02]  /*33f0*/  STG.E.64 desc[UR24][R32.64], R10 ;  /* 0x0000000a20007986 */ /* 0x0001e4000c101b18 */
.L_x_2970:
[----:B------:R-:W-:Y:S05]  /*3400*/  BSYNC.RECONVERGENT B1 ;  /* 0x0000000000017941 */ /* 0x000fea0003800200 */
.L_x_2969:
[----:B------:R-:W-:Y:S04]  /*3410*/  BSSY.RECONVERGENT B1, `(.L_x_2971) ;  /* 0x000001d000017945 */ /* 0x000fe80003800200 */
[----:B------:R-:W-:Y:S05]  /*3420*/  @P1 BRA `(.L_x_2972) ;  /* 0x00000000006c1947 */ /* 0x000fea0003800000 */
[----:B------:R-:W3:Y:S01]  /*3430*/  LDCU.64 UR18, c[0x0][0x3e0] ;  /* 0x00007c00ff1277ac */ /* 0x000ee20008000a00 */
[----:B0-----:R-:W-:Y:S01]  /*3440*/  MOV R11, R5 ;  /* 0x00000005000b7202 */ /* 0x001fe20000000f00 */
[----:B------:R-:W-:Y:S02]  /*3450*/  IMAD.MOV.U32 R10, RZ, RZ, R2 ;  /* 0x000000ffff0a7224 */ /* 0x000fe400078e0002 */
[----:B------:R-:W-:Y:S01]  /*3460*/  FADD.FTZ R12, R12, -UR5 ;  /* 0x800000050c0c7e21 */ /* 0x000fe20008010000 */
[----:B------:R-:W0:Y:S01]  /*3470*/  LDCU.64 UR20, c[0x0][0x380] ;  /* 0x00007000ff1477ac */ /* 0x000e220008000a00 */
[----:B------:R-:W-:-:S04]  /*3480*/  FADD.FTZ R13, R13, -UR5 ;  /* 0x800000050d0d7e21 */ /* 0x000fc80008010000 */
[----:B--2---:R-:W-:Y:S01]  /*3490*/  FMUL.FTZ R32, R13, UR17 ;  /* 0x000000110d207c20 */ /* 0x004fe20008410000 */
[----:B---3--:R-:W-:Y:S02]  /*34a0*/  IMAD R30, R34, UR18, RZ ;  /* 0x00000012221e7c24 */ /* 0x008fe4000f8e02ff */
[----:B------:R-:W-:-:S04]  /*34b0*/  IMAD.WIDE.U32 R10, R27, UR18, R10 ;  /* 0x000000121b0a7c25 */ /* 0x000fc8000f8e000a */
[----:B------:R-:W-:Y:S01]  /*34c0*/  IMAD R31, R27, UR19, R30 ;  /* 0x000000131b1f7c24 */ /* 0x000fe2000f8e021e */
[----:B0-----:R-:W-:-:S04]  /*34d0*/  LEA R30, P1, R10, UR20, 0x2 ;  /* 0x000000140a1e7c11 */ /* 0x001fc8000f8210ff */
[----:B------:R-:W-:Y:S01]  /*34e0*/  IADD3 R31, PT, PT, R11, R31, RZ ;  /* 0x0000001f0b1f7210 */ /* 0x000fe20007ffe0ff */
[----:B------:R-:W-:-:S03]  /*34f0*/  FMUL.FTZ R11, R12, UR17 ;  /* 0x000000110c0b7c20 */ /* 0x000fc60008410000 */
[----:B------:R-:W-:Y:S01]  /*3500*/  LEA.HI.X R31, R10, UR21, R31, 0x2, P1 ;  /* 0x000000150a1f7c11 */ /* 0x000fe200088f141f */
[----:B-----5:R-:W-:Y:S01]  /*3510*/  FFMA.FTZ R10, R16, R11, R18 ;  /* 0x0000000b100a7223 */ /* 0x020fe20000010012 */
[----:B------:R-:W-:-:S03]  /*3520*/  FFMA.FTZ R11, R17, R32, R19 ;  /* 0x00000020110b7223 */ /* 0x000fc60000010013 */
[----:B------:R-:W-:Y:S01]  /*3530*/  FMUL.FTZ R12, R10, -1.4426950216293334961 ;  /* 0xbfb8aa3b0a0c7820 */ /* 0x000fe20000410000 */
[----:B------:R-:W-:-:S05]  /*3540*/  FMUL.FTZ R13, R11, -1.4426950216293334961 ;  /* 0xbfb8aa3b0b0d7820 */ /* 0x000fca0000410000 */
[----:B------:R-:W1:Y:S08]  /*3550*/  MUFU.EX2 R12, R12 ;  /* 0x0000000c000c7308 */ /* 0x000e700000000800 */
[----:B------:R-:W0:Y:S01]  /*3560*/  MUFU.EX2 R13, R13 ;  /* 0x0000000d000d7308 */ /* 0x000e220000000800 */
[----:B-1----:R-:W-:-:S07]  /*3570*/  FADD.FTZ R33, R12, 1 ;  /* 0x3f8000000c217421 */ /* 0x002fce0000010000 */
[----:B------:R-:W1:Y:S01]  /*3580*/  MUFU.RCP R33, R33 ;  /* 0x0000002100217308 */ /* 0x000e620000001000 */
[----:B0-----:R-:W-:-:S07]  /*3590*/  FADD.FTZ R32, R13, 1 ;  /* 0x3f8000000d207421 */ /* 0x001fce0000010000 */
[----:B------:R-:W0:Y:S01]  /*35a0*/  MUFU.RCP R32, R32 ;  /* 0x0000002000207308 */ /* 0x000e220000001000 */
[----:B-1----:R-:W-:Y:S01]  /*35b0*/  FMUL.FTZ R10, R10, R33 ;  /* 0x000000210a0a7220 */ /* 0x002fe20000410000 */
[----:B0-----:R-:W-:-:S05]  /*35c0*/  FMUL.FTZ R11, R11, R32 ;  /* 0x000000200b0b7220 */ /* 0x001fca0000410000 */
[----:B------:R3:W-:Y:S02]  /*35d0*/  STG.E.64 desc[UR24][R30.64], R10 ;  /* 0x0000000a1e007986 */ /* 0x0007e4000c101b18 */
.L_x_2972:
[----:B------:R-:W-:Y:S05]  /*35e0*/  BSYNC.RECONVERGENT B1 ;  /* 0x0000000000017941 */ /* 0x000fea0003800200 */
.L_x_2971:
[----:B---3--:R-:W-:Y:S01]  /*35f0*/  IADD3 R31, PT, PT, R0, 0x40, RZ ;  /* 0x00000040001f7810 */ /* 0x008fe20007ffe0ff */
[----:B------:R-:W-:Y:S03]  /*3600*/  BSSY.RECONVERGENT B1, `(.L_x_2973) ;  /* 0x0000020000017945 */ /* 0x000fe60003800200 */
[----:B------:R-:W-:Y:S02]  /*3610*/  ISETP.GE.U32.AND P1, PT, R31, UR22, PT ;  /* 0x000000161f007c0c */ /* 0x000fe4000bf26070 */
[----:B0-----:R-:W-:-:S04]  /*3620*/  SHF.R.S32.HI R10, RZ, 0x1f, R31 ;  /* 0x0000001fff0a7819 */ /* 0x001fc8000001141f */
[----:B------:R-:W-:-:S13]  /*3630*/  ISETP.GE.AND.EX P1, PT, R10, UR23, PT, P1 ;  /* 0x000000170a007c0c */ /* 0x000fda000bf26310 */
[----:B------:R-:W-:Y:S05]  /*3640*/  @P1 BRA `(.L_x_2974) ;  /* 0x00000000006c1947 */ /* 0x000fea0003800000 */
[----:B------:R-:W0:Y:S01]  /*3650*/  LDCU.64 UR18, c[0x0][0x3e0] ;  /* 0x00007c00ff1277ac */ /* 0x000e220008000a00 */
[----:B------:R-:W-:Y:S01]  /*3660*/  MOV R11, R5 ;  /* 0x00000005000b7202 */ /* 0x000fe20000000f00 */
[----:B------:R-:W-:Y:S01]  /*3670*/  FADD.FTZ R8, R8, -UR5 ;  /* 0x8000000508087e21 */ /* 0x000fe20008010000 */
[----:B------:R-:W-:Y:S01]  /*3680*/  FADD.FTZ R9, R9, -UR5 ;  /* 0x8000000509097e21 */ /* 0x000fe20008010000 */
[----:B------:R-:W3:Y:S03]  /*3690*/  LDCU.64 UR20, c[0x0][0x380] ;  /* 0x00007000ff1477ac */ /* 0x000ee60008000a00 */
[----:B------:R-:W-:-:S04]  /*36a0*/  FMUL.FTZ R30, R9, UR17 ;  /* 0x00000011091e7c20 */ /* 0x000fc80008410000 */
[----:B-----5:R-:W-:-:S04]  /*36b0*/  FFMA.FTZ R9, R17, R30, R19 ;  /* 0x0000001e11097223 */ /* 0x020fc80000010013 */
[----:B------:R-:W-:Y:S01]  /*36c0*/  FMUL.FTZ R30, R9, -1.4426950216293334961 ;  /* 0xbfb8aa3b091e7820 */ /* 0x000fe20000410000 */
[----:B0-----:R-:W-:-:S05]  /*36d0*/  IMAD R10, R10, UR18, RZ ;  /* 0x000000120a0a7c24 */ /* 0x001fca000f8e02ff */
[----:B------:R-:W0:Y:S01]  /*36e0*/  MUFU.EX2 R30, R30 ;  /* 0x0000001e001e7308 */ /* 0x000e220000000800 */
[----:B------:R-:W-:Y:S01]  /*36f0*/  IMAD R13, R31, UR19, R10 ;  /* 0x000000131f0d7c24 */ /* 0x000fe2000f8e020a */
[----:B------:R-:W-:-:S05]  /*3700*/  MOV R10, R2 ;  /* 0x00000002000a7202 */ /* 0x000fca0000000f00 */
[----:B------:R-:W-:-:S05]  /*3710*/  IMAD.WIDE.U32 R10, R31, UR18, R10 ;  /* 0x000000121f0a7c25 */ /* 0x000fca000f8e000a */
[----:B------:R-:W-:Y:S01]  /*3720*/  IADD3 R13, PT, PT, R11, R13, RZ ;  /* 0x0000000d0b0d7210 */ /* 0x000fe20007ffe0ff */
[----:B------:R-:W-:Y:S01]  /*3730*/  FMUL.FTZ R11, R8, UR17 ;  /* 0x00000011080b7c20 */ /* 0x000fe20008410000 */
[----:B---3--:R-:W-:-:S03]  /*3740*/  LEA R12, P1, R10, UR20, 0x2 ;  /* 0x000000140a0c7c11 */ /* 0x008fc6000f8210ff */
[----:B------:R-:W-:Y:S01]  /*3750*/  FFMA.FTZ R8, R16, R11, R18 ;  /* 0x0000000b10087223 */ /* 0x000fe20000010012 */
[----:B------:R-:W-:Y:S01]  /*3760*/  LEA.HI.X R13, R10, UR21, R13, 0x2, P1 ;  /* 0x000000150a0d7c11 */ /* 0x000fe200088f140d */
[----:B0-----:R-:W-:Y:S02]  /*3770*/  FADD.FTZ R31, R30, 1 ;  /* 0x3f8000001e1f7421 */ /* 0x001fe40000010000 */
[----:B------:R-:W-:Y:S02]  /*3780*/  FMUL.FTZ R10, R8, -1.4426950216293334961 ;  /* 0xbfb8aa3b080a7820 */ /* 0x000fe40000410000 */
[----:B--2---:R-:W0:Y:S08]  /*3790*/  MUFU.RCP R32, R31 ;  /* 0x0000001f00207308 */ /* 0x004e300000001000 */
[----:B------:R-:W2:Y:S01]  /*37a0*/  MUFU.EX2 R10, R10 ;  /* 0x0000000a000a7308 */ /* 0x000ea20000000800 */
[----:B0-----:R-:W-:Y:S01]  /*37b0*/  FMUL.FTZ R9, R9, R32 ;  /* 0x0000002009097220 */ /* 0x001fe20000410000 */
[----:B--2---:R-:W-:-:S06]  /*37c0*/  FADD.FTZ R11, R10, 1 ;  /* 0x3f8000000a0b7421 */ /* 0x004fcc0000010000 */
[----:B------:R-:W0:Y:S02]  /*37d0*/  MUFU.RCP R11, R11 ;  /* 0x0000000b000b7308 */ /* 0x000e240000001000 */
[----:B0-----:R-:W-:-:S05]  /*37e0*/  FMUL.FTZ R8, R8, R11 ;  /* 0x0000000b08087220 */ /* 0x001fca0000410000 */
[----:B------:R0:W-:Y:S02]  /*37f0*/  STG.E.64 desc[UR24][R12.64], R8 ;  /* 0x000000080c007986 */ /* 0x0001e4000c101b18 */
.L_x_2974:
[----:B------:R-:W-:Y:S05]  /*3800*/  BSYNC.RECONVERGENT B1 ;  /* 0x0000000000017941 */ /* 0x000fea0003800200 */
.L_x_2973:
        /* <DEDUP_REMOVED lines=37> */
.L_x_2976:
[----:B------:R-:W-:Y:S05]  /*3a60*/  BSYNC.RECONVERGENT B1 ;  /* 0x0000000000017941 */ /* 0x000fea0003800200 */
.L_x_2975:
[----:B------:R-:W-:Y:S01]  /*3a70*/  BSSY.RECONVERGENT B1, `(.L_x_2977) ;  /* 0x0000020000017945 */ /* 0x000fe20003800200 */
[C---:B0-----:R-:W-:Y:S02]  /*3a80*/  IADD3 R6, PT, PT, R0.reuse, 0xa0, RZ ;  /* 0x000000a000067810 */ /* 0x041fe40007ffe0ff */
[C---:B------:R-:W-:Y:S02]  /*3a90*/  IADD3 R7, PT, PT, R0.reuse, 0xc0, RZ ;  /* 0x000000c000077810 */ /* 0x040fe40007ffe0ff */
[----:B------:R-:W-:Y:S01]  /*3aa0*/  IADD3 R30, PT, PT, R0, 0xe0, RZ ;  /* 0x000000e0001e7810 */ /* 0x000fe20007ffe0ff */
[----:B------:R-:W-:Y:S06]  /*3ab0*/  @P2 BRA `(.L_x_2978) ;  /* 0x00000000006c2947 */ /* 0x000fec0003800000 */
[----:B------:R-:W-:Y:S01]  /*3ac0*/  FADD.FTZ R14, R14, -UR5 ;  /* 0x800000050e0e7e21 */ /* 0x000fe20008010000 */
[----:B------:R-:W-:Y:S01]  /*3ad0*/  FADD.FTZ R15, R15, -UR5 ;  /* 0x800000050f0f7e21 */ /* 0x000fe20008010000 */
[----:B------:R-:W0:Y:S02]  /*3ae0*/  LDCU.64 UR18, c[0x0][0x3e0] ;  /* 0x00007c00ff1277ac */ /* 0x000e240008000a00 */
[----:B------:R-:W-:Y:S01]  /*3af0*/  FMUL.FTZ R9, R14, UR17 ;  /* 0x000000110e097c20 */ /* 0x000fe20008410000 */
[----:B------:R-:W-:Y:S01]  /*3b00*/  FMUL.FTZ R14, R15, UR17 ;  /* 0x000000110f0e7c20 */ /* 0x000fe20008410000 */
[----:B------:R-:W3:Y:S02]  /*3b10*/  LDCU.64 UR20, c[0x0][0x380] ;  /* 0x00007000ff1477ac */ /* 0x000ee40008000a00 */
[----:B-----5:R-:W-:Y:S01]  /*3b20*/  FFMA.FTZ R10, R16, R9, R18 ;  /* 0x00000009100a7223 */ /* 0x020fe20000010012 */
[----:B------:R-:W-:-:S03]  /*3b30*/  FFMA.FTZ R11, R17, R14, R19 ;  /* 0x0000000e110b7223 */ /* 0x000fc60000010013 */
[----:B------:R-:W-:Y:S01]  /*3b40*/  FMUL.FTZ R8, R10, -1.4426950216293334961 ;  /* 0xbfb8aa3b0a087820 */ /* 0x000fe20000410000 */
[----:B------:R-:W-:-:S05]  /*3b50*/  FMUL.FTZ R9, R11, -1.4426950216293334961 ;  /* 0xbfb8aa3b0b097820 */ /* 0x000fca0000410000 */
[----:B------:R-:W4:Y:S01]  /*3b60*/  MUFU.EX2 R8, R8 ;  /* 0x0000000800087308 */ /* 0x000f220000000800 */
[----:B0-----:R-:W-:-:S04]  /*3b70*/  IMAD R13, R13, UR18, RZ ;  /* 0x000000120d0d7c24 */ /* 0x001fc8000f8e02ff */
[----:B------:R-:W-:-:S03]  /*3b80*/  IMAD R31, R12, UR19, R13 ;  /* 0x000000130c1f7c24 */ /* 0x000fc6000f8e020d */
[----:B------:R-:W0:Y:S01]  /*3b90*/  MUFU.EX2 R9, R9 ;  /* 0x0000000900097308 */ /* 0x000e220000000800 */
[----:B----4-:R-:W-:Y:S01]  /*3ba0*/  FADD.FTZ R14, R8, 1 ;  /* 0x3f800000080e7421 */ /* 0x010fe20000010000 */
[----:B------:R-:W-:-:S06]  /*3bb0*/  MOV R8, R2 ;  /* 0x0000000200087202 */ /* 0x000fcc0000000f00 */
[----:B------:R-:W4:Y:S01]  /*3bc0*/  MUFU.RCP R14, R14 ;  /* 0x0000000e000e7308 */ /* 0x000f220000001000 */
[----:B0-----:R-:W-:Y:S01]  /*3bd0*/  FADD.FTZ R15, R9, 1 ;  /* 0x3f800000090f7421 */ /* 0x001fe20000010000 */
[----:B------:R-:W-:-:S06]  /*3be0*/  MOV R9, R5 ;  /* 0x0000000500097202 */ /* 0x000fcc0000000f00 */
[----:B------:R-:W0:Y:S01]  /*3bf0*/  MUFU.RCP R15, R15 ;  /* 0x0000000f000f7308 */ /* 0x000e220000001000 */
[----:B------:R-:W-:-:S05]  /*3c00*/  IMAD.WIDE.U32 R12, R12, UR18, R8 ;  /* 0x000000120c0c7c25 */ /* 0x000fca000f8e0008 */
[----:B------:R-:W-:Y:S02]  /*3c10*/  IADD3 R31, PT, PT, R13, R31, RZ ;  /* 0x0000001f0d1f7210 */ /* 0x000fe40007ffe0ff */
[----:B---3--:R-:W-:Y:S01]  /*3c20*/  LEA R8, P1, R12, UR20, 0x2 ;  /* 0x000000140c087c11 */ /* 0x008fe2000f8210ff */
[----:B----4-:R-:W-:-:S03]  /*3c30*/  FMUL.FTZ R10, R10, R14 ;  /* 0x0000000e0a0a7220 */ /* 0x010fc60000410000 */
[----:B------:R-:W-:Y:S01]  /*3c40*/  LEA.HI.X R9, R12, UR21, R31, 0x2, P1 ;  /* 0x000000150c097c11 */ /* 0x000fe200088f141f */
[----:B0-----:R-:W-:-:S05]  /*3c50*/  FMUL.FTZ R11, R11, R15 ;  /* 0x0000000f0b0b7220 */ /* 0x001fca0000410000 */
[----:B------:R0:W-:Y:S03]  /*3c60*/  STG.E.64 desc[UR24][R8.64], R10 ;  /* 0x0000000a08007986 */ /* 0x0001e6000c101b18 */
.L_x_2978:
[----:B------:R-:W-:Y:S05]  /*3c70*/  BSYNC.RECONVERGENT B1 ;  /* 0x0000000000017941 */ /* 0x000fea0003800200 */
.L_x_2977:
        /* <DEDUP_REMOVED lines=22> */
[----:B0-----:R-:W-:Y:S01]  /*3de0*/  IMAD R11, R8, UR18, RZ ;  /* 0x00000012080b7c24 */ /* 0x001fe2000f8e02ff */
[----:B------:R-:W-:-:S03]  /*3df0*/  MOV R8, R2 ;  /* 0x0000000200087202 */ /* 0x000fc60000000f00 */
[----:B-1----:R-:W-:-:S03]  /*3e00*/  IMAD R33, R6, UR19, R11 ;  /* 0x0000001306217c24 */ /* 0x002fc6000f8e020b */
[----:B------:R-:W0:Y:S01]  /*3e10*/  MUFU.EX2 R31, R31 ;  /* 0x0000001f001f7308 */ /* 0x000e220000000800 */
[----:B----4-:R-:W-:Y:S01]  /*3e20*/  FADD.FTZ R21, R9, 1 ;  /* 0x3f80000009157421 */ /* 0x010fe20000010000 */
[----:B------:R-:W-:-:S06]  /*3e30*/  MOV R9, R5 ;  /* 0x0000000500097202 */ /* 0x000fcc0000000f00 */
[----:B------:R-:W1:Y:S01]  /*3e40*/  MUFU.RCP R21, R21 ;  /* 0x0000001500157308 */ /* 0x000e620000001000 */
[----:B------:R-:W-:-:S04]  /*3e50*/  IMAD.WIDE.U32 R10, R6, UR18, R8 ;  /* 0x00000012060a7c25 */ /* 0x000fc8000f8e0008 */
[----:B0-----:R-:W-:Y:S01]  /*3e60*/  FADD.FTZ R15, R31, 1 ;  /* 0x3f8000001f0f7421 */ /* 0x001fe20000010000 */
[----:B------:R-:W-:-:S05]  /*3e70*/  IADD3 R33, PT, PT, R11, R33, RZ ;  /* 0x000000210b217210 */ /* 0x000fca0007ffe0ff */
[----:B------:R-:W0:Y:S01]  /*3e80*/  MUFU.RCP R15, R15 ;  /* 0x0000000f000f7308 */ /* 0x000e220000001000 */
[----:B---3--:R-:W-:-:S04]  /*3e90*/  LEA R8, P1, R10, UR20, 0x2 ;  /* 0x000000140a087c11 */ /* 0x008fc8000f8210ff */
[----:B------:R-:W-:Y:S01]  /*3ea0*/  LEA.HI.X R9, R10, UR21, R33, 0x2, P1 ;  /* 0x000000150a097c11 */ /* 0x000fe200088f1421 */
[----:B-1----:R-:W-:Y:S01]  /*3eb0*/  FMUL.FTZ R10, R20, R21 ;  /* 0x00000015140a7220 */ /* 0x002fe20000410000 */
[----:B0-----:R-:W-:-:S05]  /*3ec0*/  FMUL.FTZ R11, R14, R15 ;  /* 0x0000000f0e0b7220 */ /* 0x001fca0000410000 */
[----:B------:R0:W-:Y:S02]  /*3ed0*/  STG.E.64 desc[UR24][R8.64], R10 ;  /* 0x0000000a08007986 */ /* 0x0001e4000c101b18 */
.L_x_2980:
[----:B------:R-:W-:Y:S05]  /*3ee0*/  BSYNC.RECONVERGENT B1 ;  /* 0x0000000000017941 */ /* 0x000fea0003800200 */
.L_x_2979:
[----:B------:R-:W-:Y:S04]  /*3ef0*/  BSSY.RECONVERGENT B1, `(.L_x_2981) ;  /* 0x000001d000017945 */ /* 0x000fe80003800200 */
[----:B------:R-:W-:Y:S05]  /*3f00*/  @P2 BRA `(.L_x_2982) ;  /* 0x00000000006c2947 */ /* 0x000fea0003800000 */
[----:B------:R-:W-:Y:S01]  /*3f10*/  FADD.FTZ R22, R22, -UR5 ;  /* 0x8000000516167e21 */ /* 0x000fe20008010000 */
[----:B------:R-:W-:Y:S01]  /*3f20*/  FADD.FTZ R23, R23, -UR5 ;  /* 0x8000000517177e21 */ /* 0x000fe20008010000 */
[----:B------:R-:W3:Y:S01]  /*3f30*/  LDCU.64 UR18, c[0x0][0x3e0] ;  /* 0x00007c00ff1277ac */ /* 0x000ee20008000a00 */
[----:B0-----:R-:W-:Y:S01]  /*3f40*/  MOV R8, R2 ;  /* 0x0000000200087202 */ /* 0x001fe20000000f00 */
[----:B------:R-:W-:Y:S01]  /*3f50*/  FMUL.FTZ R11, R22, UR17 ;  /* 0x00000011160b7c20 */ /* 0x000fe20008410000 */
[----:B------:R-:W-:Y:S01]  /*3f60*/  FMUL.FTZ R10, R23, UR17 ;  /* 0x00000011170a7c20 */ /* 0x000fe20008410000 */
[----:B------:R-:W0:Y:S01]  /*3f70*/  LDCU.64 UR20, c[0x0][0x380] ;  /* 0x00007000ff1477ac */ /* 0x000e220008000a00 */
[----:B------:R-:W-:Y:S01]  /*3f80*/  MOV R9, R5 ;  /* 0x0000000500097202 */ /* 0x000fe20000000f00 */
        /* <DEDUP_REMOVED lines=8> */
[----:B------:R-:W-:-:S05]  /*4010*/  IMAD R7, R7, UR19, R22 ;  /* 0x0000001307077c24 */ /* 0x000fca000f8e0216 */
[----:B------:R-:W-:Y:S01]  /*4020*/  IADD3 R7, PT, PT, R9, R7, RZ ;  /* 0x0000000709077210 */ /* 0x000fe20007ffe0ff */
[----:B----4-:R-:W-:Y:S01]  /*4030*/  FADD.FTZ R14, R6, 1 ;  /* 0x3f800000060e7421 */ /* 0x010fe20000010000 */
[----:B0-----:R-:W-:-:S04]  /*4040*/  LEA R6, P1, R8, UR20, 0x2 ;  /* 0x0000001408067c11 */ /* 0x001fc8000f8210ff */
[----:B------:R-:W-:Y:S01]  /*4050*/  LEA.HI.X R7, R8, UR21, R7, 0x2, P1 ;  /* 0x0000001508077c11 */ /* 0x000fe200088f1407 */
[----:B------:R-:W0:Y:S01]  /*4060*/  MUFU.RCP R14, R14 ;  /* 0x0000000e000e7308 */ /* 0x000e220000001000 */
[----:B---3--:R-:W-:-:S07]  /*4070*/  FADD.FTZ R15, R20, 1 ;  /* 0x3f800000140f7421 */ /* 0x008fce0000010000 */
[----:B------:R-:W3:Y:S01]  /*4080*/  MUFU.RCP R15, R15 ;  /* 0x0000000f000f7308 */ /* 0x000ee20000001000 */
[----:B0-----:R-:W-:Y:S01]  /*4090*/  FMUL.FTZ R8, R11, R14 ;  /* 0x0000000e0b087220 */ /* 0x001fe20000410000 */
[----:B---3--:R-:W-:-:S05]  /*40a0*/  FMUL.FTZ R9, R10, R15 ;  /* 0x0000000f0a097220 */ /* 0x008fca0000410000 */
[----:B------:R3:W-:Y:S02]  /*40b0*/  STG.E.64 desc[UR24][R6.64], R8 ;  /* 0x0000000806007986 */ /* 0x0007e4000c101b18 */
.L_x_2982:
[----:B------:R-:W-:Y:S05]  /*40c0*/  BSYNC.RECONVERGENT B1 ;  /* 0x0000000000017941 */ /* 0x000fea0003800200 */
.L_x_2981:
[----:B------:R-:W-:Y:S05]  /*40d0*/  @P3 BRA `(.L_x_2968) ;  /* 0x0000000000683947 */ /* 0x000fea0003800000 */
[----:B------:R-:W-:Y:S01]  /*40e0*/  FADD.FTZ R25, R25, -UR5 ;  /* 0x8000000519197e21 */ /* 0x000fe20008010000 */
[----:B------:R-:W-:Y:S01]  /*40f0*/  FADD.FTZ R24, R24, -UR5 ;  /* 0x8000000518187e21 */ /* 0x000fe20008010000 */
[----:B------:R-:W0:Y:S02]  /*4100*/  LDCU.64 UR18, c[0x0][0x3e0] ;  /* 0x00007c00ff1277ac */ /* 0x000e240008000a00 */
[----:B------:R-:W-:Y:S01]  /*4110*/  FMUL.FTZ R4, R25, UR17 ;  /* 0x0000001119047c20 */ /* 0x000fe20008410000 */
[----:B------:R-:W-:Y:S01]  /*4120*/  FMUL.FTZ R3, R24, UR17 ;  /* 0x0000001118037c20 */ /* 0x000fe20008410000 */
[----:B------:R-:W4:Y:S02]  /*4130*/  LDCU.64 UR20, c[0x0][0x380] ;  /* 0x00007000ff1477ac */ /* 0x000f240008000a00 */
[----:B-----5:R-:W-:Y:S01]  /*4140*/  FFMA.FTZ R17, R17, R4, R19 ;  /* 0x0000000411117223 */ /* 0x020fe20000010013 */
[----:B------:R-:W-:-:S03]  /*4150*/  FFMA.FTZ R16, R16, R3, R18 ;  /* 0x0000000310107223 */ /* 0x000fc60000010012 */
[----:B------:R-:W-:Y:S01]  /*4160*/  FMUL.FTZ R4, R17, -1.4426950216293334961 ;  /* 0xbfb8aa3b11047820 */ /* 0x000fe20000410000 */
[----:B------:R-:W-:-:S05]  /*4170*/  FMUL.FTZ R3, R16, -1.4426950216293334961 ;  /* 0xbfb8aa3b10037820 */ /* 0x000fca0000410000 */
[----:B------:R-:W1:Y:S01]  /*4180*/  MUFU.EX2 R4, R4 ;  /* 0x0000000400047308 */ /* 0x000e620000000800 */
[----:B0--3--:R-:W-:-:S04]  /*4190*/  IMAD R9, R12, UR18, RZ ;  /* 0x000000120c097c24 */ /* 0x009fc8000f8e02ff */
[----:B------:R-:W-:-:S03]  /*41a0*/  IMAD R9, R30, UR19, R9 ;  /* 0x000000131e097c24 */ /* 0x000fc6000f8e0209 */
[----:B------:R-:W0:Y:S01]  /*41b0*/  MUFU.EX2 R3, R3 ;  /* 0x0000000300037308 */ /* 0x000e220000000800 */
[----:B-1----:R-:W-:-:S07]  /*41c0*/  FADD.FTZ R8, R4, 1 ;  /* 0x3f80000004087421 */ /* 0x002fce0000010000 */
[----:B------:R-:W1:Y:S01]  /*41d0*/  MUFU.RCP R8, R8 ;  /* 0x0000000800087308 */ /* 0x000e620000001000 */
[----:B0-----:R-:W-:Y:S01]  /*41e0*/  FADD.FTZ R6, R3, 1 ;  /* 0x3f80000003067421 */ /* 0x001fe20000010000 */
[----:B------:R-:W-:-:S06]  /*41f0*/  MOV R3, R5 ;  /* 0x0000000500037202 */ /* 0x000fcc0000000f00 */
[----:B------:R-:W0:Y:S01]  /*4200*/  MUFU.RCP R7, R6 ;  /* 0x0000000600077308 */ /* 0x000e220000001000 */
[----:B------:R-:W-:-:S03]  /*4210*/  IMAD.WIDE.U32 R2, R30, UR18, R2 ;  /* 0x000000121e027c25 */ /* 0x000fc6000f8e0002 */
[----:B----4-:R-:W-:Y:S02]  /*4220*/  LEA R4, P1, R2, UR20, 0x2 ;  /* 0x0000001402047c11 */ /* 0x010fe4000f8210ff */
[----:B------:R-:W-:Y:S01]  /*4230*/  IADD3 R9, PT, PT, R3, R9, RZ ;  /* 0x0000000903097210 */ /* 0x000fe20007ffe0ff */
[----:B-1----:R-:W-:-:S03]  /*4240*/  FMUL.FTZ R17, R17, R8 ;  /* 0x0000000811117220 */ /* 0x002fc60000410000 */
[----:B------:R-:W-:Y:S01]  /*4250*/  LEA.HI.X R5, R2, UR21, R9, 0x2, P1 ;  /* 0x0000001502057c11 */ /* 0x000fe200088f1409 */
[----:B0-----:R-:W-:-:S05]  /*4260*/  FMUL.FTZ R16, R16, R7 ;  /* 0x0000000710107220 */ /* 0x001fca0000410000 */
[----:B------:R0:W-:Y:S02]  /*4270*/  STG.E.64 desc[UR24][R4.64], R16 ;  /* 0x0000001004007986 */ /* 0x0001e4000c101b18 */
.L_x_2968:
[----:B------:R-:W-:Y:S05]  /*4280*/  BSYNC.RECONVERGENT B0 ;  /* 0x0000000000007941 */ /* 0x000fea0003800200 */
.L_x_2952:
[----:B------:R-:W-:Y:S02]  /*4290*/  UIADD3 UR16, UPT, UPT, UR31, UR16, URZ ;  /* 0x000000101f107290 */ /* 0x000fe4000fffe0ff */
[----:B------:R-:W-:Y:S02]  /*42a0*/  UIADD3 UR4, UPT, UPT, UR4, 0x1, URZ ;  /* 0x0000000104047890 */ /* 0x000fe4000fffe0ff */
[----:B------:R-:W-:-:S09]  /*42b0*/  UISETP.GE.AND UP1, UPT, UR16, UR7, UPT ;  /* 0x000000071000728c */ /* 0x000fd2000bf26270 */
[----:B------:R-:W-:Y:S05]  /*42c0*/  BRA.U !UP1, `(.L_x_2983) ;  /* 0xffffffc109187547 */ /* 0x000fea000b83ffff */
[----:B------:R-:W-:Y:S05]  /*42d0*/  EXIT ;  /* 0x000000000000794d */ /* 0x000fea0003800000 */
.L_x_2984:
        /* <DEDUP_REMOVED lines=10> */
.L_x_3469:


//--------------------- .text._Z35group_norm_nhwc_fwd_one_pass_kernelI11Fp32IOFp32WLi512ELi30ELi480EEv26Group_norm_nhwc_fwd_params --------------------------
	.section	.text._Z35group_norm_nhwc_fwd_one_pass_kernelI11Fp32IOFp32WLi512ELi30ELi480EEv26Group_norm_nhwc_fwd_params,"ax",@progbits
	.align	128
        .global         _Z35group_norm_nhwc_fwd_one_pass_kernelI11Fp32IOFp32WLi512ELi30ELi480EEv26Group_norm_nhwc_fwd_params
        .type           _Z35group_norm_nhwc_fwd_one_pass_kernelI11Fp32IOFp32WLi512ELi30ELi480EEv26Group_norm_nhwc_fwd_params,@function
        .size           _Z35group_norm_nhwc_fwd_one_pass_kernelI11Fp32IOFp32WLi512ELi30ELi480EEv26Group_norm_nhwc_fwd_params,(.L_x_3470 - _Z35group_norm_nhwc_fwd_one_pass_kernelI11Fp32IOFp32WLi512ELi30ELi480EEv26Group_norm_nhwc_fwd_params)
        .other          _Z35group_norm_nhwc_fwd_one_pass_kernelI11Fp32IOFp32WLi512ELi30ELi480EEv26Group_norm_nhwc_fwd_params,@"STO_CUDA_ENTRY STV_DEFAULT"
_Z35group_norm_nhwc_fwd_one_pass_kernelI11Fp32IOFp32WLi512ELi30ELi480EEv26Group_norm_nhwc_fwd_params:
.text._Z35group_norm_nhwc_fwd_one_pass_kernelI11Fp32IOFp32WLi512ELi30ELi480EEv26Group_norm_nhwc_fwd_params:
        /* <DEDUP_REMOVED lines=23> */
[----:B-1----:R-:W-:Y:S01]  /*0170*/  IMAD R6, R3, UR4, R8 ;  /* 0x0000000403067c24 */ /* 0x002fe2000f8e0208 */
[----:B------:R-:W-:-:S02]  /*0180*/  MOV R8, R0 ;  /* 0x0000000000087202 */ /* 0x000fc40000000f00 */
        /* <DEDUP_REMOVED lines=36> */
.L_x_3060:
[----:B0-234-:R-:W0:Y:S01]  /*03d0*/  LDC R35, c[0x0][0x3f8] ;  /* 0x0000fe00ff237b82 */ /* 0x01de220000000800 */
[----:B------:R-:W1:Y:S01]  /*03e0*/  LDCU.64 UR4, c[0x0][0x3e8] ;  /* 0x00007d00ff0477ac */ /* 0x000e620008000a00 */
[----:B------:R-:W-:Y:S02]  /*03f0*/  LOP3.LUT R115, R26, 0xffff, RZ, 0xc0, !PT ;  /* 0x0000ffff1a737812 */ /* 0x000fe400078ec0ff */
[----:B------:R-:W-:Y:S01]  /*0400*/  CS2R R98, SRZ ;  /* 0x0000000000627805 */ /* 0x000fe2000001ff00 */
[----:B------:R-:W2:Y:S01]  /*0410*/  LDCU.64 UR8, c[0x0][0x3f0] ;  /* 0x00007e00ff0877ac */ /* 0x000ea20008000a00 */
[----:B-1----:R-:W-:Y:S02]  /*0420*/  ISETP.GE.U32.AND P4, PT, R10, UR4, PT ;  /* 0x000000040a007c0c */ /* 0x002fe4000bf86070 */
[----:B------:R-:W-:Y:S02]  /*0430*/  ISETP.GE.U32.AND P5, PT, R12, UR4, PT ;  /* 0x000000040c007c0c */ /* 0x000fe4000bfa6070 */
[----:B------:R-:W-:-:S02]  /*0440*/  ISETP.GE.AND.EX P4, PT, R27, UR5, PT, P4 ;  /* 0x000000051b007c0c */ /* 0x000fc4000bf86340 */
[----:B0-----:R-:W-:Y:S02]  /*0450*/  IABS R31, R35 ;  /* 0x00000023001f7213 */ /* 0x001fe40000000000 */
[----:B------:R-:W-:Y:S02]  /*0460*/  ISETP.GE.AND.EX P5, PT, R53, UR5, PT, P5 ;  /* 0x0000000535007c0c */ /* 0x000fe4000bfa6350 */
[----:B------:R-:W0:Y:S07]  /*0470*/  I2F.RP R30, R31 ;  /* 0x0000001f001e7306 */ /* 0x000e2e0000209400 */
[----:B------:R-:W1:Y:S01]  /*0480*/  @!P4 LDC.64 R36, c[0x0][0x3e0] ;  /* 0x0000f800ff24cb82 */ /* 0x000e620000000a00 */
[----:B0-----:R-:W0:Y:S07]  /*0490*/  MUFU.RCP R30, R30 ;  /* 0x0000001e001e7308 */ /* 0x001e2e0000001000 */
[----:B------:R-:W3:Y:S01]  /*04a0*/  @!P4 LDC.64 R38, c[0x0][0x390] ;  /* 0x0000e400ff26cb82 */ /* 0x000ee20000000a00 */
[----:B0----5:R-:W-:-:S04]  /*04b0*/  IADD3 R28, PT, PT, R30, 0xffffffe, RZ ;  /* 0x0ffffffe1e1c7810 */ /* 0x021fc80007ffe0ff */
[----:B------:R0:W4:Y:S02]  /*04c0*/  F2I.FTZ.U32.TRUNC.NTZ R29, R28 ;  /* 0x0000001c001d7305 */ /* 0x000124000021f000 */
[----:B0-----:R-:W-:Y:S02]  /*04d0*/  MOV R28, RZ ;  /* 0x000000ff001c7202 */ /* 0x001fe40000000f00 */
[----:B----4-:R-:W-:-:S05]  /*04e0*/  IADD3 R32, PT, PT, RZ, -R29, RZ ;  /* 0x8000001dff207210 */ /* 0x010fca0007ffe0ff */
        /* <DEDUP_REMOVED lines=11> */
[----:B------:R-:W-:Y:S02]  /*05a0*/  ISETP.GE.U32.AND P1, PT, R30, R31, PT ;  /* 0x0000001f1e00720c */ /* 0x000fe40003f26070 */
[----:B------:R-:W-:-:S11]  /*05b0*/  ISETP.NE.AND P2, PT, R35, RZ, PT ;  /* 0x000000ff2300720c */ /* 0x000fd60003f45270 */
[----:B------:R-:W-:-:S04]  /*05c0*/  @P1 IADD3 R29, PT, PT, R29, 0x1, RZ ;  /* 0x000000011d1d1810 */ /* 0x000fc80007ffe0ff */
[----:B------:R-:W-:-:S04]  /*05d0*/  MOV R31, R29 ;  /* 0x0000001d001f7202 */ /* 0x000fc80000000f00 */
[----:B------:R-:W-:Y:S02]  /*05e0*/  @!P3 IADD3 R31, PT, PT, -R31, RZ, RZ ;  /* 0x000000ff1f1fb210 */ /* 0x000fe40007ffe1ff */
[----:B------:R-:W-:Y:S02]  /*05f0*/  @!P2 LOP3.LUT R31, RZ, R35, RZ, 0x33, !PT ;  /* 0x00000023ff1fa212 */ /* 0x000fe400078e33ff */
[----:B------:R-:W-:Y:S02]  /*0600*/  ISETP.GE.U32.AND P3, PT, R13, UR4, PT ;  /* 0x000000040d007c0c */ /* 0x000fe4000bf66070 */
[----:B------:R-:W-:Y:S02]  /*0610*/  IADD3 R29, PT, PT, -R31, RZ, RZ ;  /* 0x000000ff1f1d7210 */ /* 0x000fe40007ffe1ff */
[----:B------:R-:W-:Y:S02]  /*0620*/  ISETP.GE.AND.EX P3, PT, R55, UR5, PT, P3 ;  /* 0x0000000537007c0c */ /* 0x000fe4000bf66330 */
[----:B------:R-:W-:Y:S01]  /*0630*/  SHF.R.S32.HI R28, RZ, 0x1f, R31 ;  /* 0x0000001fff1c7819 */ /* 0x000fe2000001141f */
[----:B------:R-:W-:Y:S01]  /*0640*/  IMAD R52, R35, R29, R8 ;  /* 0x0000001d23347224 */ /* 0x000fe200078e0208 */
[----:B------:R-:W-:-:S03]  /*0650*/  ISETP.GE.U32.AND P2, PT, R14, UR4, PT ;  /* 0x000000040e007c0c */ /* 0x000fc6000bf46070 */
[----:B------:R-:W-:Y:S01]  /*0660*/  IMAD R52, R52, 0x1e, RZ ;  /* 0x0000001e34347824 */ /* 0x000fe200078e02ff */
[----:B------:R-:W-:Y:S01]  /*0670*/  ISETP.GE.AND.EX P2, PT, R57, UR5, PT, P2 ;  /* 0x0000000539007c0c */ /* 0x000fe2000bf46320 */
[----:B--2---:R-:W-:Y:S02]  /*0680*/  IMAD R30, R28, UR8, RZ ;  /* 0x000000081c1e7c24 */ /* 0x004fe4000f8e02ff */
[----:B------:R-:W0:Y:S01]  /*0690*/  @!P5 LDC.64 R28, c[0x0][0x3e0] ;  /* 0x0000f800ff1cdb82 */ /* 0x000e220000000a00 */
[C---:B------:R-:W-:Y:S01]  /*06a0*/  IADD3 R114, P1, PT, R52.reuse, R115, RZ ;  /* 0x0000007334727210 */ /* 0x040fe20007f3e0ff */
[----:B------:R-:W-:Y:S02]  /*06b0*/  IMAD R113, R31, UR9, R30 ;  /* 0x000000091f717c24 */ /* 0x000fe4000f8e021e */
[----:B-1----:R-:W-:Y:S01]  /*06c0*/  @!P4 IMAD R30, R27, R36, RZ ;  /* 0x000000241b1ec224 */ /* 0x002fe200078e02ff */
[----:B------:R-:W-:Y:S02]  /*06d0*/  LEA.HI.X.SX32 R115, R52, RZ, 0x1, P1 ;  /* 0x000000ff34737211 */ /* 0x000fe400008f0eff */
[----:B------:R-:W-:Y:S01]  /*06e0*/  ISETP.GE.U32.AND P1, PT, R15, UR4, PT ;  /* 0x000000040f007c0c */ /* 0x000fe2000bf26070 */
[----:B------:R-:W1:Y:S01]  /*06f0*/  @!P3 LDC.64 R34, c[0x0][0x3e0] ;  /* 0x0000f800ff22bb82 */ /* 0x000e620000000a00 */
[----:B------:R-:W-:-:S02]  /*0700*/  @!P4 IMAD R37, R10, R37, R30 ;  /* 0x000000250a25c224 */ /* 0x000fc400078e021e */
[----:B------:R-:W-:Y:S01]  /*0710*/  IMAD.WIDE.U32 R114, R31, UR8, R114 ;  /* 0x000000081f727c25 */ /* 0x000fe2000f8e0072 */
[----:B------:R-:W-:-:S04]  /*0720*/  ISETP.GE.AND.EX P1, PT, R59, UR5, PT, P1 ;  /* 0x000000053b007c0c */ /* 0x000fc8000bf26310 */
[----:B------:R-:W-:Y:S01]  /*0730*/  IADD3 R113, PT, PT, R115, R113, RZ ;  /* 0x0000007173717210 */ /* 0x000fe20007ffe0ff */
[----:B------:R-:W2:Y:S01]  /*0740*/  @!P5 LDC.64 R30, c[0x0][0x390] ;  /* 0x0000e400ff1edb82 */ /* 0x000ea20000000a00 */
[-C--:B------:R-:W-:Y:S02]  /*0750*/  @!P4 MOV R112, R114.reuse ;  /* 0x000000720070c202 */ /* 0x080fe40000000f00 */
[----:B------:R-:W-:Y:S02]  /*0760*/  @!P5 MOV R42, R114 ;  /* 0x00000072002ad202 */ /* 0x000fe40000000f00 */
[----:B------:R-:W-:Y:S01]  /*0770*/  @!P5 MOV R43, R113 ;  /* 0x00000071002bd202 */ /* 0x000fe20000000f00 */
[----:B------:R-:W-:Y:S02]  /*0780*/  @!P4 IMAD.WIDE.U32 R32, R10, R36, R112 ;  /* 0x000000240a20c225 */ /* 0x000fe400078e0070 */
[----:B------:R-:W4:Y:S02]  /*0790*/  @!P3 LDC.64 R40, c[0x0][0x390] ;  /* 0x0000e400ff28bb82 */ /* 0x000f240000000a00 */
[-C--:B0-----:R-:W-:Y:S01]  /*07a0*/  @!P5 IMAD R36, R53, R28.reuse, RZ ;  /* 0x0000001c3524d224 */ /* 0x081fe200078e02ff */
[----:B------:R-:W-:Y:S01]  /*07b0*/  @!P4 IADD3 R33, PT, PT, R33, R37, RZ ;  /* 0x000000252121c210 */ /* 0x000fe20007ffe0ff */
[----:B------:R-:W-:Y:S01]  /*07c0*/  @!P5 IMAD.WIDE.U32 R42, R12, R28, R42 ;  /* 0x0000001c0c2ad225 */ /* 0x000fe200078e002a */
[----:B---3--:R-:W-:-:S02]  /*07d0*/  @!P4 LEA R38, P6, R32, R38, 0x2 ;  /* 0x000000262026c211 */ /* 0x008fc400078c10ff */
[----:B------:R-:W-:Y:S01]  /*07e0*/  @!P3 MOV R37, R113 ;  /* 0x000000710025b202 */ /* 0x000fe20000000f00 */
[----:B------:R-:W-:Y:S01]  /*07f0*/  @!P5 IMAD R45, R12, R29, R36 ;  /* 0x0000001d0c2dd224 */ /* 0x000fe200078e0224 */
[----:B------:R-:W-:Y:S01]  /*0800*/  @!P4 LEA.HI.X R39, R32, R39, R33, 0x2, P6 ;  /* 0x000000272027c211 */ /* 0x000fe200030f1421 */
[----:B-1----:R-:W-:Y:S01]  /*0810*/  @!P3 IMAD R44, R55, R34, RZ ;  /* 0x00000022372cb224 */ /* 0x002fe200078e02ff */
[----:B------:R-:W0:Y:S01]  /*0820*/  @!P2 LDC.64 R32, c[0x0][0x3e0] ;  /* 0x0000f800ff20ab82 */ /* 0x000e220000000a00 */
[----:B------:R-:W-:Y:S02]  /*0830*/  ISETP.GE.U32.AND P6, PT, R16, UR4, PT ;  /* 0x0000000410007c0c */ /* 0x000fe4000bfc6070 */
[----:B------:R-:W-:Y:S01]  /*0840*/  @!P3 MOV R36, R114 ;  /* 0x000000720024b202 */ /* 0x000fe20000000f00 */
[----:B------:R-:W-:Y:S01]  /*0850*/  @!P3 IMAD R47, R13, R35, R44 ;  /* 0x000000230d2fb224 */ /* 0x000fe200078e022c */
[----:B------:R-:W-:Y:S01]  /*0860*/  ISETP.GE.AND.EX P6, PT, R61, UR5, PT, P6 ;  /* 0x000000053d007c0c */ /* 0x000fe2000bfc6360 */
[----:B------:R1:W3:Y:S02]  /*0870*/  @!P4 LDG.E.64 R98, desc[UR6][R38.64] ;  /* 0x000000062662c981 */ /* 0x0002e4000c1e1b00 */
[----:B------:R-:W5:Y:S01]  /*0880*/  @!P1 LDC.64 R28, c[0x0][0x3e0] ;  /* 0x0000f800ff1c9b82 */ /* 0x000f620000000a00 */
[----:B------:R-:W-:Y:S01]  /*0890*/  @!P3 IMAD.WIDE.U32 R34, R13, R34, R36 ;  /* 0x000000220d22b225 */ /* 0x000fe200078e0024 */
[----:B------:R-:W-:-:S02]  /*08a0*/  @!P5 IADD3 R43, PT, PT, R43, R45, RZ ;  /* 0x0000002d2b2bd210 */ /* 0x000fc40007ffe0ff */
[----:B--2---:R-:W-:-:S04]  /*08b0*/  @!P5 LEA R44, P4, R42, R30, 0x2 ;  /* 0x0000001e2a2cd211 */ /* 0x004fc800078810ff */
[----:B------:R-:W2:Y:S01]  /*08c0*/  @!P2 LDC.64 R36, c[0x0][0x390] ;  /* 0x0000e400ff24ab82 */ /* 0x000ea20000000a00 */
[----:B------:R-:W-:Y:S02]  /*08d0*/  @!P5 LEA.HI.X R45, R42, R31, R43, 0x2, P4 ;  /* 0x0000001f2a2dd211 */ /* 0x000fe400020f142b */
[----:B------:R-:W-:Y:S02]  /*08e0*/  @!P3 IADD3 R35, PT, PT, R35, R47, RZ ;  /* 0x0000002f2323b210 */ /* 0x000fe40007ffe0ff */
[----:B------:R-:W-:Y:S02]  /*08f0*/  CS2R R96, SRZ ;  /* 0x0000000000607805 */ /* 0x000fe4000001ff00 */
[C---:B----4-:R-:W-:Y:S01]  /*0900*/  @!P3 LEA R40, P4, R34.reuse, R40, 0x2 ;  /* 0x000000282228b211 */ /* 0x050fe200078810ff */
[----:B------:R-:W4:Y:S03]  /*0910*/  @!P1 LDC.64 R30, c[0x0][0x390] ;  /* 0x0000e400ff1e9b82 */ /* 0x000f260000000a00 */
[----:B------:R-:W-:Y:S01]  /*0920*/  @!P3 LEA.HI.X R41, R34, R41, R35, 0x2, P4 ;  /* 0x000000292229b211 */ /* 0x000fe200020f1423 */
[----:B------:R4:W3:Y:S01]  /*0930*/  @!P5 LDG.E.64 R96, desc[UR6][R44.64] ;  /* 0x000000062c60d981 */ /* 0x0008e2000c1e1b00 */
[----:B0-----:R-:W-:Y:S01]  /*0940*/  @!P2 IMAD R42, R57, R32, RZ ;  /* 0x00000020392aa224 */ /* 0x001fe200078e02ff */
[----:B------:R-:W-:-:S02]  /*0950*/  ISETP.GE.U32.AND P5, PT, R17, UR4, PT ;  /* 0x0000000411007c0c */ /* 0x000fc4000bfa6070 */
[----:B------:R-:W0:Y:S01]  /*0960*/  @!P6 LDC.64 R34, c[0x0][0x3e0] ;  /* 0x0000f800ff22eb82 */ /* 0x000e220000000a00 */
[----:B-1----:R-:W-:Y:S02]  /*0970*/  @!P2 MOV R38, R114 ;  /* 0x000000720026a202 */ /* 0x002fe40000000f00 */
[----:B------:R-:W-:Y:S01]  /*0980*/  @!P2 MOV R39, R113 ;  /* 0x000000710027a202 */ /* 0x000fe20000000f00 */
[C---:B------:R-:W-:Y:S01]  /*0990*/  @!P2 IMAD R43, R14.reuse, R33, R42 ;  /* 0x000000210e2ba224 */ /* 0x040fe200078e022a */
[----:B------:R-:W-:Y:S01]  /*09a0*/  ISETP.GE.AND.EX P5, PT, R63, UR5, PT, P5 ;  /* 0x000000053f007c0c */ /* 0x000fe2000bfa6350 */
[----:B-----5:R-:W-:Y:S02]  /*09b0*/  @!P1 IMAD R42, R59, R28, RZ ;  /* 0x0000001c3b2a9224 */ /* 0x020fe400078e02ff */
[----:B------:R-:W-:Y:S01]  /*09c0*/  @!P2 IMAD.WIDE.U32 R32, R14, R32, R38 ;  /* 0x000000200e20a225 */ /* 0x000fe200078e0026 */
[----:B------:R-:W-:Y:S02]  /*09d0*/  @!P1 MOV R38, R114 ;  /* 0x0000007200269202 */ /* 0x000fe40000000f00 */
[----:B------:R-:W-:-:S02]  /*09e0*/  @!P1 MOV R39, R113 ;  /* 0x0000007100279202 */ /* 0x000fc40000000f00 */
[----:B------:R-:W-:Y:S01]  /*09f0*/  CS2R R94, SRZ ;  /* 0x00000000005e7805 */ /* 0x000fe2000001ff00 */
[----:B------:R-:W-:Y:S01]  /*0a00*/  @!P1 IMAD R47, R15, R29, R42 ;  /* 0x0000001d0f2f9224 */ /* 0x000fe200078e022a */
[----:B------:R-:W-:Y:S02]  /*0a10*/  @!P2 IADD3 R33, PT, PT, R33, R43, RZ ;  /* 0x0000002b2121a210 */ /* 0x000fe40007ffe0ff */
[C---:B--2---:R-:W-:Y:S01]  /*0a20*/  @!P2 LEA R36, P4, R32.reuse, R36, 0x2 ;  /* 0x000000242024a211 */ /* 0x044fe200078810ff */
[----:B------:R-:W-:Y:S01]  /*0a30*/  @!P1 IMAD.WIDE.U32 R28, R15, R28, R38 ;  /* 0x0000001c0f1c9225 */ /* 0x000fe200078e0026 */
[----:B------:R1:W2:Y:S01]  /*0a40*/  @!P3 LDG.E.64 R94, desc[UR6][R40.64] ;  /* 0x00000006285eb981 */ /* 0x0002a2000c1e1b00 */
[----:B------:R-:W5:Y:S01]  /*0a50*/  @!P6 LDC.64 R38, c[0x0][0x390] ;  /* 0x0000e400ff26eb82 */ /* 0x000f620000000a00 */
[----:B------:R-:W-:Y:S02]  /*0a60*/  @!P2 LEA.HI.X R37, R32, R37, R33, 0x2, P4 ;  /* 0x000000252025a211 */ /* 0x000fe400020f1421 */
[----:B------:R-:W-:-:S02]  /*0a70*/  @!P1 IADD3 R29, PT, PT, R29, R47, RZ ;  /* 0x0000002f1d1d9210 */ /* 0x000fc40007ffe0ff */
[----:B----4-:R-:W-:Y:S02]  /*0a80*/  @!P1 LEA R44, P3, R28, R30, 0x2 ;  /* 0x0000001e1c2c9211 */ /* 0x010fe400078610ff */
[----:B------:R-:W-:Y:S01]  /*0a90*/  ISETP.GE.U32.AND P4, PT, R18, UR4, PT ;  /* 0x0000000412007c0c */ /* 0x000fe2000bf86070 */
[----:B------:R-:W4:Y:S01]  /*0aa0*/  @!P5 LDC.64 R32, c[0x0][0x3e0] ;  /* 0x0000f800ff20db82 */ /* 0x000f220000000a00 */
[----:B------:R-:W-:Y:S01]  /*0ab0*/  @!P1 LEA.HI.X R45, R28, R31, R29, 0x2, P3 ;  /* 0x0000001f1c2d9211 */ /* 0x000fe200018f141d */
[----:B0-----:R-:W-:Y:S01]  /*0ac0*/  @!P6 IMAD R28, R61, R34, RZ ;  /* 0x000000223d1ce224 */ /* 0x001fe200078e02ff */
[----:B------:R-:W-:Y:S02]  /*0ad0*/  ISETP.GE.AND.EX P4, PT, R65, UR5, PT, P4 ;  /* 0x0000000541007c0c */ /* 0x000fe4000bf86340 */
[----:B------:R-:W-:Y:S01]  /*0ae0*/  @!P6 MOV R29, R113 ;  /* 0x00000071001de202 */ /* 0x000fe20000000f00 */
[----:B-1----:R-:W-:Y:S01]  /*0af0*/  @!P6 IMAD R41, R16, R35, R28 ;  /* 0x000000231029e224 */ /* 0x002fe200078e021c */
[----:B------:R-:W-:Y:S01]  /*0b00*/  @!P6 MOV R28, R114 ;  /* 0x00000072001ce202 */ /* 0x000fe20000000f00 */
[----:B------:R-:W0:Y:S01]  /*0b10*/  @!P5 LDC.64 R30, c[0x0][0x390] ;  /* 0x0000e400ff1edb82 */ /* 0x000e220000000a00 */
[----:B------:R-:W-:-:S02]  /*0b20*/  ISETP.GE.U32.AND P3, PT, R19, UR4, PT ;  /* 0x0000000413007c0c */ /* 0x000fc4000bf66070 */
[----:B------:R-:W-:Y:S02]  /*0b30*/  CS2R R92, SRZ ;  /* 0x00000000005c7805 */ /* 0x000fe4000001ff00 */
[----:B------:R-:W-:Y:S01]  /*0b40*/  CS2R R90, SRZ ;  /* 0x00000000005a7805 */ /* 0x000fe2000001ff00 */
[----:B------:R-:W-:Y:S01]  /*0b50*/  @!P6 IMAD.WIDE.U32 R34, R16, R34, R28 ;  /* 0x000000221022e225 */ /* 0x000fe200078e001c */
[----:B------:R-:W-:Y:S01]  /*0b60*/  ISETP.GE.AND.EX P3, PT, R67, UR5, PT, P3 ;  /* 0x0000000543007c0c */ /* 0x000fe2000bf66330 */
[----:B------:R-:W1:Y:S01]  /*0b70*/  @!P4 LDC.64 R28, c[0x0][0x3e0] ;  /* 0x0000f800ff1ccb82 */ /* 0x000e620000000a00 */
[----:B------:R5:W2:Y:S02]  /*0b80*/  @!P2 LDG.E.64 R92, desc[UR6][R36.64] ;  /* 0x00000006245ca981 */ /* 0x000aa4000c1e1b00 */
[----:B------:R-:W-:Y:S02]  /*0b90*/  @!P6 IADD3 R35, PT, PT, R35, R41, RZ ;  /* 0x000000292323e210 */ /* 0x000fe40007ffe0ff */
[----:B------:R0:W2:Y:S01]  /*0ba0*/  @!P1 LDG.E.64 R90, desc[UR6][R44.64] ;  /* 0x000000062c5a9981 */ /* 0x0000a2000c1e1b00 */
[----:B------:R-:W-:-:S02]  /*0bb0*/  ISETP.GE.U32.AND P2, PT, R20, UR4, PT ;  /* 0x0000000414007c0c */ /* 0x000fc4000bf46070 */
[----:B------:R-:W-:-:S04]  /*0bc0*/  CS2R R88, SRZ ;  /* 0x0000000000587805 */ /* 0x000fc8000001ff00 */
[----:B------:R-:W1:Y:S01]  /*0bd0*/  @!P3 LDC.64 R42, c[0x0][0x3e0] ;  /* 0x0000f800ff2abb82 */ /* 0x000e620000000a00 */
[----:B-----5:R-:W-:Y:S01]  /*0be0*/  @!P6 LEA R36, P1, R34, R38, 0x2 ;  /* 0x000000262224e211 */ /* 0x020fe200078210ff */
[----:B----4-:R-:W-:-:S03]  /*0bf0*/  @!P5 IMAD R38, R63, R32, RZ ;  /* 0x000000203f26d224 */ /* 0x010fc600078e02ff */
[----:B------:R-:W-:Y:S02]  /*0c00*/  @!P6 LEA.HI.X R37, R34, R39, R35, 0x2, P1 ;  /* 0x000000272225e211 */ /* 0x000fe400008f1423 */
[----:B------:R-:W-:Y:S02]  /*0c10*/  @!P5 MOV R34, R114 ;  /* 0x000000720022d202 */ /* 0x000fe40000000f00 */
[----:B------:R-:W-:Y:S01]  /*0c20*/  @!P5 MOV R35, R113 ;  /* 0x000000710023d202 */ /* 0x000fe20000000f00 */
[----:B------:R-:W-:Y:S01]  /*0c30*/  @!P5 IMAD R47, R17, R33, R38 ;  /* 0x00000021112fd224 */ /* 0x000fe200078e0226 */
[----:B------:R-:W-:Y:S01]  /*0c40*/  ISETP.GE.AND.EX P2, PT, R101, UR5, PT, P2 ;  /* 0x0000000565007c0c */ /* 0x000fe2000bf46320 */
[----:B------:R-:W4:Y:S01]  /*0c50*/  @!P4 LDC.64 R38, c[0x0][0x390] ;  /* 0x0000e400ff26cb82 */ /* 0x000f220000000a00 */
[----:B------:R-:W-:Y:S01]  /*0c60*/  ISETP.GE.U32.AND P1, PT, R6, UR4, PT ;  /* 0x0000000406007c0c */ /* 0x000fe2000bf26070 */
[----:B------:R-:W-:Y:S01]  /*0c70*/  @!P5 IMAD.WIDE.U32 R32, R17, R32, R34 ;  /* 0x000000201120d225 */ /* 0x000fe200078e0022 */
[----:B------:R5:W2:Y:S02]  /*0c80*/  @!P6 LDG.E.64 R88, desc[UR6][R36.64] ;  /* 0x000000062458e981 */ /* 0x000aa4000c1e1b00 */
[----:B------:R-:W-:-:S02]  /*0c90*/  ISETP.GE.AND.EX P1, PT, R11, UR5, PT, P1 ;  /* 0x000000050b007c0c */ /* 0x000fc4000bf26310 */
[----:B------:R-:W-:Y:S02]  /*0ca0*/  @!P5 IADD3 R33, PT, PT, R33, R47, RZ ;  /* 0x0000002f2121d210 */ /* 0x000fe40007ffe0ff */
[C---:B0-----:R-:W-:Y:S01]  /*0cb0*/  @!P5 LEA R44, P6, R32.reuse, R30, 0x2 ;  /* 0x0000001e202cd211 */ /* 0x041fe200078c10ff */
[----:B-1----:R-:W-:Y:S02]  /*0cc0*/  @!P4 IMAD R30, R65, R28, RZ ;  /* 0x0000001c411ec224 */ /* 0x002fe400078e02ff */
[----:B------:R-:W0:Y:S01]  /*0cd0*/  @!P2 LDC.64 R40, c[0x0][0x3e0] ;  /* 0x0000f800ff28ab82 */ /* 0x000e220000000a00 */
[----:B------:R-:W-:Y:S01]  /*0ce0*/  @!P5 LEA.HI.X R45, R32, R31, R33, 0x2, P6 ;  /* 0x0000001f202dd211 */ /* 0x000fe200030f1421 */
[----:B------:R-:W-:Y:S01]  /*0cf0*/  @!P4 IMAD R47, R18, R29, R30 ;  /* 0x0000001d122fc224 */ /* 0x000fe200078e021e */
[----:B------:R-:W-:-:S05]  /*0d00*/  @!P4 MOV R30, R114 ;  /* 0x00000072001ec202 */ /* 0x000fca0000000f00 */
[----:B------:R-:W1:Y:S01]  /*0d10*/  @!P3 LDC.64 R32, c[0x0][0x390] ;  /* 0x0000e400ff20bb82 */ /* 0x000e620000000a00 */
[----:B------:R-:W-:Y:S02]  /*0d20*/  @!P4 MOV R31, R113 ;  /* 0x00000071001fc202 */ /* 0x000fe40000000f00 */
[----:B------:R-:W-:Y:S02]  /*0d30*/  CS2R R86, SRZ ;  /* 0x0000000000567805 */ /* 0x000fe4000001ff00 */
[----:B------:R-:W-:-:S03]  /*0d40*/  ISETP.GE.U32.AND P6, PT, R21, UR4, PT ;  /* 0x0000000415007c0c */ /* 0x000fc6000bfc6070 */
[----:B------:R-:W1:Y:S01]  /*0d50*/  @!P1 LDC.64 R34, c[0x0][0x3e0] ;  /* 0x0000f800ff229b82 */ /* 0x000e620000000a00 */
[----:B------:R-:W-:Y:S01]  /*0d60*/  @!P4 IMAD.WIDE.U32 R28, R18, R28, R30 ;  /* 0x0000001c121cc225 */ /* 0x000fe200078e001e */
[----:B------:R-:W-:Y:S01]  /*0d70*/  ISETP.GE.AND.EX P6, PT, R103, UR5, PT, P6 ;  /* 0x0000000567007c0c */ /* 0x000fe2000bfc6360 */
[----:B------:R4:W2:Y:S02]  /*0d80*/  @!P5 LDG.E.64 R86, desc[UR6][R44.64] ;  /* 0x000000062c56d981 */ /* 0x0008a4000c1e1b00 */
[----:B-----5:R-:W-:Y:S01]  /*0d90*/  @!P3 IMAD R36, R67, R42, RZ ;  /* 0x0000002a4324b224 */ /* 0x020fe200078e02ff */
[----:B------:R-:W-:Y:S02]  /*0da0*/  @!P4 IADD3 R29, PT, PT, R29, R47, RZ ;  /* 0x0000002f1d1dc210 */ /* 0x000fe40007ffe0ff */
[----:B------:R-:W5:Y:S01]  /*0db0*/  @!P2 LDC.64 R30, c[0x0][0x390] ;  /* 0x0000e400ff1eab82 */ /* 0x000f620000000a00 */
[----:B----4-:R-:W-:Y:S01]  /*0dc0*/  @!P4 LEA R38, P5, R28, R38, 0x2 ;  /* 0x000000261c26c211 */ /* 0x010fe200078a10ff */
[----:B------:R-:W-:Y:S01]  /*0dd0*/  @!P3 IMAD R49, R19, R43, R36 ;  /* 0x0000002b1331b224 */ /* 0x000fe200078e0224 */
[----:B------:R-:W-:-:S02]  /*0de0*/  @!P3 MOV R44, R114 ;  /* 0x00000072002cb202 */ /* 0x000fc40000000f00 */
[----:B------:R-:W-:-:S03]  /*0df0*/  @!P3 MOV R45, R113 ;  /* 0x00000071002db202 */ /* 0x000fc60000000f00 */
[----:B------:R-:W4:Y:S01]  /*0e00*/  @!P1 LDC.64 R36, c[0x0][0x390] ;  /* 0x0000e400ff249b82 */ /* 0x000f220000000a00 */
[----:B------:R-:W-:Y:S02]  /*0e10*/  CS2R R84, SRZ ;  /* 0x0000000000547805 */ /* 0x000fe4000001ff00 */
[----:B------:R-:W-:Y:S01]  /*0e20*/  @!P4 LEA.HI.X R39, R28, R39, R29, 0x2, P5 ;  /* 0x000000271c27c211 */ /* 0x000fe200028f141d */
[----:B------:R-:W-:Y:S01]  /*0e30*/  @!P3 IMAD.WIDE.U32 R42, R19, R42, R44 ;  /* 0x0000002a132ab225 */ /* 0x000fe200078e002c */
[----:B------:R-:W-:-:S03]  /*0e40*/  @!P2 MOV R44, R114 ;  /* 0x00000072002ca202 */ /* 0x000fc60000000f00 */
[----:B------:R-:W2:Y:S01]  /*0e50*/  @!P4 LDG.E.64 R84, desc[UR6][R38.64] ;  /* 0x000000062654c981 */ /* 0x000ea2000c1e1b00 */
[----:B0-----:R-:W-:Y:S01]  /*0e60*/  @!P2 IMAD R46, R101, R40, RZ ;  /* 0x00000028652ea224 */ /* 0x001fe200078e02ff */
[----:B------:R-:W0:Y:S01]  /*0e70*/  @!P6 LDC.64 R28, c[0x0][0x3e0] ;  /* 0x0000f800ff1ceb82 */ /* 0x000e220000000a00 */
[----:B------:R-:W-:Y:S02]  /*0e80*/  @!P3 IADD3 R43, PT, PT, R43, R49, RZ ;  /* 0x000000312b2bb210 */ /* 0x000fe40007ffe0ff */
[----:B-1----:R-:W-:Y:S02]  /*0e90*/  @!P3 LEA R32, P5, R42, R32, 0x2 ;  /* 0x000000202a20b211 */ /* 0x002fe400078a10ff */
[----:B------:R-:W-:Y:S02]  /*0ea0*/  ISETP.GE.U32.AND P4, PT, R22, UR4, PT ;  /* 0x0000000416007c0c */ /* 0x000fe4000bf86070 */
[----:B------:R-:W-:Y:S01]  /*0eb0*/  @!P2 MOV R45, R113 ;  /* 0x00000071002da202 */ /* 0x000fe20000000f00 */
[----:B------:R-:W-:Y:S01]  /*0ec0*/  @!P2 IMAD R47, R20, R41, R46 ;  /* 0x00000029142fa224 */ /* 0x000fe200078e022e */
[----:B------:R-:W-:Y:S01]  /*0ed0*/  @!P3 LEA.HI.X R33, R42, R33, R43, 0x2, P5 ;  /* 0x000000212a21b211 */ /* 0x000fe200028f142b */
[----:B------:R-:W-:Y:S01]  /*0ee0*/  @!P1 IMAD R46, R11, R34, RZ ;  /* 0x000000220b2e9224 */ /* 0x000fe200078e02ff */
[----:B------:R-:W-:-:S02]  /*0ef0*/  @!P1 MOV R42, R114 ;  /* 0x00000072002a9202 */ /* 0x000fc40000000f00 */
[----:B------:R-:W-:Y:S02]  /*0f00*/  @!P1 MOV R43, R113 ;  /* 0x00000071002b9202 */ /* 0x000fe40000000f00 */
[----:B------:R-:W-:Y:S01]  /*0f10*/  ISETP.GE.AND.EX P4, PT, R105, UR5, PT, P4 ;  /* 0x0000000569007c0c */ /* 0x000fe2000bf86340 */
[----:B------:R-:W-:Y:S01]  /*0f20*/  @!P2 IMAD.WIDE.U32 R40, R20, R40, R44 ;  /* 0x000000281428a225 */ /* 0x000fe200078e002c */
[----:B------:R-:W-:-:S03]  /*0f30*/  CS2R R82, SRZ ;  /* 0x0000000000527805 */ /* 0x000fc6000001ff00 */
[C---:B------:R-:W-:Y:S02]  /*0f40*/  @!P1 IMAD R45, R6.reuse, R35, R46 ;  /* 0x00000023062d9224 */ /* 0x040fe400078e022e */
[----:B------:R-:W-:Y:S01]  /*0f50*/  @!P1 IMAD.WIDE.U32 R34, R6, R34, R42 ;  /* 0x0000002206229225 */ /* 0x000fe200078e002a */
[----:B------:R-:W-:Y:S01]  /*0f60*/  @!P2 IADD3 R41, PT, PT, R41, R47, RZ ;  /* 0x0000002f2929a210 */ /* 0x000fe20007ffe0ff */
[----:B------:R-:W1:Y:S01]  /*0f70*/  @!P6 LDC.64 R42, c[0x0][0x390] ;  /* 0x0000e400ff2aeb82 */ /* 0x000e620000000a00 */
[C---:B-----5:R-:W-:Y:S01]  /*0f80*/  @!P2 LEA R30, P5, R40.reuse, R30, 0x2 ;  /* 0x0000001e281ea211 */ /* 0x060fe200078a10ff */
[----:B------:R5:W2:Y:S01]  /*0f90*/  @!P3 LDG.E.64 R82, desc[UR6][R32.64] ;  /* 0x000000062052b981 */ /* 0x000aa2000c1e1b00 */
[----:B------:R-:W-:Y:S02]  /*0fa0*/  ISETP.GE.U32.AND P3, PT, R23, UR4, PT ;  /* 0x0000000417007c0c */ /* 0x000fe4000bf66070 */
[----:B------:R-:W-:Y:S02]  /*0fb0*/  @!P2 LEA.HI.X R31, R40, R31, R41, 0x2, P5 ;  /* 0x0000001f281fa211 */ /* 0x000fe400028f1429 */
[----:B------:R-:W-:Y:S01]  /*0fc0*/  @!P1 IADD3 R35, PT, PT, R35, R45, RZ ;  /* 0x0000002d23239210 */ /* 0x000fe20007ffe0ff */
[----:B------:R-:W1:Y:S01]  /*0fd0*/  @!P4 LDC.64 R40, c[0x0][0x3e0] ;  /* 0x0000f800ff28cb82 */ /* 0x000e620000000a00 */
[----:B----4-:R-:W-:-:S02]  /*0fe0*/  @!P1 LEA R36, P5, R34, R36, 0x2 ;  /* 0x0000002422249211 */ /* 0x010fc400078a10ff */
[----:B------:R-:W-:Y:S02]  /*0ff0*/  ISETP.GE.AND.EX P3, PT, R107, UR5, PT, P3 ;  /* 0x000000056b007c0c */ /* 0x000fe4000bf66330 */
[----:B------:R-:W-:Y:S01]  /*1000*/  @!P1 LEA.HI.X R37, R34, R37, R35, 0x2, P5 ;  /* 0x0000002522259211 */ /* 0x000fe200028f1423 */
[----:B0-----:R-:W-:Y:S01]  /*1010*/  @!P6 IMAD R34, R103, R28, RZ ;  /* 0x0000001c6722e224 */ /* 0x001fe200078e02ff */
[----:B------:R-:W-:Y:S02]  /*1020*/  ISETP.GE.U32.AND P5, PT, R24, UR4, PT ;  /* 0x0000000418007c0c */ /* 0x000fe4000bfa6070 */
[----:B------:R-:W-:Y:S02]  /*1030*/  CS2R R80, SRZ ;  /* 0x0000000000507805 */ /* 0x000fe4000001ff00 */
[----:B-----5:R-:W-:Y:S02]  /*1040*/  @!P6 MOV R32, R114 ;  /* 0x000000720020e202 */ /* 0x020fe40000000f00 */
[----:B------:R-:W-:-:S02]  /*1050*/  CS2R R78, SRZ ;  /* 0x00000000004e7805 */ /* 0x000fc4000001ff00 */
[----:B------:R-:W-:Y:S01]  /*1060*/  @!P6 MOV R33, R113 ;  /* 0x000000710021e202 */ /* 0x000fe20000000f00 */
[----:B------:R-:W-:Y:S01]  /*1070*/  @!P6 IMAD R35, R21, R29, R34 ;  /* 0x0000001d1523e224 */ /* 0x000fe200078e0222 */
[----:B------:R-:W-:Y:S01]  /*1080*/  ISETP.GE.AND.EX P5, PT, R109, UR5, PT, P5 ;  /* 0x000000056d007c0c */ /* 0x000fe2000bfa6350 */
[----:B------:R-:W0:Y:S01]  /*1090*/  @!P4 LDC.64 R38, c[0x0][0x390] ;  /* 0x0000e400ff26cb82 */ /* 0x000e220000000a00 */
[----:B------:R4:W5:Y:S01]  /*10a0*/  @!P1 LDG.E.64 R80, desc[UR6][R36.64] ;  /* 0x0000000624509981 */ /* 0x000962000c1e1b00 */
[----:B------:R-:W-:-:S03]  /*10b0*/  @!P6 IMAD.WIDE.U32 R28, R21, R28, R32 ;  /* 0x0000001c151ce225 */ /* 0x000fc600078e0020 */
[----:B------:R4:W2:Y:S02]  /*10c0*/  @!P2 LDG.E.64 R78, desc[UR6][R30.64] ;  /* 0x000000061e4ea981 */ /* 0x0008a4000c1e1b00 */
[----:B------:R-:W-:Y:S02]  /*10d0*/  @!P6 IADD3 R29, PT, PT, R29, R35, RZ ;  /* 0x000000231d1de210 */ /* 0x000fe40007ffe0ff */
[C---:B-1----:R-:W-:Y:S01]  /*10e0*/  @!P6 LEA R42, P2, R28.reuse, R42, 0x2 ;  /* 0x0000002a1c2ae211 */ /* 0x042fe200078410ff */
[----:B----4-:R-:W1:Y:S03]  /*10f0*/  @!P3 LDC.64 R36, c[0x0][0x3e0] ;  /* 0x0000f800ff24bb82 */ /* 0x010e660000000a00 */
[----:B------:R-:W-:Y:S01]  /*1100*/  @!P6 LEA.HI.X R43, R28, R43, R29, 0x2, P2 ;  /* 0x0000002b1c2be211 */ /* 0x000fe200010f141d */
[----:B------:R-:W-:Y:S01]  /*1110*/  @!P4 IMAD R32, R105, R40, RZ ;  /* 0x000000286920c224 */ /* 0x000fe200078e02ff */
[----:B------:R-:W-:-:S02]  /*1120*/  @!P4 MOV R30, R114 ;  /* 0x00000072001ec202 */ /* 0x000fc40000000f00 */
[----:B------:R-:W-:Y:S01]  /*1130*/  @!P4 MOV R31, R113 ;  /* 0x00000071001fc202 */ /* 0x000fe20000000f00 */
[----:B------:R-:W4:Y:S01]  /*1140*/  @!P5 LDC.64 R28, c[0x0][0x3e0] ;  /* 0x0000f800ff1cdb82 */ /* 0x000f220000000a00 */
[----:B------:R-:W-:Y:S02]  /*1150*/  ISETP.GE.U32.AND P2, PT, R25, UR4, PT ;  /* 0x0000000419007c0c */ /* 0x000fe4000bf46070 */
[----:B------:R-:W-:Y:S01]  /*1160*/  CS2R R76, SRZ ;  /* 0x00000000004c7805 */ /* 0x000fe2000001ff00 */
[C---:B------:R-:W-:Y:S01]  /*1170*/  @!P4 IMAD R45, R22.reuse, R41, R32 ;  /* 0x00000029162dc224 */ /* 0x040fe200078e0220 */
[----:B------:R-:W-:Y:S01]  /*1180*/  ISETP.GE.AND.EX P2, PT, R111, UR5, PT, P2 ;  /* 0x000000056f007c0c */ /* 0x000fe2000bf46320 */
[----:B------:R-:W-:Y:S02]  /*1190*/  @!P4 IMAD.WIDE.U32 R40, R22, R40, R30 ;  /* 0x000000281628c225 */ /* 0x000fe400078e001e */
[----:B------:R-:W3:Y:S01]  /*11a0*/  @!P3 LDC.64 R32, c[0x0][0x390] ;  /* 0x0000e400ff20bb82 */ /* 0x000ee20000000a00 */
[----:B------:R-:W2:Y:S02]  /*11b0*/  @!P6 LDG.E.64 R76, desc[UR6][R42.64] ;  /* 0x000000062a4ce981 */ /* 0x000ea4000c1e1b00 */
[----:B------:R-:W-:-:S02]  /*11c0*/  @!P4 IADD3 R41, PT, PT, R41, R45, RZ ;  /* 0x0000002d2929c210 */ /* 0x000fc40007ffe0ff */
[----:B0-----:R-:W-:-:S03]  /*11d0*/  @!P4 LEA R38, P6, R40, R38, 0x2 ;  /* 0x000000262826c211 */ /* 0x001fc600078c10ff */
[----:B------:R-:W0:Y:S01]  /*11e0*/  @!P5 LDC.64 R34, c[0x0][0x390] ;  /* 0x0000e400ff22db82 */ /* 0x000e220000000a00 */
[----:B------:R-:W-:Y:S01]  /*11f0*/  @!P4 LEA.HI.X R39, R40, R39, R41, 0x2, P6 ;  /* 0x000000272827c211 */ /* 0x000fe200030f1429 */
[----:B-1----:R-:W-:Y:S01]  /*1200*/  @!P3 IMAD R44, R107, R36, RZ ;  /* 0x000000246b2cb224 */ /* 0x002fe200078e02ff */
[----:B------:R-:W-:Y:S02]  /*1210*/  @!P3 MOV R40, R114 ;  /* 0x000000720028b202 */ /* 0x000fe40000000f00 */
[----:B------:R-:W-:Y:S01]  /*1220*/  @!P3 MOV R41, R113 ;  /* 0x000000710029b202 */ /* 0x000fe20000000f00 */
[C---:B------:R-:W-:Y:S02]  /*1230*/  @!P3 IMAD R45, R23.reuse, R37, R44 ;  /* 0x00000025172db224 */ /* 0x040fe400078e022c */
[----:B------:R-:W1:Y:S01]  /*1240*/  @!P2 LDC.64 R30, c[0x0][0x3e0] ;  /* 0x0000f800ff1eab82 */ /* 0x000e620000000a00 */
[----:B------:R-:W-:Y:S01]  /*1250*/  @!P5 MOV R37, R113 ;  /* 0x000000710025d202 */ /* 0x000fe20000000f00 */
[----:B------:R-:W-:Y:S01]  /*1260*/  @!P3 IMAD.WIDE.U32 R40, R23, R36, R40 ;  /* 0x000000241728b225 */ /* 0x000fe200078e0028 */
[----:B------:R-:W-:-:S03]  /*1270*/  @!P5 MOV R36, R114 ;  /* 0x000000720024d202 */ /* 0x000fc60000000f00 */
[-C--:B----4-:R-:W-:Y:S02]  /*1280*/  @!P5 IMAD R46, R109, R28.reuse, RZ ;  /* 0x0000001c6d2ed224 */ /* 0x090fe400078e02ff */
[----:B------:R-:W-:-:S04]  /*1290*/  @!P5 IMAD.WIDE.U32 R36, R24, R28, R36 ;  /* 0x0000001c1824d225 */ /* 0x000fc800078e0024 */
[----:B------:R-:W-:Y:S02]  /*12a0*/  @!P5 IMAD R47, R24, R29, R46 ;  /* 0x0000001d182fd224 */ /* 0x000fe400078e022e */
[----:B------:R-:W4:Y:S01]  /*12b0*/  @!P2 LDC.64 R28, c[0x0][0x390] ;  /* 0x0000e400ff1cab82 */ /* 0x000f220000000a00 */
[----:B------:R-:W-:Y:S02]  /*12c0*/  @!P3 IADD3 R41, PT, PT, R41, R45, RZ ;  /* 0x0000002d2929b210 */ /* 0x000fe40007ffe0ff */
[C---:B---3--:R-:W-:Y:S02]  /*12d0*/  @!P3 LEA R32, P6, R40.reuse, R32, 0x2 ;  /* 0x000000202820b211 */ /* 0x048fe400078c10ff */
[----:B------:R-:W-:Y:S02]  /*12e0*/  @!P5 IADD3 R37, PT, PT, R37, R47, RZ ;  /* 0x0000002f2525d210 */ /* 0x000fe40007ffe0ff */
[----:B------:R-:W-:Y:S02]  /*12f0*/  @!P3 LEA.HI.X R33, R40, R33, R41, 0x2, P6 ;  /* 0x000000212821b211 */ /* 0x000fe400030f1429 */
[----:B0-----:R-:W-:-:S02]  /*1300*/  @!P5 LEA R34, P6, R36, R34, 0x2 ;  /* 0x000000222422d211 */ /* 0x001fc400078c10ff */
[----:B------:R-:W-:Y:S01]  /*1310*/  CS2R R74, SRZ ;  /* 0x00000000004a7805 */ /* 0x000fe2000001ff00 */
[----:B-1----:R-:W-:Y:S01]  /*1320*/  @!P2 IMAD R40, R111, R30, RZ ;  /* 0x0000001e6f28a224 */ /* 0x002fe200078e02ff */
[----:B------:R-:W-:Y:S02]  /*1330*/  @!P5 LEA.HI.X R35, R36, R35, R37, 0x2, P6 ;  /* 0x000000232423d211 */ /* 0x000fe400030f1425 */
[----:B------:R-:W-:Y:S02]  /*1340*/  @!P2 MOV R36, R114 ;  /* 0x000000720024a202 */ /* 0x000fe40000000f00 */
[----:B------:R-:W-:Y:S02]  /*1350*/  CS2R R72, SRZ ;  /* 0x0000000000487805 */ /* 0x000fe4000001ff00 */
[----:B------:R-:W-:Y:S01]  /*1360*/  @!P2 MOV R37, R113 ;  /* 0x000000710025a202 */ /* 0x000fe20000000f00 */
[C---:B------:R-:W-:Y:S01]  /*1370*/  @!P2 IMAD R31, R25.reuse, R31, R40 ;  /* 0x0000001f191fa224 */ /* 0x040fe200078e0228 */
[----:B------:R-:W3:Y:S01]  /*1380*/  @!P4 LDG.E.64 R74, desc[UR6][R38.64] ;  /* 0x00000006264ac981 */ /* 0x000ee2000c1e1b00 */
[----:B------:R-:W-:-:S03]  /*1390*/  @!P2 IMAD.WIDE.U32 R36, R25, R30, R36 ;  /* 0x0000001e1924a225 */ /* 0x000fc600078e0024 */
[----:B------:R0:W3:Y:S01]  /*13a0*/  @!P3 LDG.E.64 R72, desc[UR6][R32.64] ;  /* 0x000000062048b981 */ /* 0x0000e2000c1e1b00 */
[----:B------:R-:W-:Y:S02]  /*13b0*/  CS2R R70, SRZ ;  /* 0x0000000000467805 */ /* 0x000fe4000001ff00 */
[----:B------:R-:W-:Y:S02]  /*13c0*/  @!P2 IADD3 R30, PT, PT, R37, R31, RZ ;  /* 0x0000001f251ea210 */ /* 0x000fe40007ffe0ff */
[C---:B----4-:R-:W-:Y:S02]  /*13d0*/  @!P2 LEA R28, P3, R36.reuse, R28, 0x2 ;  /* 0x0000001c241ca211 */ /* 0x050fe400078610ff */
[----:B------:R-:W-:Y:S01]  /*13e0*/  CS2R R68, SRZ ;  /* 0x0000000000447805 */ /* 0x000fe2000001ff00 */
[----:B------:R-:W4:Y:S01]  /*13f0*/  @!P5 LDG.E.64 R70, desc[UR6][R34.64] ;  /* 0x000000062246d981 */ /* 0x000f22000c1e1b00 */
[----:B------:R-:W-:-:S05]  /*1400*/  @!P2 LEA.HI.X R29, R36, R29, R30, 0x2, P3 ;  /* 0x0000001d241da211 */ /* 0x000fca00018f141e */
[----:B------:R1:W4:Y:S01]  /*1410*/  @!P2 LDG.E.64 R68, desc[UR6][R28.64] ;  /* 0x000000061c44a981 */ /* 0x000322000c1e1b00 */
[----:B0-----:R-:W-:Y:S01]  /*1420*/  FADD.FTZ R33, R98, R99 ;  /* 0x0000006362217221 */ /* 0x001fe20000010000 */
[----:B------:R-:W-:-:S04]  /*1430*/  FMUL.FTZ R37, R99, R99 ;  /* 0x0000006363257220 */ /* 0x000fc80000410000 */
[----:B------:R-:W-:Y:S01]  /*1440*/  FFMA.FTZ R32, R98, R98, R37 ;  /* 0x0000006262207223 */ /* 0x000fe20000010025 */
[----:B-1----:R-:W-:Y:S01]  /*1450*/  FADD.FTZ R29, R96, R97 ;  /* 0x00000061601d7221 */ /* 0x002fe20000010000 */
[----:B------:R-:W-:-:S04]  /*1460*/  FMUL.FTZ R35, R97, R97 ;  /* 0x0000006161237220 */ /* 0x000fc80000410000 */
[----:B------:R-:W-:Y:S01]  /*1470*/  FFMA.FTZ R28, R96, R96, R35 ;  /* 0x00000060601c7223 */ /* 0x000fe20000010023 */
[----:B------:R-:W-:Y:S01]  /*1480*/  ISETP.GT.AND P2, PT, R4, 0x1e, PT ;  /* 0x0000001e0400780c */ /* 0x000fe20003f44270 */
[----:B-----5:R-:W-:Y:S01]  /*1490*/  FADD.FTZ R30, R80, R81 ;  /* 0x00000051501e7221 */ /* 0x020fe20000010000 */
[----:B------:R-:W-:-:S03]  /*14a0*/  FMUL.FTZ R31, R81, R81 ;  /* 0x00000051511f7220 */ /* 0x000fc60000410000 */
[----:B------:R-:W-:Y:S01]  /*14b0*/  FADD.FTZ R30, RZ, R30 ;  /* 0x0000001eff1e7221 */ /* 0x000fe20000010000 */
[----:B------:R-:W-:-:S03]  /*14c0*/  FFMA.FTZ R31, R80, R80, R31 ;  /* 0x00000050501f7223 */ /* 0x000fc6000001001f */
[----:B------:R-:W-:Y:S01]  /*14d0*/  FADD.FTZ R30, R30, R33 ;  /* 0x000000211e1e7221 */ /* 0x000fe20000010000 */
[----:B------:R-:W-:-:S03]  /*14e0*/  FADD.FTZ R31, RZ, R31 ;  /* 0x0000001fff1f7221 */ /* 0x000fc60000010000 */
[----:B------:R-:W-:Y:S01]  /*14f0*/  FADD.FTZ R29, R30, R29 ;  /* 0x0000001d1e1d7221 */ /* 0x000fe20000010000 */
[----:B--2---:R-:W-:Y:S01]  /*1500*/  FADD.FTZ R30, R94, R95 ;  /* 0x0000005f5e1e7221 */ /* 0x004fe20000010000 */
[----:B------:R-:W-:Y:S01]  /*1510*/  FADD.FTZ R31, R31, R32 ;  /* 0x000000201f1f7221 */ /* 0x000fe20000010000 */
[----:B------:R-:W-:Y:S02]  /*1520*/  FMUL.FTZ R33, R95, R95 ;  /* 0x0000005f5f217220 */ /* 0x000fe40000410000 */
[----:B------:R-:W-:Y:S01]  /*1530*/  FADD.FTZ R29, R29, R30 ;  /* 0x0000001e1d1d7221 */ /* 0x000fe20000010000 */
[----:B------:R-:W-:Y:S01]  /*1540*/  FADD.FTZ R30, R92, R93 ;  /* 0x0000005d5c1e7221 */ /* 0x000fe20000010000 */
[----:B------:R-:W-:Y:S01]  /*1550*/  FADD.FTZ R28, R31, R28 ;  /* 0x0000001c1f1c7221 */ /* 0x000fe20000010000 */
[----:B------:R-:W-:Y:S01]  /*1560*/  FFMA.FTZ R33, R94, R94, R33 ;  /* 0x0000005e5e217223 */ /* 0x000fe20000010021 */
[----:B------:R-:W-:Y:S01]  /*1570*/  FMUL.FTZ R31, R93, R93 ;  /* 0x0000005d5d1f7220 */ /* 0x000fe20000410000 */
        /* <DEDUP_REMOVED lines=20> */
[----:B------:R-:W-:-:S02]  /*16c0*/  FADD.FTZ R29, R29, R30 ;  /* 0x0000001e1d1d7221 */ /* 0x000fc40000010000 */
[----:B------:R-:W-:Y:S01]  /*16d0*/  FADD.FTZ R28, R28, R33 ;  /* 0x000000211c1c7221 */ /* 0x000fe20000010000 */
[----:B------:R-:W-:Y:S01]  /*16e0*/  FFMA.FTZ R31, R84, R84, R31 ;  /* 0x00000054541f7223 */ /* 0x000fe2000001001f */
[----:B------:R-:W-:Y:S01]  /*16f0*/  FMUL.FTZ R33, R83, R83 ;  /* 0x0000005353217220 */ /* 0x000fe20000410000 */
[----:B------:R-:W-:Y:S02]  /*1700*/  FADD.FTZ R30, R82, R83 ;  /* 0x00000053521e7221 */ /* 0x000fe40000010000 */
        /* <DEDUP_REMOVED lines=11> */
[----:B------:R-:W-:-:S02]  /*17c0*/  FFMA.FTZ R33, R76, R76, R33 ;  /* 0x0000004c4c217223 */ /* 0x000fc40000010021 */
[----:B------:R-:W-:Y:S02]  /*17d0*/  FADD.FTZ R29, R29, R30 ;  /* 0x0000001e1d1d7221 */ /* 0x000fe40000010000 */
[----:B------:R-:W-:Y:S01]  /*17e0*/  FADD.FTZ R28, R28, R33 ;  /* 0x000000211c1c7221 */ /* 0x000fe20000010000 */
[----:B---3--:R-:W-:Y:S01]  /*17f0*/  FMUL.FTZ R31, R75, R75 ;  /* 0x0000004b4b1f7220 */ /* 0x008fe20000410000 */
[----:B------:R-:W-:-:S03]  /*1800*/  FADD.FTZ R30, R74, R75 ;  /* 0x0000004b4a1e7221 */ /* 0x000fc60000010000 */
[----:B------:R-:W-:Y:S01]  /*1810*/  FFMA.FTZ R31, R74, R74, R31 ;  /* 0x0000004a4a1f7223 */ /* 0x000fe2000001001f */
[----:B------:R-:W-:Y:S01]  /*1820*/  FMUL.FTZ R33, R73, R73 ;  /* 0x0000004949217220 */ /* 0x000fe20000410000 */
[----:B------:R-:W-:Y:S01]  /*1830*/  FADD.FTZ R29, R29, R30 ;  /* 0x0000001e1d1d7221 */ /* 0x000fe20000010000 */
[----:B------:R-:W-:Y:S01]  /*1840*/  FADD.FTZ R30, R72, R73 ;  /* 0x00000049481e7221 */ /* 0x000fe20000010000 */
[----:B------:R-:W-:Y:S01]  /*1850*/  FADD.FTZ R28, R28, R31 ;  /* 0x0000001f1c1c7221 */ /* 0x000fe20000010000 */
[----:B------:R-:W-:Y:S01]  /*1860*/  FFMA.FTZ R33, R72, R72, R33 ;  /* 0x0000004848217223 */ /* 0x000fe20000010021 */
[----:B----4-:R-:W-:Y:S01]  /*1870*/  FMUL.FTZ R31, R71, R71 ;  /* 0x00000047471f7220 */ /* 0x010fe20000410000 */
[----:B------:R-:W-:Y:S02]  /*1880*/  FADD.FTZ R29, R29, R30 ;  /* 0x0000001e1d1d7221 */ /* 0x000fe40000010000 */
[----:B------:R-:W-:Y:S01]  /*1890*/  FADD.FTZ R28, R28, R33 ;  /* 0x000000211c1c7221 */ /* 0x000fe20000010000 */
        /* <DEDUP_REMOVED lines=45> */
.L_x_2986:
[----:B------:R-:W-:Y:S05]  /*1b70*/  BSYNC.RECONVERGENT B0 ;  /* 0x0000000000007941 */ /* 0x000fea0003800200 */
.L_x_2985:
        /* <DEDUP_REMOVED lines=44> */
.L_x_2988:
[----:B------:R-:W-:Y:S05]  /*1e40*/  BSYNC.RECONVERGENT B0 ;  /* 0x0000000000007941 */ /* 0x000fea0003800200 */
.L_x_2987:
        /* <DEDUP_REMOVED lines=24> */
.L_x_2991:
[----:B---3--:R-:W3:Y:S04]  /*1fd0*/  LDG.E.STRONG.GPU R30, desc[UR6][R28.64] ;  /* 0x000000061c1e7981 */ /* 0x008ee8000c1ef900 */
[----:B---3--:R-:W-:Y:S01]  /*1fe0*/  CCTL.IVALL ;  /* 0x00000000ff00798f */ /* 0x008fe20002000000 */
[----:B------:R-:W-:Y:S05]  /*1ff0*/  YIELD ;  /* 0x0000000000007946 */ /* 0x000fea0003800000 */
[----:B------:R-:W-:-:S13]  /*2000*/  ISETP.NE.AND P2, PT, R30, R35, PT ;  /* 0x000000231e00720c */ /* 0x000fda0003f45270 */
[----:B------:R-:W-:Y:S05]  /*2010*/  @P2 BRA `(.L_x_2991) ;  /* 0xfffffffc00ec2947 */ /* 0x000fea000383ffff */
.L_x_2990:
        /* <DEDUP_REMOVED lines=15> */
.L_x_2993:
        /* <DEDUP_REMOVED lines=60> */
.L_x_2992:
        /* <DEDUP_REMOVED lines=35> */
.L_x_2994:
        /* <DEDUP_REMOVED lines=18> */
.L_x_2995:
        /* <DEDUP_REMOVED lines=9> */
.L_x_2996:
[----:B------:R-:W-:Y:S05]  /*28b0*/  BSYNC.RECONVERGENT B0 ;  /* 0x0000000000007941 */ /* 0x000fea0003800200 */
.L_x_2989:
[----:B------:R-:W4:Y:S01]  /*28c0*/  S2UR UR5, SR_CgaCtaId ;  /* 0x00000000000579c3 */ /* 0x000f220000008800 */
[----:B------:R-:W0:Y:S01]  /*28d0*/  LDCU UR8, c[0x0][0x414] ;  /* 0x00008280ff0877ac */ /* 0x000e220008000800 */
[----:B------:R-:W-:Y:S01]  /*28e0*/  LOP3.LUT R37, R26, 0xffff, RZ, 0xc0, !PT ;  /* 0x0000ffff1a257812 */ /* 0x000fe200078ec0ff */
[----:B------:R-:W-:-:S03]  /*28f0*/  UMOV UR4, 0x400 ;  /* 0x0000040000047882 */ /* 0x000fc60000000000 */
[----:B------:R-:W-:Y:S02]  /*2900*/  IADD3 R37, PT, PT, R52, R37, RZ ;  /* 0x0000002534257210 */ /* 0x000fe40007ffe0ff */
[----:B---3--:R-:W2:Y:S08]  /*2910*/  @P0 LDC.64 R30, c[0x0][0x388] ;  /* 0x0000e200ff1e0b82 */ /* 0x008eb00000000a00 */
[----:B-1----:R-:W1:Y:S01]  /*2920*/  LDC.64 R32, c[0x0][0x398] ;  /* 0x0000e600ff207b82 */ /* 0x002e620000000a00 */
[----:B----4-:R-:W-:-:S07]  /*2930*/  ULEA UR4, UR5, UR4, 0x18 ;  /* 0x0000000405047291 */ /* 0x010fce000f8ec0ff */
        /* <DEDUP_REMOVED lines=9> */
[----:B------:R-:W5:Y:S04]  /*29d0*/  LDG.E.64 R32, desc[UR6][R32.64] ;  /* 0x0000000620207981 */ /* 0x000f68000c1e1b00 */
[----:B------:R-:W5:Y:S01]  /*29e0*/  LDG.E.64 R28, desc[UR6][R28.64] ;  /* 0x000000061c1c7981 */ /* 0x000f62000c1e1b00 */
[----:B------:R-:W-:Y:S01]  /*29f0*/  HFMA2 R39, -RZ, RZ, 1.875, 0 ;  /* 0x3f800000ff277431 */ /* 0x000fe200000001ff */
[----:B------:R-:W-:Y:S02]  /*2a00*/  BSSY.RECONVERGENT B0, `(.L_x_2997) ;  /* 0x0000367000007945 */ /* 0x000fe40003800200 */
        /* <DEDUP_REMOVED lines=10> */
[----:B------:R-:W-:Y:S05]  /*2ab0*/  BRA.U UP0, `(.L_x_2998) ;  /* 0x00000015007c7547 */ /* 0x000fea000b800000 */
[----:B------:R-:W2:Y:S01]  /*2ac0*/  LDCU.64 UR8, c[0x0][0x3e8] ;  /* 0x00007d00ff0877ac */ /* 0x000ea20008000a00 */
[----:B------:R-:W-:Y:S01]  /*2ad0*/  BSSY.RECONVERGENT B1, `(.L_x_2999) ;  /* 0x0000019000017945 */ /* 0x000fe20003800200 */
[----:B--2---:R-:W-:Y:S02]  /*2ae0*/  ISETP.GE.U32.AND P1, PT, R6, UR8, PT ;  /* 0x0000000806007c0c */ /* 0x004fe4000bf26070 */
[----:B------:R-:W-:Y:S02]  /*2af0*/  ISETP.GE.U32.AND P2, PT, R10, UR8, PT ;  /* 0x000000080a007c0c */ /* 0x000fe4000bf46070 */
[----:B------:R-:W-:Y:S02]  /*2b00*/  ISETP.GE.AND.EX P1, PT, R11, UR9, PT, P1 ;  /* 0x000000090b007c0c */ /* 0x000fe4000bf26310 */
[----:B------:R-:W-:Y:S02]  /*2b10*/  ISETP.GE.U32.AND P5, PT, R12, UR8, PT ;  /* 0x000000080c007c0c */ /* 0x000fe4000bfa6070 */
[----:B------:R-:W-:-:S02]  /*2b20*/  ISETP.GE.U32.AND P6, PT, R13, UR8, PT ;  /* 0x000000080d007c0c */ /* 0x000fc4000bfc6070 */
[----:B------:R-:W-:-:S07]  /*2b30*/  ISETP.GE.AND.EX P2, PT, R27, UR9, PT, P2 ;  /* 0x000000091b007c0c */ /* 0x000fce000bf46320 */
[----:B------:R-:W-:Y:S06]  /*2b40*/  @P1 BRA `(.L_x_3000) ;  /* 0x0000000000441947 */ /* 0x000fec0003800000 */
[----:B------:R-:W2:Y:S01]  /*2b50*/  LDCU.64 UR10, c[0x0][0x3e0] ;  /* 0x00007c00ff0a77ac */ /* 0x000ea20008000a00 */
[----:B------:R-:W-:Y:S01]  /*2b60*/  MOV R30, R114 ;  /* 0x00000072001e7202 */ /* 0x000fe20000000f00 */
[C---:B------:R-:W-:Y:S01]  /*2b70*/  FADD.FTZ R80, -R38.reuse, R80 ;  /* 0x0000005026507221 */ /* 0x040fe20000010100 */
[----:B------:R-:W-:Y:S01]  /*2b80*/  MOV R31, R113 ;  /* 0x00000071001f7202 */ /* 0x000fe20000000f00 */
[----:B------:R-:W0:Y:S01]  /*2b90*/  LDCU.64 UR4, c[0x0][0x380] ;  /* 0x00007000ff0477ac */ /* 0x000e220008000a00 */
[----:B------:R-:W-:-:S04]  /*2ba0*/  FADD.FTZ R34, -R38, R81 ;  /* 0x0000005126227221 */ /* 0x000fc80000010100 */
[----:B-1----:R-:W-:Y:S01]  /*2bb0*/  FMUL.FTZ R40, R34, R39 ;  /* 0x0000002722287220 */ /* 0x002fe20000410000 */
[----:B--2---:R-:W-:Y:S02]  /*2bc0*/  IMAD R35, R11, UR10, RZ ;  /* 0x0000000a0b237c24 */ /* 0x004fe4000f8e02ff */
[----:B------:R-:W-:-:S04]  /*2bd0*/  IMAD.WIDE.U32 R30, R6, UR10, R30 ;  /* 0x0000000a061e7c25 */ /* 0x000fc8000f8e001e */
[----:B------:R-:W-:Y:S02]  /*2be0*/  IMAD R37, R6, UR11, R35 ;  /* 0x0000000b06257c24 */ /* 0x000fe4000f8e0223 */
[----:B------:R-:W-:Y:S01]  /*2bf0*/  FMUL.FTZ R35, R80, R39 ;  /* 0x0000002750237220 */ /* 0x000fe20000410000 */
[----:B0-----:R-:W-:Y:S02]  /*2c00*/  LEA R36, P1, R30, UR4, 0x2 ;  /* 0x000000041e247c11 */ /* 0x001fe4000f8210ff */
[----:B------:R-:W-:Y:S01]  /*2c10*/  IADD3 R37, PT, PT, R31, R37, RZ ;  /* 0x000000251f257210 */ /* 0x000fe20007ffe0ff */
[----:B-----5:R-:W-:Y:S01]  /*2c20*/  FFMA.FTZ R34, R32, R35, R28 ;  /* 0x0000002320227223 */ /* 0x020fe2000001001c */
[----:B------:R-:W-:Y:S02]  /*2c30*/  FFMA.FTZ R35, R33, R40, R29 ;  /* 0x0000002821237223 */ /* 0x000fe4000001001d */
[----:B------:R-:W-:-:S05]  /*2c40*/  LEA.HI.X R37, R30, UR5, R37, 0x2, P1 ;  /* 0x000000051e257c11 */ /* 0x000fca00088f1425 */
[----:B------:R2:W-:Y:S02]  /*2c50*/  STG.E.64 desc[UR6][R36.64], R34 ;  /* 0x0000002224007986 */ /* 0x0005e4000c101b06 */
.L_x_3000:
[----:B------:R-:W-:Y:S05]  /*2c60*/  BSYNC.RECONVERGENT B1 ;  /* 0x0000000000017941 */ /* 0x000fea0003800200 */
.L_x_2999:
[----:B------:R-:W-:Y:S04]  /*2c70*/  BSSY.RECONVERGENT B1, `(.L_x_3001) ;  /* 0x0000013000017945 */ /* 0x000fe80003800200 */
[----:B------:R-:W-:Y:S05]  /*2c80*/  @P2 BRA `(.L_x_3002) ;  /* 0x0000000000442947 */ /* 0x000fea0003800000 */
[----:B------:R-:W3:Y:S01]  /*2c90*/  LDCU.64 UR4, c[0x0][0x3e0] ;  /* 0x00007c00ff0477ac */ /* 0x000ee20008000a00 */
[----:B------:R-:W-:Y:S01]  /*2ca0*/  MOV R30, R114 ;  /* 0x00000072001e7202 */ /* 0x000fe20000000f00 */
[C---:B------:R-:W-:Y:S01]  /*2cb0*/  FADD.FTZ R98, -R38.reuse, R98 ;  /* 0x0000006226627221 */ /* 0x040fe20000010100 */
[----:B------:R-:W-:Y:S01]  /*2cc0*/  MOV R31, R113 ;  /* 0x00000071001f7202 */ /* 0x000fe20000000f00 */
[----:B------:R-:W4:Y:S01]  /*2cd0*/  LDCU.64 UR10, c[0x0][0x380] ;  /* 0x00007000ff0a77ac */ /* 0x000f220008000a00 */
[----:B0-2---:R-:W-:-:S04]  /*2ce0*/  FADD.FTZ R36, -R38, R99 ;  /* 0x0000006326247221 */ /* 0x005fc80000010100 */
[----:B-1----:R-:W-:Y:S01]  /*2cf0*/  FMUL.FTZ R40, R36, R39 ;  /* 0x0000002724287220 */ /* 0x002fe20000410000 */
[----:B---3--:R-:W-:Y:S02]  /*2d00*/  IMAD R35, R27, UR4, RZ ;  /* 0x000000041b237c24 */ /* 0x008fe4000f8e02ff */
[----:B------:R-:W-:-:S04]  /*2d10*/  IMAD.WIDE.U32 R30, R10, UR4, R30 ;  /* 0x000000040a1e7c25 */ /* 0x000fc8000f8e001e */
[----:B------:R-:W-:Y:S02]  /*2d20*/  IMAD R37, R10, UR5, R35 ;  /* 0x000000050a257c24 */ /* 0x000fe4000f8e0223 */
[----:B------:R-:W-:Y:S01]  /*2d30*/  FMUL.FTZ R35, R98, R39 ;  /* 0x0000002762237220 */ /* 0x000fe20000410000 */
[----:B----4-:R-:W-:Y:S02]  /*2d40*/  LEA R34, P1, R30, UR10, 0x2 ;  /* 0x0000000a1e227c11 */ /* 0x010fe4000f8210ff */
[----:B------:R-:W-:Y:S01]  /*2d50*/  IADD3 R37, PT, PT, R31, R37, RZ ;  /* 0x000000251f257210 */ /* 0x000fe20007ffe0ff */
[----:B-----5:R-:W-:-:S03]  /*2d60*/  FFMA.FTZ R36, R32, R35, R28 ;  /* 0x0000002320247223 */ /* 0x020fc6000001001c */
[----:B------:R-:W-:Y:S01]  /*2d70*/  LEA.HI.X R35, R30, UR11, R37, 0x2, P1 ;  /* 0x0000000b1e237c11 */ /* 0x000fe200088f1425 */
[----:B------:R-:W-:-:S05]  /*2d80*/  FFMA.FTZ R37, R33, R40, R29 ;  /* 0x0000002821257223 */ /* 0x000fca000001001d */
[----:B------:R3:W-:Y:S02]  /*2d90*/  STG.E.64 desc[UR6][R34.64], R36 ;  /* 0x0000002422007986 */ /* 0x0007e4000c101b06 */
.L_x_3002:
[----:B------:R-:W-:Y:S05]  /*2da0*/  BSYNC.RECONVERGENT B1 ;  /* 0x0000000000017941 */ /* 0x000fea0003800200 */
.L_x_3001:
        /* <DEDUP_REMOVED lines=10> */
[----:B------:R-:W4:Y:S01]  /*2e50*/  LDCU.64 UR4, c[0x0][0x3e0] ;  /* 0x00007c00ff0477ac */ /* 0x000f220008000a00 */
[----:B------:R-:W-:Y:S01]  /*2e60*/  MOV R30, R114 ;  /* 0x00000072001e7202 */ /* 0x000fe20000000f00 */
[C---:B------:R-:W-:Y:S01]  /*2e70*/  FADD.FTZ R96, -R38.reuse, R96 ;  /* 0x0000006026607221 */ /* 0x040fe20000010100 */
[----:B------:R-:W-:Y:S01]  /*2e80*/  MOV R31, R113 ;  /* 0x00000071001f7202 */ /* 0x000fe20000000f00 */
[----:B------:R-:W4:Y:S01]  /*2e90*/  LDCU.64 UR10, c[0x0][0x380] ;  /* 0x00007000ff0a77ac */ /* 0x000f220008000a00 */
[----:B0-23--:R-:W-:-:S04]  /*2ea0*/  FADD.FTZ R36, -R38, R97 ;  /* 0x0000006126247221 */ /* 0x00dfc80000010100 */
[----:B-1----:R-:W-:Y:S01]  /*2eb0*/  FMUL.FTZ R40, R36, R39 ;  /* 0x0000002724287220 */ /* 0x002fe20000410000 */
[----:B----4-:R-:W-:Y:S02]  /*2ec0*/  IMAD R35, R53, UR4, RZ ;  /* 0x0000000435237c24 */ /* 0x010fe4000f8e02ff */
[----:B------:R-:W-:-:S04]  /*2ed0*/  IMAD.WIDE.U32 R30, R12, UR4, R30 ;  /* 0x000000040c1e7c25 */ /* 0x000fc8000f8e001e */
[----:B------:R-:W-:Y:S02]  /*2ee0*/  IMAD R37, R12, UR5, R35 ;  /* 0x000000050c257c24 */ /* 0x000fe4000f8e0223 */
[----:B------:R-:W-:Y:S01]  /*2ef0*/  FMUL.FTZ R35, R96, R39 ;  /* 0x0000002760237220 */ /* 0x000fe20000410000 */
[----:B------:R-:W-:Y:S02]  /*2f00*/  LEA R34, P5, R30, UR10, 0x2 ;  /* 0x0000000a1e227c11 */ /* 0x000fe4000f8a10ff */
[----:B------:R-:W-:Y:S01]  /*2f10*/  IADD3 R37, PT, PT, R31, R37, RZ ;  /* 0x000000251f257210 */ /* 0x000fe20007ffe0ff */
[----:B-----5:R-:W-:-:S03]  /*2f20*/  FFMA.FTZ R36, R32, R35, R28 ;  /* 0x0000002320247223 */ /* 0x020fc6000001001c */
[----:B------:R-:W-:Y:S01]  /*2f30*/  LEA.HI.X R35, R30, UR11, R37, 0x2, P5 ;  /* 0x0000000b1e237c11 */ /* 0x000fe2000a8f1425 */
[----:B------:R-:W-:-:S05]  /*2f40*/  FFMA.FTZ R37, R33, R40, R29 ;  /* 0x0000002821257223 */ /* 0x000fca000001001d */
[----:B------:R4:W-:Y:S02]  /*2f50*/  STG.E.64 desc[UR6][R34.64], R36 ;  /* 0x0000002422007986 */ /* 0x0009e4000c101b06 */
.L_x_3004:
[----:B------:R-:W-:Y:S05]  /*2f60*/  BSYNC.RECONVERGENT B1 ;  /* 0x0000000000017941 */ /* 0x000fea0003800200 */
.L_x_3003:
[----:B------:R-:W-:Y:S04]  /*2f70*/  BSSY.RECONVERGENT B1, `(.L_x_3005) ;  /* 0x0000013000017945 */ /* 0x000fe80003800200 */
[----:B------:R-:W-:Y:S05]  /*2f80*/  @P6 BRA `(.L_x_3006) ;  /* 0x0000000000446947 */ /* 0x000fea0003800000 */
[----:B------:R-:W1:Y:S01]  /*2f90*/  LDCU.64 UR4, c[0x0][0x3e0] ;  /* 0x00007c00ff0477ac */ /* 0x000e620008000a00 */
[----:B------:R-:W-:Y:S01]  /*2fa0*/  MOV R30, R114 ;  /* 0x00000072001e7202 */ /* 0x000fe20000000f00 */
[C---:B------:R-:W-:Y:S01]  /*2fb0*/  FADD.FTZ R94, -R38.reuse, R94 ;  /* 0x0000005e265e7221 */ /* 0x040fe20000010100 */
[----:B------:R-:W-:Y:S01]  /*2fc0*/  MOV R31, R113 ;  /* 0x00000071001f7202 */ /* 0x000fe20000000f00 */
[----:B------:R-:W1:Y:S01]  /*2fd0*/  LDCU.64 UR10, c[0x0][0x380] ;  /* 0x00007000ff0a77ac */ /* 0x000e620008000a00 */
[----:B0-234-:R-:W-:Y:S01]  /*2fe0*/  FADD.FTZ R36, -R38, R95 ;  /* 0x0000005f26247221 */ /* 0x01dfe20000010100 */
[----:B-1----:R-:W-:-:S03]  /*2ff0*/  FMUL.FTZ R35, R94, R39 ;  /* 0x000000275e237220 */ /* 0x002fc60000410000 */
[----:B------:R-:W-:Y:S01]  /*3000*/  FMUL.FTZ R40, R36, R39 ;  /* 0x0000002724287220 */ /* 0x000fe20000410000 */
[----:B-----5:R-:W-:Y:S01]  /*3010*/  FFMA.FTZ R36, R32, R35, R28 ;  /* 0x0000002320247223 */ /* 0x020fe2000001001c */
[----:B------:R-:W-:Y:S02]  /*3020*/  IMAD R34, R55, UR4, RZ ;  /* 0x0000000437227c24 */ /* 0x000fe4000f8e02ff */
[----:B------:R-:W-:-:S04]  /*3030*/  IMAD.WIDE.U32 R30, R13, UR4, R30 ;  /* 0x000000040d1e7c25 */ /* 0x000fc8000f8e001e */
[----:B------:R-:W-:Y:S01]  /*3040*/  IMAD R37, R13, UR5, R34 ;  /* 0x000000050d257c24 */ /* 0x000fe2000f8e0222 */
[----:B------:R-:W-:-:S04]  /*3050*/  LEA R34, P5, R30, UR10, 0x2 ;  /* 0x0000000a1e227c11 */ /* 0x000fc8000f8a10ff */
[----:B------:R-:W-:-:S04]  /*3060*/  IADD3 R37, PT, PT, R31, R37, RZ ;  /* 0x000000251f257210 */ /* 0x000fc80007ffe0ff */
[----:B------:R-:W-:Y:S01]  /*3070*/  LEA.HI.X R35, R30, UR11, R37, 0x2, P5 ;  /* 0x0000000b1e237c11 */ /* 0x000fe2000a8f1425 */
[----:B------:R-:W-:-:S05]  /*3080*/  FFMA.FTZ R37, R33, R40, R29 ;  /* 0x0000002821257223 */ /* 0x000fca000001001d */
[----:B------:R0:W-:Y:S02]  /*3090*/  STG.E.64 desc[UR6][R34.64], R36 ;  /* 0x0000002422007986 */ /* 0x0001e4000c101b06 */
.L_x_3006:
[----:B------:R-:W-:Y:S05]  /*30a0*/  BSYNC.RECONVERGENT B1 ;  /* 0x0000000000017941 */ /* 0x000fea0003800200 */
.L_x_3005:
[----:B------:R-:W-:Y:S04]  /*30b0*/  BSSY.RECONVERGENT B1, `(.L_x_3007) ;  /* 0x0000013000017945 */ /* 0x000fe80003800200 */
[----:B------:R-:W-:Y:S05]  /*30c0*/  @P1 BRA `(.L_x_3008) ;  /* 0x0000000000441947 */ /* 0x000fea0003800000 */
[----:B------:R-:W1:Y:S01]  /*30d0*/  LDCU.64 UR4, c[0x0][0x3e0] ;  /* 0x00007c00ff0477ac */ /* 0x000e620008000a00 */
[----:B------:R-:W-:Y:S01]  /*30e0*/  MOV R30, R114 ;  /* 0x00000072001e7202 */ /* 0x000fe20000000f00 */
[C---:B------:R-:W-:Y:S01]  /*30f0*/  FADD.FTZ R92, -R38.reuse, R92 ;  /* 0x0000005c265c7221 */ /* 0x040fe20000010100 */
[----:B------:R-:W-:Y:S01]  /*3100*/  MOV R31, R113 ;  /* 0x00000071001f7202 */ /* 0x000fe20000000f00 */
[----:B------:R-:W1:Y:S01]  /*3110*/  LDCU.64 UR10, c[0x0][0x380] ;  /* 0x00007000ff0a77ac */ /* 0x000e620008000a00 */
[----:B0-234-:R-:W-:-:S04]  /*3120*/  FADD.FTZ R36, -R38, R93 ;  /* 0x0000005d26247221 */ /* 0x01dfc80000010100 */
[----:B-1----:R-:W-:Y:S01]  /*3130*/  FMUL.FTZ R40, R36, R39 ;  /* 0x0000002724287220 */ /* 0x002fe20000410000 */
[----:B------:R-:W-:Y:S02]  /*3140*/  IMAD R35, R57, UR4, RZ ;  /* 0x0000000439237c24 */ /* 0x000fe4000f8e02ff */
        /* <DEDUP_REMOVED lines=9> */
.L_x_3008:
[----:B------:R-:W-:Y:S05]  /*31e0*/  BSYNC.RECONVERGENT B1 ;  /* 0x0000000000017941 */ /* 0x000fea0003800200 */
.L_x_3007:
        /* <DEDUP_REMOVED lines=10> */
[----:B-----5:R-:W-:-:S03]  /*3290*/  FFMA.FTZ R40, R32, R35, R28 ;  /* 0x0000002320287223 */ /* 0x020fc6000001001c */
[----:B------:R-:W-:Y:S01]  /*32a0*/  FFMA.FTZ R41, R33, R36, R29 ;  /* 0x0000002421297223 */ /* 0x000fe2000001001d */
[----:B------:R-:W-:Y:S02]  /*32b0*/  IMAD R34, R59, UR4, RZ ;  /* 0x000000043b227c24 */ /* 0x000fe4000f8e02ff */
[----:B------:R-:W-:-:S04]  /*32c0*/  IMAD.WIDE.U32 R30, R15, UR4, R30 ;  /* 0x000000040f1e7c25 */ /* 0x000fc8000f8e001e */
[----:B------:R-:W-:Y:S01]  /*32d0*/  IMAD R37, R15, UR5, R34 ;  /* 0x000000050f257c24 */ /* 0x000fe2000f8e0222 */
[----:B------:R-:W-:-:S04]  /*32e0*/  LEA R34, P1, R30, UR10, 0x2 ;  /* 0x0000000a1e227c11 */ /* 0x000fc8000f8210ff */
[----:B------:R-:W-:-:S04]  /*32f0*/  IADD3 R37, PT, PT, R31, R37, RZ ;  /* 0x000000251f257210 */ /* 0x000fc80007ffe0ff */
[----:B------:R-:W-:-:S05]  /*3300*/  LEA.HI.X R35, R30, UR11, R37, 0x2, P1 ;  /* 0x0000000b1e237c11 */ /* 0x000fca00088f1425 */
[----:B------:R0:W-:Y:S02]  /*3310*/  STG.E.64 desc[UR6][R34.64], R40 ;  /* 0x0000002822007986 */ /* 0x0001e4000c101b06 */
.L_x_3010:
[----:B------:R-:W-:Y:S05]  /*3320*/  BSYNC.RECONVERGENT B1 ;  /* 0x0000000000017941 */ /* 0x000fea0003800200 */
.L_x_3009:
        /* <DEDUP_REMOVED lines=11> */
[----:B------:R-:W-:Y:S01]  /*33e0*/  MOV R30, R114 ;  /* 0x00000072001e7202 */ /* 0x000fe20000000f00 */
[C---:B------:R-:W-:Y:S01]  /*33f0*/  FADD.FTZ R88, -R38.reuse, R88 ;  /* 0x0000005826587221 */ /* 0x040fe20000010100 */
[----:B------:R-:W-:Y:S01]  /*3400*/  MOV R31, R113 ;  /* 0x00000071001f7202 */ /* 0x000fe20000000f00 */
[----:B------:R-:W1:Y:S01]  /*3410*/  LDCU.64 UR10, c[0x0][0x380] ;  /* 0x00007000ff0a77ac */ /* 0x000e620008000a00 */
[----:B0-234-:R-:W-:-:S04]  /*3420*/  FADD.FTZ R36, -R38, R89 ;  /* 0x0000005926247221 */ /* 0x01dfc80000010100 */
[----:B-1----:R-:W-:-:S04]  /*3430*/  FMUL.FTZ R36, R36, R39 ;  /* 0x0000002724247220 */ /* 0x002fc80000410000 */
[----:B-----5:R-:W-:Y:S01]  /*3440*/  FFMA.FTZ R41, R33, R36, R29 ;  /* 0x0000002421297223 */ /* 0x020fe2000001001d */
[----:B------:R-:W-:Y:S02]  /*3450*/  IMAD R35, R61, UR4, RZ ;  /* 0x000000043d237c24 */ /* 0x000fe4000f8e02ff */
[----:B------:R-:W-:-:S04]  /*3460*/  IMAD.WIDE.U32 R30, R16, UR4, R30 ;  /* 0x00000004101e7c25 */ /* 0x000fc8000f8e001e */
[----:B------:R-:W-:Y:S02]  /*3470*/  IMAD R37, R16, UR5, R35 ;  /* 0x0000000510257c24 */ /* 0x000fe4000f8e0223 */
[----:B------:R-:W-:Y:S01]  /*3480*/  FMUL.FTZ R35, R88, R39 ;  /* 0x0000002758237220 */ /* 0x000fe20000410000 */
[----:B------:R-:W-:Y:S02]  /*3490*/  LEA R34, P4, R30, UR10, 0x2 ;  /* 0x0000000a1e227c11 */ /* 0x000fe4000f8810ff */
[----:B------:R-:W-:Y:S01]  /*34a0*/  IADD3 R37, PT, PT, R31, R37, RZ ;  /* 0x000000251f257210 */ /* 0x000fe20007ffe0ff */
[----:B------:R-:W-:-:S03]  /*34b0*/  FFMA.FTZ R40, R32, R35, R28 ;  /* 0x0000002320287223 */ /* 0x000fc6000001001c */
[----:B------:R-:W-:-:S05]  /*34c0*/  LEA.HI.X R35, R30, UR11, R37, 0x2, P4 ;  /* 0x0000000b1e237c11 */ /* 0x000fca000a0f1425 */
[----:B------:R0:W-:Y:S02]  /*34d0*/  STG.E.64 desc[UR6][R34.64], R40 ;  /* 0x0000002822007986 */ /* 0x0001e4000c101b06 */
.L_x_3012:
[----:B------:R-:W-:Y:S05]  /*34e0*/  BSYNC.RECONVERGENT B1 ;  /* 0x0000000000017941 */ /* 0x000fea0003800200 */
.L_x_3011:
        /* <DEDUP_REMOVED lines=19> */
.L_x_3014:
[----:B------:R-:W-:Y:S05]  /*3620*/  BSYNC.RECONVERGENT B1 ;  /* 0x0000000000017941 */ /* 0x000fea0003800200 */
.L_x_3013:
        /* <DEDUP_REMOVED lines=19> */
.L_x_3016:
[----:B------:R-:W-:Y:S05]  /*3760*/  BSYNC.RECONVERGENT B1 ;  /* 0x0000000000017941 */ /* 0x000fea0003800200 */
.L_x_3015:
        /* <DEDUP_REMOVED lines=19> */
.L_x_3018:
[----:B------:R-:W-:Y:S05]  /*38a0*/  BSYNC.RECONVERGENT B1 ;  /* 0x0000000000017941 */ /* 0x000fea0003800200 */
.L_x_3017:
        /* <DEDUP_REMOVED lines=29> */
.L_x_3020:
[----:B------:R-:W-:Y:S05]  /*3a80*/  BSYNC.RECONVERGENT B1 ;  /* 0x0000000000017941 */ /* 0x000fea0003800200 */
.L_x_3019:
[----:B------:R-:W-:Y:S04]  /*3a90*/  BSSY.RECONVERGENT B1, `(.L_x_3021) ;  /* 0x0000013000017945 */ /* 0x000fe80003800200 */
[----:B------:R-:W-:Y:S05]  /*3aa0*/  @P5 BRA `(.L_x_3022) ;  /* 0x0000000000445947 */ /* 0x000fea0003800000 */
[----:B------:R-:W0:Y:S01]  /*3ab0*/  LDCU.64 UR4, c[0x0][0x3e0] ;  /* 0x00007c00ff0477ac */ /* 0x000e220008000a00 */
[----:B------:R-:W-:Y:S01]  /*3ac0*/  MOV R30, R114 ;  /* 0x00000072001e7202 */ /* 0x000fe20000000f00 */
[----:B------:R-:W-:Y:S01]  /*3ad0*/  FADD.FTZ R76, -R38, R76 ;  /* 0x0000004c264c7221 */ /* 0x000fe20000010100 */
[----:B------:R-:W-:Y:S01]  /*3ae0*/  MOV R31, R113 ;  /* 0x00000071001f7202 */ /* 0x000fe20000000f00 */
[----:B------:R-:W1:Y:S01]  /*3af0*/  LDCU.64 UR10, c[0x0][0x380] ;  /* 0x00007000ff0a77ac */ /* 0x000e620008000a00 */
[----:B0-234-:R-:W-:Y:S02]  /*3b00*/  IMAD R36, R103, UR4, RZ ;  /* 0x0000000467247c24 */ /* 0x01dfe4000f8e02ff */
[----:B------:R-:W-:-:S04]  /*3b10*/  IMAD.WIDE.U32 R34, R21, UR4, R30 ;  /* 0x0000000415227c25 */ /* 0x000fc8000f8e001e */
[----:B-1----:R-:W-:Y:S01]  /*3b20*/  FMUL.FTZ R31, R76, R39 ;  /* 0x000000274c1f7220 */ /* 0x002fe20000410000 */
[----:B------:R-:W-:Y:S02]  /*3b30*/  IMAD R37, R21, UR5, R36 ;  /* 0x0000000515257c24 */ /* 0x000fe4000f8e0224 */
[----:B------:R-:W-:Y:S01]  /*3b40*/  FADD.FTZ R36, -R38, R77 ;  /* 0x0000004d26247221 */ /* 0x000fe20000010100 */
[----:B------:R-:W-:Y:S01]  /*3b50*/  LEA R30, P5, R34, UR10, 0x2 ;  /* 0x0000000a221e7c11 */ /* 0x000fe2000f8a10ff */
[----:B-----5:R-:W-:Y:S01]  /*3b60*/  FFMA.FTZ R40, R32, R31, R28 ;  /* 0x0000001f20287223 */ /* 0x020fe2000001001c */
[----:B------:R-:W-:Y:S01]  /*3b70*/  IADD3 R37, PT, PT, R35, R37, RZ ;  /* 0x0000002523257210 */ /* 0x000fe20007ffe0ff */
[----:B------:R-:W-:-:S03]  /*3b80*/  FMUL.FTZ R36, R36, R39 ;  /* 0x0000002724247220 */ /* 0x000fc60000410000 */
[----:B------:R-:W-:Y:S01]  /*3b90*/  LEA.HI.X R31, R34, UR11, R37, 0x2, P5 ;  /* 0x0000000b221f7c11 */ /* 0x000fe2000a8f1425 */
[----:B------:R-:W-:-:S05]  /*3ba0*/  FFMA.FTZ R41, R33, R36, R29 ;  /* 0x0000002421297223 */ /* 0x000fca000001001d */
[----:B------:R0:W-:Y:S02]  /*3bb0*/  STG.E.64 desc[UR6][R30.64], R40 ;  /* 0x000000281e007986 */ /* 0x0001e4000c101b06 */
.L_x_3022:
[----:B------:R-:W-:Y:S05]  /*3bc0*/  BSYNC.RECONVERGENT B1 ;  /* 0x0000000000017941 */ /* 0x000fea0003800200 */
.L_x_3021:
[----:B------:R-:W-:Y:S04]  /*3bd0*/  BSSY.RECONVERGENT B1, `(.L_x_3023) ;  /* 0x0000013000017945 */ /* 0x000fe80003800200 */
[----:B------:R-:W-:Y:S05]  /*3be0*/  @P1 BRA `(.L_x_3024) ;  /* 0x0000000000441947 */ /* 0x000fea0003800000 */
[----:B------:R-:W1:Y:S01]  /*3bf0*/  LDCU.64 UR4, c[0x0][0x3e0] ;  /* 0x00007c00ff0477ac */ /* 0x000e620008000a00 */
[----:B0-----:R-:W-:Y:S01]  /*3c00*/  MOV R30, R114 ;  /* 0x00000072001e7202 */ /* 0x001fe20000000f00 */
[C---:B------:R-:W-:Y:S01]  /*3c10*/  FADD.FTZ R74, -R38.reuse, R74 ;  /* 0x0000004a264a7221 */ /* 0x040fe20000010100 */
[----:B------:R-:W-:Y:S01]  /*3c20*/  MOV R31, R113 ;  /* 0x00000071001f7202 */ /* 0x000fe20000000f00 */
[----:B------:R-:W0:Y:S01]  /*3c30*/  LDCU.64 UR10, c[0x0][0x380] ;  /* 0x00007000ff0a77ac */ /* 0x000e220008000a00 */
[----:B--234-:R-:W-:-:S04]  /*3c40*/  FADD.FTZ R36, -R38, R75 ;  /* 0x0000004b26247221 */ /* 0x01cfc80000010100 */
[----:B-1----:R-:W-:-:S04]  /*3c50*/  FMUL.FTZ R36, R36, R39 ;  /* 0x0000002724247220 */ /* 0x002fc80000410000 */
[----:B-----5:R-:W-:Y:S01]  /*3c60*/  FFMA.FTZ R41, R33, R36, R29 ;  /* 0x0000002421297223 */ /* 0x020fe2000001001d */
[----:B------:R-:W-:Y:S02]  /*3c70*/  IMAD R37, R105, UR4, RZ ;  /* 0x0000000469257c24 */ /* 0x000fe4000f8e02ff */
[----:B------:R-:W-:-:S04]  /*3c80*/  IMAD.WIDE.U32 R34, R22, UR4, R30 ;  /* 0x0000000416227c25 */ /* 0x000fc8000f8e001e */
[----:B------:R-:W-:Y:S01]  /*3c90*/  FMUL.FTZ R31, R74, R39 ;  /* 0x000000274a1f7220 */ /* 0x000fe20000410000 */
[----:B------:R-:W-:Y:S01]  /*3ca0*/  IMAD R37, R22, UR5, R37 ;  /* 0x0000000516257c24 */ /* 0x000fe2000f8e0225 */
[----:B0-----:R-:W-:Y:S02]  /*3cb0*/  LEA R30, P1, R34, UR10, 0x2 ;  /* 0x0000000a221e7c11 */ /* 0x001fe4000f8210ff */
[----:B------:R-:W-:Y:S02]  /*3cc0*/  FFMA.FTZ R40, R32, R31, R28 ;  /* 0x0000001f20287223 */ /* 0x000fe4000001001c */
[----:B------:R-:W-:-:S04]  /*3cd0*/  IADD3 R37, PT, PT, R35, R37, RZ ;  /* 0x0000002523257210 */ /* 0x000fc80007ffe0ff */
[----:B------:R-:W-:-:S05]  /*3ce0*/  LEA.HI.X R31, R34, UR11, R37, 0x2, P1 ;  /* 0x0000000b221f7c11 */ /* 0x000fca00088f1425 */
[----:B------:R0:W-:Y:S02]  /*3cf0*/  STG.E.64 desc[UR6][R30.64], R40 ;  /* 0x000000281e007986 */ /* 0x0001e4000c101b06 */
.L_x_3024:
[----:B------:R-:W-:Y:S05]  /*3d00*/  BSYNC.RECONVERGENT B1 ;  /* 0x0000000000017941 */ /* 0x000fea0003800200 */
.L_x_3023:
[----:B------:R-:W-:Y:S04]  /*3d10*/  BSSY.RECONVERGENT B1, `(.L_x_3025) ;  /* 0x0000013000017945 */ /* 0x000fe80003800200 */
[----:B------:R-:W-:Y:S05]  /*3d20*/  @P2 BRA `(.L_x_3026) ;  /* 0x0000000000442947 */ /* 0x000fea0003800000 */
[----:B------:R-:W2:Y:S01]  /*3d30*/  LDCU.64 UR4, c[0x0][0x3e0] ;  /* 0x00007c00ff0477ac */ /* 0x000ea20008000a00 */
[----:B0-----:R-:W-:Y:S01]  /*3d40*/  MOV R30, R114 ;  /* 0x00000072001e7202 */ /* 0x001fe20000000f00 */
[----:B------:R-:W-:Y:S01]  /*3d50*/  FADD.FTZ R72, -R38, R72 ;  /* 0x0000004826487221 */ /* 0x000fe20000010100 */
[----:B------:R-:W-:Y:S01]  /*3d60*/  MOV R31, R113 ;  /* 0x00000071001f7202 */ /* 0x000fe20000000f00 */
[----:B------:R-:W0:Y:S01]  /*3d70*/  LDCU.64 UR10, c[0x0][0x380] ;  /* 0x00007000ff0a77ac */ /* 0x000e220008000a00 */
[----:B--234-:R-:W-:Y:S02]  /*3d80*/  IMAD R36, R107, UR4, RZ ;  /* 0x000000046b247c24 */ /* 0x01cfe4000f8e02ff */
[----:B------:R-:W-:-:S04]  /*3d90*/  IMAD.WIDE.U32 R34, R23, UR4, R30 ;  /* 0x0000000417227c25 */ /* 0x000fc8000f8e001e */
[----:B-1----:R-:W-:Y:S01]  /*3da0*/  FMUL.FTZ R31, R72, R39 ;  /* 0x00000027481f7220 */ /* 0x002fe20000410000 */
[----:B------:R-:W-:Y:S02]  /*3db0*/  IMAD R37, R23, UR5, R36 ;  /* 0x0000000517257c24 */ /* 0x000fe4000f8e0224 */
[----:B------:R-:W-:Y:S01]  /*3dc0*/  FADD.FTZ R36, -R38, R73 ;  /* 0x0000004926247221 */ /* 0x000fe20000010100 */
[----:B0-----:R-:W-:Y:S01]  /*3dd0*/  LEA R30, P1, R34, UR10, 0x2 ;  /* 0x0000000a221e7c11 */ /* 0x001fe2000f8210ff */
[----:B-----5:R-:W-:Y:S01]  /*3de0*/  FFMA.FTZ R40, R32, R31, R28 ;  /* 0x0000001f20287223 */ /* 0x020fe2000001001c */
[----:B------:R-:W-:Y:S01]  /*3df0*/  IADD3 R37, PT, PT, R35, R37, RZ ;  /* 0x0000002523257210 */ /* 0x000fe20007ffe0ff */
[----:B------:R-:W-:-:S03]  /*3e00*/  FMUL.FTZ R36, R36, R39 ;  /* 0x0000002724247220 */ /* 0x000fc60000410000 */
[----:B------:R-:W-:Y:S01]  /*3e10*/  LEA.HI.X R31, R34, UR11, R37, 0x2, P1 ;  /* 0x0000000b221f7c11 */ /* 0x000fe200088f1425 */
[----:B------:R-:W-:-:S05]  /*3e20*/  FFMA.FTZ R41, R33, R36, R29 ;  /* 0x0000002421297223 */ /* 0x000fca000001001d */
[----:B------:R0:W-:Y:S02]  /*3e30*/  STG.E.64 desc[UR6][R30.64], R40 ;  /* 0x000000281e007986 */ /* 0x0001e4000c101b06 */
.L_x_3026:
[----:B------:R-:W-:Y:S05]  /*3e40*/  BSYNC.RECONVERGENT B1 ;  /* 0x0000000000017941 */ /* 0x000fea0003800200 */
.L_x_3025:
        /* <DEDUP_REMOVED lines=19> */
.L_x_3028:
[----:B------:R-:W-:Y:S05]  /*3f80*/  BSYNC.RECONVERGENT B1 ;  /* 0x0000000000017941 */ /* 0x000fea0003800200 */
.L_x_3027:
[----:B------:R-:W-:Y:S05]  /*3f90*/  @P4 BRA `(.L_x_3029) ;  /* 0x0000002000344947 */ /* 0x000fea0003800000 */
[----:B------:R-:W2:Y:S01]  /*3fa0*/  LDCU.64 UR4, c[0x0][0x3e0] ;  /* 0x00007c00ff0477ac */ /* 0x000ea20008000a00 */
[----:B------:R-:W-:Y:S01]  /*3fb0*/  MOV R112, R114 ;  /* 0x0000007200707202 */ /* 0x000fe20000000f00 */
[C---:B------:R-:W-:Y:S01]  /*3fc0*/  FADD.FTZ R68, -R38.reuse, R68 ;  /* 0x0000004426447221 */ /* 0x040fe20000010100 */
[----:B------:R-:W-:Y:S01]  /*3fd0*/  FADD.FTZ R38, -R38, R69 ;  /* 0x0000004526267221 */ /* 0x000fe20000010100 */
[----:B------:R-:W3:Y:S02]  /*3fe0*/  LDCU.64 UR8, c[0x0][0x380] ;  /* 0x00007000ff0877ac */ /* 0x000ee40008000a00 */
[-C--:B01----:R-:W-:Y:S01]  /*3ff0*/  FMUL.FTZ R31, R68, R39.reuse ;  /* 0x00000027441f7220 */ /* 0x083fe20000410000 */
[----:B------:R-:W-:-:S03]  /*4000*/  FMUL.FTZ R38, R38, R39 ;  /* 0x0000002726267220 */ /* 0x000fc60000410000 */
[----:B-----5:R-:W-:Y:S01]  /*4010*/  FFMA.FTZ R28, R32, R31, R28 ;  /* 0x0000001f201c7223 */ /* 0x020fe2000001001c */
[----:B------:R-:W-:Y:S01]  /*4020*/  FFMA.FTZ R29, R33, R38, R29 ;  /* 0x00000026211d7223 */ /* 0x000fe2000001001d */
[----:B--2---:R-:W-:Y:S02]  /*4030*/  IMAD R30, R111, UR4, RZ ;  /* 0x000000046f1e7c24 */ /* 0x004fe4000f8e02ff */
[----:B------:R-:W-:-:S04]  /*4040*/  IMAD.WIDE.U32 R112, R25, UR4, R112 ;  /* 0x0000000419707c25 */ /* 0x000fc8000f8e0070 */
[----:B---34-:R-:W-:Y:S01]  /*4050*/  IMAD R35, R25, UR5, R30 ;  /* 0x0000000519237c24 */ /* 0x018fe2000f8e021e */
[----:B------:R-:W-:-:S04]  /*4060*/  LEA R30, P1, R112, UR8, 0x2 ;  /* 0x00000008701e7c11 */ /* 0x000fc8000f8210ff */
[----:B------:R-:W-:-:S04]  /*4070*/  IADD3 R35, PT, PT, R113, R35, RZ ;  /* 0x0000002371237210 */ /* 0x000fc80007ffe0ff */
[----:B------:R-:W-:-:S05]  /*4080*/  LEA.HI.X R31, R112, UR9, R35, 0x2, P1 ;  /* 0x00000009701f7c11 */ /* 0x000fca00088f1423 */
[----:B------:R0:W-:Y:S01]  /*4090*/  STG.E.64 desc[UR6][R30.64], R28 ;  /* 0x0000001c1e007986 */ /* 0x0001e2000c101b06 */
[----:B------:R-:W-:Y:S05]  /*40a0*/  BRA `(.L_x_3029) ;  /* 0x0000001c00f07947 */ /* 0x000fea0003800000 */
.L_x_2998:
[----:B------:R-:W2:Y:S01]  /*40b0*/  LDCU.64 UR10, c[0x0][0x3e8] ;  /* 0x00007d00ff0a77ac */ /* 0x000ea20008000a00 */
[----:B------:R-:W-:Y:S01]  /*40c0*/  BSSY.RECONVERGENT B1, `(.L_x_3030) ;  /* 0x0000021000017945 */ /* 0x000fe20003800200 */
[----:B--2---:R-:W-:Y:S02]  /*40d0*/  ISETP.GE.U32.AND P3, PT, R10, UR10, PT ;  /* 0x0000000a0a007c0c */ /* 0x004fe4000bf66070 */
[----:B------:R-:W-:Y:S02]  /*40e0*/  ISETP.GE.U32.AND P5, PT, R12, UR10, PT ;  /* 0x0000000a0c007c0c */ /* 0x000fe4000bfa6070 */
[----:B------:R-:W-:Y:S02]  /*40f0*/  ISETP.GE.U32.AND P2, PT, R13, UR10, PT ;  /* 0x0000000a0d007c0c */ /* 0x000fe4000bf46070 */
[----:B------:R-:W-:Y:S01]  /*4100*/  ISETP.GE.AND.EX P3, PT, R27, UR11, PT, P3 ;  /* 0x0000000b1b007c0c */ /* 0x000fe2000bf66330 */
[----:B------:R-:W-:-:S12]  /*4110*/  @P1 BRA `(.L_x_3031) ;  /* 0x00000000006c1947 */ /* 0x000fd80003800000 */
[C---:B------:R-:W-:Y:S01]  /*4120*/  FADD.FTZ R80, -R38.reuse, R80 ;  /* 0x0000005026507221 */ /* 0x040fe20000010100 */
[----:B------:R-:W-:Y:S01]  /*4130*/  FADD.FTZ R30, -R38, R81 ;  /* 0x00000051261e7221 */ /* 0x000fe20000010100 */
[----:B------:R-:W2:Y:S01]  /*4140*/  LDCU.64 UR4, c[0x0][0x3e0] ;  /* 0x00007c00ff0477ac */ /* 0x000ea20008000a00 */
[----:B------:R-:W-:Y:S01]  /*4150*/  MOV R35, R113 ;  /* 0x0000007100237202 */ /* 0x000fe20000000f00 */
        /* <DEDUP_REMOVED lines=8> */
[----:B------:R-:W0:Y:S01]  /*41e0*/  MUFU.EX2 R30, R30 ;  /* 0x0000001e001e7308 */ /* 0x000e220000000800 */
[----:B--2---:R-:W-:Y:S02]  /*41f0*/  IMAD R43, R11, UR4, RZ ;  /* 0x000000040b2b7c24 */ /* 0x004fe4000f8e02ff */
[----:B------:R-:W-:-:S05]  /*4200*/  IMAD.WIDE.U32 R34, R6, UR4, R34 ;  /* 0x0000000406227c25 */ /* 0x000fca000f8e0022 */
[----:B------:R-:W2:Y:S01]  /*4210*/  MUFU.EX2 R31, R31 ;  /* 0x0000001f001f7308 */ /* 0x000ea20000000800 */
[----:B------:R-:W-:-:S05]  /*4220*/  IMAD R43, R6, UR5, R43 ;  /* 0x00000005062b7c24 */ /* 0x000fca000f8e022b */
[----:B------:R-:W-:Y:S01]  /*4230*/  IADD3 R43, PT, PT, R35, R43, RZ ;  /* 0x0000002b232b7210 */ /* 0x000fe20007ffe0ff */
[----:B0-----:R-:W-:Y:S01]  /*4240*/  FADD.FTZ R36, R30, 1 ;  /* 0x3f8000001e247421 */ /* 0x001fe20000010000 */
[----:B-1----:R-:W-:-:S05]  /*4250*/  LEA R30, P1, R34, UR8, 0x2 ;  /* 0x00000008221e7c11 */ /* 0x002fca000f8210ff */
[----:B------:R-:W0:Y:S01]  /*4260*/  MUFU.RCP R36, R36 ;  /* 0x0000002400247308 */ /* 0x000e220000001000 */
[----:B--2---:R-:W-:Y:S01]  /*4270*/  FADD.FTZ R37, R31, 1 ;  /* 0x3f8000001f257421 */ /* 0x004fe20000010000 */
[----:B------:R-:W-:-:S06]  /*4280*/  LEA.HI.X R31, R34, UR9, R43, 0x2, P1 ;  /* 0x00000009221f7c11 */ /* 0x000fcc00088f142b */
[----:B------:R-:W1:Y:S01]  /*4290*/  MUFU.RCP R37, R37 ;  /* 0x0000002500257308 */ /* 0x000e620000001000 */
[----:B0-----:R-:W-:Y:S01]  /*42a0*/  FMUL.FTZ R34, R41, R36 ;  /* 0x0000002429227220 */ /* 0x001fe20000410000 */
[----:B-1----:R-:W-:-:S05]  /*42b0*/  FMUL.FTZ R35, R40, R37 ;  /* 0x0000002528237220 */ /* 0x002fca0000410000 */
[----:B------:R2:W-:Y:S02]  /*42c0*/  STG.E.64 desc[UR6][R30.64], R34 ;  /* 0x000000221e007986 */ /* 0x0005e4000c101b06 */
.L_x_3031:
[----:B------:R-:W-:Y:S05]  /*42d0*/  BSYNC.RECONVERGENT B1 ;  /* 0x0000000000017941 */ /* 0x000fea0003800200 */
.L_x_3030:
[----:B------:R-:W-:Y:S04]  /*42e0*/  BSSY.RECONVERGENT B1, `(.L_x_3032) ;  /* 0x000001d000017945 */ /* 0x000fe80003800200 */
[----:B------:R-:W-:Y:S05]  /*42f0*/  @P3 BRA `(.L_x_3033) ;  /* 0x00000000006c3947 */ /* 0x000fea0003800000 */
[C---:B------:R-:W-:Y:S01]  /*4300*/  FADD.FTZ R98, -R38.reuse, R98 ;  /* 0x0000006226627221 */ /* 0x040fe20000010100 */
[----:B--2---:R-:W-:Y:S01]  /*4310*/  FADD.FTZ R30, -R38, R99 ;  /* 0x00000063261e7221 */ /* 0x004fe20000010100 */
        /* <DEDUP_REMOVED lines=25> */
.L_x_3033:
[----:B------:R-:W-:Y:S05]  /*44b0*/  BSYNC.RECONVERGENT B1 ;  /* 0x0000000000017941 */ /* 0x000fea0003800200 */
.L_x_3032:
        /* <DEDUP_REMOVED lines=10> */
[C---:B------:R-:W-:Y:S01]  /*4560*/  FADD.FTZ R96, -R38.reuse, R96 ;  /* 0x0000006026607221 */ /* 0x040fe20000010100 */
[----:B--23--:R-:W-:Y:S01]  /*4570*/  FADD.FTZ R30, -R38, R97 ;  /* 0x00000061261e7221 */ /* 0x00cfe20000010100 */
        /* <DEDUP_REMOVED lines=25> */
.L_x_3035:
[----:B------:R-:W-:Y:S05]  /*4710*/  BSYNC.RECONVERGENT B1 ;  /* 0x0000000000017941 */ /* 0x000fea0003800200 */
.L_x_3034:
[----:B------:R-:W-:Y:S04]  /*4720*/  BSSY.RECONVERGENT B1, `(.L_x_3036) ;  /* 0x000001d000017945 */ /* 0x000fe80003800200 */
[----:B------:R-:W-:Y:S05]  /*4730*/  @P2 BRA `(.L_x_3037) ;  /* 0x00000000006c2947 */ /* 0x000fea0003800000 */
[C---:B------:R-:W-:Y:S01]  /*4740*/  FADD.FTZ R94, -R38.reuse, R94 ;  /* 0x0000005e265e7221 */ /* 0x040fe20000010100 */
[----:B--234-:R-:W-:Y:S01]  /*4750*/  FADD.FTZ R30, -R38, R95 ;  /* 0x0000005f261e7221 */ /* 0x01cfe20000010100 */
        /* <DEDUP_REMOVED lines=25> */
.L_x_3037:
[----:B------:R-:W-:Y:S05]  /*48f0*/  BSYNC.RECONVERGENT B1 ;  /* 0x0000000000017941 */ /* 0x000fea0003800200 */
.L_x_3036:
[----:B------:R-:W-:Y:S04]  /*4900*/  BSSY.RECONVERGENT B1, `(.L_x_3038) ;  /* 0x000001d000017945 */ /* 0x000fe80003800200 */
[----:B------:R-:W-:Y:S05]  /*4910*/  @P1 BRA `(.L_x_3039) ;  /* 0x00000000006c1947 */ /* 0x000fea0003800000 */
[C---:B------:R-:W-:Y:S01]  /*4920*/  FADD.FTZ R92, -R38.reuse, R92 ;  /* 0x0000005c265c7221 */ /* 0x040fe20000010100 */
[----:B0-234-:R-:W-:Y:S01]  /*4930*/  FADD.FTZ R30, -R38, R93 ;  /* 0x0000005d261e7221 */ /* 0x01dfe20000010100 */
[----:B------:R-:W0:Y:S01]  /*4940*/  LDCU.64 UR4, c[0x0][0x3e0] ;  /* 0x00007c00ff0477ac */ /* 0x000e220008000a00 */
        /* <DEDUP_REMOVED lines=15> */
[----:B--2---:R-:W-:Y:S01]  /*4a40*/  FADD.FTZ R36, R30, 1 ;  /* 0x3f8000001e247421 */ /* 0x004fe20000010000 */
[----:B-1----:R-:W-:-:S05]  /*4a50*/  LEA R30, P1, R34, UR8, 0x2 ;  /* 0x00000008221e7c11 */ /* 0x002fca000f8210ff */
[----:B------:R-:W1:Y:S01]  /*4a60*/  MUFU.RCP R36, R36 ;  /* 0x0000002400247308 */ /* 0x000e620000001000 */
[----:B0-----:R-:W-:Y:S01]  /*4a70*/  FADD.FTZ R37, R31, 1 ;  /* 0x3f8000001f257421 */ /* 0x001fe20000010000 */
[----:B------:R-:W-:-:S06]  /*4a80*/  LEA.HI.X R31, R34, UR9, R43, 0x2, P1 ;  /* 0x00000009221f7c11 */ /* 0x000fcc00088f142b */
[----:B------:R-:W0:Y:S01]  /*4a90*/  MUFU.RCP R37, R37 ;  /* 0x0000002500257308 */ /* 0x000e220000001000 */
[----:B-1----:R-:W-:Y:S01]  /*4aa0*/  FMUL.FTZ R34, R41, R36 ;  /* 0x0000002429227220 */ /* 0x002fe20000410000 */
[----:B0-----:R-:W-:-:S05]  /*4ab0*/  FMUL.FTZ R35, R40, R37 ;  /* 0x0000002528237220 */ /* 0x001fca0000410000 */
[----:B------:R0:W-:Y:S02]  /*4ac0*/  STG.E.64 desc[UR6][R30.64], R34 ;  /* 0x000000221e007986 */ /* 0x0001e4000c101b06 */
.L_x_3039:
[----:B------:R-:W-:Y:S05]  /*4ad0*/  BSYNC.RECONVERGENT B1 ;  /* 0x0000000000017941 */ /* 0x000fea0003800200 */
.L_x_3038:
        /* <DEDUP_REMOVED lines=29> */
.L_x_3041:
[----:B------:R-:W-:Y:S05]  /*4cb0*/  BSYNC.RECONVERGENT B1 ;  /* 0x0000000000017941 */ /* 0x000fea0003800200 */
.L_x_3040:
        /* <DEDUP_REMOVED lines=37> */
.L_x_3043:
[----:B------:R-:W-:Y:S05]  /*4f10*/  BSYNC.RECONVERGENT B1 ;  /* 0x0000000000017941 */ /* 0x000fea0003800200 */
.L_x_3042:
[----:B------:R-:W-:Y:S04]  /*4f20*/  BSSY.RECONVERGENT B1, `(.L_x_3044) ;  /* 0x000001d000017945 */ /* 0x000fe80003800200 */
[----:B------:R-:W-:Y:S05]  /*4f30*/  @P3 BRA `(.L_x_3045) ;  /* 0x00000000006c3947 */ /* 0x000fea0003800000 */
[C---:B------:R-:W-:Y:S01]  /*4f40*/  FADD.FTZ R86, -R38.reuse, R86 ;  /* 0x0000005626567221 */ /* 0x040fe20000010100 */
[----:B0-234-:R-:W-:Y:S01]  /*4f50*/  FADD.FTZ R30, -R38, R87 ;  /* 0x00000057261e7221 */ /* 0x01dfe20000010100 */
        /* <DEDUP_REMOVED lines=25> */
.L_x_3045:
[----:B------:R-:W-:Y:S05]  /*50f0*/  BSYNC.RECONVERGENT B1 ;  /* 0x0000000000017941 */ /* 0x000fea0003800200 */
.L_x_3044:
        /* <DEDUP_REMOVED lines=29> */
.L_x_3047:
[----:B------:R-:W-:Y:S05]  /*52d0*/  BSYNC.RECONVERGENT B1 ;  /* 0x0000000000017941 */ /* 0x000fea0003800200 */
.L_x_3046:
        /* <DEDUP_REMOVED lines=29> */
.L_x_3049:
[----:B------:R-:W-:Y:S05]  /*54b0*/  BSYNC.RECONVERGENT B1 ;  /* 0x0000000000017941 */ /* 0x000fea0003800200 */
.L_x_3048:
        /* <DEDUP_REMOVED lines=39> */
.L_x_3051:
[----:B------:R-:W-:Y:S05]  /*5730*/  BSYNC.RECONVERGENT B1 ;  /* 0x0000000000017941 */ /* 0x000fea0003800200 */
.L_x_3050:
        /* <DEDUP_REMOVED lines=29> */
.L_x_3053:
[----:B------:R-:W-:Y:S05]  /*5910*/  BSYNC.RECONVERGENT B1 ;  /* 0x0000000000017941 */ /* 0x000fea0003800200 */
.L_x_3052:
        /* <DEDUP_REMOVED lines=29> */
.L_x_3055:
[----:B------:R-:W-:Y:S05]  /*5af0*/  BSYNC.RECONVERGENT B1 ;  /* 0x0000000000017941 */ /* 0x000fea0003800200 */
.L_x_3054:
        /* <DEDUP_REMOVED lines=29> */
.L_x_3057:
[----:B------:R-:W-:Y:S05]  /*5cd0*/  BSYNC.RECONVERGENT B1 ;  /* 0x0000000000017941 */ /* 0x000fea0003800200 */
.L_x_3056:
        /* <DEDUP_REMOVED lines=29> */
.L_x_3059:
[----:B------:R-:W-:Y:S05]  /*5eb0*/  BSYNC.RECONVERGENT B1 ;  /* 0x0000000000017941 */ /* 0x000fea0003800200 */
.L_x_3058:
[----:B------:R-:W-:Y:S05]  /*5ec0*/  @P6 BRA `(.L_x_3029) ;  /* 0x0000000000686947 */ /* 0x000fea0003800000 */
[C---:B------:R-:W-:Y:S01]  /*5ed0*/  FADD.FTZ R68, -R38.reuse, R68 ;  /* 0x0000004426447221 */ /* 0x040fe20000010100 */
[----:B------:R-:W-:Y:S01]  /*5ee0*/  FADD.FTZ R38, -R38, R69 ;  /* 0x0000004526267221 */ /* 0x000fe20000010100 */
[----:B------:R-:W0:Y:S01]  /*5ef0*/  LDCU.64 UR4, c[0x0][0x3e0] ;  /* 0x00007c00ff0477ac */ /* 0x000e220008000a00 */
[----:B------:R-:W-:Y:S01]  /*5f00*/  MOV R112, R114 ;  /* 0x0000007200707202 */ /* 0x000fe20000000f00 */
[-C--:B01234-:R-:W-:Y:S01]  /*5f10*/  FMUL.FTZ R31, R68, R39.reuse ;  /* 0x00000027441f7220 */ /* 0x09ffe20000410000 */
[----:B------:R-:W-:Y:S01]  /*5f20*/  FMUL.FTZ R38, R38, R39 ;  /* 0x0000002726267220 */ /* 0x000fe20000410000 */
[----:B------:R-:W0:Y:S02]  /*5f30*/  LDCU.64 UR8, c[0x0][0x380] ;  /* 0x00007000ff0877ac */ /* 0x000e240008000a00 */
[----:B-----5:R-:W-:Y:S01]  /*5f40*/  FFMA.FTZ R35, R32, R31, R28 ;  /* 0x0000001f20237223 */ /* 0x020fe2000001001c */
[----:B------:R-:W-:-:S03]  /*5f50*/  FFMA.FTZ R38, R33, R38, R29 ;  /* 0x0000002621267223 */ /* 0x000fc6000001001d */
[----:B------:R-:W-:Y:S01]  /*5f60*/  FMUL.FTZ R28, R35, -1.4426950216293334961 ;  /* 0xbfb8aa3b231c7820 */ /* 0x000fe20000410000 */
[----:B------:R-:W-:-:S05]  /*5f70*/  FMUL.FTZ R29, R38, -1.4426950216293334961 ;  /* 0xbfb8aa3b261d7820 */ /* 0x000fca0000410000 */
[----:B------:R-:W1:Y:S01]  /*5f80*/  MUFU.EX2 R28, R28 ;  /* 0x0000001c001c7308 */ /* 0x000e620000000800 */
[----:B------:R-:W-:Y:S02]  /*5f90*/  IMAD R32, R111, UR4, RZ ;  /* 0x000000046f207c24 */ /* 0x000fe4000f8e02ff */
[----:B------:R-:W-:-:S05]  /*5fa0*/  IMAD.WIDE.U32 R112, R25, UR4, R112 ;  /* 0x0000000419707c25 */ /* 0x000fca000f8e0070 */
[----:B------:R-:W2:Y:S01]  /*5fb0*/  MUFU.EX2 R29, R29 ;  /* 0x0000001d001d7308 */ /* 0x000ea20000000800 */
[----:B------:R-:W-:-:S05]  /*5fc0*/  IMAD R33, R25, UR5, R32 ;  /* 0x0000000519217c24 */ /* 0x000fca000f8e0220 */
[----:B------:R-:W-:Y:S01]  /*5fd0*/  IADD3 R33, PT, PT, R113, R33, RZ ;  /* 0x0000002171217210 */ /* 0x000fe20007ffe0ff */
[----:B-1----:R-:W-:Y:S01]  /*5fe0*/  FADD.FTZ R30, R28, 1 ;  /* 0x3f8000001c1e7421 */ /* 0x002fe20000010000 */
[----:B0-----:R-:W-:-:S05]  /*5ff0*/  LEA R28, P1, R112, UR8, 0x2 ;  /* 0x00000008701c7c11 */ /* 0x001fca000f8210ff */
[----:B------:R-:W0:Y:S01]  /*6000*/  MUFU.RCP R30, R30 ;  /* 0x0000001e001e7308 */ /* 0x000e220000001000 */
[----:B--2---:R-:W-:Y:S01]  /*6010*/  FADD.FTZ R31, R29, 1 ;  /* 0x3f8000001d1f7421 */ /* 0x004fe20000010000 */
[----:B------:R-:W-:-:S06]  /*6020*/  LEA.HI.X R29, R112, UR9, R33, 0x2, P1 ;  /* 0x00000009701d7c11 */ /* 0x000fcc00088f1421 */
[----:B------:R-:W1:Y:S01]  /*6030*/  MUFU.RCP R31, R31 ;  /* 0x0000001f001f7308 */ /* 0x000e620000001000 */
[----:B0-----:R-:W-:Y:S01]  /*6040*/  FMUL.FTZ R32, R35, R30 ;  /* 0x0000001e23207220 */ /* 0x001fe20000410000 */
[----:B-1----:R-:W-:-:S05]  /*6050*/  FMUL.FTZ R33, R38, R31 ;  /* 0x0000001f26217220 */ /* 0x002fca0000410000 */
[----:B------:R0:W-:Y:S02]  /*6060*/  STG.E.64 desc[UR6][R28.64], R32 ;  /* 0x000000201c007986 */ /* 0x0001e4000c101b06 */
.L_x_3029:
[----:B------:R-:W-:Y:S05]  /*6070*/  BSYNC.RECONVERGENT B0 ;  /* 0x0000000000007941 */ /* 0x000fea0003800200 */
.L_x_2997:
[----:B------:R-:W1:Y:S01]  /*6080*/  LDCU UR4, c[0x0][0x3f8] ;  /* 0x00007f00ff0477ac */ /* 0x000e620008000800 */
[----:B------:R-:W-:Y:S02]  /*6090*/  IADD3 R8, PT, PT, R5, R8, RZ ;  /* 0x0000000805087210 */ /* 0x000fe40007ffe0ff */
[----:B------:R-:W-:Y:S01]  /*60a0*/  IADD3 R7, PT, PT, R7, 0x1, RZ ;  /* 0x0000000107077810 */ /* 0x000fe20007ffe0ff */
[----:B------:R-:W1:Y:S02]  /*60b0*/  LDCU UR5, c[0x0][0x3c8] ;  /* 0x00007900ff0577ac */ /* 0x000e640008000800 */
[----:B-1----:R-:W-:-:S06]  /*60c0*/  UIMAD UR4, UR4, UR5, URZ ;  /* 0x00000005040472a4 */ /* 0x002fcc000f8e02ff */
[----:B------:R-:W-:-:S13]  /*60d0*/  ISETP.GE.AND P1, PT, R8, UR4, PT ;  /* 0x0000000408007c0c */ /* 0x000fda000bf26270 */
[----:B------:R-:W-:Y:S05]  /*60e0*/  @!P1 BRA `(.L_x_3060) ;  /* 0xffffffa000b89947 */ /* 0x000fea000383ffff */
[----:B------:R-:W-:Y:S05]  /*60f0*/  EXIT ;  /* 0x000000000000794d */ /* 0x000fea0003800000 */
.L_x_3061:
        /* <DEDUP_REMOVED lines=16> */
.L_x_3470:


//--------------------- .text._Z35group_norm_nhwc_fwd_one_pass_kernelI11Fp32IOBf16WLi64ELi30ELi480EEv26Group_norm_nhwc_fwd_params --------------------------
	.section	.text._Z35group_norm_nhwc_fwd_one_pass_kernelI11Fp32IOBf16WLi64ELi30ELi480EEv26Group_norm_nhwc_fwd_params,"ax",@progbits
	.align	128
        .global         _Z35group_norm_nhwc_fwd_one_pass_kernelI11Fp32IOBf16WLi64ELi30ELi480EEv26Group_norm_nhwc_fwd_params
        .type           _Z35group_norm_nhwc_fwd_one_pass_kernelI11Fp32IOBf16WLi64ELi30ELi480EEv26Group_norm_nhwc_fwd_params,@function
        .size           _Z35group_norm_nhwc_fwd_one_pass_kernelI11Fp32IOBf16WLi64ELi30ELi480EEv26Group_norm_nhwc_fwd_params,(.L_x_3471 - _Z35group_norm_nhwc_fwd_one_pass_kernelI11Fp32IOBf16WLi64ELi30ELi480EEv26Group_norm_nhwc_fwd_params)
        .other          _Z35group_norm_nhwc_fwd_one_pass_kernelI11Fp32IOBf16WLi64ELi30ELi480EEv26Group_norm_nhwc_fwd_params,@"STO_CUDA_ENTRY STV_DEFAULT"
_Z35group_norm_nhwc_fwd_one_pass_kernelI11Fp32IOBf16WLi64ELi30ELi480EEv26Group_norm_nhwc_fwd_params:
.text._Z35group_norm_nhwc_fwd_one_pass_kernelI11Fp32IOBf16WLi64ELi30ELi480EEv26Group_norm_nhwc_fwd_params:
        /* <DEDUP_REMOVED lines=25> */
.L_x_3081:
[----:B0-----:R-:W0:Y:S01]  /*0190*/  LDC R0, c[0x0][0x3f8] ;  /* 0x0000fe00ff007b82 */ /* 0x001e220000000800 */
[----:B-1----:R-:W1:Y:S01]  /*01a0*/  S2R R10, SR_TID.X ;  /* 0x00000000000a7919 */ /* 0x002e620000002100 */
[----:B--2---:R-:W2:Y:S01]  /*01b0*/  LDCU.64 UR10, c[0x0][0x3e8] ;  /* 0x00007d00ff0a77ac */ /* 0x004ea20008000a00 */
        /* <DEDUP_REMOVED lines=123> */
.L_x_3063:
[----:B----4-:R-:W-:Y:S05]  /*0970*/  BSYNC.RECONVERGENT B0 ;  /* 0x0000000000007941 */ /* 0x010fea0003800200 */
.L_x_3062:
        /* <DEDUP_REMOVED lines=44> */
.L_x_3065:
[----:B------:R-:W-:Y:S05]  /*0c40*/  BSYNC.RECONVERGENT B0 ;  /* 0x0000000000007941 */ /* 0x000fea0003800200 */
.L_x_3064:
        /* <DEDUP_REMOVED lines=31> */
.L_x_3068:
[----:B---3--:R-:W2:Y:S04]  /*0e40*/  LDG.E.STRONG.GPU R12, desc[UR14][R10.64] ;  /* 0x0000000e0a0c7981 */ /* 0x008ea8000c1ef900 */
[----:B--2---:R-:W-:Y:S01]  /*0e50*/  CCTL.IVALL ;  /* 0x00000000ff00798f */ /* 0x004fe20002000000 */
[----:B------:R-:W-:Y:S05]  /*0e60*/  YIELD ;  /* 0x0000000000007946 */ /* 0x000fea0003800000 */
[----:B------:R-:W-:-:S13]  /*0e70*/  ISETP.NE.AND P2, PT, R12, R15, PT ;  /* 0x0000000f0c00720c */ /* 0x000fda0003f45270 */
[----:B------:R-:W-:Y:S05]  /*0e80*/  @P2 BRA `(.L_x_3068) ;  /* 0xfffffffc00ec2947 */ /* 0x000fea000383ffff */
.L_x_3067:
        /* <DEDUP_REMOVED lines=15> */
.L_x_3070:
        /* <DEDUP_REMOVED lines=26> */
[----:B-1----:R-:W-:Y:S02]  /*1120*/  MOV R16, UR24 ;  /* 0x0000001800107c02 */ /* 0x002fe40008000f00 */
        /* <DEDUP_REMOVED lines=64> */
.L_x_3069:
        /* <DEDUP_REMOVED lines=40> */
[----:B-1----:R-:W-:Y:S01]  /*17b0*/  MOV R16, UR10 ;  /* 0x0000000a00107c02 */ /* 0x002fe20008000f00 */
[----:B--2---:R-:W-:-:S06]  /*17c0*/  IMAD.U32 R17, RZ, RZ, UR11 ;  /* 0x0000000bff117e24 */ /* 0x004fcc000f8e00ff */
[----:B------:R-:W2:Y:S01]  /*17d0*/  @!P6 LDG.E.64 R16, desc[UR14][R16.64] ;  /* 0x0000000e1010e981 */ /* 0x000ea2000c1e1b00 */
[----:B------:R-:W-:-:S04]  /*17e0*/  IADD3 R10, PT, PT, R10, 0x4, RZ ;  /* 0x000000040a0a7810 */ /* 0x000fc80007ffe0ff */
[----:B------:R-:W-:Y:S01]  /*17f0*/  R2UR UR5, R10 ;  /* 0x000000000a0572ca */ /* 0x000fe200000e0000 */
[----:B---3--:R-:W-:Y:S01]  /*1800*/  @!P5 FADD.FTZ R8, R8, R12 ;  /* 0x0000000c0808d221 */ /* 0x008fe20000010000 */
[----:B------:R-:W-:-:S03]  /*1810*/  @!P5 FADD.FTZ R9, R9, R13 ;  /* 0x0000000d0909d221 */ /* 0x000fc60000010000 */
[----:B----4-:R-:W-:Y:S01]  /*1820*/  @!P4 FADD.FTZ R8, R8, R14 ;  /* 0x0000000e0808c221 */ /* 0x010fe20000010000 */
[----:B------:R-:W-:-:S03]  /*1830*/  @!P4 FADD.FTZ R9, R9, R15 ;  /* 0x0000000f0909c221 */ /* 0x000fc60000010000 */
[----:B--2---:R-:W-:Y:S01]  /*1840*/  @!P6 FADD.FTZ R8, R8, R16 ;  /* 0x000000100808e221 */ /* 0x004fe20000010000 */
[----:B------:R-:W-:-:S07]  /*1850*/  @!P6 FADD.FTZ R9, R9, R17 ;  /* 0x000000110909e221 */ /* 0x000fce0000010000 */
.L_x_3071:
        /* <DEDUP_REMOVED lines=20> */
[----:B------:R-:W-:-:S04]  /*19a0*/  IADD3 R14, PT, PT, R14, 0x2, RZ ;  /* 0x000000020e0e7810 */ /* 0x000fc80007ffe0ff */
[----:B------:R-:W-:Y:S01]  /*19b0*/  R2UR UR5, R14 ;  /* 0x000000000e0572ca */ /* 0x000fe200000e0000 */
[----:B0-----:R-:W-:Y:S01]  /*19c0*/  @!P4 FADD.FTZ R8, R8, R10 ;  /* 0x0000000a0808c221 */ /* 0x001fe20000010000 */
[----:B------:R-:W-:-:S03]  /*19d0*/  @!P4 FADD.FTZ R9, R9, R11 ;  /* 0x0000000b0909c221 */ /* 0x000fc60000010000 */
[----:B---3--:R-:W-:Y:S01]  /*19e0*/  @!P2 FADD.FTZ R8, R8, R12 ;  /* 0x0000000c0808a221 */ /* 0x008fe20000010000 */
[----:B------:R-:W-:-:S09]  /*19f0*/  @!P2 FADD.FTZ R9, R9, R13 ;  /* 0x0000000d0909a221 */ /* 0x000fd20000010000 */
.L_x_3072:
        /* <DEDUP_REMOVED lines=13> */
.L_x_3073:
[----:B------:R-:W-:Y:S05]  /*1ad0*/  BSYNC.RECONVERGENT B0 ;  /* 0x0000000000007941 */ /* 0x000fea0003800200 */
.L_x_3066:
[----:B-1----:R-:W1:Y:S01]  /*1ae0*/  S2R R16, SR_TID.X ;  /* 0x0000000000107919 */ /* 0x002e620000002100 */
[----:B------:R-:W4:Y:S01]  /*1af0*/  S2UR UR9, SR_CgaCtaId ;  /* 0x00000000000979c3 */ /* 0x000f220000008800 */
[----:B------:R-:W5:Y:S01]  /*1b00*/  LDCU UR10, c[0x0][0x414] ;  /* 0x00008280ff0a77ac */ /* 0x000f620008000800 */
[----:B------:R-:W-:Y:S01]  /*1b10*/  IMAD.U32 R19, RZ, RZ, UR8 ;  /* 0x00000008ff137e24 */ /* 0x000fe2000f8e00ff */
[----:B------:R-:W-:-:S05]  /*1b20*/  UMOV UR5, 0x400 ;  /* 0x0000040000057882 */ /* 0x000fca0000000000 */
[----:B------:R-:W0:Y:S08]  /*1b30*/  @P0 LDC.64 R14, c[0x0][0x388] ;  /* 0x0000e200ff0e0b82 */ /* 0x000e300000000a00 */
[----:B------:R-:W3:Y:S01]  /*1b40*/  LDC.64 R12, c[0x0][0x398] ;  /* 0x0000e600ff0c7b82 */ /* 0x000ee20000000a00 */
[----:B-----5:R-:W-:Y:S01]  /*1b50*/  @P0 FMUL.FTZ R18, R8, UR10 ;  /* 0x0000000a08120c20 */ /* 0x020fe20008410000 */
[----:B----4-:R-:W-:Y:S01]  /*1b60*/  ULEA UR5, UR9, UR5, 0x18 ;  /* 0x0000000509057291 */ /* 0x010fe2000f8ec0ff */
[----:B-1----:R-:W-:Y:S01]  /*1b70*/  LOP3.LUT R10, R16, 0xffff, RZ, 0xc0, !PT ;  /* 0x0000ffff100a7812 */ /* 0x002fe200078ec0ff */
[----:B0-----:R-:W-:-:S04]  /*1b80*/  @P0 IMAD.WIDE R14, R19, 0x8, R14 ;  /* 0x00000008130e0825 */ /* 0x001fc800078e020e */
[----:B------:R-:W-:-:S03]  /*1b90*/  @P0 FMUL.FTZ R19, R9, UR10 ;  /* 0x0000000a09130c20 */ /* 0x000fc60008410000 */
[----:B------:R-:W-:Y:S01]  /*1ba0*/  @!P3 STS.64 [UR5+0x90], R8 ;  /* 0x00009008ff00b988 */ /* 0x000fe20008000a05 */
[----:B------:R-:W-:-:S03]  /*1bb0*/  IMAD R10, R10, 0x1112, RZ ;  /* 0x000011120a0a7824 */ /* 0x000fc600078e02ff */
[----:B------:R-:W-:Y:S02]  /*1bc0*/  @P0 STG.E.64 desc[UR14][R14.64], R18 ;  /* 0x000000120e000986 */ /* 0x000fe4000c101b0e */
[----:B------:R-:W-:Y:S01]  /*1bd0*/  SHF.R.U32.HI R10, RZ, 0x10, R10 ;  /* 0x00000010ff0a7819 */ /* 0x000fe2000001160a */
[----:B------:R-:W-:Y:S03]  /*1be0*/  BAR.SYNC.DEFER_BLOCKING 0x0 ;  /* 0x0000000000007b1d */ /* 0x000fe60000010000 */
[----:B------:R-:W-:-:S05]  /*1bf0*/  PRMT R10, R10, 0x9910, RZ ;  /* 0x000099100a0a7816 */ /* 0x000fca00000000ff */
[----:B------:R-:W-:-:S05]  /*1c00*/  IMAD R10, R10, 0xf, RZ ;  /* 0x0000000f0a0a7824 */ /* 0x000fca00078e02ff */
[----:B--2---:R-:W-:Y:S02]  /*1c10*/  IADD3 R17, PT, PT, RZ, -R10, RZ ;  /* 0x8000000aff117210 */ /* 0x004fe40007ffe0ff */
[----:B---3--:R-:W0:Y:S02]  /*1c20*/  LDC.64 R10, c[0x0][0x3a0] ;  /* 0x0000e800ff0a7b82 */ /* 0x008e240000000a00 */
[----:B------:R-:W-:-:S04]  /*1c30*/  PRMT R17, R17, 0x7710, RZ ;  /* 0x0000771011117816 */ /* 0x000fc800000000ff */
[----:B------:R-:W-:Y:S01]  /*1c40*/  IADD3 R17, PT, PT, R17, R16, RZ ;  /* 0x0000001011117210 */ /* 0x000fe20007ffe0ff */
[----:B------:R-:W1:Y:S03]  /*1c50*/  LDS.64 R28, [UR5+0x90] ;  /* 0x00009005ff1c7984 */ /* 0x000e660008000a00 */
[----:B------:R-:W-:Y:S01]  /*1c60*/  SHF.L.U32 R17, R17, 0x1, RZ ;  /* 0x0000000111117819 */ /* 0x000fe200000006ff */
[----:B------:R-:W2:Y:S03]  /*1c70*/  LDCU.U8 UR5, c[0x0][0x3fc] ;  /* 0x00007f80ff0577ac */ /* 0x000ea60008000000 */
[----:B------:R-:W-:-:S04]  /*1c80*/  LOP3.LUT R17, R17, 0xffff, RZ, 0xc0, !PT ;  /* 0x0000ffff11117812 */ /* 0x000fc800078ec0ff */
[----:B------:R-:W-:-:S05]  /*1c90*/  IADD3 R17, PT, PT, R0, R17, RZ ;  /* 0x0000001100117210 */ /* 0x000fca0007ffe0ff */
[----:B------:R-:W-:-:S04]  /*1ca0*/  IMAD.WIDE R12, R17, 0x2, R12 ;  /* 0x00000002110c7825 */ /* 0x000fc800078e020c */
[----:B0-----:R-:W-:Y:S01]  /*1cb0*/  IMAD.WIDE R16, R17, 0x2, R10 ;  /* 0x0000000211107825 */ /* 0x001fe200078e020a */
[----:B------:R-:W3:Y:S04]  /*1cc0*/  LDG.E.U16 R20, desc[UR14][R12.64+0x2] ;  /* 0x0000020e0c147981 */ /* 0x000ee8000c1e1500 */
[----:B------:R3:W4:Y:S04]  /*1cd0*/  LDG.E.U16 R11, desc[UR14][R12.64] ;  /* 0x0000000e0c0b7981 */ /* 0x000728000c1e1500 */
[----:B------:R-:W5:Y:S04]  /*1ce0*/  LDG.E.U16 R21, desc[UR14][R16.64] ;  /* 0x0000000e10157981 */ /* 0x000f68000c1e1500 */
[----:B------:R-:W5:Y:S01]  /*1cf0*/  LDG.E.U16 R22, desc[UR14][R16.64+0x2] ;  /* 0x0000020e10167981 */ /* 0x000f62000c1e1500 */
[----:B-1----:R-:W-:-:S04]  /*1d00*/  FMUL.FTZ R0, R28, UR10 ;  /* 0x0000000a1c007c20 */ /* 0x002fc80008410000 */
[----:B------:R-:W-:-:S04]  /*1d10*/  FMUL.FTZ R10, R0, R0 ;  /* 0x00000000000a7220 */ /* 0x000fc80000410000 */
[----:B------:R-:W-:-:S05]  /*1d20*/  FFMA.FTZ R10, R29, UR10, -R10 ;  /* 0x0000000a1d0a7c23 */ /* 0x000fca000801080a */
[----:B------:R-:W-:-:S13]  /*1d30*/  FSETP.GTU.FTZ.AND P2, PT, R10, RZ, PT ;  /* 0x000000ff0a00720b */ /* 0x000fda0003f5c000 */
[----:B------:R-:W0:Y:S01]  /*1d40*/  @P2 LDC R9, c[0x0][0x3a8] ;  /* 0x0000ea00ff092b82 */ /* 0x000e220000000800 */
[----:B--2---:R-:W-:Y:S01]  /*1d50*/  UISETP.NE.AND UP0, UPT, UR5, URZ, UPT ;  /* 0x000000ff0500728c */ /* 0x004fe2000bf05270 */
[----:B------:R-:W-:Y:S01]  /*1d60*/  BSSY.RECONVERGENT B0, `(.L_x_3074) ;  /* 0x0000077000007945 */ /* 0x000fe20003800200 */
[----:B0-----:R-:W-:Y:S01]  /*1d70*/  @P2 FADD.FTZ R8, R10, R9 ;  /* 0x000000090a082221 */ /* 0x001fe20000010000 */
[----:B------:R-:W-:-:S06]  /*1d80*/  HFMA2 R10, -RZ, RZ, 1.875, 0 ;  /* 0x3f800000ff0a7431 */ /* 0x000fcc00000001ff */
[----:B------:R0:W1:Y:S01]  /*1d90*/  @P2 MUFU.RSQ R10, R8 ;  /* 0x00000008000a2308 */ /* 0x0000620000001400 */
[----:B---3--:R-:W-:Y:S02]  /*1da0*/  SHF.L.U32 R12, R20, 0x10, RZ ;  /* 0x00000010140c7819 */ /* 0x008fe400000006ff */
[----:B----4-:R-:W-:Y:S01]  /*1db0*/  SHF.L.U32 R11, R11, 0x10, RZ ;  /* 0x000000100b0b7819 */ /* 0x010fe200000006ff */
[----:B-----5:R-:W-:Y:S01]  /*1dc0*/  IMAD.U32 R14, R21, 0x10000, RZ ;  /* 0x00010000150e7824 */ /* 0x020fe200078e00ff */
[----:B------:R-:W-:Y:S01]  /*1dd0*/  SHF.L.U32 R13, R22, 0x10, RZ ;  /* 0x00000010160d7819 */ /* 0x000fe200000006ff */
        /* <DEDUP_REMOVED lines=12> */
[----:B------:R-:W-:Y:S01]  /*1ea0*/  MOV R8, R24 ;  /* 0x0000001800087202 */ /* 0x000fe20000000f00 */
[C---:B------:R-:W-:Y:S01]  /*1eb0*/  FADD.FTZ R17, -R0.reuse, R2 ;  /* 0x0000000200117221 */ /* 0x040fe20000010100 */
[----:B------:R-:W-:Y:S01]  /*1ec0*/  MOV R9, R27 ;  /* 0x0000001b00097202 */ /* 0x000fe20000000f00 */
[----:B------:R-:W1:Y:S01]  /*1ed0*/  LDCU.64 UR10, c[0x0][0x380] ;  /* 0x00007000ff0a77ac */ /* 0x000e620008000a00 */
[----:B------:R-:W-:Y:S01]  /*1ee0*/  FADD.FTZ R3, -R0, R3 ;  /* 0x0000000300037221 */ /* 0x000fe20000010100 */
[----:B0-----:R-:W-:Y:S02]  /*1ef0*/  IMAD R16, R16, UR16, RZ ;  /* 0x0000001010107c24 */ /* 0x001fe4000f8e02ff */
[----:B------:R-:W-:-:S04]  /*1f00*/  IMAD.WIDE.U32 R8, R7, UR16, R8 ;  /* 0x0000001007087c25 */ /* 0x000fc8000f8e0008 */
[----:B------:R-:W-:Y:S02]  /*1f10*/  IMAD R19, R7, UR17, R16 ;  /* 0x0000001107137c24 */ /* 0x000fe4000f8e0210 */
[-C--:B------:R-:W-:Y:S01]  /*1f20*/  FMUL.FTZ R16, R17, R10.reuse ;  /* 0x0000000a11107220 */ /* 0x080fe20000410000 */
[----:B-1----:R-:W-:Y:S01]  /*1f30*/  LEA R2, P1, R8, UR10, 0x2 ;  /* 0x0000000a08027c11 */ /* 0x002fe2000f8210ff */
[----:B------:R-:W-:Y:S01]  /*1f40*/  FMUL.FTZ R17, R3, R10 ;  /* 0x0000000a03117220 */ /* 0x000fe20000410000 */
[----:B------:R-:W-:Y:S02]  /*1f50*/  IMAD.IADD R19, R9, 0x1, R19 ;  /* 0x0000000109137824 */ /* 0x000fe400078e0213 */
[----:B------:R-:W-:Y:S01]  /*1f60*/  FFMA.FTZ R16, R11, R16, R14 ;  /* 0x000000100b107223 */ /* 0x000fe2000001000e */
[----:B------:R-:W-:Y:S02]  /*1f70*/  FFMA.FTZ R17, R12, R17, R13 ;  /* 0x000000110c117223 */ /* 0x000fe4000001000d */
[----:B------:R-:W-:-:S05]  /*1f80*/  LEA.HI.X R3, R8, UR11, R19, 0x2, P1 ;  /* 0x0000000b08037c11 */ /* 0x000fca00088f1413 */
[----:B------:R0:W-:Y:S02]  /*1f90*/  STG.E.64 desc[UR14][R2.64], R16 ;  /* 0x0000001002007986 */ /* 0x0001e4000c101b0e */
.L_x_3077:
[----:B------:R-:W-:Y:S05]  /*1fa0*/  BSYNC.RECONVERGENT B1 ;  /* 0x0000000000017941 */ /* 0x000fea0003800200 */
.L_x_3076:
[----:B------:R-:W-:Y:S05]  /*1fb0*/  @P2 BRA `(.L_x_3078) ;  /* 0x0000000400442947 */ /* 0x000fea0003800000 */
[----:B------:R-:W1:Y:S01]  /*1fc0*/  LDCU.64 UR10, c[0x0][0x3e0] ;  /* 0x00007c00ff0a77ac */ /* 0x000e620008000a00 */
[----:B0-----:R-:W-:Y:S01]  /*1fd0*/  MOV R2, R24 ;  /* 0x0000001800027202 */ /* 0x001fe20000000f00 */
[C---:B------:R-:W-:Y:S01]  /*1fe0*/  FADD.FTZ R9, -R0.reuse, R4 ;  /* 0x0000000400097221 */ /* 0x040fe20000010100 */
[----:B------:R-:W-:Y:S01]  /*1ff0*/  MOV R3, R27 ;  /* 0x0000001b00037202 */ /* 0x000fe20000000f00 */
[----:B------:R-:W0:Y:S01]  /*2000*/  LDCU.64 UR12, c[0x0][0x380] ;  /* 0x00007000ff0c77ac */ /* 0x000e220008000a00 */
[----:B------:R-:W-:Y:S01]  /*2010*/  FADD.FTZ R5, -R0, R5 ;  /* 0x0000000500057221 */ /* 0x000fe20000010100 */
[----:B------:R-:W-:-:S03]  /*2020*/  FMUL.FTZ R9, R9, R10 ;  /* 0x0000000a09097220 */ /* 0x000fc60000410000 */
[----:B------:R-:W-:Y:S01]  /*2030*/  FMUL.FTZ R10, R5, R10 ;  /* 0x0000000a050a7220 */ /* 0x000fe20000410000 */
[----:B------:R-:W-:Y:S01]  /*2040*/  FFMA.FTZ R14, R11, R9, R14 ;  /* 0x000000090b0e7223 */ /* 0x000fe2000001000e */
[----:B-1----:R-:W-:Y:S02]  /*2050*/  IMAD R18, R18, UR10, RZ ;  /* 0x0000000a12127c24 */ /* 0x002fe4000f8e02ff */
[----:B------:R-:W-:-:S04]  /*2060*/  IMAD.WIDE.U32 R2, R15, UR10, R2 ;  /* 0x0000000a0f027c25 */ /* 0x000fc8000f8e0002 */
[----:B------:R-:W-:Y:S01]  /*2070*/  IMAD R15, R15, UR11, R18 ;  /* 0x0000000b0f0f7c24 */ /* 0x000fe2000f8e0212 */
[----:B0-----:R-:W-:-:S04]  /*2080*/  LEA R4, P1, R2, UR12, 0x2 ;  /* 0x0000000c02047c11 */ /* 0x001fc8000f8210ff */
[----:B------:R-:W-:-:S04]  /*2090*/  IADD3 R15, PT, PT, R3, R15, RZ ;  /* 0x0000000f030f7210 */ /* 0x000fc80007ffe0ff */
[----:B------:R-:W-:Y:S01]  /*20a0*/  LEA.HI.X R5, R2, UR13, R15, 0x2, P1 ;  /* 0x0000000d02057c11 */ /* 0x000fe200088f140f */
[----:B------:R-:W-:-:S05]  /*20b0*/  FFMA.FTZ R15, R12, R10, R13 ;  /* 0x0000000a0c0f7223 */ /* 0x000fca000001000d */
[----:B------:R1:W-:Y:S01]  /*20c0*/  STG.E.64 desc[UR14][R4.64], R14 ;  /* 0x0000000e04007986 */ /* 0x0003e2000c101b0e */
[----:B------:R-:W-:Y:S05]  /*20d0*/  BRA `(.L_x_3078) ;  /* 0x0000000000fc7947 */ /* 0x000fea0003800000 */
.L_x_3075:
[----:B------:R-:W-:Y:S04]  /*20e0*/  BSSY.RECONVERGENT B1, `(.L_x_3079) ;  /* 0x000001e000017945 */ /* 0x000fe80003800200 */
[----:B------:R-:W-:Y:S05]  /*20f0*/  @P1 BRA `(.L_x_3080) ;  /* 0x0000000000701947 */ /* 0x000fea0003800000 */
[C---:B------:R-:W-:Y:S01]  /*2100*/  FADD.FTZ R9, -R0.reuse, R2 ;  /* 0x0000000200097221 */ /* 0x040fe20000010100 */
[----:B------:R-:W-:Y:S01]  /*2110*/  FADD.FTZ R3, -R0, R3 ;  /* 0x0000000300037221 */ /* 0x000fe20000010100 */
        /* <DEDUP_REMOVED lines=26> */
.L_x_3080:
[----:B------:R-:W-:Y:S05]  /*22c0*/  BSYNC.RECONVERGENT B1 ;  /* 0x0000000000017941 */ /* 0x000fea0003800200 */
.L_x_3079:
[----:B------:R-:W1:Y:S01]  /*22d0*/  LDCU.64 UR10, c[0x0][0x3e8] ;  /* 0x00007d00ff0a77ac */ /* 0x000e620008000a00 */
[----:B------:R-:W-:-:S04]  /*22e0*/  IADD3 R2, PT, PT, R7, 0x20, RZ ;  /* 0x0000002007027810 */ /* 0x000fc80007ffe0ff */
[----:B------:R-:W-:Y:S02]  /*22f0*/  SHF.R.S32.HI R3, RZ, 0x1f, R2 ;  /* 0x0000001fff037819 */ /* 0x000fe40000011402 */
[----:B-1----:R-:W-:-:S04]  /*2300*/  ISETP.GE.U32.AND P1, PT, R2, UR10, PT ;  /* 0x0000000a02007c0c */ /* 0x002fc8000bf26070 */
[----:B------:R-:W-:-:S13]  /*2310*/  ISETP.GE.AND.EX P1, PT, R3, UR11, PT, P1 ;  /* 0x0000000b03007c0c */ /* 0x000fda000bf26310 */
[----:B------:R-:W-:Y:S05]  /*2320*/  @P1 BRA `(.L_x_3078) ;  /* 0x0000000000681947 */ /* 0x000fea0003800000 */
[C---:B0-----:R-:W-:Y:S01]  /*2330*/  FADD.FTZ R9, -R0.reuse, R4 ;  /* 0x0000000400097221 */ /* 0x041fe20000010100 */
[----:B------:R-:W-:Y:S01]  /*2340*/  FADD.FTZ R5, -R0, R5 ;  /* 0x0000000500057221 */ /* 0x000fe20000010100 */
        /* <DEDUP_REMOVED lines=23> */
[----:B------:R2:W-:Y:S02]  /*24c0*/  STG.E.64 desc[UR14][R2.64], R8 ;  /* 0x0000000802007986 */ /* 0x0005e4000c101b0e */
.L_x_3078:
[----:B------:R-:W-:Y:S05]  /*24d0*/  BSYNC.RECONVERGENT B0 ;  /* 0x0000000000007941 */ /* 0x000fea0003800200 */
.L_x_3074:
[----:B------:R-:W-:Y:S02]  /*24e0*/  UIADD3 UR8, UPT, UPT, UR19, UR8, URZ ;  /* 0x0000000813087290 */ /* 0x000fe4000fffe0ff */
[----:B------:R-:W-:Y:S02]  /*24f0*/  UIADD3 UR4, UPT, UPT, UR4, 0x1, URZ ;  /* 0x0000000104047890 */ /* 0x000fe4000fffe0ff */
[----:B------:R-:W-:-:S09]  /*2500*/  UISETP.GE.AND UP0, UPT, UR8, UR7, UPT ;  /* 0x000000070800728c */ /* 0x000fd2000bf06270 */
[----:B------:R-:W-:Y:S05]  /*2510*/  BRA.U !UP0, `(.L_x_3081) ;  /* 0xffffffdd081c7547 */ /* 0x000fea000b83ffff */
[----:B------:R-:W-:Y:S05]  /*2520*/  EXIT ;  /* 0x000000000000794d */ /* 0x000fea0003800000 */
.L_x_3082:
        /* <DEDUP_REMOVED lines=13> */
.L_x_3471:


//--------------------- .text._Z35group_norm_nhwc_fwd_one_pass_kernelI11Fp32IOBf16WLi128ELi30ELi480EEv26Group_norm_nhwc_fwd_params --------------------------
	.section	.text._Z35group_norm_nhwc_fwd_one_pass_kernelI11Fp32IOBf16WLi128ELi30ELi480EEv26Group_norm_nhwc_fwd_params,"ax",@progbits
	.align	128
        .global         _Z35group_norm_nhwc_fwd_one_pass_kernelI11Fp32IOBf16WLi128ELi30ELi480EEv26Group_norm_nhwc_fwd_params
        .type           _Z35group_norm_nhwc_fwd_one_pass_kernelI11Fp32IOBf16WLi128ELi30ELi480EEv26Group_norm_nhwc_fwd_params,@function
        .size           _Z35group_norm_nhwc_fwd_one_pass_kernelI11Fp32IOBf16WLi128ELi30ELi480EEv26Group_norm_nhwc_fwd_params,(.L_x_3472 - _Z35group_norm_nhwc_fwd_one_pass_kernelI11Fp32IOBf16WLi128ELi30ELi480EEv26Group_norm_nhwc_fwd_params)
        .other          _Z35group_norm_nhwc_fwd_one_pass_kernelI11Fp32IOBf16WLi128ELi30ELi480EEv26Group_norm_nhwc_fwd_params,@"STO_CUDA_ENTRY STV_DEFAULT"
_Z35group_norm_nhwc_fwd_one_pass_kernelI11Fp32IOBf16WLi128ELi30ELi480EEv26Group_norm_nhwc_fwd_params:
.text._Z35group_norm_nhwc_fwd_one_pass_kernelI11Fp32IOBf16WLi128ELi30ELi480EEv26Group_norm_nhwc_fwd_params:
        /* <DEDUP_REMOVED lines=25> */
.L_x_3110:
[----:B0-----:R-:W0:Y:S01]  /*0190*/  LDC R0, c[0x0][0x3f8] ;  /* 0x0000fe00ff007b82 */ /* 0x001e220000000800 */
[----:B-1----:R-:W1:Y:S01]  /*01a0*/  S2R R8, SR_TID.X ;  /* 0x0000000000087919 */ /* 0x002e620000002100 */
[----:B--2---:R-:W2:Y:S01]  /*01b0*/  LDCU.64 UR8, c[0x0][0x3e8] ;  /* 0x00007d00ff0877ac */ /* 0x004ea20008000a00 */
[----:B------:R-:W-:Y:S01]  /*01c0*/  IADD3 R18, PT, PT, R23, 0x20, RZ ;  /* 0x0000002017127810 */ /* 0x000fe20007ffe0ff */
[----:B---3--:R-:W3:Y:S01]  /*01d0*/  LDCU.64 UR10, c[0x0][0x3f0] ;  /* 0x00007e00ff0a77ac */ /* 0x008ee20008000a00 */
[----:B0-----:R-:W-:Y:S02]  /*01e0*/  IABS R5, R0 ;  /* 0x0000000000057213 */ /* 0x001fe40000000000 */
[----:B------:R-:W-:Y:S02]  /*01f0*/  ISETP.NE.AND P3, PT, R0, RZ, PT ;  /* 0x000000ff0000720c */ /* 0x000fe40003f65270 */
[----:B------:R-:W0:Y:S08]  /*0200*/  I2F.RP R4, R5 ;  /* 0x0000000500047306 */ /* 0x000e300000209400 */
[----:B0-----:R-:W0:Y:S02]  /*0210*/  MUFU.RCP R4, R4 ;  /* 0x0000000400047308 */ /* 0x001e240000001000 */
[----:B0-----:R-:W-:-:S06]  /*0220*/  IADD3 R2, PT, PT, R4, 0xffffffe, RZ ;  /* 0x0ffffffe04027810 */ /* 0x001fcc0007ffe0ff */
[----:B------:R0:W5:Y:S02]  /*0230*/  F2I.FTZ.U32.TRUNC.NTZ R3, R2 ;  /* 0x0000000200037305 */ /* 0x000164000021f000 */
        /* <DEDUP_REMOVED lines=13> */
[----:B------:R-:W-:Y:S01]  /*0310*/  @!P2 IMAD.IADD R2, R2, 0x1, -R5 ;  /* 0x000000010202a824 */ /* 0x000fe200078e0a05 */
[----:B------:R-:W-:Y:S02]  /*0320*/  @!P2 IADD3 R3, PT, PT, R3, 0x1, RZ ;  /* 0x000000010303a810 */ /* 0x000fe40007ffe0ff */
        /* <DEDUP_REMOVED lines=14> */
[----:B------:R-:W-:Y:S01]  /*0410*/  VIADD R2, R23, 0x40 ;  /* 0x0000004017027836 */ /* 0x000fe20000000000 */
[----:B------:R-:W-:Y:S01]  /*0420*/  IADD3 R5, PT, PT, -R3, RZ, RZ ;  /* 0x000000ff03057210 */ /* 0x000fe20007ffe1ff */
[----:B------:R-:W1:Y:S01]  /*0430*/  @!P2 LDC.64 R10, c[0x0][0x390] ;  /* 0x0000e400ff0aab82 */ /* 0x000e620000000a00 */
[----:B------:R-:W-:-:S02]  /*0440*/  IADD3 R9, PT, PT, R9, R8, RZ ;  /* 0x0000000809097210 */ /* 0x000fc40007ffe0ff */
[----:B------:R-:W-:Y:S01]  /*0450*/  ISETP.GE.U32.AND P3, PT, R2, UR8, PT ;  /* 0x0000000802007c0c */ /* 0x000fe2000bf66070 */
[----:B------:R-:W-:Y:S01]  /*0460*/  IMAD R0, R0, R5, UR7 ;  /* 0x0000000700007e24 */ /* 0x000fe2000f8e0205 */
[----:B------:R-:W-:Y:S02]  /*0470*/  SHF.L.U32 R9, R9, 0x1, RZ ;  /* 0x0000000109097819 */ /* 0x000fe400000006ff */
[----:B------:R-:W-:Y:S01]  /*0480*/  SHF.R.S32.HI R5, RZ, 0x1f, R2 ;  /* 0x0000001fff057819 */ /* 0x000fe20000011402 */
[----:B------:R-:W-:Y:S01]  /*0490*/  IMAD R0, R0, 0x1e, RZ ;  /* 0x0000001e00007824 */ /* 0x000fe200078e02ff */
[----:B------:R-:W-:Y:S02]  /*04a0*/  LOP3.LUT R25, R9, 0xffff, RZ, 0xc0, !PT ;  /* 0x0000ffff09197812 */ /* 0x000fe400078ec0ff */
[----:B------:R-:W-:Y:S02]  /*04b0*/  ISETP.GE.AND.EX P3, PT, R5, UR9, PT, P3 ;  /* 0x0000000905007c0c */ /* 0x000fe4000bf66330 */
[----:B------:R-:W-:Y:S01]  /*04c0*/  SHF.R.S32.HI R9, RZ, 0x1f, R18 ;  /* 0x0000001fff097819 */ /* 0x000fe20000011412 */
[----:B0-----:R-:W-:Y:S01]  /*04d0*/  @!P2 IMAD R14, R7, R12, RZ ;  /* 0x0000000c070ea224 */ /* 0x001fe200078e02ff */
[----:B------:R-:W-:-:S02]  /*04e0*/  SHF.R.S32.HI R4, RZ, 0x1f, R3 ;  /* 0x0000001fff047819 */ /* 0x000fc40000011403 */
[----:B------:R-:W-:Y:S01]  /*04f0*/  IADD3 R24, P4, PT, R0, R25, RZ ;  /* 0x0000001900187210 */ /* 0x000fe20007f9e0ff */
[----:B------:R-:W-:Y:S01]  /*0500*/  @!P2 IMAD R13, R23, R13, R14 ;  /* 0x0000000d170da224 */ /* 0x000fe200078e020e */
[----:B------:R-:W-:Y:S01]  /*0510*/  ISETP.GE.AND.EX P1, PT, R9, UR9, PT, P1 ;  /* 0x0000000909007c0c */ /* 0x000fe2000bf26310 */
[----:B---3--:R-:W-:Y:S01]  /*0520*/  IMAD R6, R4, UR10, RZ ;  /* 0x0000000a04067c24 */ /* 0x008fe2000f8e02ff */
[----:B------:R-:W-:Y:S02]  /*0530*/  LEA.HI.X.SX32 R25, R0, RZ, 0x1, P4 ;  /* 0x000000ff00197211 */ /* 0x000fe400020f0eff */
[----:B------:R-:W-:Y:S01]  /*0540*/  IADD3 R4, PT, PT, R23, 0x60, RZ ;  /* 0x0000006017047810 */ /* 0x000fe20007ffe0ff */
[C---:B------:R-:W-:Y:S02]  /*0550*/  IMAD R27, R3.reuse, UR11, R6 ;  /* 0x0000000b031b7c24 */ /* 0x040fe4000f8e0206 */
[----:B------:R-:W-:Y:S01]  /*0560*/  IMAD.WIDE.U32 R24, R3, UR10, R24 ;  /* 0x0000000a03187c25 */ /* 0x000fe2000f8e0018 */
[----:B------:R-:W0:Y:S01]  /*0570*/  @!P3 LDC.64 R6, c[0x0][0x3e0] ;  /* 0x0000f800ff06bb82 */ /* 0x000e220000000a00 */
[----:B------:R-:W-:-:S02]  /*0580*/  ISETP.GE.U32.AND P4, PT, R4, UR8, PT ;  /* 0x0000000804007c0c */ /* 0x000fc4000bf86070 */
[----:B------:R-:W-:Y:S01]  /*0590*/  SHF.R.S32.HI R3, RZ, 0x1f, R4 ;  /* 0x0000001fff037819 */ /* 0x000fe20000011404 */
[----:B------:R-:W-:Y:S01]  /*05a0*/  @!P2 IMAD.MOV.U32 R26, RZ, RZ, R24 ;  /* 0x000000ffff1aa224 */ /* 0x000fe200078e0018 */
[----:B------:R-:W-:Y:S02]  /*05b0*/  IADD3 R27, PT, PT, R25, R27, RZ ;  /* 0x0000001b191b7210 */ /* 0x000fe40007ffe0ff */
[----:B------:R-:W-:Y:S01]  /*05c0*/  ISETP.GE.AND.EX P4, PT, R3, UR9, PT, P4 ;  /* 0x0000000903007c0c */ /* 0x000fe2000bf86340 */
[----:B------:R-:W2:Y:S01]  /*05d0*/  @!P1 LDC.64 R16, c[0x0][0x3e0] ;  /* 0x0000f800ff109b82 */ /* 0x000ea20000000a00 */
[----:B------:R-:W-:Y:S01]  /*05e0*/  @!P3 MOV R20, R24 ;  /* 0x000000180014b202 */ /* 0x000fe20000000f00 */
[----:B------:R-:W-:Y:S01]  /*05f0*/  @!P2 IMAD.WIDE.U32 R14, R23, R12, R26 ;  /* 0x0000000c170ea225 */ /* 0x000fe200078e001a */
[----:B------:R-:W-:-:S04]  /*0600*/  @!P3 MOV R21, R27 ;  /* 0x0000001b0015b202 */ /* 0x000fc80000000f00 */
[----:B------:R-:W-:Y:S02]  /*0610*/  @!P2 IADD3 R15, PT, PT, R15, R13, RZ ;  /* 0x0000000d0f0fa210 */ /* 0x000fe40007ffe0ff */
[C---:B-1----:R-:W-:Y:S01]  /*0620*/  @!P2 LEA R28, P5, R14.reuse, R10, 0x2 ;  /* 0x0000000a0e1ca211 */ /* 0x042fe200078a10ff */
[----:B------:R-:W1:Y:S03]  /*0630*/  @!P3 LDC.64 R12, c[0x0][0x390] ;  /* 0x0000e400ff0cbb82 */ /* 0x000e660000000a00 */
[----:B------:R-:W-:Y:S01]  /*0640*/  @!P2 LEA.HI.X R29, R14, R11, R15, 0x2, P5 ;  /* 0x0000000b0e1da211 */ /* 0x000fe200028f140f */
[----:B0-----:R-:W-:-:S04]  /*0650*/  @!P3 IMAD R5, R5, R6, RZ ;  /* 0x000000060505b224 */ /* 0x001fc800078e02ff */
[----:B------:R-:W0:Y:S01]  /*0660*/  @!P1 LDC.64 R14, c[0x0][0x390] ;  /* 0x0000e400ff0e9b82 */ /* 0x000e220000000a00 */
[----:B------:R-:W-:Y:S01]  /*0670*/  @!P3 IMAD.WIDE.U32 R20, R2, R6, R20 ;  /* 0x000000060214b225 */ /* 0x000fe200078e0014 */
[----:B------:R-:W-:-:S03]  /*0680*/  @!P1 MOV R6, R24 ;  /* 0x0000001800069202 */ /* 0x000fc60000000f00 */
[----:B------:R-:W-:Y:S01]  /*0690*/  @!P3 IMAD R5, R2, R7, R5 ;  /* 0x000000070205b224 */ /* 0x000fe200078e0205 */
[----:B------:R-:W-:Y:S01]  /*06a0*/  @!P1 MOV R7, R27 ;  /* 0x0000001b00079202 */ /* 0x000fe20000000f00 */
[-C--:B--2---:R-:W-:Y:S01]  /*06b0*/  @!P1 IMAD R9, R9, R16.reuse, RZ ;  /* 0x0000001009099224 */ /* 0x084fe200078e02ff */
[----:B------:R-:W2:Y:S01]  /*06c0*/  @!P4 LDC.64 R10, c[0x0][0x3e0] ;  /* 0x0000f800ff0acb82 */ /* 0x000ea20000000a00 */
[----:B------:R-:W-:Y:S01]  /*06d0*/  @!P3 IMAD.IADD R5, R21, 0x1, R5 ;  /* 0x000000011505b824 */ /* 0x000fe200078e0205 */
[----:B------:R-:W-:Y:S01]  /*06e0*/  MOV R2, RZ ;  /* 0x000000ff00027202 */ /* 0x000fe20000000f00 */
[C---:B------:R-:W-:Y:S02]  /*06f0*/  @!P1 IMAD R17, R18.reuse, R17, R9 ;  /* 0x0000001112119224 */ /* 0x040fe400078e0209 */
[----:B------:R-:W-:Y:S01]  /*0700*/  @!P1 IMAD.WIDE.U32 R18, R18, R16, R6 ;  /* 0x0000001012129225 */ /* 0x000fe200078e0006 */
[----:B------:R-:W-:Y:S02]  /*0710*/  @!P4 MOV R16, R24 ;  /* 0x000000180010c202 */ /* 0x000fe40000000f00 */
[----:B------:R-:W3:Y:S01]  /*0720*/  @!P4 LDC.64 R6, c[0x0][0x390] ;  /* 0x0000e400ff06cb82 */ /* 0x000ee20000000a00 */
[----:B-1----:R-:W-:-:S02]  /*0730*/  @!P3 LEA R12, P6, R20, R12, 0x2 ;  /* 0x0000000c140cb211 */ /* 0x002fc400078c10ff */
[----:B------:R-:W-:Y:S02]  /*0740*/  @!P1 IADD3 R17, PT, PT, R19, R17, RZ ;  /* 0x0000001113119210 */ /* 0x000fe40007ffe0ff */
[----:B------:R-:W-:Y:S02]  /*0750*/  @!P3 LEA.HI.X R13, R20, R13, R5, 0x2, P6 ;  /* 0x0000000d140db211 */ /* 0x000fe400030f1405 */
[----:B------:R-:W-:Y:S02]  /*0760*/  CS2R R20, SRZ ;  /* 0x0000000000147805 */ /* 0x000fe4000001ff00 */
[----:B0-----:R-:W-:-:S04]  /*0770*/  @!P1 LEA R14, P5, R18, R14, 0x2 ;  /* 0x0000000e120e9211 */ /* 0x001fc800078a10ff */
[----:B------:R-:W-:Y:S01]  /*0780*/  @!P1 LEA.HI.X R15, R18, R15, R17, 0x2, P5 ;  /* 0x0000000f120f9211 */ /* 0x000fe200028f1411 */
[----:B------:R-:W5:Y:S01]  /*0790*/  @!P2 LDG.E.64 R20, desc[UR14][R28.64] ;  /* 0x0000000e1c14a981 */ /* 0x000f62000c1e1b00 */
[----:B------:R-:W-:Y:S01]  /*07a0*/  @!P4 MOV R17, R27 ;  /* 0x0000001b0011c202 */ /* 0x000fe20000000f00 */
[-C--:B--2---:R-:W-:Y:S02]  /*07b0*/  @!P4 IMAD R3, R3, R10.reuse, RZ ;  /* 0x0000000a0303c224 */ /* 0x084fe400078e02ff */
[----:B------:R-:W-:-:S04]  /*07c0*/  @!P4 IMAD.WIDE.U32 R16, R4, R10, R16 ;  /* 0x0000000a0410c225 */ /* 0x000fc800078e0010 */
[----:B------:R-:W-:Y:S02]  /*07d0*/  @!P4 IMAD R9, R4, R11, R3 ;  /* 0x0000000b0409c224 */ /* 0x000fe400078e0203 */
[----:B------:R-:W-:Y:S01]  /*07e0*/  HFMA2 R3, -RZ, RZ, 0, 0 ;  /* 0x00000000ff037431 */ /* 0x000fe200000001ff */
[----:B------:R-:W-:Y:S02]  /*07f0*/  CS2R R4, SRZ ;  /* 0x0000000000047805 */ /* 0x000fe4000001ff00 */
[----:B---3--:R-:W-:Y:S01]  /*0800*/  @!P4 LEA R10, P2, R16, R6, 0x2 ;  /* 0x00000006100ac211 */ /* 0x008fe200078410ff */
[----:B------:R-:W-:-:S03]  /*0810*/  @!P4 IMAD.IADD R9, R17, 0x1, R9 ;  /* 0x000000011109c824 */ /* 0x000fc600078e0209 */
[----:B------:R-:W2:Y:S02]  /*0820*/  @!P3 LDG.E.64 R4, desc[UR14][R12.64] ;  /* 0x0000000e0c04b981 */ /* 0x000ea4000c1e1b00 */
[----:B------:R-:W-:Y:S02]  /*0830*/  @!P4 LEA.HI.X R11, R16, R7, R9, 0x2, P2 ;  /* 0x00000007100bc211 */ /* 0x000fe400010f1409 */
[----:B------:R0:W3:Y:S01]  /*0840*/  @!P1 LDG.E.64 R2, desc[UR14][R14.64] ;  /* 0x0000000e0e029981 */ /* 0x0000e2000c1e1b00 */
        /* <DEDUP_REMOVED lines=60> */
.L_x_3084:
[----:B------:R-:W-:Y:S05]  /*0c10*/  BSYNC.RECONVERGENT B0 ;  /* 0x0000000000007941 */ /* 0x000fea0003800200 */
.L_x_3083:
        /* <DEDUP_REMOVED lines=44> */
.L_x_3086:
[----:B------:R-:W-:Y:S05]  /*0ee0*/  BSYNC.RECONVERGENT B0 ;  /* 0x0000000000007941 */ /* 0x000fea0003800200 */
.L_x_3085:
        /* <DEDUP_REMOVED lines=31> */
.L_x_3089:
[----:B---3--:R-:W2:Y:S04]  /*10e0*/  LDG.E.STRONG.GPU R12, desc[UR14][R8.64] ;  /* 0x0000000e080c7981 */ /* 0x008ea8000c1ef900 */
[----:B--2---:R-:W-:Y:S01]  /*10f0*/  CCTL.IVALL ;  /* 0x00000000ff00798f */ /* 0x004fe20002000000 */
[----:B------:R-:W-:Y:S05]  /*1100*/  YIELD ;  /* 0x0000000000007946 */ /* 0x000fea0003800000 */
[----:B------:R-:W-:-:S13]  /*1110*/  ISETP.NE.AND P2, PT, R12, R15, PT ;  /* 0x0000000f0c00720c */ /* 0x000fda0003f45270 */
[----:B------:R-:W-:Y:S05]  /*1120*/  @P2 BRA `(.L_x_3089) ;  /* 0xfffffffc00ec2947 */ /* 0x000fea000383ffff */
.L_x_3088:
        /* <DEDUP_REMOVED lines=15> */
.L_x_3091:
        /* <DEDUP_REMOVED lines=39> */
[----:B------:R-:W-:Y:S01]  /*1490*/  MOV R12, UR24 ;  /* 0x00000018000c7c02 */ /* 0x000fe20008000f00 */
[----:B--2---:R-:W-:Y:S01]  /*14a0*/  @!P4 FADD.FTZ R10, R10, R14 ;  /* 0x0000000e0a0ac221 */ /* 0x004fe20000010000 */
[----:B------:R-:W-:Y:S01]  /*14b0*/  @!P4 FADD.FTZ R11, R11, R15 ;  /* 0x0000000f0b0bc221 */ /* 0x000fe20000010000 */
[----:B------:R-:W-:-:S02]  /*14c0*/  ISETP.EQ.OR P4, PT, R9, UR18, P3 ;  /* 0x0000001209007c0c */ /* 0x000fc40009f82670 */
[----:B---3--:R-:W-:Y:S01]  /*14d0*/  @!P6 FADD.FTZ R10, R10, R16 ;  /* 0x000000100a0ae221 */ /* 0x008fe20000010000 */
[----:B------:R-:W-:Y:S01]  /*14e0*/  @!P6 FADD.FTZ R11, R11, R17 ;  /* 0x000000110b0be221 */ /* 0x000fe20000010000 */
[----:B------:R-:W-:Y:S02]  /*14f0*/  ISETP.EQ.OR P6, PT, R12, UR18, P3 ;  /* 0x000000120c007c0c */ /* 0x000fe40009fc2670 */
        /* <DEDUP_REMOVED lines=45> */
.L_x_3090:
        /* <DEDUP_REMOVED lines=10> */
[----:B------:R-:W-:Y:S01]  /*1870*/  ISETP.EQ.OR P2, PT, R8, UR18, P3 ;  /* 0x0000001208007c0c */ /* 0x000fe20009f42670 */
[----:B------:R-:W-:Y:S02]  /*1880*/  IMAD.U32 R8, RZ, RZ, UR10 ;  /* 0x0000000aff087e24 */ /* 0x000fe4000f8e00ff */
[----:B------:R-:W-:-:S03]  /*1890*/  MOV R9, UR12 ;  /* 0x0000000c00097c02 */ /* 0x000fc60008000f00 */
        /* <DEDUP_REMOVED lines=21> */
[----:B-1----:R-:W-:Y:S01]  /*19f0*/  IMAD.U32 R16, RZ, RZ, UR8 ;  /* 0x00000008ff107e24 */ /* 0x002fe2000f8e00ff */
[----:B--2---:R-:W-:-:S03]  /*1a00*/  MOV R17, UR9 ;  /* 0x0000000900117c02 */ /* 0x004fc60008000f00 */
        /* <DEDUP_REMOVED lines=16> */
.L_x_3092:
[----:B------:R-:W-:-:S13]  /*1b10*/  LOP3.LUT P2, R8, R22, 0x3, RZ, 0xc0, !PT ;  /* 0x0000000316087812 */ /* 0x000fda000784c0ff */
[----:B------:R-:W-:Y:S05]  /*1b20*/  @!P2 BRA `(.L_x_3087) ;  /* 0x0000000000a0a947 */ /* 0x000fea0003800000 */
[----:B------:R-:W-:-:S13]  /*1b30*/  ISETP.NE.AND P2, PT, R8, 0x1, PT ;  /* 0x000000010800780c */ /* 0x000fda0003f45270 */
[----:B------:R-:W-:Y:S05]  /*1b40*/  @!P2 BRA `(.L_x_3093) ;  /* 0x000000000060a947 */ /* 0x000fea0003800000 */
[----:B------:R-:W-:Y:S02]  /*1b50*/  UIADD3 UR8, UPT, UPT, UR5, 0x1, URZ ;  /* 0x0000000105087890 */ /* 0x000fe4000fffe0ff */
[----:B------:R-:W-:-:S04]  /*1b60*/  MOV R8, UR5 ;  /* 0x0000000500087c02 */ /* 0x000fc80008000f00 */
[----:B------:R-:W-:Y:S01]  /*1b70*/  ISETP.EQ.OR P4, PT, R8, UR18, P3 ;  /* 0x0000001208007c0c */ /* 0x000fe20009f82670 */
[----:B------:R-:W-:-:S05]  /*1b80*/  IMAD.U32 R8, RZ, RZ, UR8 ;  /* 0x00000008ff087e24 */ /* 0x000fca000f8e00ff */
        /* <DEDUP_REMOVED lines=20> */
.L_x_3093:
        /* <DEDUP_REMOVED lines=13> */
.L_x_3094:
[----:B------:R-:W-:Y:S05]  /*1da0*/  BSYNC.RECONVERGENT B0 ;  /* 0x0000000000007941 */ /* 0x000fea0003800200 */
.L_x_3087:
[----:B------:R-:W4:Y:S01]  /*1db0*/  S2R R14, SR_TID.X ;  /* 0x00000000000e7919 */ /* 0x000f220000002100 */
[----:B------:R-:W5:Y:S01]  /*1dc0*/  S2UR UR8, SR_CgaCtaId ;  /* 0x00000000000879c3 */ /* 0x000f620000008800 */
[----:B------:R-:W0:Y:S01]  /*1dd0*/  LDCU UR9, c[0x0][0x414] ;  /* 0x00008280ff0977ac */ /* 0x000e220008000800 */
[----:B------:R-:W-:Y:S01]  /*1de0*/  MOV R29, UR7 ;  /* 0x00000007001d7c02 */ /* 0x000fe20008000f00 */
[----:B------:R-:W-:-:S05]  /*1df0*/  UMOV UR5, 0x400 ;  /* 0x0000040000057882 */ /* 0x000fca0000000000 */
[----:B-123--:R-:W1:Y:S08]  /*1e00*/  @P0 LDC.64 R16, c[0x0][0x388] ;  /* 0x0000e200ff100b82 */ /* 0x00ee700000000a00 */
[----:B------:R-:W2:Y:S01]  /*1e10*/  LDC.64 R12, c[0x0][0x398] ;  /* 0x0000e600ff0c7b82 */ /* 0x000ea20000000a00 */
        /* <DEDUP_REMOVED lines=9> */
[----:B------:R-:W1:Y:S02]  /*1eb0*/  LDC.64 R8, c[0x0][0x3a0] ;  /* 0x0000e800ff087b82 */ /* 0x000e640000000a00 */
[----:B------:R-:W-:-:S04]  /*1ec0*/  PRMT R15, R15, 0x7710, RZ ;  /* 0x000077100f0f7816 */ /* 0x000fc800000000ff */
[----:B------:R-:W-:Y:S01]  /*1ed0*/  IADD3 R15, PT, PT, R15, R14, RZ ;  /* 0x0000000e0f0f7210 */ /* 0x000fe20007ffe0ff */
[----:B0-----:R-:W-:-:S03]  /*1ee0*/  @P0 FMUL.FTZ R14, R10, UR9 ;  /* 0x000000090a0e0c20 */ /* 0x001fc60008410000 */
[----:B------:R-:W-:-:S04]  /*1ef0*/  SHF.L.U32 R15, R15, 0x1, RZ ;  /* 0x000000010f0f7819 */ /* 0x000fc800000006ff */
[----:B------:R-:W-:Y:S01]  /*1f00*/  LOP3.LUT R19, R15, 0xffff, RZ, 0xc0, !PT ;  /* 0x0000ffff0f137812 */ /* 0x000fe200078ec0ff */
[----:B------:R-:W-:-:S04]  /*1f10*/  @P0 FMUL.FTZ R15, R11, UR9 ;  /* 0x000000090b0f0c20 */ /* 0x000fc80008410000 */
[----:B------:R-:W-:Y:S01]  /*1f20*/  IMAD.IADD R19, R0, 0x1, R19 ;  /* 0x0000000100137824 */ /* 0x000fe200078e0213 */
[----:B------:R-:W-:Y:S03]  /*1f30*/  @P0 STG.E.64 desc[UR14][R16.64], R14 ;  /* 0x0000000e10000986 */ /* 0x000fe6000c101b0e */
[C---:B--2---:R-:W-:Y:S01]  /*1f40*/  IMAD.WIDE R12, R19.reuse, 0x2, R12 ;  /* 0x00000002130c7825 */ /* 0x044fe200078e020c */
[----:B------:R-:W-:Y:S03]  /*1f50*/  BAR.SYNC.DEFER_BLOCKING 0x0 ;  /* 0x0000000000007b1d */ /* 0x000fe60000010000 */
[----:B-1----:R-:W-:-:S03]  /*1f60*/  IMAD.WIDE R18, R19, 0x2, R8 ;  /* 0x0000000213127825 */ /* 0x002fc600078e0208 */
[----:B------:R-:W2:Y:S04]  /*1f70*/  LDG.E.U16 R28, desc[UR14][R12.64] ;  /* 0x0000000e0c1c7981 */ /* 0x000ea8000c1e1500 */
[----:B------:R-:W3:Y:S04]  /*1f80*/  LDG.E.U16 R29, desc[UR14][R18.64] ;  /* 0x0000000e121d7981 */ /* 0x000ee8000c1e1500 */
[----:B------:R-:W0:Y:S01]  /*1f90*/  LDS.64 R8, [UR5+0x90] ;  /* 0x00009005ff087984 */ /* 0x000e220008000a00 */
[----:B------:R-:W1:Y:S03]  /*1fa0*/  LDCU.U8 UR5, c[0x0][0x3fc] ;  /* 0x00007f80ff0577ac */ /* 0x000e660008000000 */
[----:B------:R-:W4:Y:S04]  /*1fb0*/  LDG.E.U16 R12, desc[UR14][R12.64+0x2] ;  /* 0x0000020e0c0c7981 */ /* 0x000f28000c1e1500 */
[----:B------:R-:W5:Y:S01]  /*1fc0*/  LDG.E.U16 R18, desc[UR14][R18.64+0x2] ;  /* 0x0000020e12127981 */ /* 0x000f62000c1e1500 */
        /* <DEDUP_REMOVED lines=11> */
[----:B----4-:R-:W-:Y:S02]  /*2080*/  SHF.L.U32 R10, R12, 0x10, RZ ;  /* 0x000000100c0a7819 */ /* 0x010fe400000006ff */
[----:B---3--:R-:W-:Y:S02]  /*2090*/  SHF.L.U32 R12, R29, 0x10, RZ ;  /* 0x000000101d0c7819 */ /* 0x008fe400000006ff */
[----:B-----5:R-:W-:Y:S01]  /*20a0*/  SHF.L.U32 R11, R18, 0x10, RZ ;  /* 0x00000010120b7819 */ /* 0x020fe200000006ff */
        /* <DEDUP_REMOVED lines=12> */
[----:B------:R-:W-:Y:S01]  /*2170*/  FADD.FTZ R21, -R0, R21 ;  /* 0x0000001500157221 */ /* 0x000fe20000010100 */
[----:B------:R-:W-:Y:S01]  /*2180*/  MOV R17, R27 ;  /* 0x0000001b00117202 */ /* 0x000fe20000000f00 */
[----:B------:R-:W1:Y:S01]  /*2190*/  LDCU.64 UR8, c[0x0][0x380] ;  /* 0x00007000ff0877ac */ /* 0x000e620008000a00 */
[----:B0-----:R-:W-:Y:S02]  /*21a0*/  IMAD R14, R14, UR12, RZ ;  /* 0x0000000c0e0e7c24 */ /* 0x001fe4000f8e02ff */
[----:B------:R-:W-:-:S04]  /*21b0*/  IMAD.WIDE.U32 R16, R23, UR12, R16 ;  /* 0x0000000c17107c25 */ /* 0x000fc8000f8e0010 */
[----:B------:R-:W-:Y:S01]  /*21c0*/  IMAD R15, R23, UR13, R14 ;  /* 0x0000000d170f7c24 */ /* 0x000fe2000f8e020e */
[----:B-1----:R-:W-:-:S04]  /*21d0*/  LEA R14, P1, R16, UR8, 0x2 ;  /* 0x00000008100e7c11 */ /* 0x002fc8000f8210ff */
[----:B------:R-:W-:Y:S01]  /*21e0*/  IADD3 R15, PT, PT, R17, R15, RZ ;  /* 0x0000000f110f7210 */ /* 0x000fe20007ffe0ff */
[----:B------:R-:W-:-:S03]  /*21f0*/  FADD.FTZ R17, -R0, R20 ;  /* 0x0000001400117221 */ /* 0x000fc60000010100 */
[----:B------:R-:W-:Y:S01]  /*2200*/  LEA.HI.X R15, R16, UR9, R15, 0x2, P1 ;  /* 0x00000009100f7c11 */ /* 0x000fe200088f140f */
[-C--:B------:R-:W-:Y:S01]  /*2210*/  FMUL.FTZ R16, R17, R8.reuse ;  /* 0x0000000811107220 */ /* 0x080fe20000410000 */
[----:B------:R-:W-:-:S03]  /*2220*/  FMUL.FTZ R17, R21, R8 ;  /* 0x0000000815117220 */ /* 0x000fc60000410000 */
[----:B------:R-:W-:Y:S01]  /*2230*/  FFMA.FTZ R16, R9, R16, R12 ;  /* 0x0000001009107223 */ /* 0x000fe2000001000c */
[----:B------:R-:W-:-:S05]  /*2240*/  FFMA.FTZ R17, R10, R17, R11 ;  /* 0x000000110a117223 */ /* 0x000fca000001000b */
[----:B------:R0:W-:Y:S02]  /*2250*/  STG.E.64 desc[UR14][R14.64], R16 ;  /* 0x000000100e007986 */ /* 0x0001e4000c101b0e */
.L_x_3098:
[----:B------:R-:W-:Y:S05]  /*2260*/  BSYNC.RECONVERGENT B1 ;  /* 0x0000000000017941 */ /* 0x000fea0003800200 */
.L_x_3097:
        /* <DEDUP_REMOVED lines=14> */
[----:B------:R-:W1:Y:S03]  /*2350*/  LDCU.64 UR12, c[0x0][0x380] ;  /* 0x00007000ff0c77ac */ /* 0x000e660008000a00 */
[----:B------:R-:W-:-:S04]  /*2360*/  FMUL.FTZ R3, R3, R8 ;  /* 0x0000000803037220 */ /* 0x000fc80000410000 */
[----:B------:R-:W-:Y:S01]  /*2370*/  FFMA.FTZ R3, R10, R3, R11 ;  /* 0x000000030a037223 */ /* 0x000fe2000001000b */
[----:B0-----:R-:W-:-:S04]  /*2380*/  IMAD R14, R14, UR8, RZ ;  /* 0x000000080e0e7c24 */ /* 0x001fc8000f8e02ff */
[----:B------:R-:W-:Y:S01]  /*2390*/  IMAD R21, R19, UR9, R14 ;  /* 0x0000000913157c24 */ /* 0x000fe2000f8e020e */
[----:B------:R-:W-:-:S05]  /*23a0*/  MOV R14, R24 ;  /* 0x00000018000e7202 */ /* 0x000fca0000000f00 */
[----:B------:R-:W-:-:S04]  /*23b0*/  IMAD.WIDE.U32 R14, R19, UR8, R14 ;  /* 0x00000008130e7c25 */ /* 0x000fc8000f8e000e */
[----:B------:R-:W-:Y:S01]  /*23c0*/  FADD.FTZ R19, -R0, R2 ;  /* 0x0000000200137221 */ /* 0x000fe20000010100 */
[----:B------:R-:W-:Y:S01]  /*23d0*/  IMAD.IADD R21, R15, 0x1, R21 ;  /* 0x000000010f157824 */ /* 0x000fe200078e0215 */
[C---:B-1----:R-:W-:Y:S02]  /*23e0*/  LEA R20, P1, R14.reuse, UR12, 0x2 ;  /* 0x0000000c0e147c11 */ /* 0x042fe4000f8210ff */
[----:B------:R-:W-:Y:S02]  /*23f0*/  FMUL.FTZ R2, R19, R8 ;  /* 0x0000000813027220 */ /* 0x000fe40000410000 */
[----:B------:R-:W-:Y:S02]  /*2400*/  LEA.HI.X R21, R14, UR13, R21, 0x2, P1 ;  /* 0x0000000d0e157c11 */ /* 0x000fe400088f1415 */
[----:B------:R-:W-:-:S05]  /*2410*/  FFMA.FTZ R2, R9, R2, R12 ;  /* 0x0000000209027223 */ /* 0x000fca000001000c */
[----:B------:R0:W-:Y:S02]  /*2420*/  STG.E.64 desc[UR14][R20.64], R2 ;  /* 0x0000000214007986 */ /* 0x0001e4000c101b0e */
.L_x_3100:
[----:B------:R-:W-:Y:S05]  /*2430*/  BSYNC.RECONVERGENT B1 ;  /* 0x0000000000017941 */ /* 0x000fea0003800200 */
.L_x_3099:
[----:B------:R-:W-:Y:S04]  /*2440*/  BSSY.RECONVERGENT B1, `(.L_x_3101) ;  /* 0x0000013000017945 */ /* 0x000fe80003800200 */
[----:B------:R-:W-:Y:S05]  /*2450*/  @P2 BRA `(.L_x_3102) ;  /* 0x0000000000442947 */ /* 0x000fea0003800000 */
[----:B------:R-:W1:Y:S01]  /*2460*/  LDCU.64 UR8, c[0x0][0x3e0] ;  /* 0x00007c00ff0877ac */ /* 0x000e620008000a00 */
[----:B------:R-:W-:Y:S01]  /*2470*/  MOV R14, R24 ;  /* 0x00000018000e7202 */ /* 0x000fe20000000f00 */
[C---:B0-----:R-:W-:Y:S01]  /*2480*/  FADD.FTZ R3, -R0.reuse, R4 ;  /* 0x0000000400037221 */ /* 0x041fe20000010100 */
[----:B------:R-:W-:Y:S01]  /*2490*/  MOV R15, R27 ;  /* 0x0000001b000f7202 */ /* 0x000fe20000000f00 */
[----:B------:R-:W0:Y:S01]  /*24a0*/  LDCU.64 UR12, c[0x0][0x380] ;  /* 0x00007000ff0c77ac */ /* 0x000e220008000a00 */
[----:B------:R-:W-:Y:S01]  /*24b0*/  FADD.FTZ R5, -R0, R5 ;  /* 0x0000000500057221 */ /* 0x000fe20000010100 */
        /* <DEDUP_REMOVED lines=8> */
[----:B------:R-:W-:-:S04]  /*2540*/  IADD3 R13, PT, PT, R15, R13, RZ ;  /* 0x0000000d0f0d7210 */ /* 0x000fc80007ffe0ff */
[----:B------:R-:W-:-:S05]  /*2550*/  LEA.HI.X R5, R14, UR13, R13, 0x2, P1 ;  /* 0x0000000d0e057c11 */ /* 0x000fca00088f140d */
[----:B------:R1:W-:Y:S02]  /*2560*/  STG.E.64 desc[UR14][R4.64], R2 ;  /* 0x0000000204007986 */ /* 0x0003e4000c101b0e */
.L_x_3102:
[----:B------:R-:W-:Y:S05]  /*2570*/  BSYNC.RECONVERGENT B1 ;  /* 0x0000000000017941 */ /* 0x000fea0003800200 */
.L_x_3101:
[----:B------:R-:W-:Y:S05]  /*2580*/  @P3 BRA `(.L_x_3103) ;  /* 0x0000000800543947 */ /* 0x000fea0003800000 */
[----:B------:R-:W2:Y:S01]  /*2590*/  LDCU.64 UR8, c[0x0][0x3e0] ;  /* 0x00007c00ff0877ac */ /* 0x000ea20008000a00 */
[----:B01----:R-:W-:Y:S01]  /*25a0*/  MOV R2, R24 ;  /* 0x0000001800027202 */ /* 0x003fe20000000f00 */
[C---:B------:R-:W-:Y:S01]  /*25b0*/  FADD.FTZ R5, -R0.reuse, R6 ;  /* 0x0000000600057221 */ /* 0x040fe20000010100 */
[----:B------:R-:W-:Y:S01]  /*25c0*/  MOV R3, R27 ;  /* 0x0000001b00037202 */ /* 0x000fe20000000f00 */
[----:B------:R-:W0:Y:S01]  /*25d0*/  LDCU.64 UR10, c[0x0][0x380] ;  /* 0x00007000ff0a77ac */ /* 0x000e220008000a00 */
[----:B------:R-:W-:Y:S01]  /*25e0*/  FADD.FTZ R7, -R0, R7 ;  /* 0x0000000700077221 */ /* 0x000fe20000010100 */
        /* <DEDUP_REMOVED lines=8> */
[----:B------:R-:W-:-:S04]  /*2670*/  IADD3 R17, PT, PT, R3, R17, RZ ;  /* 0x0000001103117210 */ /* 0x000fc80007ffe0ff */
[----:B------:R-:W-:-:S05]  /*2680*/  LEA.HI.X R5, R2, UR11, R17, 0x2, P1 ;  /* 0x0000000b02057c11 */ /* 0x000fca00088f1411 */
[----:B------:R2:W-:Y:S01]  /*2690*/  STG.E.64 desc[UR14][R4.64], R6 ;  /* 0x0000000604007986 */ /* 0x0005e2000c101b0e */
[----:B------:R-:W-:Y:S05]  /*26a0*/  BRA `(.L_x_3103) ;  /* 0x00000008000c7947 */ /* 0x000fea0003800000 */
.L_x_3096:
[----:B------:R-:W0:Y:S01]  /*26b0*/  LDCU.64 UR8, c[0x0][0x3e8] ;  /* 0x00007d00ff0877ac */ /* 0x000e220008000a00 */
[----:B------:R-:W-:Y:S01]  /*26c0*/  SHF.R.S32.HI R18, RZ, 0x1f, R23 ;  /* 0x0000001fff127819 */ /* 0x000fe20000011417 */
[C---:B------:R-:W-:Y:S01]  /*26d0*/  VIADD R13, R23.reuse, 0x40 ;  /* 0x00000040170d7836 */ /* 0x040fe20000000000 */
[C---:B------:R-:W-:Y:S01]  /*26e0*/  IADD3 R16, PT, PT, R23.reuse, 0x60, RZ ;  /* 0x0000006017107810 */ /* 0x040fe20007ffe0ff */
[----:B------:R-:W-:Y:S01]  /*26f0*/  BSSY.RECONVERGENT B1, `(.L_x_3104) ;  /* 0x0000021000017945 */ /* 0x000fe20003800200 */
[----:B0-----:R-:W-:Y:S02]  /*2700*/  ISETP.GE.U32.AND P2, PT, R23, UR8, PT ;  /* 0x0000000817007c0c */ /* 0x001fe4000bf46070 */
[----:B------:R-:W-:Y:S02]  /*2710*/  ISETP.GE.U32.AND P3, PT, R13, UR8, PT ;  /* 0x000000080d007c0c */ /* 0x000fe4000bf66070 */
[----:B------:R-:W-:Y:S02]  /*2720*/  ISETP.GE.AND.EX P2, PT, R18, UR9, PT, P2 ;  /* 0x0000000912007c0c */ /* 0x000fe4000bf46320 */
[----:B------:R-:W-:-:S11]  /*2730*/  ISETP.GE.U32.AND P4, PT, R16, UR8, PT ;  /* 0x0000000810007c0c */ /* 0x000fd6000bf86070 */
[----:B------:R-:W-:Y:S05]  /*2740*/  @P2 BRA `(.L_x_3105) ;  /* 0x00000000006c2947 */ /* 0x000fea0003800000 */
[----:B------:R-:W0:Y:S01]  /*2750*/  LDCU.64 UR10, c[0x0][0x3e0] ;  /* 0x00007c00ff0a77ac */ /* 0x000e220008000a00 */
[----:B------:R-:W-:Y:S01]  /*2760*/  MOV R14, R24 ;  /* 0x00000018000e7202 */ /* 0x000fe20000000f00 */
[C---:B------:R-:W-:Y:S01]  /*2770*/  FADD.FTZ R17, -R0.reuse, R20 ;  /* 0x0000001400117221 */ /* 0x040fe20000010100 */
[----:B------:R-:W-:Y:S01]  /*2780*/  MOV R15, R27 ;  /* 0x0000001b000f7202 */ /* 0x000fe20000000f00 */
[----:B------:R-:W-:Y:S01]  /*2790*/  FADD.FTZ R21, -R0, R21 ;  /* 0x0000001500157221 */ /* 0x000fe20000010100 */
[----:B------:R-:W1:Y:S01]  /*27a0*/  LDCU.64 UR12, c[0x0][0x380] ;  /* 0x00007000ff0c77ac */ /* 0x000e620008000a00 */
[----:B------:R-:W-:Y:S01]  /*27b0*/  FMUL.FTZ R17, R17, R8 ;  /* 0x0000000811117220 */ /* 0x000fe20000410000 */
[----:B0-----:R-:W-:Y:S02]  /*27c0*/  IMAD R18, R18, UR10, RZ ;  /* 0x0000000a12127c24 */ /* 0x001fe4000f8e02ff */
[----:B------:R-:W-:-:S04]  /*27d0*/  IMAD.WIDE.U32 R14, R23, UR10, R14 ;  /* 0x0000000a170e7c25 */ /* 0x000fc8000f8e000e */
[----:B------:R-:W-:Y:S01]  /*27e0*/  IMAD R19, R23, UR11, R18 ;  /* 0x0000000b17137c24 */ /* 0x000fe2000f8e0212 */
[----:B-1----:R-:W-:-:S04]  /*27f0*/  LEA R18, P2, R14, UR12, 0x2 ;  /* 0x0000000c0e127c11 */ /* 0x002fc8000f8410ff */
[----:B------:R-:W-:Y:S01]  /*2800*/  IADD3 R19, PT, PT, R15, R19, RZ ;  /* 0x000000130f137210 */ /* 0x000fe20007ffe0ff */
[----:B------:R-:W-:Y:S01]  /*2810*/  FFMA.FTZ R15, R9, R17, R12 ;  /* 0x00000011090f7223 */ /* 0x000fe2000001000c */
[----:B------:R-:W-:Y:S02]  /*2820*/  FMUL.FTZ R17, R21, R8 ;  /* 0x0000000815117220 */ /* 0x000fe40000410000 */
[----:B------:R-:W-:Y:S01]  /*2830*/  LEA.HI.X R19, R14, UR13, R19, 0x2, P2 ;  /* 0x0000000d0e137c11 */ /* 0x000fe200090f1413 */
[----:B------:R-:W-:Y:S01]  /*2840*/  FMUL.FTZ R20, R15, -1.4426950216293334961 ;  /* 0xbfb8aa3b0f147820 */ /* 0x000fe20000410000 */
[----:B------:R-:W-:-:S04]  /*2850*/  FFMA.FTZ R17, R10, R17, R11 ;  /* 0x000000110a117223 */ /* 0x000fc8000001000b */
[----:B------:R-:W-:Y:S01]  /*2860*/  FMUL.FTZ R28, R17, -1.4426950216293334961 ;  /* 0xbfb8aa3b111c7820 */ /* 0x000fe20000410000 */
        /* <DEDUP_REMOVED lines=9> */
.L_x_3105:
[----:B------:R-:W-:Y:S05]  /*2900*/  BSYNC.RECONVERGENT B1 ;  /* 0x0000000000017941 */ /* 0x000fea0003800200 */
.L_x_3104:
        /* <DEDUP_REMOVED lines=10> */
[C---:B------:R-:W-:Y:S01]  /*29b0*/  FADD.FTZ R3, -R0.reuse, R3 ;  /* 0x0000000300037221 */ /* 0x040fe20000010100 */
[----:B------:R-:W-:Y:S01]  /*29c0*/  SHF.R.S32.HI R19, RZ, 0x1f, R20 ;  /* 0x0000001fff137819 */ /* 0x000fe20000011414 */
[----:B------:R-:W-:Y:S01]  /*29d0*/  FADD.FTZ R21, -R0, R2 ;  /* 0x0000000200157221 */ /* 0x000fe20000010100 */
[----:B------:R-:W1:Y:S03]  /*29e0*/  LDCU.64 UR12, c[0x0][0x380] ;  /* 0x00007000ff0c77ac */ /* 0x000e660008000a00 */
[----:B------:R-:W-:Y:S01]  /*29f0*/  FMUL.FTZ R21, R21, R8 ;  /* 0x0000000815157220 */ /* 0x000fe20000410000 */
[----:B0-----:R-:W-:-:S02]  /*2a00*/  IMAD R19, R19, UR10, RZ ;  /* 0x0000000a13137c24 */ /* 0x001fc4000f8e02ff */
[----:B------:R-:W-:-:S04]  /*2a10*/  IMAD.WIDE.U32 R14, R20, UR10, R14 ;  /* 0x0000000a140e7c25 */ /* 0x000fc8000f8e000e */
[----:B------:R-:W-:Y:S01]  /*2a20*/  IMAD R19, R20, UR11, R19 ;  /* 0x0000000b14137c24 */ /* 0x000fe2000f8e0213 */
[----:B-1----:R-:W-:-:S04]  /*2a30*/  LEA R2, P1, R14, UR12, 0x2 ;  /* 0x0000000c0e027c11 */ /* 0x002fc8000f8210ff */
[----:B------:R-:W-:Y:S01]  /*2a40*/  IADD3 R29, PT, PT, R15, R19, RZ ;  /* 0x000000130f1d7210 */ /* 0x000fe20007ffe0ff */
[----:B------:R-:W-:Y:S01]  /*2a50*/  FMUL.FTZ R19, R3, R8 ;  /* 0x0000000803137220 */ /* 0x000fe20000410000 */
[----:B------:R-:W-:Y:S02]  /*2a60*/  FFMA.FTZ R15, R9, R21, R12 ;  /* 0x00000015090f7223 */ /* 0x000fe4000001000c */
        /* <DEDUP_REMOVED lines=13> */
.L_x_3107:
[----:B------:R-:W-:Y:S05]  /*2b40*/  BSYNC.RECONVERGENT B1 ;  /* 0x0000000000017941 */ /* 0x000fea0003800200 */
.L_x_3106:
[----:B------:R-:W-:Y:S04]  /*2b50*/  BSSY.RECONVERGENT B1, `(.L_x_3108) ;  /* 0x000001d000017945 */ /* 0x000fe80003800200 */
[----:B------:R-:W-:Y:S05]  /*2b60*/  @P3 BRA `(.L_x_3109) ;  /* 0x00000000006c3947 */ /* 0x000fea0003800000 */
[C---:B0-----:R-:W-:Y:S01]  /*2b70*/  FADD.FTZ R3, -R0.reuse, R4 ;  /* 0x0000000400037221 */ /* 0x041fe20000010100 */
[----:B------:R-:W-:Y:S01]  /*2b80*/  FADD.FTZ R5, -R0, R5 ;  /* 0x0000000500057221 */ /* 0x000fe20000010100 */
[----:B------:R-:W0:Y:S02]  /*2b90*/  LDCU.64 UR10, c[0x0][0x3e0] ;  /* 0x00007c00ff0a77ac */ /* 0x000e240008000a00 */
        /* <DEDUP_REMOVED lines=9> */
[----:B0-----:R-:W-:-:S07]  /*2c30*/  IMAD R28, R17, UR10, RZ ;  /* 0x0000000a111c7c24 */ /* 0x001fce000f8e02ff */
[----:B------:R-:W0:Y:S01]  /*2c40*/  MUFU.EX2 R4, R4 ;  /* 0x0000000400047308 */ /* 0x000e220000000800 */
[----:B--2---:R-:W-:Y:S01]  /*2c50*/  FADD.FTZ R20, R2, 1 ;  /* 0x3f80000002147421 */ /* 0x004fe20000010000 */
[----:B------:R-:W-:-:S06]  /*2c60*/  MOV R2, R24 ;  /* 0x0000001800027202 */ /* 0x000fcc0000000f00 */
[----:B------:R-:W2:Y:S01]  /*2c70*/  MUFU.RCP R20, R20 ;  /* 0x0000001400147308 */ /* 0x000ea20000001000 */
[----:B------:R-:W-:-:S04]  /*2c80*/  IMAD.WIDE.U32 R2, R13, UR10, R2 ;  /* 0x0000000a0d027c25 */ /* 0x000fc8000f8e0002 */
[----:B0-----:R-:W-:Y:S01]  /*2c90*/  FADD.FTZ R19, R4, 1 ;  /* 0x3f80000004137421 */ /* 0x001fe20000010000 */
[----:B------:R-:W-:Y:S01]  /*2ca0*/  IMAD R13, R13, UR11, R28 ;  /* 0x0000000b0d0d7c24 */ /* 0x000fe2000f8e021c */
[----:B-1----:R-:W-:-:S04]  /*2cb0*/  LEA R4, P1, R2, UR12, 0x2 ;  /* 0x0000000c02047c11 */ /* 0x002fc8000f8210ff */
[----:B------:R-:W0:Y:S01]  /*2cc0*/  MUFU.RCP R19, R19 ;  /* 0x0000001300137308 */ /* 0x000e220000001000 */
[----:B------:R-:W-:-:S04]  /*2cd0*/  IADD3 R13, PT, PT, R3, R13, RZ ;  /* 0x0000000d030d7210 */ /* 0x000fc80007ffe0ff */
[----:B------:R-:W-:Y:S01]  /*2ce0*/  LEA.HI.X R5, R2, UR13, R13, 0x2, P1 ;  /* 0x0000000d02057c11 */ /* 0x000fe200088f140d */
[----:B--2---:R-:W-:Y:S01]  /*2cf0*/  FMUL.FTZ R2, R15, R20 ;  /* 0x000000140f027220 */ /* 0x004fe20000410000 */
[----:B0-----:R-:W-:-:S05]  /*2d00*/  FMUL.FTZ R3, R14, R19 ;  /* 0x000000130e037220 */ /* 0x001fca0000410000 */
[----:B------:R1:W-:Y:S02]  /*2d10*/  STG.E.64 desc[UR14][R4.64], R2 ;  /* 0x0000000204007986 */ /* 0x0003e4000c101b0e */
.L_x_3109:
[----:B------:R-:W-:Y:S05]  /*2d20*/  BSYNC.RECONVERGENT B1 ;  /* 0x0000000000017941 */ /* 0x000fea0003800200 */
.L_x_3108:
[----:B------:R-:W-:Y:S05]  /*2d30*/  @P4 BRA `(.L_x_3103) ;  /* 0x0000000000684947 */ /* 0x000fea0003800000 */
[C---:B01----:R-:W-:Y:S01]  /*2d40*/  FADD.FTZ R3, -R0.reuse, R6 ;  /* 0x0000000600037221 */ /* 0x043fe20000010100 */
        /* <DEDUP_REMOVED lines=25> */
.L_x_3103:
[----:B------:R-:W-:Y:S05]  /*2ee0*/  BSYNC.RECONVERGENT B0 ;  /* 0x0000000000007941 */ /* 0x000fea0003800200 */
.L_x_3095:
        /* <DEDUP_REMOVED lines=8> */
.L_x_3111:
        /* <DEDUP_REMOVED lines=9> */
.L_x_3472:


//--------------------- .text._Z35group_norm_nhwc_fwd_one_pass_kernelI11Fp32IOBf16WLi256ELi30ELi480EEv26Group_norm_nhwc_fwd_params --------------------------
	.section	.text._Z35group_norm_nhwc_fwd_one_pass_kernelI11Fp32IOBf16WLi256ELi30ELi480EEv26Group_norm_nhwc_fwd_params,"ax",@progbits
	.align	128
        .global         _Z35group_norm_nhwc_fwd_one_pass_kernelI11Fp32IOBf16WLi256ELi30ELi480EEv26Group_norm_nhwc_fwd_params
        .type           _Z35group_norm_nhwc_fwd_one_pass_kernelI11Fp32IOBf16WLi256ELi30ELi480EEv26Group_norm_nhwc_fwd_params,@function
        .size           _Z35group_norm_nhwc_fwd_one_pass_kernelI11Fp32IOBf16WLi256ELi30ELi480EEv26Group_norm_nhwc_fwd_params,(.L_x_3473 - _Z35group_norm_nhwc_fwd_one_pass_kernelI11Fp32IOBf16WLi256ELi30ELi480EEv26Group_norm_nhwc_fwd_params)
        .other          _Z35group_norm_nhwc_fwd_one_pass_kernelI11Fp32IOBf16WLi256ELi30ELi480EEv26Group_norm_nhwc_fwd_params,@"STO_CUDA_ENTRY STV_DEFAULT"
_Z35group_norm_nhwc_fwd_one_pass_kernelI11Fp32IOBf16WLi256ELi30ELi480EEv26Group_norm_nhwc_fwd_params:
.text._Z35group_norm_nhwc_fwd_one_pass_kernelI11Fp32IOBf16WLi256ELi30ELi480EEv26Group_norm_nhwc_fwd_params:
        /* <DEDUP_REMOVED lines=51> */
.L_x_3155:
[----:B0-----:R-:W0:Y:S01]  /*0330*/  LDCU UR5, c[0x0][0x3f8] ;  /* 0x00007f00ff0577ac */ /* 0x001e220008000800 */
[----:B--2---:R-:W-:Y:S02]  /*0340*/  IABS R8, UR16 ;  /* 0x0000001000087c13 */ /* 0x004fe40008000000 */
[C---:B---34-:R-:W-:Y:S01]  /*0350*/  IADD3 R17, PT, PT, R0.reuse, 0x60, RZ ;  /* 0x0000006000117810 */ /* 0x058fe20007ffe0ff */
[----:B-1----:R-:W1:Y:S01]  /*0360*/  LDCU.64 UR22, c[0x0][0x3e8] ;  /* 0x00007d00ff1677ac */ /* 0x002e620008000a00 */
[C---:B------:R-:W-:Y:S02]  /*0370*/  IADD3 R19, PT, PT, R0.reuse, 0x80, RZ ;  /* 0x0000008000137810 */ /* 0x040fe40007ffe0ff */
[----:B------:R-:W-:Y:S01]  /*0380*/  IADD3 R18, PT, PT, R0, 0x40, RZ ;  /* 0x0000004000127810 */ /* 0x000fe20007ffe0ff */
[----:B------:R-:W2:Y:S01]  /*0390*/  LDCU.64 UR20, c[0x0][0x3f0] ;  /* 0x00007e00ff1477ac */ /* 0x000ea20008000a00 */
        /* <DEDUP_REMOVED lines=75> */
[----:B------:R-:W-:Y:S01]  /*0850*/  SHF.R.S32.HI R12, RZ, 0x1f, R10 ;  /* 0x0000001fff0c7819 */ /* 0x000fe2000001140a */
[----:B------:R-:W-:Y:S02]  /*0860*/  @!P1 IMAD.MOV.U32 R14, RZ, RZ, R2 ;  /* 0x000000ffff0e9224 */ /* 0x000fe400078e0002 */
[----:B------:R-:W-:Y:S01]  /*0870*/  @!P4 IMAD R24, R18, R23, R24 ;  /* 0x000000171218c224 */ /* 0x000fe200078e0218 */
[----:B------:R-:W-:Y:S01]  /*0880*/  ISETP.GE.AND.EX P3, PT, R12, UR23, PT, P3 ;  /* 0x000000170c007c0c */ /* 0x000fe2000bf66330 */
[----:B------:R-:W-:Y:S01]  /*0890*/  @!P1 IMAD.WIDE.U32 R6, R19, R6, R14 ;  /* 0x0000000613069225 */ /* 0x000fe200078e000e */
[----:B------:R-:W-:-:S02]  /*08a0*/  @!P4 MOV R14, R2 ;  /* 0x00000002000ec202 */ /* 0x000fc40000000f00 */
[----:B------:R-:W-:Y:S02]  /*08b0*/  @!P4 MOV R15, R5 ;  /* 0x00000005000fc202 */ /* 0x000fe40000000f00 */
[----:B------:R-:W-:Y:S02]  /*08c0*/  @!P1 IADD3 R25, PT, PT, R7, R25, RZ ;  /* 0x0000001907199210 */ /* 0x000fe40007ffe0ff */
[----:B----4-:R-:W-:Y:S01]  /*08d0*/  @!P1 LEA R16, P6, R6, R16, 0x2 ;  /* 0x0000001006109211 */ /* 0x010fe200078c10ff */
[----:B------:R-:W-:Y:S02]  /*08e0*/  @!P4 IMAD.WIDE.U32 R22, R18, R22, R14 ;  /* 0x000000161216c225 */ /* 0x000fe400078e000e */
[----:B------:R-:W0:Y:S01]  /*08f0*/  @!P2 LDC.64 R14, c[0x0][0x3e0] ;  /* 0x0000f800ff0eab82 */ /* 0x000e220000000a00 */
[----:B------:R-:W-:Y:S02]  /*0900*/  @!P1 LEA.HI.X R17, R6, R17, R25, 0x2, P6 ;  /* 0x0000001106119211 */ /* 0x000fe400030f1419 */
[----:B------:R-:W-:-:S02]  /*0910*/  CS2R R6, SRZ ;  /* 0x0000000000067805 */ /* 0x000fc4000001ff00 */
        /* <DEDUP_REMOVED lines=20> */
[----:B------:R-:W1:Y:S01]  /*0a60*/  @!P5 LDC.64 R12, c[0x0][0x3e0] ;  /* 0x0000f800ff0cdb82 */ /* 0x000e620000000a00 */
[----:B------:R-:W-:Y:S01]  /*0a70*/  @!P3 MOV R25, R5 ;  /* 0x000000050019b202 */ /* 0x000fe20000000f00 */
[----:B------:R-:W-:Y:S01]  /*0a80*/  @!P3 IMAD R19, R10, R19, R28 ;  /* 0x000000130a13b224 */ /* 0x000fe200078e021c */
[----:B------:R-:W-:Y:S02]  /*0a90*/  @!P2 IADD3 R15, PT, PT, R15, R11, RZ ;  /* 0x0000000b0f0fa210 */ /* 0x000fe40007ffe0ff */
        /* <DEDUP_REMOVED lines=41> */
[----:B------:R-:W-:Y:S01]  /*0d30*/  @!P5 MOV R28, R2 ;  /* 0x00000002001cd202 */ /* 0x000fe20000000f00 */
[----:B------:R-:W-:-:S02]  /*0d40*/  @!P5 IMAD.MOV.U32 R29, RZ, RZ, R5 ;  /* 0x000000ffff1dd224 */ /* 0x000fc400078e0005 */
        /* <DEDUP_REMOVED lines=82> */
.L_x_3113:
[----:B------:R-:W-:Y:S05]  /*1270*/  BSYNC.RECONVERGENT B0 ;  /* 0x0000000000007941 */ /* 0x000fea0003800200 */
.L_x_3112:
        /* <DEDUP_REMOVED lines=45> */
.L_x_3115:
[----:B------:R-:W-:Y:S05]  /*1550*/  BSYNC.RECONVERGENT B0 ;  /* 0x0000000000007941 */ /* 0x000fea0003800200 */
.L_x_3114:
        /* <DEDUP_REMOVED lines=32> */
.L_x_3118:
[----:B------:R-:W3:Y:S04]  /*1760*/  LDG.E.STRONG.GPU R28, desc[UR24][R16.64] ;  /* 0x00000018101c7981 */ /* 0x000ee8000c1ef900 */
[----:B---3--:R-:W-:Y:S01]  /*1770*/  CCTL.IVALL ;  /* 0x00000000ff00798f */ /* 0x008fe20002000000 */
[----:B------:R-:W-:Y:S05]  /*1780*/  YIELD ;  /* 0x0000000000007946 */ /* 0x000fea0003800000 */
[----:B------:R-:W-:-:S13]  /*1790*/  ISETP.NE.AND P2, PT, R28, R29, PT ;  /* 0x0000001d1c00720c */ /* 0x000fda0003f45270 */
[----:B------:R-:W-:Y:S05]  /*17a0*/  @P2 BRA `(.L_x_3118) ;  /* 0xfffffffc00ec2947 */ /* 0x000fea000383ffff */
.L_x_3117:
        /* <DEDUP_REMOVED lines=14> */
.L_x_3120:
        /* <DEDUP_REMOVED lines=91> */
.L_x_3119:
        /* <DEDUP_REMOVED lines=51> */
.L_x_3121:
        /* <DEDUP_REMOVED lines=28> */
.L_x_3122:
        /* <DEDUP_REMOVED lines=13> */
.L_x_3123:
[----:B------:R-:W-:Y:S05]  /*2400*/  BSYNC.RECONVERGENT B0 ;  /* 0x0000000000007941 */ /* 0x000fea0003800200 */
.L_x_3116:
        /* <DEDUP_REMOVED lines=56> */
[----:B-1----:R-:W-:Y:S01]  /*2790*/  IMAD R31, R0, UR23, R30 ;  /* 0x00000017001f7c24 */ /* 0x002fe2000f8e021e */
[----:B--2---:R-:W-:-:S04]  /*27a0*/  LEA R30, P1, R28, UR18, 0x2 ;  /* 0x000000121c1e7c11 */ /* 0x004fc8000f8210ff */
[----:B------:R-:W-:-:S04]  /*27b0*/  IADD3 R29, PT, PT, R29, R31, RZ ;  /* 0x0000001f1d1d7210 */ /* 0x000fc80007ffe0ff */
[----:B------:R-:W-:Y:S01]  /*27c0*/  LEA.HI.X R31, R28, UR19, R29, 0x2, P1 ;  /* 0x000000131c1f7c11 */ /* 0x000fe200088f141d */
[----:B------:R-:W-:Y:S01]  /*27d0*/  FADD.FTZ R28, R11, -UR5 ;  /* 0x800000050b1c7e21 */ /* 0x000fe20008010000 */
[----:B------:R-:W-:-:S03]  /*27e0*/  FMUL.FTZ R11, R10, UR17 ;  /* 0x000000110a0b7c20 */ /* 0x000fc60008410000 */
[----:B------:R-:W-:Y:S01]  /*27f0*/  FMUL.FTZ R28, R28, UR17 ;  /* 0x000000111c1c7c20 */ /* 0x000fe20008410000 */
[----:B------:R-:W-:-:S03]  /*2800*/  FFMA.FTZ R10, R16, R11, R18 ;  /* 0x0000000b100a7223 */ /* 0x000fc60000010012 */
[----:B------:R-:W-:-:S05]  /*2810*/  FFMA.FTZ R11, R17, R28, R19 ;  /* 0x0000001c110b7223 */ /* 0x000fca0000010013 */
[----:B------:R0:W-:Y:S02]  /*2820*/  STG.E.64 desc[UR24][R30.64], R10 ;  /* 0x0000000a1e007986 */ /* 0x0001e4000c101b18 */
.L_x_3127:
[----:B------:R-:W-:Y:S05]  /*2830*/  BSYNC.RECONVERGENT B1 ;  /* 0x0000000000017941 */ /* 0x000fea0003800200 */
.L_x_3126:
[----:B------:R-:W-:Y:S04]  /*2840*/  BSSY.RECONVERGENT B1, `(.L_x_3128) ;  /* 0x0000013000017945 */ /* 0x000fe80003800200 */
[----:B------:R-:W-:Y:S05]  /*2850*/  @P2 BRA `(.L_x_3129) ;  /* 0x0000000000442947 */ /* 0x000fea0003800000 */
[----:B------:R-:W2:Y:S01]  /*2860*/  LDCU.64 UR18, c[0x0][0x3e0] ;  /* 0x00007c00ff1277ac */ /* 0x000ea20008000a00 */
[----:B0-----:R-:W-:Y:S01]  /*2870*/  MOV R10, R2 ;  /* 0x00000002000a7202 */ /* 0x001fe20000000f00 */
[----:B------:R-:W-:Y:S01]  /*2880*/  FADD.FTZ R12, R12, -UR5 ;  /* 0x800000050c0c7e21 */ /* 0x000fe20008010000 */
[----:B------:R-:W-:Y:S01]  /*2890*/  MOV R11, R5 ;  /* 0x00000005000b7202 */ /* 0x000fe20000000f00 */
[----:B------:R-:W0:Y:S01]  /*28a0*/  LDCU.64 UR22, c[0x0][0x380] ;  /* 0x00007000ff1677ac */ /* 0x000e220008000a00 */
[----:B------:R-:W-:Y:S01]  /*28b0*/  FADD.FTZ R13, R13, -UR5 ;  /* 0x800000050d0d7e21 */ /* 0x000fe20008010000 */
[----:B--2---:R-:W-:Y:S02]  /*28c0*/  IMAD R28, R34, UR18, RZ ;  /* 0x00000012221c7c24 */ /* 0x004fe4000f8e02ff */
[----:B------:R-:W-:-:S04]  /*28d0*/  IMAD.WIDE.U32 R10, R27, UR18, R10 ;  /* 0x000000121b0a7c25 */ /* 0x000fc8000f8e000a */
[----:B------:R-:W-:Y:S01]  /*28e0*/  IMAD R29, R27, UR19, R28 ;  /* 0x000000131b1d7c24 */ /* 0x000fe2000f8e021c */
[----:B0-----:R-:W-:-:S04]  /*28f0*/  LEA R28, P1, R10, UR22, 0x2 ;  /* 0x000000160a1c7c11 */ /* 0x001fc8000f8210ff */
[----:B------:R-:W-:Y:S01]  /*2900*/  IADD3 R29, PT, PT, R11, R29, RZ ;  /* 0x0000001d0b1d7210 */ /* 0x000fe20007ffe0ff */
[----:B------:R-:W-:Y:S01]  /*2910*/  FMUL.FTZ R11, R12, UR17 ;  /* 0x000000110c0b7c20 */ /* 0x000fe20008410000 */
[----:B------:R-:W-:Y:S02]  /*2920*/  FMUL.FTZ R12, R13, UR17 ;  /* 0x000000110d0c7c20 */ /* 0x000fe40008410000 */
[----:B------:R-:W-:Y:S01]  /*2930*/  LEA.HI.X R29, R10, UR23, R29, 0x2, P1 ;  /* 0x000000170a1d7c11 */ /* 0x000fe200088f141d */
[----:B------:R-:W-:Y:S01]  /*2940*/  FFMA.FTZ R10, R16, R11, R18 ;  /* 0x0000000b100a7223 */ /* 0x000fe20000010012 */
[----:B------:R-:W-:-:S05]  /*2950*/  FFMA.FTZ R11, R17, R12, R19 ;  /* 0x0000000c110b7223 */ /* 0x000fca0000010013 */
[----:B------:R2:W-:Y:S02]  /*2960*/  STG.E.64 desc[UR24][R28.64], R10 ;  /* 0x0000000a1c007986 */ /* 0x0005e4000c101b18 */
.L_x_3129:
[----:B------:R-:W-:Y:S05]  /*2970*/  BSYNC.RECONVERGENT B1 ;  /* 0x0000000000017941 */ /* 0x000fea0003800200 */
.L_x_3128:
[----:B--2---:R-:W-:Y:S01]  /*2980*/  IADD3 R29, PT, PT, R0, 0x40, RZ ;  /* 0x00000040001d7810 */ /* 0x004fe20007ffe0ff */
        /* <DEDUP_REMOVED lines=8> */
[----:B------:R-:W2:Y:S01]  /*2a10*/  LDCU.64 UR22, c[0x0][0x380] ;  /* 0x00007000ff1677ac */ /* 0x000ea20008000a00 */
[----:B0-----:R-:W-:-:S04]  /*2a20*/  IMAD R10, R10, UR18, RZ ;  /* 0x000000120a0a7c24 */ /* 0x001fc8000f8e02ff */
[----:B------:R-:W-:Y:S01]  /*2a30*/  IMAD R13, R29, UR19, R10 ;  /* 0x000000131d0d7c24 */ /* 0x000fe2000f8e020a */
[----:B------:R-:W-:-:S05]  /*2a40*/  MOV R10, R2 ;  /* 0x00000002000a7202 */ /* 0x000fca0000000f00 */
[----:B------:R-:W-:-:S05]  /*2a50*/  IMAD.WIDE.U32 R10, R29, UR18, R10 ;  /* 0x000000121d0a7c25 */ /* 0x000fca000f8e000a */
[----:B------:R-:W-:Y:S02]  /*2a60*/  IADD3 R13, PT, PT, R11, R13, RZ ;  /* 0x0000000d0b0d7210 */ /* 0x000fe40007ffe0ff */
[----:B--2---:R-:W-:-:S04]  /*2a70*/  LEA R12, P1, R10, UR22, 0x2 ;  /* 0x000000160a0c7c11 */ /* 0x004fc8000f8210ff */
[----:B------:R-:W-:Y:S01]  /*2a80*/  LEA.HI.X R13, R10, UR23, R13, 0x2, P1 ;  /* 0x000000170a0d7c11 */ /* 0x000fe200088f140d */
[----:B------:R-:W-:Y:S01]  /*2a90*/  FADD.FTZ R10, R9, -UR5 ;  /* 0x80000005090a7e21 */ /* 0x000fe20008010000 */
[----:B------:R-:W-:-:S03]  /*2aa0*/  FMUL.FTZ R9, R8, UR17 ;  /* 0x0000001108097c20 */ /* 0x000fc60008410000 */
[----:B------:R-:W-:Y:S01]  /*2ab0*/  FMUL.FTZ R10, R10, UR17 ;  /* 0x000000110a0a7c20 */ /* 0x000fe20008410000 */
[----:B------:R-:W-:-:S03]  /*2ac0*/  FFMA.FTZ R8, R16, R9, R18 ;  /* 0x0000000910087223 */ /* 0x000fc60000010012 */
[----:B------:R-:W-:-:S05]  /*2ad0*/  FFMA.FTZ R9, R17, R10, R19 ;  /* 0x0000000a11097223 */ /* 0x000fca0000010013 */
[----:B------:R0:W-:Y:S02]  /*2ae0*/  STG.E.64 desc[UR24][R12.64], R8 ;  /* 0x000000080c007986 */ /* 0x0001e4000c101b18 */
.L_x_3131:
[----:B------:R-:W-:Y:S05]  /*2af0*/  BSYNC.RECONVERGENT B1 ;  /* 0x0000000000017941 */ /* 0x000fea0003800200 */
.L_x_3130:
[C---:B0-----:R-:W-:Y:S01]  /*2b00*/  IADD3 R13, PT, PT, R0.reuse, 0x60, RZ ;  /* 0x00000060000d7810 */ /* 0x041fe20007ffe0ff */
        /* <DEDUP_REMOVED lines=26> */
.L_x_3133:
[----:B------:R-:W-:Y:S05]  /*2cb0*/  BSYNC.RECONVERGENT B1 ;  /* 0x0000000000017941 */ /* 0x000fea0003800200 */
.L_x_3132:
[----:B------:R-:W-:Y:S01]  /*2cc0*/  BSSY.RECONVERGENT B1, `(.L_x_3134) ;  /* 0x0000016000017945 */ /* 0x000fe20003800200 */
[C---:B------:R-:W-:Y:S01]  /*2cd0*/  IADD3 R13, PT, PT, R0.reuse, 0xa0, RZ ;  /* 0x000000a0000d7810 */ /* 0x040fe20007ffe0ff */
[C---:B0-----:R-:W-:Y:S01]  /*2ce0*/  VIADD R6, R0.reuse, 0xc0 ;  /* 0x000000c000067836 */ /* 0x041fe20000000000 */
[----:B------:R-:W-:Y:S01]  /*2cf0*/  IADD3 R7, PT, PT, R0, 0xe0, RZ ;  /* 0x000000e000077810 */ /* 0x000fe20007ffe0ff */
[----:B------:R-:W-:Y:S06]  /*2d00*/  @P2 BRA `(.L_x_3135) ;  /* 0x0000000000442947 */ /* 0x000fec0003800000 */
[----:B------:R-:W0:Y:S01]  /*2d10*/  LDCU.64 UR18, c[0x0][0x3e0] ;  /* 0x00007c00ff1277ac */ /* 0x000e220008000a00 */
[----:B------:R-:W-:Y:S01]  /*2d20*/  MOV R8, R2 ;  /* 0x0000000200087202 */ /* 0x000fe20000000f00 */
[----:B------:R-:W-:Y:S01]  /*2d30*/  FADD.FTZ R14, R14, -UR5 ;  /* 0x800000050e0e7e21 */ /* 0x000fe20008010000 */
[----:B------:R-:W-:Y:S01]  /*2d40*/  FADD.FTZ R15, R15, -UR5 ;  /* 0x800000050f0f7e21 */ /* 0x000fe20008010000 */
[----:B------:R-:W2:Y:S01]  /*2d50*/  LDCU.64 UR22, c[0x0][0x380] ;  /* 0x00007000ff1677ac */ /* 0x000ea20008000a00 */
[----:B0-----:R-:W-:-:S04]  /*2d60*/  IMAD R9, R28, UR18, RZ ;  /* 0x000000121c097c24 */ /* 0x001fc8000f8e02ff */
[----:B------:R-:W-:Y:S01]  /*2d70*/  IMAD R11, R12, UR19, R9 ;  /* 0x000000130c0b7c24 */ /* 0x000fe2000f8e0209 */
[----:B------:R-:W-:-:S03]  /*2d80*/  MOV R9, R5 ;  /* 0x0000000500097202 */ /* 0x000fc60000000f00 */
[----:B------:R-:W-:-:S04]  /*2d90*/  IMAD.WIDE.U32 R8, R12, UR18, R8 ;  /* 0x000000120c087c25 */ /* 0x000fc8000f8e0008 */
[----:B------:R-:W-:Y:S01]  /*2da0*/  FMUL.FTZ R12, R15, UR17 ;  /* 0x000000110f0c7c20 */ /* 0x000fe20008410000 */
[----:B------:R-:W-:Y:S01]  /*2db0*/  IADD3 R11, PT, PT, R9, R11, RZ ;  /* 0x0000000b090b7210 */ /* 0x000fe20007ffe0ff */
[----:B------:R-:W-:Y:S01]  /*2dc0*/  FMUL.FTZ R9, R14, UR17 ;  /* 0x000000110e097c20 */ /* 0x000fe20008410000 */
[----:B--2---:R-:W-:-:S04]  /*2dd0*/  LEA R10, P1, R8, UR22, 0x2 ;  /* 0x00000016080a7c11 */ /* 0x004fc8000f8210ff */
[----:B------:R-:W-:Y:S01]  /*2de0*/  LEA.HI.X R11, R8, UR23, R11, 0x2, P1 ;  /* 0x00000017080b7c11 */ /* 0x000fe200088f140b */
[----:B------:R-:W-:Y:S01]  /*2df0*/  FFMA.FTZ R8, R16, R9, R18 ;  /* 0x0000000910087223 */ /* 0x000fe20000010012 */
[----:B------:R-:W-:-:S05]  /*2e00*/  FFMA.FTZ R9, R17, R12, R19 ;  /* 0x0000000c11097223 */ /* 0x000fca0000010013 */
[----:B------:R0:W-:Y:S02]  /*2e10*/  STG.E.64 desc[UR24][R10.64], R8 ;  /* 0x000000080a007986 */ /* 0x0001e4000c101b18 */
.L_x_3135:
[----:B------:R-:W-:Y:S05]  /*2e20*/  BSYNC.RECONVERGENT B1 ;  /* 0x0000000000017941 */ /* 0x000fea0003800200 */
.L_x_3134:
        /* <DEDUP_REMOVED lines=15> */
[----:B------:R-:W2:Y:S01]  /*2f20*/  LDCU.64 UR22, c[0x0][0x380] ;  /* 0x00007000ff1677ac */ /* 0x000ea20008000a00 */
[----:B------:R-:W-:Y:S01]  /*2f30*/  FADD.FTZ R21, R21, -UR5 ;  /* 0x8000000515157e21 */ /* 0x000fe20008010000 */
[----:B------:R-:W-:-:S03]  /*2f40*/  FMUL.FTZ R11, R20, UR17 ;  /* 0x00000011140b7c20 */ /* 0x000fc60008410000 */
[----:B------:R-:W-:Y:S01]  /*2f50*/  FMUL.FTZ R20, R21, UR17 ;  /* 0x0000001115147c20 */ /* 0x000fe20008410000 */
[----:B------:R-:W-:Y:S01]  /*2f60*/  FFMA.FTZ R12, R16, R11, R18 ;  /* 0x0000000b100c7223 */ /* 0x000fe20000010012 */
[----:B0-----:R-:W-:Y:S02]  /*2f70*/  IMAD R10, R10, UR18, RZ ;  /* 0x000000120a0a7c24 */ /* 0x001fe4000f8e02ff */
[----:B------:R-:W-:-:S04]  /*2f80*/  IMAD.WIDE.U32 R8, R13, UR18, R8 ;  /* 0x000000120d087c25 */ /* 0x000fc8000f8e0008 */
[----:B------:R-:W-:Y:S01]  /*2f90*/  IMAD R13, R13, UR19, R10 ;  /* 0x000000130d0d7c24 */ /* 0x000fe2000f8e020a */
[----:B--2---:R-:W-:-:S04]  /*2fa0*/  LEA R10, P1, R8, UR22, 0x2 ;  /* 0x00000016080a7c11 */ /* 0x004fc8000f8210ff */
[----:B------:R-:W-:-:S04]  /*2fb0*/  IADD3 R13, PT, PT, R9, R13, RZ ;  /* 0x0000000d090d7210 */ /* 0x000fc80007ffe0ff */
[----:B------:R-:W-:Y:S01]  /*2fc0*/  LEA.HI.X R11, R8, UR23, R13, 0x2, P1 ;  /* 0x00000017080b7c11 */ /* 0x000fe200088f140d */
[----:B------:R-:W-:-:S05]  /*2fd0*/  FFMA.FTZ R13, R17, R20, R19 ;  /* 0x00000014110d7223 */ /* 0x000fca0000010013 */
[----:B------:R0:W-:Y:S02]  /*2fe0*/  STG.E.64 desc[UR24][R10.64], R12 ;  /* 0x0000000c0a007986 */ /* 0x0001e4000c101b18 */
.L_x_3137:
[----:B------:R-:W-:Y:S05]  /*2ff0*/  BSYNC.RECONVERGENT B1 ;  /* 0x0000000000017941 */ /* 0x000fea0003800200 */
.L_x_3136:
[----:B------:R-:W-:Y:S04]  /*3000*/  BSSY.RECONVERGENT B1, `(.L_x_3138) ;  /* 0x0000013000017945 */ /* 0x000fe80003800200 */
[----:B------:R-:W-:Y:S05]  /*3010*/  @P2 BRA `(.L_x_3139) ;  /* 0x0000000000442947 */ /* 0x000fea0003800000 */
[----:B------:R-:W2:Y:S01]  /*3020*/  LDCU.64 UR18, c[0x0][0x3e0] ;  /* 0x00007c00ff1277ac */ /* 0x000ea20008000a00 */
[----:B------:R-:W-:Y:S01]  /*3030*/  MOV R8, R2 ;  /* 0x0000000200087202 */ /* 0x000fe20000000f00 */
[----:B------:R-:W-:Y:S01]  /*3040*/  FADD.FTZ R22, R22, -UR5 ;  /* 0x8000000516167e21 */ /* 0x000fe20008010000 */
[----:B------:R-:W-:Y:S01]  /*3050*/  MOV R9, R5 ;  /* 0x0000000500097202 */ /* 0x000fe20000000f00 */
[----:B------:R-:W3:Y:S01]  /*3060*/  LDCU.64 UR22, c[0x0][0x380] ;  /* 0x00007000ff1677ac */ /* 0x000ee20008000a00 */
[----:B------:R-:W-:Y:S01]  /*3070*/  FADD.FTZ R23, R23, -UR5 ;  /* 0x8000000517177e21 */ /* 0x000fe20008010000 */
[----:B0-----:R-:W-:-:S04]  /*3080*/  FMUL.FTZ R11, R22, UR17 ;  /* 0x00000011160b7c20 */ /* 0x001fc80008410000 */
[----:B------:R-:W-:Y:S01]  /*3090*/  FFMA.FTZ R12, R16, R11, R18 ;  /* 0x0000000b100c7223 */ /* 0x000fe20000010012 */
[----:B--2---:R-:W-:Y:S02]  /*30a0*/  IMAD R15, R15, UR18, RZ ;  /* 0x000000120f0f7c24 */ /* 0x004fe4000f8e02ff */
[----:B------:R-:W-:-:S04]  /*30b0*/  IMAD.WIDE.U32 R8, R6, UR18, R8 ;  /* 0x0000001206087c25 */ /* 0x000fc8000f8e0008 */
[----:B------:R-:W-:Y:S01]  /*30c0*/  IMAD R15, R6, UR19, R15 ;  /* 0x00000013060f7c24 */ /* 0x000fe2000f8e020f */
[----:B---3--:R-:W-:Y:S01]  /*30d0*/  LEA R10, P1, R8, UR22, 0x2 ;  /* 0x00000016080a7c11 */ /* 0x008fe2000f8210ff */
[----:B------:R-:W-:-:S03]  /*30e0*/  FMUL.FTZ R6, R23, UR17 ;  /* 0x0000001117067c20 */ /* 0x000fc60008410000 */
[----:B------:R-:W-:Y:S01]  /*30f0*/  IADD3 R15, PT, PT, R9, R15, RZ ;  /* 0x0000000f090f7210 */ /* 0x000fe20007ffe0ff */
[----:B------:R-:W-:-:S03]  /*3100*/  FFMA.FTZ R13, R17, R6, R19 ;  /* 0x00000006110d7223 */ /* 0x000fc60000010013 */
[----:B------:R-:W-:-:S05]  /*3110*/  LEA.HI.X R11, R8, UR23, R15, 0x2, P1 ;  /* 0x00000017080b7c11 */ /* 0x000fca00088f140f */
[----:B------:R2:W-:Y:S02]  /*3120*/  STG.E.64 desc[UR24][R10.64], R12 ;  /* 0x0000000c0a007986 */ /* 0x0005e4000c101b18 */
.L_x_3139:
[----:B------:R-:W-:Y:S05]  /*3130*/  BSYNC.RECONVERGENT B1 ;  /* 0x0000000000017941 */ /* 0x000fea0003800200 */
.L_x_3138:
        /* <DEDUP_REMOVED lines=8> */
[----:B------:R-:W-:Y:S01]  /*31c0*/  FFMA.FTZ R16, R16, R5, R18 ;  /* 0x0000000510107223 */ /* 0x000fe20000010012 */
[----:B------:R-:W-:Y:S01]  /*31d0*/  FFMA.FTZ R17, R17, R6, R19 ;  /* 0x0000000611117223 */ /* 0x000fe20000010013 */
[----:B---3--:R-:W-:Y:S02]  /*31e0*/  IMAD R14, R14, UR18, RZ ;  /* 0x000000120e0e7c24 */ /* 0x008fe4000f8e02ff */
[----:B------:R-:W-:-:S04]  /*31f0*/  IMAD.WIDE.U32 R2, R7, UR18, R2 ;  /* 0x0000001207027c25 */ /* 0x000fc8000f8e0002 */
[----:B------:R-:W-:Y:S01]  /*3200*/  IMAD R7, R7, UR19, R14 ;  /* 0x0000001307077c24 */ /* 0x000fe2000f8e020e */
[----:B----4-:R-:W-:-:S04]  /*3210*/  LEA R4, P1, R2, UR20, 0x2 ;  /* 0x0000001402047c11 */ /* 0x010fc8000f8210ff */
[----:B------:R-:W-:-:S04]  /*3220*/  IADD3 R7, PT, PT, R3, R7, RZ ;  /* 0x0000000703077210 */ /* 0x000fc80007ffe0ff */
[----:B------:R-:W-:-:S05]  /*3230*/  LEA.HI.X R5, R2, UR21, R7, 0x2, P1 ;  /* 0x0000001502057c11 */ /* 0x000fca00088f1407 */
[----:B------:R3:W-:Y:S01]  /*3240*/  STG.E.64 desc[UR24][R4.64], R16 ;  /* 0x0000001004007986 */ /* 0x0007e2000c101b18 */
[----:B------:R-:W-:Y:S05]  /*3250*/  BRA `(.L_x_3140) ;  /* 0x0000001000207947 */ /* 0x000fea0003800000 */
.L_x_3125:
[----:B------:R-:W0:Y:S01]  /*3260*/  LDCU.64 UR22, c[0x0][0x3e8] ;  /* 0x00007d00ff1677ac */ /* 0x000e220008000a00 */
[----:B------:R-:W-:Y:S01]  /*3270*/  BSSY.RECONVERGENT B1, `(.L_x_3141) ;  /* 0x000001f000017945 */ /* 0x000fe20003800200 */
[----:B0-----:R-:W-:-:S04]  /*3280*/  ISETP.GE.U32.AND P1, PT, R27, UR22, PT ;  /* 0x000000161b007c0c */ /* 0x001fc8000bf26070 */
[----:B------:R-:W-:Y:S01]  /*3290*/  ISETP.GE.AND.EX P1, PT, R34, UR23, PT, P1 ;  /* 0x0000001722007c0c */ /* 0x000fe2000bf26310 */
[----:B------:R-:W-:-:S12]  /*32a0*/  @P4 BRA `(.L_x_3142) ;  /* 0x00000000006c4947 */ /* 0x000fd80003800000 */
[----:B------:R-:W0:Y:S01]  /*32b0*/  LDCU.64 UR18, c[0x0][0x3e0] ;  /* 0x00007c00ff1277ac */ /* 0x000e220008000a00 */
[----:B------:R-:W-:Y:S01]  /*32c0*/  MOV R28, R2 ;  /* 0x00000002001c7202 */ /* 0x000fe20000000f00 */
[----:B------:R-:W-:Y:S01]  /*32d0*/  FADD.FTZ R10, R10, -UR5 ;  /* 0x800000050a0a7e21 */ /* 0x000fe20008010000 */
[----:B------:R-:W-:Y:S01]  /*32e0*/  MOV R29, R5 ;  /* 0x00000005001d7202 */ /* 0x000fe20000000f00 */
[----:B------:R-:W2:Y:S01]  /*32f0*/  LDCU.64 UR20, c[0x0][0x380] ;  /* 0x00007000ff1477ac */ /* 0x000ea20008000a00 */
[----:B------:R-:W-:-:S04]  /*3300*/  FADD.FTZ R11, R11, -UR5 ;  /* 0x800000050b0b7e21 */ /* 0x000fc80008010000 */
[----:B------:R-:W-:-:S04]  /*3310*/  FMUL.FTZ R11, R11, UR17 ;  /* 0x000000110b0b7c20 */ /* 0x000fc80008410000 */
[----:B------:R-:W-:Y:S01]  /*3320*/  FFMA.FTZ R11, R17, R11, R19 ;  /* 0x0000000b110b7223 */ /* 0x000fe20000010013 */
[----:B0-----:R-:W-:Y:S02]  /*3330*/  IMAD R30, R35, UR18, RZ ;  /* 0x00000012231e7c24 */ /* 0x001fe4000f8e02ff */
[----:B------:R-:W-:-:S04]  /*3340*/  IMAD.WIDE.U32 R28, R0, UR18, R28 ;  /* 0x00000012001c7c25 */ /* 0x000fc8000f8e001c */
[----:B-1----:R-:W-:Y:S01]  /*3350*/  IMAD R31, R0, UR19, R30 ;  /* 0x00000013001f7c24 */ /* 0x002fe2000f8e021e */
[----:B--2---:R-:W-:-:S04]  /*3360*/  LEA R30, P2, R28, UR20, 0x2 ;  /* 0x000000141c1e7c11 */ /* 0x004fc8000f8410ff */
        /* <DEDUP_REMOVED lines=15> */
.L_x_3142:
[----:B------:R-:W-:Y:S05]  /*3460*/  BSYNC.RECONVERGENT B1 ;  /* 0x0000000000017941 */ /* 0x000fea0003800200 */
.L_x_3141:
[----:B------:R-:W-:Y:S04]  /*3470*/  BSSY.RECONVERGENT B1, `(.L_x_3143) ;  /* 0x000001d000017945 */ /* 0x000fe80003800200 */
[----:B------:R-:W-:Y:S05]  /*3480*/  @P1 BRA `(.L_x_3144) ;  /* 0x00000000006c1947 */ /* 0x000fea0003800000 */
[----:B------:R-:W2:Y:S01]  /*3490*/  LDCU.64 UR18, c[0x0][0x3e0] ;  /* 0x00007c00ff1277ac */ /* 0x000ea20008000a00 */
[----:B0-----:R-:W-:Y:S01]  /*34a0*/  MOV R10, R2 ;  /* 0x00000002000a7202 */ /* 0x001fe20000000f00 */
[----:B------:R-:W-:Y:S01]  /*34b0*/  FADD.FTZ R12, R12, -UR5 ;  /* 0x800000050c0c7e21 */ /* 0x000fe20008010000 */
[----:B------:R-:W-:Y:S01]  /*34c0*/  MOV R11, R5 ;  /* 0x00000005000b7202 */ /* 0x000fe20000000f00 */
[----:B------:R-:W0:Y:S01]  /*34d0*/  LDCU.64 UR20, c[0x0][0x380] ;  /* 0x00007000ff1477ac */ /* 0x000e220008000a00 */
[----:B------:R-:W-:-:S04]  /*34e0*/  FADD.FTZ R13, R13, -UR5 ;  /* 0x800000050d0d7e21 */ /* 0x000fc80008010000 */
[----:B------:R-:W-:Y:S01]  /*34f0*/  FMUL.FTZ R30, R13, UR17 ;  /* 0x000000110d1e7c20 */ /* 0x000fe20008410000 */
[----:B--2---:R-:W-:Y:S02]  /*3500*/  IMAD R28, R34, UR18, RZ ;  /* 0x00000012221c7c24 */ /* 0x004fe4000f8e02ff */
[----:B------:R-:W-:-:S04]  /*3510*/  IMAD.WIDE.U32 R10, R27, UR18, R10 ;  /* 0x000000121b0a7c25 */ /* 0x000fc8000f8e000a */
[----:B------:R-:W-:Y:S01]  /*3520*/  IMAD R29, R27, UR19, R28 ;  /* 0x000000131b1d7c24 */ /* 0x000fe2000f8e021c */
[----:B0-----:R-:W-:-:S04]  /*3530*/  LEA R28, P1, R10, UR20, 0x2 ;  /* 0x000000140a1c7c11 */ /* 0x001fc8000f8210ff */
[----:B------:R-:W-:Y:S01]  /*3540*/  IADD3 R29, PT, PT, R11, R29, RZ ;  /* 0x0000001d0b1d7210 */ /* 0x000fe20007ffe0ff */
[----:B------:R-:W-:-:S03]  /*3550*/  FMUL.FTZ R11, R12, UR17 ;  /* 0x000000110c0b7c20 */ /* 0x000fc60008410000 */
[----:B------:R-:W-:Y:S01]  /*3560*/  LEA.HI.X R29, R10, UR21, R29, 0x2, P1 ;  /* 0x000000150a1d7c11 */ /* 0x000fe200088f141d */
[----:B------:R-:W-:Y:S01]  /*3570*/  FFMA.FTZ R10, R16, R11, R18 ;  /* 0x0000000b100a7223 */ /* 0x000fe20000010012 */
        /* <DEDUP_REMOVED lines=12> */
.L_x_3144:
[----:B------:R-:W-:Y:S05]  /*3640*/  BSYNC.RECONVERGENT B1 ;  /* 0x0000000000017941 */ /* 0x000fea0003800200 */
.L_x_3143:
[----:B--2---:R-:W-:Y:S01]  /*3650*/  IADD3 R29, PT, PT, R0, 0x40, RZ ;  /* 0x00000040001d7810 */ /* 0x004fe20007ffe0ff */
[----:B------:R-:W-:Y:S03]  /*3660*/  BSSY.RECONVERGENT B1, `(.L_x_3145) ;  /* 0x0000020000017945 */ /* 0x000fe60003800200 */
[----:B------:R-:W-:Y:S02]  /*3670*/  ISETP.GE.U32.AND P1, PT, R29, UR22, PT ;  /* 0x000000161d007c0c */ /* 0x000fe4000bf26070 */
[----:B0-----:R-:W-:-:S04]  /*3680*/  SHF.R.S32.HI R10, RZ, 0x1f, R29 ;  /* 0x0000001fff0a7819 */ /* 0x001fc8000001141d */
[----:B------:R-:W-:-:S13]  /*3690*/  ISETP.GE.AND.EX P1, PT, R10, UR23, PT, P1 ;  /* 0x000000170a007c0c */ /* 0x000fda000bf26310 */
[----:B------:R-:W-:Y:S05]  /*36a0*/  @P1 BRA `(.L_x_3146) ;  /* 0x00000000006c1947 */ /* 0x000fea0003800000 */
[----:B------:R-:W0:Y:S01]  /*36b0*/  LDCU.64 UR18, c[0x0][0x3e0] ;  /* 0x00007c00ff1277ac */ /* 0x000e220008000a00 */
[----:B------:R-:W-:Y:S02]  /*36c0*/  IMAD.MOV.U32 R11, RZ, RZ, R5 ;  /* 0x000000ffff0b7224 */ /* 0x000fe400078e0005 */
[----:B------:R-:W-:Y:S01]  /*36d0*/  FADD.FTZ R8, R8, -UR5 ;  /* 0x8000000508087e21 */ /* 0x000fe20008010000 */
[----:B------:R-:W-:Y:S01]  /*36e0*/  FADD.FTZ R9, R9, -UR5 ;  /* 0x8000000509097e21 */ /* 0x000fe20008010000 */
[----:B------:R-:W2:Y:S03]  /*36f0*/  LDCU.64 UR20, c[0x0][0x380] ;  /* 0x00007000ff1477ac */ /* 0x000ea60008000a00 */
[----:B------:R-:W-:-:S04]  /*3700*/  FMUL.FTZ R28, R9, UR17 ;  /* 0x00000011091c7c20 */ /* 0x000fc80008410000 */
[----:B------:R-:W-:-:S04]  /*3710*/  FFMA.FTZ R9, R17, R28, R19 ;  /* 0x0000001c11097223 */ /* 0x000fc80000010013 */
        /* <DEDUP_REMOVED lines=8> */
[----:B--2---:R-:W-:-:S03]  /*37a0*/  LEA R12, P1, R10, UR20, 0x2 ;  /* 0x000000140a0c7c11 */ /* 0x004fc6000f8210ff */
[----:B------:R-:W-:Y:S01]  /*37b0*/  FFMA.FTZ R8, R16, R11, R18 ;  /* 0x0000000b10087223 */ /* 0x000fe20000010012 */
[----:B------:R-:W-:Y:S01]  /*37c0*/  LEA.HI.X R13, R10, UR21, R13, 0x2, P1 ;  /* 0x000000150a0d7c11 */ /* 0x000fe200088f140d */
[----:B0-----:R-:W-:Y:S02]  /*37d0*/  FADD.FTZ R29, R28, 1 ;  /* 0x3f8000001c1d7421 */ /* 0x001fe40000010000 */
[----:B------:R-:W-:Y:S02]  /*37e0*/  FMUL.FTZ R10, R8, -1.4426950216293334961 ;  /* 0xbfb8aa3b080a7820 */ /* 0x000fe40000410000 */
[----:B------:R-:W0:Y:S08]  /*37f0*/  MUFU.RCP R30, R29 ;  /* 0x0000001d001e7308 */ /* 0x000e300000001000 */
[----:B------:R-:W2:Y:S01]  /*3800*/  MUFU.EX2 R10, R10 ;  /* 0x0000000a000a7308 */ /* 0x000ea20000000800 */
[----:B0-----:R-:W-:Y:S01]  /*3810*/  FMUL.FTZ R9, R9, R30 ;  /* 0x0000001e09097220 */ /* 0x001fe20000410000 */
[----:B--2---:R-:W-:-:S06]  /*3820*/  FADD.FTZ R11, R10, 1 ;  /* 0x3f8000000a0b7421 */ /* 0x004fcc0000010000 */
[----:B------:R-:W0:Y:S02]  /*3830*/  MUFU.RCP R11, R11 ;  /* 0x0000000b000b7308 */ /* 0x000e240000001000 */
[----:B0-----:R-:W-:-:S05]  /*3840*/  FMUL.FTZ R8, R8, R11 ;  /* 0x0000000b08087220 */ /* 0x001fca0000410000 */
[----:B------:R0:W-:Y:S02]  /*3850*/  STG.E.64 desc[UR24][R12.64], R8 ;  /* 0x000000080c007986 */ /* 0x0001e4000c101b18 */
.L_x_3146:
[----:B------:R-:W-:Y:S05]  /*3860*/  BSYNC.RECONVERGENT B1 ;  /* 0x0000000000017941 */ /* 0x000fea0003800200 */
.L_x_3145:
        /* <DEDUP_REMOVED lines=37> */
.L_x_3148:
[----:B------:R-:W-:Y:S05]  /*3ac0*/  BSYNC.RECONVERGENT B1 ;  /* 0x0000000000017941 */ /* 0x000fea0003800200 */
.L_x_3147:
[----:B------:R-:W-:Y:S01]  /*3ad0*/  BSSY.RECONVERGENT B1, `(.L_x_3149) ;  /* 0x0000020000017945 */ /* 0x000fe20003800200 */
[C---:B------:R-:W-:Y:S02]  /*3ae0*/  IADD3 R28, PT, PT, R0.reuse, 0xa0, RZ ;  /* 0x000000a0001c7810 */ /* 0x040fe40007ffe0ff */
        /* <DEDUP_REMOVED lines=13> */
[----:B------:R-:W3:Y:S01]  /*3bc0*/  MUFU.EX2 R8, R8 ;  /* 0x0000000800087308 */ /* 0x000ee20000000800 */
[----:B0-----:R-:W-:-:S04]  /*3bd0*/  IMAD R13, R13, UR18, RZ ;  /* 0x000000120d0d7c24 */ /* 0x001fc8000f8e02ff */
[----:B------:R-:W-:-:S03]  /*3be0*/  IMAD R29, R12, UR19, R13 ;  /* 0x000000130c1d7c24 */ /* 0x000fc6000f8e020d */
[----:B------:R-:W0:Y:S01]  /*3bf0*/  MUFU.EX2 R9, R9 ;  /* 0x0000000900097308 */ /* 0x000e220000000800 */
[----:B---3--:R-:W-:Y:S01]  /*3c00*/  FADD.FTZ R14, R8, 1 ;  /* 0x3f800000080e7421 */ /* 0x008fe20000010000 */
[----:B------:R-:W-:-:S06]  /*3c10*/  MOV R8, R2 ;  /* 0x0000000200087202 */ /* 0x000fcc0000000f00 */
[----:B------:R-:W3:Y:S01]  /*3c20*/  MUFU.RCP R14, R14 ;  /* 0x0000000e000e7308 */ /* 0x000ee20000001000 */
[----:B0-----:R-:W-:Y:S01]  /*3c30*/  FADD.FTZ R15, R9, 1 ;  /* 0x3f800000090f7421 */ /* 0x001fe20000010000 */
[----:B------:R-:W-:-:S06]  /*3c40*/  MOV R9, R5 ;  /* 0x0000000500097202 */ /* 0x000fcc0000000f00 */
[----:B------:R-:W0:Y:S01]  /*3c50*/  MUFU.RCP R15, R15 ;  /* 0x0000000f000f7308 */ /* 0x000e220000001000 */
[----:B------:R-:W-:-:S05]  /*3c60*/  IMAD.WIDE.U32 R12, R12, UR18, R8 ;  /* 0x000000120c0c7c25 */ /* 0x000fca000f8e0008 */
[----:B------:R-:W-:Y:S02]  /*3c70*/  IADD3 R29, PT, PT, R13, R29, RZ ;  /* 0x0000001d0d1d7210 */ /* 0x000fe40007ffe0ff */
[----:B--2---:R-:W-:Y:S01]  /*3c80*/  LEA R8, P1, R12, UR20, 0x2 ;  /* 0x000000140c087c11 */ /* 0x004fe2000f8210ff */
[----:B---3--:R-:W-:-:S03]  /*3c90*/  FMUL.FTZ R10, R10, R14 ;  /* 0x0000000e0a0a7220 */ /* 0x008fc60000410000 */
[----:B------:R-:W-:Y:S01]  /*3ca0*/  LEA.HI.X R9, R12, UR21, R29, 0x2, P1 ;  /* 0x000000150c097c11 */ /* 0x000fe200088f141d */
[----:B0-----:R-:W-:-:S05]  /*3cb0*/  FMUL.FTZ R11, R11, R15 ;  /* 0x0000000f0b0b7220 */ /* 0x001fca0000410000 */
[----:B------:R0:W-:Y:S03]  /*3cc0*/  STG.E.64 desc[UR24][R8.64], R10 ;  /* 0x0000000a08007986 */ /* 0x0001e6000c101b18 */
.L_x_3150:
[----:B------:R-:W-:Y:S05]  /*3cd0*/  BSYNC.RECONVERGENT B1 ;  /* 0x0000000000017941 */ /* 0x000fea0003800200 */
.L_x_3149:
        /* <DEDUP_REMOVED lines=22> */
[----:B0-----:R-:W-:Y:S01]  /*3e40*/  IMAD R21, R8, UR18, RZ ;  /* 0x0000001208157c24 */ /* 0x001fe2000f8e02ff */
[----:B------:R-:W-:-:S03]  /*3e50*/  MOV R8, R2 ;  /* 0x0000000200087202 */ /* 0x000fc60000000f00 */
[----:B------:R-:W-:-:S03]  /*3e60*/  IMAD R21, R28, UR19, R21 ;  /* 0x000000131c157c24 */ /* 0x000fc6000f8e0215 */
[----:B------:R-:W0:Y:S01]  /*3e70*/  MUFU.EX2 R20, R20 ;  /* 0x0000001400147308 */ /* 0x000e220000000800 */
[----:B---3--:R-:W-:Y:S01]  /*3e80*/  FADD.FTZ R15, R9, 1 ;  /* 0x3f800000090f7421 */ /* 0x008fe20000010000 */
[----:B------:R-:W-:-:S06]  /*3e90*/  MOV R9, R5 ;  /* 0x0000000500097202 */ /* 0x000fcc0000000f00 */
[----:B------:R-:W3:Y:S01]  /*3ea0*/  MUFU.RCP R15, R15 ;  /* 0x0000000f000f7308 */ /* 0x000ee20000001000 */
[----:B------:R-:W-:-:S04]  /*3eb0*/  IMAD.WIDE.U32 R28, R28, UR18, R8 ;  /* 0x000000121c1c7c25 */ /* 0x000fc8000f8e0008 */
[----:B0-----:R-:W-:Y:S01]  /*3ec0*/  FADD.FTZ R14, R20, 1 ;  /* 0x3f800000140e7421 */ /* 0x001fe20000010000 */
[----:B------:R-:W-:-:S05]  /*3ed0*/  IADD3 R21, PT, PT, R29, R21, RZ ;  /* 0x000000151d157210 */ /* 0x000fca0007ffe0ff */
[----:B------:R-:W0:Y:S01]  /*3ee0*/  MUFU.RCP R14, R14 ;  /* 0x0000000e000e7308 */ /* 0x000e220000001000 */
[----:B--2---:R-:W-:-:S04]  /*3ef0*/  LEA R8, P1, R28, UR20, 0x2 ;  /* 0x000000141c087c11 */ /* 0x004fc8000f8210ff */
[----:B------:R-:W-:Y:S01]  /*3f00*/  LEA.HI.X R9, R28, UR21, R21, 0x2, P1 ;  /* 0x000000151c097c11 */ /* 0x000fe200088f1415 */
[----:B---3--:R-:W-:Y:S01]  /*3f10*/  FMUL.FTZ R10, R10, R15 ;  /* 0x0000000f0a0a7220 */ /* 0x008fe20000410000 */
[----:B0-----:R-:W-:-:S05]  /*3f20*/  FMUL.FTZ R11, R11, R14 ;  /* 0x0000000e0b0b7220 */ /* 0x001fca0000410000 */
[----:B------:R0:W-:Y:S02]  /*3f30*/  STG.E.64 desc[UR24][R8.64], R10 ;  /* 0x0000000a08007986 */ /* 0x0001e4000c101b18 */
.L_x_3152:
[----:B------:R-:W-:Y:S05]  /*3f40*/  BSYNC.RECONVERGENT B1 ;  /* 0x0000000000017941 */ /* 0x000fea0003800200 */
.L_x_3151:
[----:B------:R-:W-:Y:S04]  /*3f50*/  BSSY.RECONVERGENT B1, `(.L_x_3153) ;  /* 0x000001d000017945 */ /* 0x000fe80003800200 */
[----:B------:R-:W-:Y:S05]  /*3f60*/  @P2 BRA `(.L_x_3154) ;  /* 0x00000000006c2947 */ /* 0x000fea0003800000 */
[----:B------:R-:W-:Y:S01]  /*3f70*/  FADD.FTZ R22, R22, -UR5 ;  /* 0x8000000516167e21 */ /* 0x000fe20008010000 */
[----:B------:R-:W-:Y:S01]  /*3f80*/  FADD.FTZ R23, R23, -UR5 ;  /* 0x8000000517177e21 */ /* 0x000fe20008010000 */
[----:B------:R-:W2:Y:S01]  /*3f90*/  LDCU.64 UR18, c[0x0][0x3e0] ;  /* 0x00007c00ff1277ac */ /* 0x000ea20008000a00 */
[----:B0-----:R-:W-:Y:S01]  /*3fa0*/  MOV R9, R5 ;  /* 0x0000000500097202 */ /* 0x001fe20000000f00 */
[----:B------:R-:W-:Y:S01]  /*3fb0*/  FMUL.FTZ R15, R22, UR17 ;  /* 0x00000011160f7c20 */ /* 0x000fe20008410000 */
[----:B------:R-:W-:Y:S01]  /*3fc0*/  FMUL.FTZ R14, R23, UR17 ;  /* 0x00000011170e7c20 */ /* 0x000fe20008410000 */
[----:B------:R-:W0:Y:S02]  /*3fd0*/  LDCU.64 UR20, c[0x0][0x380] ;  /* 0x00007000ff1477ac */ /* 0x000e240008000a00 */
[----:B------:R-:W-:Y:S01]  /*3fe0*/  FFMA.FTZ R15, R16, R15, R18 ;  /* 0x0000000f100f7223 */ /* 0x000fe20000010012 */
[----:B------:R-:W-:-:S03]  /*3ff0*/  FFMA.FTZ R14, R17, R14, R19 ;  /* 0x0000000e110e7223 */ /* 0x000fc60000010013 */
[----:B------:R-:W-:Y:S01]  /*4000*/  FMUL.FTZ R8, R15, -1.4426950216293334961 ;  /* 0xbfb8aa3b0f087820 */ /* 0x000fe20000410000 */
[----:B------:R-:W-:-:S05]  /*4010*/  FMUL.FTZ R10, R14, -1.4426950216293334961 ;  /* 0xbfb8aa3b0e0a7820 */ /* 0x000fca0000410000 */
[----:B------:R-:W3:Y:S01]  /*4020*/  MUFU.EX2 R8, R8 ;  /* 0x0000000800087308 */ /* 0x000ee20000000800 */
[----:B--2---:R-:W-:-:S04]  /*4030*/  IMAD R13, R13, UR18, RZ ;  /* 0x000000120d0d7c24 */ /* 0x004fc8000f8e02ff */
[----:B------:R-:W-:-:S03]  /*4040*/  IMAD R13, R6, UR19, R13 ;  /* 0x00000013060d7c24 */ /* 0x000fc6000f8e020d */
[----:B------:R-:W2:Y:S01]  /*4050*/  MUFU.EX2 R10, R10 ;  /* 0x0000000a000a7308 */ /* 0x000ea20000000800 */
[----:B---3--:R-:W-:Y:S01]  /*4060*/  FADD.FTZ R20, R8, 1 ;  /* 0x3f80000008147421 */ /* 0x008fe20000010000 */
[----:B------:R-:W-:-:S06]  /*4070*/  MOV R8, R2 ;  /* 0x0000000200087202 */ /* 0x000fcc0000000f00 */
[----:B------:R-:W3:Y:S01]  /*4080*/  MUFU.RCP R20, R20 ;  /* 0x0000001400147308 */ /* 0x000ee20000001000 */
[----:B------:R-:W-:-:S04]  /*4090*/  IMAD.WIDE.U32 R8, R6, UR18, R8 ;  /* 0x0000001206087c25 */ /* 0x000fc8000f8e0008 */
[----:B--2---:R-:W-:Y:S01]  /*40a0*/  FADD.FTZ R21, R10, 1 ;  /* 0x3f8000000a157421 */ /* 0x004fe20000010000 */
[----:B0-----:R-:W-:-:S05]  /*40b0*/  LEA R10, P1, R8, UR20, 0x2 ;  /* 0x00000014080a7c11 */ /* 0x001fca000f8210ff */
[----:B------:R-:W0:Y:S01]  /*40c0*/  MUFU.RCP R21, R21 ;  /* 0x0000001500157308 */ /* 0x000e220000001000 */
[----:B------:R-:W-:-:S04]  /*40d0*/  IADD3 R13, PT, PT, R9, R13, RZ ;  /* 0x0000000d090d7210 */ /* 0x000fc80007ffe0ff */
[----:B------:R-:W-:Y:S01]  /*40e0*/  LEA.HI.X R11, R8, UR21, R13, 0x2, P1 ;  /* 0x00000015080b7c11 */ /* 0x000fe200088f140d */
[----:B---3--:R-:W-:Y:S01]  /*40f0*/  FMUL.FTZ R8, R15, R20 ;  /* 0x000000140f087220 */ /* 0x008fe20000410000 */
[----:B0-----:R-:W-:-:S05]  /*4100*/  FMUL.FTZ R9, R14, R21 ;  /* 0x000000150e097220 */ /* 0x001fca0000410000 */
[----:B------:R2:W-:Y:S02]  /*4110*/  STG.E.64 desc[UR24][R10.64], R8 ;  /* 0x000000080a007986 */ /* 0x0005e4000c101b18 */
.L_x_3154:
[----:B------:R-:W-:Y:S05]  /*4120*/  BSYNC.RECONVERGENT B1 ;  /* 0x0000000000017941 */ /* 0x000fea0003800200 */
.L_x_3153:
[----:B------:R-:W-:Y:S05]  /*4130*/  @P3 BRA `(.L_x_3140) ;  /* 0x0000000000683947 */ /* 0x000fea0003800000 */
[----:B------:R-:W-:Y:S01]  /*4140*/  FADD.FTZ R25, R25, -UR5 ;  /* 0x8000000519197e21 */ /* 0x000fe20008010000 */
[----:B------:R-:W-:Y:S01]  /*4150*/  FADD.FTZ R24, R24, -UR5 ;  /* 0x8000000518187e21 */ /* 0x000fe20008010000 */
[----:B------:R-:W3:Y:S02]  /*4160*/  LDCU.64 UR18, c[0x0][0x3e0] ;  /* 0x00007c00ff1277ac */ /* 0x000ee40008000a00 */
[----:B------:R-:W-:Y:S01]  /*4170*/  FMUL.FTZ R4, R25, UR17 ;  /* 0x0000001119047c20 */ /* 0x000fe20008410000 */
[----:B------:R-:W-:Y:S01]  /*4180*/  FMUL.FTZ R3, R24, UR17 ;  /* 0x0000001118037c20 */ /* 0x000fe20008410000 */
[----:B------:R-:W4:Y:S02]  /*4190*/  LDCU.64 UR20, c[0x0][0x380] ;  /* 0x00007000ff1477ac */ /* 0x000f240008000a00 */
[----:B------:R-:W-:Y:S01]  /*41a0*/  FFMA.FTZ R17, R17, R4, R19 ;  /* 0x0000000411117223 */ /* 0x000fe20000010013 */
[----:B------:R-:W-:-:S03]  /*41b0*/  FFMA.FTZ R16, R16, R3, R18 ;  /* 0x0000000310107223 */ /* 0x000fc60000010012 */
[----:B------:R-:W-:Y:S01]  /*41c0*/  FMUL.FTZ R4, R17, -1.4426950216293334961 ;  /* 0xbfb8aa3b11047820 */ /* 0x000fe20000410000 */
[----:B------:R-:W-:-:S05]  /*41d0*/  FMUL.FTZ R3, R16, -1.4426950216293334961 ;  /* 0xbfb8aa3b10037820 */ /* 0x000fca0000410000 */
[----:B------:R-:W0:Y:S01]  /*41e0*/  MUFU.EX2 R4, R4 ;  /* 0x0000000400047308 */ /* 0x000e220000000800 */
[----:B---3--:R-:W-:-:S07]  /*41f0*/  IMAD R12, R12, UR18, RZ ;  /* 0x000000120c0c7c24 */ /* 0x008fce000f8e02ff */
[----:B------:R-:W3:Y:S01]  /*4200*/  MUFU.EX2 R3, R3 ;  /* 0x0000000300037308 */ /* 0x000ee20000000800 */
[----:B0-2---:R-:W-:-:S07]  /*4210*/  FADD.FTZ R8, R4, 1 ;  /* 0x3f80000004087421 */ /* 0x005fce0000010000 */
[----:B------:R-:W0:Y:S01]  /*4220*/  MUFU.RCP R8, R8 ;  /* 0x0000000800087308 */ /* 0x000e220000001000 */
[----:B---3--:R-:W-:Y:S01]  /*4230*/  FADD.FTZ R6, R3, 1 ;  /* 0x3f80000003067421 */ /* 0x008fe20000010000 */
[----:B------:R-:W-:-:S06]  /*4240*/  MOV R3, R5 ;  /* 0x0000000500037202 */ /* 0x000fcc0000000f00 */
[----:B------:R-:W2:Y:S01]  /*4250*/  MUFU.RCP R9, R6 ;  /* 0x0000000600097308 */ /* 0x000ea20000001000 */
[----:B------:R-:W-:-:S04]  /*4260*/  IMAD.WIDE.U32 R2, R7, UR18, R2 ;  /* 0x0000001207027c25 */ /* 0x000fc8000f8e0002 */
[----:B------:R-:W-:Y:S01]  /*4270*/  IMAD R7, R7, UR19, R12 ;  /* 0x0000001307077c24 */ /* 0x000fe2000f8e020c */
[----:B----4-:R-:W-:Y:S01]  /*4280*/  LEA R4, P1, R2, UR20, 0x2 ;  /* 0x0000001402047c11 */ /* 0x010fe2000f8210ff */
[----:B0-----:R-:W-:-:S03]  /*4290*/  FMUL.FTZ R17, R17, R8 ;  /* 0x0000000811117220 */ /* 0x001fc60000410000 */
[----:B------:R-:W-:-:S04]  /*42a0*/  IADD3 R7, PT, PT, R3, R7, RZ ;  /* 0x0000000703077210 */ /* 0x000fc80007ffe0ff */
[----:B------:R-:W-:Y:S01]  /*42b0*/  LEA.HI.X R5, R2, UR21, R7, 0x2, P1 ;  /* 0x0000001502057c11 */ /* 0x000fe200088f1407 */
[----:B--2---:R-:W-:-:S05]  /*42c0*/  FMUL.FTZ R16, R16, R9 ;  /* 0x0000000910107220 */ /* 0x004fca0000410000 */
[----:B------:R4:W-:Y:S02]  /*42d0*/  STG.E.64 desc[UR24][R4.64], R16 ;  /* 0x0000001004007986 */ /* 0x0009e4000c101b18 */
.L_x_3140:
[----:B------:R-:W-:Y:S05]  /*42e0*/  BSYNC.RECONVERGENT B0 ;  /* 0x0000000000007941 */ /* 0x000fea0003800200 */
.L_x_3124:
[----:B------:R-:W-:Y:S02]  /*42f0*/  UIADD3 UR16, UPT, UPT, UR31, UR16, URZ ;  /* 0x000000101f107290 */ /* 0x000fe4000fffe0ff */
[----:B------:R-:W-:Y:S02]  /*4300*/  UIADD3 UR4, UPT, UPT, UR4, 0x1, URZ ;  /* 0x0000000104047890 */ /* 0x000fe4000fffe0ff */
[----:B------:R-:W-:-:S09]  /*4310*/  UISETP.GE.AND UP1, UPT, UR16, UR7, UPT ;  /* 0x000000071000728c */ /* 0x000fd2000bf26270 */
[----:B------:R-:W-:Y:S05]  /*4320*/  BRA.U !UP1, `(.L_x_3155) ;  /* 0xffffffc109007547 */ /* 0x000fea000b83ffff */
[----:B------:R-:W-:Y:S05]  /*4330*/  EXIT ;  /* 0x000000000000794d */ /* 0x000fea0003800000 */
.L_x_3156:
        /* <DEDUP_REMOVED lines=12> */
.L_x_3473:


//--------------------- .text._Z35group_norm_nhwc_fwd_one_pass_kernelI11Fp32IOBf16WLi512ELi30ELi480EEv26Group_norm_nhwc_fwd_params --------------------------
	.section	.text._Z35group_norm_nhwc_fwd_one_pass_kernelI11Fp32IOBf16WLi512ELi30ELi480EEv26Group_norm_nhwc_fwd_params,"ax",@progbits
	.align	128
        .global         _Z35group_norm_nhwc_fwd_one_pass_kernelI11Fp32IOBf16WLi512ELi30ELi480EEv26Group_norm_nhwc_fwd_params
        .type           _Z35group_norm_nhwc_fwd_one_pass_kernelI11Fp32IOBf16WLi512ELi30ELi480EEv26Group_norm_nhwc_fwd_params,@function
        .size           _Z35group_norm_nhwc_fwd_one_pass_kernelI11Fp32IOBf16WLi512ELi30ELi480EEv26Group_norm_nhwc_fwd_params,(.L_x_3474 - _Z35group_norm_nhwc_fwd_one_pass_kernelI11Fp32IOBf16WLi512ELi30ELi480EEv26Group_norm_nhwc_fwd_params)
        .other          _Z35group_norm_nhwc_fwd_one_pass_kernelI11Fp32IOBf16WLi512ELi30ELi480EEv26Group_norm_nhwc_fwd_params,@"STO_CUDA_ENTRY STV_DEFAULT"
_Z35group_norm_nhwc_fwd_one_pass_kernelI11Fp32IOBf16WLi512ELi30ELi480EEv26Group_norm_nhwc_fwd_params:
.text._Z35group_norm_nhwc_fwd_one_pass_kernelI11Fp32IOBf16WLi512ELi30ELi480EEv26Group_norm_nhwc_fwd_params:
        /* <DEDUP_REMOVED lines=61> */
.L_x_3232:
[----:B01234-:R-:W0:Y:S01]  /*03d0*/  LDC R35, c[0x0][0x3f8] ;  /* 0x0000fe00ff237b82 */ /* 0x01fe220000000800 */
        /* <DEDUP_REMOVED lines=377> */
.L_x_3158:
[----:B------:R-:W-:Y:S05]  /*1b70*/  BSYNC.RECONVERGENT B0 ;  /* 0x0000000000007941 */ /* 0x000fea0003800200 */
.L_x_3157:
        /* <DEDUP_REMOVED lines=44> */
.L_x_3160:
[----:B------:R-:W-:Y:S05]  /*1e40*/  BSYNC.RECONVERGENT B0 ;  /* 0x0000000000007941 */ /* 0x000fea0003800200 */
.L_x_3159:
        /* <DEDUP_REMOVED lines=24> */
.L_x_3163:
[----:B---3--:R-:W3:Y:S04]  /*1fd0*/  LDG.E.STRONG.GPU R30, desc[UR6][R28.64] ;  /* 0x000000061c1e7981 */ /* 0x008ee8000c1ef900 */
[----:B---3--:R-:W-:Y:S01]  /*1fe0*/  CCTL.IVALL ;  /* 0x00000000ff00798f */ /* 0x008fe20002000000 */
[----:B------:R-:W-:Y:S05]  /*1ff0*/  YIELD ;  /* 0x0000000000007946 */ /* 0x000fea0003800000 */
[----:B------:R-:W-:-:S13]  /*2000*/  ISETP.NE.AND P2, PT, R30, R35, PT ;  /* 0x000000231e00720c */ /* 0x000fda0003f45270 */
[----:B------:R-:W-:Y:S05]  /*2010*/  @P2 BRA `(.L_x_3163) ;  /* 0xfffffffc00ec2947 */ /* 0x000fea000383ffff */
.L_x_3162:
        /* <DEDUP_REMOVED lines=15> */
.L_x_3165:
        /* <DEDUP_REMOVED lines=60> */
.L_x_3164:
        /* <DEDUP_REMOVED lines=35> */
.L_x_3166:
        /* <DEDUP_REMOVED lines=18> */
.L_x_3167:
        /* <DEDUP_REMOVED lines=9> */
.L_x_3168:
[----:B------:R-:W-:Y:S05]  /*28b0*/  BSYNC.RECONVERGENT B0 ;  /* 0x0000000000007941 */ /* 0x000fea0003800200 */
.L_x_3161:
[----:B------:R-:W4:Y:S01]  /*28c0*/  S2UR UR5, SR_CgaCtaId ;  /* 0x00000000000579c3 */ /* 0x000f220000008800 */
[----:B------:R-:W5:Y:S01]  /*28d0*/  LDCU UR8, c[0x0][0x414] ;  /* 0x00008280ff0877ac */ /* 0x000f620008000800 */
        /* <DEDUP_REMOVED lines=8> */
[----:B-----5:R-:W-:Y:S01]  /*2960*/  @P0 FMUL.FTZ R30, R48, UR8 ;  /* 0x00000008301e0c20 */ /* 0x020fe20008410000 */
[----:B------:R-:W-:Y:S01]  /*2970*/  @P0 FMUL.FTZ R31, R49, UR8 ;  /* 0x00000008311f0c20 */ /* 0x000fe20008410000 */
[----:B------:R-:W-:Y:S04]  /*2980*/  @!P3 STS.64 [UR4+0x90], R48 ;  /* 0x00009030ff00b988 */ /* 0x000fe80008000a04 */
[----:B------:R-:W-:Y:S01]  /*2990*/  @P0 STG.E.64 desc[UR6][R34.64], R30 ;  /* 0x0000001e22000986 */ /* 0x000fe2000c101b06 */
[C---:B-1----:R-:W-:Y:S01]  /*29a0*/  IMAD.WIDE R32, R37.reuse, 0x2, R32 ;  /* 0x0000000225207825 */ /* 0x042fe200078e0220 */
[----:B------:R-:W-:Y:S03]  /*29b0*/  BAR.SYNC.DEFER_BLOCKING 0x0 ;  /* 0x0000000000007b1d */ /* 0x000fe60000010000 */
[----:B---3--:R-:W-:-:S03]  /*29c0*/  IMAD.WIDE R36, R37, 0x2, R28 ;  /* 0x0000000225247825 */ /* 0x008fc600078e021c */
[----:B------:R-:W2:Y:S04]  /*29d0*/  LDG.E.U16 R38, desc[UR6][R32.64] ;  /* 0x0000000620267981 */ /* 0x000ea8000c1e1500 */
[----:B------:R-:W3:Y:S04]  /*29e0*/  LDG.E.U16 R39, desc[UR6][R32.64+0x2] ;  /* 0x0000020620277981 */ /* 0x000ee8000c1e1500 */
[----:B------:R-:W4:Y:S04]  /*29f0*/  LDG.E.U16 R40, desc[UR6][R36.64] ;  /* 0x0000000624287981 */ /* 0x000f28000c1e1500 */
[----:B------:R2:W5:Y:S01]  /*2a00*/  LDG.E.U16 R41, desc[UR6][R36.64+0x2] ;  /* 0x0000020624297981 */ /* 0x000562000c1e1500 */
[----:B------:R-:W-:Y:S03]  /*2a10*/  BSSY.RECONVERGENT B0, `(.L_x_3169) ;  /* 0x000036c000007945 */ /* 0x000fe60003800200 */
[----:B------:R-:W1:Y:S01]  /*2a20*/  LDS.64 R28, [UR4+0x90] ;  /* 0x00009004ff1c7984 */ /* 0x000e620008000a00 */
[----:B------:R-:W0:Y:S02]  /*2a30*/  LDCU.U8 UR4, c[0x0][0x3fc] ;  /* 0x00007f80ff0477ac */ /* 0x000e240008000000 */
[----:B0-----:R-:W-:Y:S01]  /*2a40*/  UISETP.NE.AND UP0, UPT, UR4, URZ, UPT ;  /* 0x000000ff0400728c */ /* 0x001fe2000bf05270 */
[----:B-1----:R-:W-:-:S04]  /*2a50*/  FMUL.FTZ R28, R28, UR8 ;  /* 0x000000081c1c7c20 */ /* 0x002fc80008410000 */
[----:B------:R-:W-:-:S04]  /*2a60*/  FMUL.FTZ R42, R28, R28 ;  /* 0x0000001c1c2a7220 */ /* 0x000fc80000410000 */
[----:B------:R-:W-:-:S05]  /*2a70*/  FFMA.FTZ R29, R29, UR8, -R42 ;  /* 0x000000081d1d7c23 */ /* 0x000fca000801082a */
[----:B------:R-:W-:-:S13]  /*2a80*/  FSETP.GTU.FTZ.AND P2, PT, R29, RZ, PT ;  /* 0x000000ff1d00720b */ /* 0x000fda0003f5c000 */
[----:B------:R-:W0:Y:S02]  /*2a90*/  @P2 LDC R30, c[0x0][0x3a8] ;  /* 0x0000ea00ff1e2b82 */ /* 0x000e240000000800 */
[----:B0-----:R-:W-:Y:S01]  /*2aa0*/  @P2 FADD.FTZ R30, R29, R30 ;  /* 0x0000001e1d1e2221 */ /* 0x001fe20000010000 */
[----:B------:R-:W-:-:S06]  /*2ab0*/  HFMA2 R29, -RZ, RZ, 1.875, 0 ;  /* 0x3f800000ff1d7431 */ /* 0x000fcc00000001ff */
        /* <DEDUP_REMOVED lines=17> */
[C---:B------:R-:W-:Y:S01]  /*2bd0*/  FADD.FTZ R80, -R28.reuse, R80 ;  /* 0x000000501c507221 */ /* 0x040fe20000010100 */
[----:B------:R-:W-:Y:S01]  /*2be0*/  MOV R31, R113 ;  /* 0x00000071001f7202 */ /* 0x000fe20000000f00 */
[----:B------:R-:W1:Y:S01]  /*2bf0*/  LDCU.64 UR4, c[0x0][0x380] ;  /* 0x00007000ff0477ac */ /* 0x000e620008000a00 */
[----:B------:R-:W-:Y:S01]  /*2c00*/  FADD.FTZ R40, -R28, R81 ;  /* 0x000000511c287221 */ /* 0x000fe20000010100 */
        /* <DEDUP_REMOVED lines=8> */
[----:B------:R-:W-:-:S04]  /*2c90*/  IADD3 R33, PT, PT, R31, R33, RZ ;  /* 0x000000211f217210 */ /* 0x000fc80007ffe0ff */
[----:B------:R-:W-:-:S05]  /*2ca0*/  LEA.HI.X R33, R30, UR5, R33, 0x2, P1 ;  /* 0x000000051e217c11 */ /* 0x000fca00088f1421 */
[----:B------:R0:W-:Y:S02]  /*2cb0*/  STG.E.64 desc[UR6][R32.64], R34 ;  /* 0x0000002220007986 */ /* 0x0001e4000c101b06 */
.L_x_3172:
[----:B------:R-:W-:Y:S05]  /*2cc0*/  BSYNC.RECONVERGENT B1 ;  /* 0x0000000000017941 */ /* 0x000fea0003800200 */
.L_x_3171:
[----:B------:R-:W-:Y:S04]  /*2cd0*/  BSSY.RECONVERGENT B1, `(.L_x_3173) ;  /* 0x0000013000017945 */ /* 0x000fe80003800200 */
        /* <DEDUP_REMOVED lines=9> */
[----:B------:R-:W-:-:S03]  /*2d70*/  FFMA.FTZ R34, R36, R34, R39 ;  /* 0x0000002224227223 */ /* 0x000fc60000010027 */
[----:B------:R-:W-:Y:S01]  /*2d80*/  FFMA.FTZ R35, R37, R35, R38 ;  /* 0x0000002325237223 */ /* 0x000fe20000010026 */
[----:B-1----:R-:W-:Y:S02]  /*2d90*/  IMAD R33, R27, UR4, RZ ;  /* 0x000000041b217c24 */ /* 0x002fe4000f8e02ff */
[----:B------:R-:W-:-:S04]  /*2da0*/  IMAD.WIDE.U32 R30, R10, UR4, R30 ;  /* 0x000000040a1e7c25 */ /* 0x000fc8000f8e001e */
[----:B------:R-:W-:Y:S01]  /*2db0*/  IMAD R33, R10, UR5, R33 ;  /* 0x000000050a217c24 */ /* 0x000fe2000f8e0221 */
[----:B--2---:R-:W-:-:S04]  /*2dc0*/  LEA R32, P1, R30, UR10, 0x2 ;  /* 0x0000000a1e207c11 */ /* 0x004fc8000f8210ff */
[----:B------:R-:W-:-:S04]  /*2dd0*/  IADD3 R33, PT, PT, R31, R33, RZ ;  /* 0x000000211f217210 */ /* 0x000fc80007ffe0ff */
[----:B------:R-:W-:-:S05]  /*2de0*/  LEA.HI.X R33, R30, UR11, R33, 0x2, P1 ;  /* 0x0000000b1e217c11 */ /* 0x000fca00088f1421 */
[----:B------:R1:W-:Y:S02]  /*2df0*/  STG.E.64 desc[UR6][R32.64], R34 ;  /* 0x0000002220007986 */ /* 0x0003e4000c101b06 */
.L_x_3174:
[----:B------:R-:W-:Y:S05]  /*2e00*/  BSYNC.RECONVERGENT B1 ;  /* 0x0000000000017941 */ /* 0x000fea0003800200 */
.L_x_3173:
        /* <DEDUP_REMOVED lines=12> */
[C---:B------:R-:W-:Y:S01]  /*2ed0*/  FADD.FTZ R96, -R28.reuse, R96 ;  /* 0x000000601c607221 */ /* 0x040fe20000010100 */
[----:B------:R-:W-:Y:S01]  /*2ee0*/  MOV R31, R113 ;  /* 0x00000071001f7202 */ /* 0x000fe20000000f00 */
[----:B------:R-:W3:Y:S01]  /*2ef0*/  LDCU.64 UR10, c[0x0][0x380] ;  /* 0x00007000ff0a77ac */ /* 0x000ee20008000a00 */
[----:B------:R-:W-:Y:S01]  /*2f00*/  FADD.FTZ R40, -R28, R97 ;  /* 0x000000611c287221 */ /* 0x000fe20000010100 */
[----:B01----:R-:W-:-:S03]  /*2f10*/  FMUL.FTZ R34, R96, R29 ;  /* 0x0000001d60227220 */ /* 0x003fc60000410000 */
[----:B------:R-:W-:Y:S01]  /*2f20*/  FMUL.FTZ R35, R40, R29 ;  /* 0x0000001d28237220 */ /* 0x000fe20000410000 */
[----:B------:R-:W-:-:S03]  /*2f30*/  FFMA.FTZ R34, R36, R34, R39 ;  /* 0x0000002224227223 */ /* 0x000fc60000010027 */
[----:B------:R-:W-:Y:S01]  /*2f40*/  FFMA.FTZ R35, R37, R35, R38 ;  /* 0x0000002325237223 */ /* 0x000fe20000010026 */
[----:B--2---:R-:W-:Y:S02]  /*2f50*/  IMAD R33, R53, UR4, RZ ;  /* 0x0000000435217c24 */ /* 0x004fe4000f8e02ff */
[----:B------:R-:W-:-:S04]  /*2f60*/  IMAD.WIDE.U32 R30, R12, UR4, R30 ;  /* 0x000000040c1e7c25 */ /* 0x000fc8000f8e001e */
[----:B------:R-:W-:Y:S01]  /*2f70*/  IMAD R33, R12, UR5, R33 ;  /* 0x000000050c217c24 */ /* 0x000fe2000f8e0221 */
[----:B---3--:R-:W-:-:S04]  /*2f80*/  LEA R32, P5, R30, UR10, 0x2 ;  /* 0x0000000a1e207c11 */ /* 0x008fc8000f8a10ff */
[----:B------:R-:W-:-:S04]  /*2f90*/  IADD3 R33, PT, PT, R31, R33, RZ ;  /* 0x000000211f217210 */ /* 0x000fc80007ffe0ff */
[----:B------:R-:W-:-:S05]  /*2fa0*/  LEA.HI.X R33, R30, UR11, R33, 0x2, P5 ;  /* 0x0000000b1e217c11 */ /* 0x000fca000a8f1421 */
[----:B------:R2:W-:Y:S02]  /*2fb0*/  STG.E.64 desc[UR6][R32.64], R34 ;  /* 0x0000002220007986 */ /* 0x0005e4000c101b06 */
.L_x_3176:
[----:B------:R-:W-:Y:S05]  /*2fc0*/  BSYNC.RECONVERGENT B1 ;  /* 0x0000000000017941 */ /* 0x000fea0003800200 */
.L_x_3175:
[----:B------:R-:W-:Y:S04]  /*2fd0*/  BSSY.RECONVERGENT B1, `(.L_x_3177) ;  /* 0x0000013000017945 */ /* 0x000fe80003800200 */
[----:B------:R-:W-:Y:S05]  /*2fe0*/  @P6 BRA `(.L_x_3178) ;  /* 0x0000000000446947 */ /* 0x000fea0003800000 */
[----:B------:R-:W3:Y:S01]  /*2ff0*/  LDCU.64 UR4, c[0x0][0x3e0] ;  /* 0x00007c00ff0477ac */ /* 0x000ee20008000a00 */
[----:B012---:R-:W-:Y:S01]  /*3000*/  MOV R32, R114 ;  /* 0x0000007200207202 */ /* 0x007fe20000000f00 */
[C---:B------:R-:W-:Y:S01]  /*3010*/  FADD.FTZ R94, -R28.reuse, R94 ;  /* 0x0000005e1c5e7221 */ /* 0x040fe20000010100 */
[----:B------:R-:W-:Y:S01]  /*3020*/  MOV R33, R113 ;  /* 0x0000007100217202 */ /* 0x000fe20000000f00 */
[----:B------:R-:W0:Y:S01]  /*3030*/  LDCU.64 UR10, c[0x0][0x380] ;  /* 0x00007000ff0a77ac */ /* 0x000e220008000a00 */
[----:B------:R-:W-:Y:S01]  /*3040*/  FADD.FTZ R40, -R28, R95 ;  /* 0x0000005f1c287221 */ /* 0x000fe20000010100 */
[----:B---3--:R-:W-:Y:S02]  /*3050*/  IMAD R30, R55, UR4, RZ ;  /* 0x00000004371e7c24 */ /* 0x008fe4000f8e02ff */
[----:B------:R-:W-:-:S04]  /*3060*/  IMAD.WIDE.U32 R32, R13, UR4, R32 ;  /* 0x000000040d207c25 */ /* 0x000fc8000f8e0020 */
[----:B------:R-:W-:Y:S02]  /*3070*/  IMAD R31, R13, UR5, R30 ;  /* 0x000000050d1f7c24 */ /* 0x000fe4000f8e021e */
[----:B------:R-:W-:Y:S01]  /*3080*/  FMUL.FTZ R30, R94, R29 ;  /* 0x0000001d5e1e7220 */ /* 0x000fe20000410000 */
[----:B0-----:R-:W-:Y:S02]  /*3090*/  LEA R34, P5, R32, UR10, 0x2 ;  /* 0x0000000a20227c11 */ /* 0x001fe4000f8a10ff */
[----:B------:R-:W-:Y:S01]  /*30a0*/  IADD3 R33, PT, PT, R33, R31, RZ ;  /* 0x0000001f21217210 */ /* 0x000fe20007ffe0ff */
[----:B------:R-:W-:Y:S01]  /*30b0*/  FMUL.FTZ R31, R40, R29 ;  /* 0x0000001d281f7220 */ /* 0x000fe20000410000 */
[----:B------:R-:W-:Y:S02]  /*30c0*/  FFMA.FTZ R30, R36, R30, R39 ;  /* 0x0000001e241e7223 */ /* 0x000fe40000010027 */
[----:B------:R-:W-:Y:S01]  /*30d0*/  LEA.HI.X R35, R32, UR11, R33, 0x2, P5 ;  /* 0x0000000b20237c11 */ /* 0x000fe2000a8f1421 */
[----:B------:R-:W-:-:S05]  /*30e0*/  FFMA.FTZ R31, R37, R31, R38 ;  /* 0x0000001f251f7223 */ /* 0x000fca0000010026 */
[----:B------:R3:W-:Y:S02]  /*30f0*/  STG.E.64 desc[UR6][R34.64], R30 ;  /* 0x0000001e22007986 */ /* 0x0007e4000c101b06 */
.L_x_3178:
[----:B------:R-:W-:Y:S05]  /*3100*/  BSYNC.RECONVERGENT B1 ;  /* 0x0000000000017941 */ /* 0x000fea0003800200 */
.L_x_3177:
[----:B------:R-:W-:Y:S04]  /*3110*/  BSSY.RECONVERGENT B1, `(.L_x_3179) ;  /* 0x0000013000017945 */ /* 0x000fe80003800200 */
[----:B------:R-:W-:Y:S05]  /*3120*/  @P1 BRA `(.L_x_3180) ;  /* 0x0000000000441947 */ /* 0x000fea0003800000 */
[----:B------:R-:W4:Y:S01]  /*3130*/  LDCU.64 UR4, c[0x0][0x3e0] ;  /* 0x00007c00ff0477ac */ /* 0x000f220008000a00 */
[----:B---3--:R-:W-:Y:S01]  /*3140*/  MOV R30, R114 ;  /* 0x00000072001e7202 */ /* 0x008fe20000000f00 */
[C---:B------:R-:W-:Y:S01]  /*3150*/  FADD.FTZ R92, -R28.reuse, R92 ;  /* 0x0000005c1c5c7221 */ /* 0x040fe20000010100 */
[----:B------:R-:W-:Y:S01]  /*3160*/  MOV R31, R113 ;  /* 0x00000071001f7202 */ /* 0x000fe20000000f00 */
[----:B------:R-:W3:Y:S01]  /*3170*/  LDCU.64 UR10, c[0x0][0x380] ;  /* 0x00007000ff0a77ac */ /* 0x000ee20008000a00 */
[----:B------:R-:W-:Y:S01]  /*3180*/  FADD.FTZ R40, -R28, R93 ;  /* 0x0000005d1c287221 */ /* 0x000fe20000010100 */
[----:B012---:R-:W-:-:S04]  /*3190*/  FMUL.FTZ R32, R92, R29 ;  /* 0x0000001d5c207220 */ /* 0x007fc80000410000 */
[----:B------:R-:W-:Y:S01]  /*31a0*/  FFMA.FTZ R32, R36, R32, R39 ;  /* 0x0000002024207223 */ /* 0x000fe20000010027 */
[----:B----4-:R-:W-:Y:S02]  /*31b0*/  IMAD R33, R57, UR4, RZ ;  /* 0x0000000439217c24 */ /* 0x010fe4000f8e02ff */
[----:B------:R-:W-:-:S04]  /*31c0*/  IMAD.WIDE.U32 R30, R14, UR4, R30 ;  /* 0x000000040e1e7c25 */ /* 0x000fc8000f8e001e */
[----:B------:R-:W-:Y:S01]  /*31d0*/  IMAD R33, R14, UR5, R33 ;  /* 0x000000050e217c24 */ /* 0x000fe2000f8e0221 */
[----:B---3--:R-:W-:-:S04]  /*31e0*/  LEA R34, P1, R30, UR10, 0x2 ;  /* 0x0000000a1e227c11 */ /* 0x008fc8000f8210ff */
[----:B------:R-:W-:Y:S01]  /*31f0*/  IADD3 R31, PT, PT, R31, R33, RZ ;  /* 0x000000211f1f7210 */ /* 0x000fe20007ffe0ff */
[----:B------:R-:W-:-:S03]  /*3200*/  FMUL.FTZ R33, R40, R29 ;  /* 0x0000001d28217220 */ /* 0x000fc60000410000 */
[----:B------:R-:W-:Y:S01]  /*3210*/  LEA.HI.X R35, R30, UR11, R31, 0x2, P1 ;  /* 0x0000000b1e237c11 */ /* 0x000fe200088f141f */
[----:B------:R-:W-:-:S05]  /*3220*/  FFMA.FTZ R33, R37, R33, R38 ;  /* 0x0000002125217223 */ /* 0x000fca0000010026 */
[----:B------:R4:W-:Y:S02]  /*3230*/  STG.E.64 desc[UR6][R34.64], R32 ;  /* 0x0000002022007986 */ /* 0x0009e4000c101b06 */
.L_x_3180:
[----:B------:R-:W-:Y:S05]  /*3240*/  BSYNC.RECONVERGENT B1 ;  /* 0x0000000000017941 */ /* 0x000fea0003800200 */
.L_x_3179:
[----:B------:R-:W-:Y:S04]  /*3250*/  BSSY.RECONVERGENT B1, `(.L_x_3181) ;  /* 0x0000013000017945 */ /* 0x000fe80003800200 */
[----:B------:R-:W-:Y:S05]  /*3260*/  @P2 BRA `(.L_x_3182) ;  /* 0x0000000000442947 */ /* 0x000fea0003800000 */
[----:B------:R-:W5:Y:S01]  /*3270*/  LDCU.64 UR4, c[0x0][0x3e0] ;  /* 0x00007c00ff0477ac */ /* 0x000f620008000a00 */
[----:B---3--:R-:W-:Y:S01]  /*3280*/  MOV R30, R114 ;  /* 0x00000072001e7202 */ /* 0x008fe20000000f00 */
[C---:B------:R-:W-:Y:S01]  /*3290*/  FADD.FTZ R90, -R28.reuse, R90 ;  /* 0x0000005a1c5a7221 */ /* 0x040fe20000010100 */
[----:B------:R-:W-:Y:S01]  /*32a0*/  MOV R31, R113 ;  /* 0x00000071001f7202 */ /* 0x000fe20000000f00 */
[----:B------:R-:W3:Y:S01]  /*32b0*/  LDCU.64 UR10, c[0x0][0x380] ;  /* 0x00007000ff0a77ac */ /* 0x000ee20008000a00 */
[----:B------:R-:W-:Y:S01]  /*32c0*/  FADD.FTZ R40, -R28, R91 ;  /* 0x0000005b1c287221 */ /* 0x000fe20000010100 */
[----:B012-4-:R-:W-:-:S03]  /*32d0*/  FMUL.FTZ R34, R90, R29 ;  /* 0x0000001d5a227220 */ /* 0x017fc60000410000 */
[----:B------:R-:W-:Y:S01]  /*32e0*/  FMUL.FTZ R35, R40, R29 ;  /* 0x0000001d28237220 */ /* 0x000fe20000410000 */
[----:B------:R-:W-:-:S03]  /*32f0*/  FFMA.FTZ R34, R36, R34, R39 ;  /* 0x0000002224227223 */ /* 0x000fc60000010027 */
[----:B------:R-:W-:Y:S01]  /*3300*/  FFMA.FTZ R35, R37, R35, R38 ;  /* 0x0000002325237223 */ /* 0x000fe20000010026 */
[----:B-----5:R-:W-:Y:S02]  /*3310*/  IMAD R32, R59, UR4, RZ ;  /* 0x000000043b207c24 */ /* 0x020fe4000f8e02ff */
[----:B------:R-:W-:-:S04]  /*3320*/  IMAD.WIDE.U32 R30, R15, UR4, R30 ;  /* 0x000000040f1e7c25 */ /* 0x000fc8000f8e001e */
[----:B------:R-:W-:Y:S01]  /*3330*/  IMAD R33, R15, UR5, R32 ;  /* 0x000000050f217c24 */ /* 0x000fe2000f8e0220 */
[----:B---3--:R-:W-:-:S04]  /*3340*/  LEA R32, P1, R30, UR10, 0x2 ;  /* 0x0000000a1e207c11 */ /* 0x008fc8000f8210ff */
[----:B------:R-:W-:-:S04]  /*3350*/  IADD3 R33, PT, PT, R31, R33, RZ ;  /* 0x000000211f217210 */ /* 0x000fc80007ffe0ff */
[----:B------:R-:W-:-:S05]  /*3360*/  LEA.HI.X R33, R30, UR11, R33, 0x2, P1 ;  /* 0x0000000b1e217c11 */ /* 0x000fca00088f1421 */
[----:B------:R0:W-:Y:S02]  /*3370*/  STG.E.64 desc[UR6][R32.64], R34 ;  /* 0x0000002220007986 */ /* 0x0001e4000c101b06 */
.L_x_3182:
[----:B------:R-:W-:Y:S05]  /*3380*/  BSYNC.RECONVERGENT B1 ;  /* 0x0000000000017941 */ /* 0x000fea0003800200 */
.L_x_3181:
        /* <DEDUP_REMOVED lines=27> */
.L_x_3184:
[----:B------:R-:W-:Y:S05]  /*3540*/  BSYNC.RECONVERGENT B1 ;  /* 0x0000000000017941 */ /* 0x000fea0003800200 */
.L_x_3183:
[----:B------:R-:W-:Y:S04]  /*3550*/  BSSY.RECONVERGENT B1, `(.L_x_3185) ;  /* 0x0000013000017945 */ /* 0x000fe80003800200 */
[----:B------:R-:W-:Y:S05]  /*3560*/  @P3 BRA `(.L_x_3186) ;  /* 0x0000000000443947 */ /* 0x000fea0003800000 */
[----:B------:R-:W5:Y:S01]  /*3570*/  LDCU.64 UR4, c[0x0][0x3e0] ;  /* 0x00007c00ff0477ac */ /* 0x000f620008000a00 */
[----:B---3--:R-:W-:Y:S01]  /*3580*/  MOV R30, R114 ;  /* 0x00000072001e7202 */ /* 0x008fe20000000f00 */
[C---:B------:R-:W-:Y:S01]  /*3590*/  FADD.FTZ R86, -R28.reuse, R86 ;  /* 0x000000561c567221 */ /* 0x040fe20000010100 */
[----:B------:R-:W-:Y:S01]  /*35a0*/  MOV R31, R113 ;  /* 0x00000071001f7202 */ /* 0x000fe20000000f00 */
[----:B------:R-:W3:Y:S01]  /*35b0*/  LDCU.64 UR10, c[0x0][0x380] ;  /* 0x00007000ff0a77ac */ /* 0x000ee20008000a00 */
[----:B012-4-:R-:W-:Y:S01]  /*35c0*/  FADD.FTZ R34, -R28, R87 ;  /* 0x000000571c227221 */ /* 0x017fe20000010100 */
[----:B------:R-:W-:-:S03]  /*35d0*/  FMUL.FTZ R86, R86, R29 ;  /* 0x0000001d56567220 */ /* 0x000fc60000410000 */
        /* <DEDUP_REMOVED lines=10> */
.L_x_3186:
[----:B------:R-:W-:Y:S05]  /*3680*/  BSYNC.RECONVERGENT B1 ;  /* 0x0000000000017941 */ /* 0x000fea0003800200 */
.L_x_3185:
        /* <DEDUP_REMOVED lines=19> */
.L_x_3188:
[----:B------:R-:W-:Y:S05]  /*37c0*/  BSYNC.RECONVERGENT B1 ;  /* 0x0000000000017941 */ /* 0x000fea0003800200 */
.L_x_3187:
        /* <DEDUP_REMOVED lines=19> */
.L_x_3190:
[----:B------:R-:W-:Y:S05]  /*3900*/  BSYNC.RECONVERGENT B1 ;  /* 0x0000000000017941 */ /* 0x000fea0003800200 */
.L_x_3189:
        /* <DEDUP_REMOVED lines=29> */
.L_x_3192:
[----:B------:R-:W-:Y:S05]  /*3ae0*/  BSYNC.RECONVERGENT B1 ;  /* 0x0000000000017941 */ /* 0x000fea0003800200 */
.L_x_3191:
        /* <DEDUP_REMOVED lines=19> */
.L_x_3194:
[----:B------:R-:W-:Y:S05]  /*3c20*/  BSYNC.RECONVERGENT B1 ;  /* 0x0000000000017941 */ /* 0x000fea0003800200 */
.L_x_3193:
        /* <DEDUP_REMOVED lines=19> */
.L_x_3196:
[----:B------:R-:W-:Y:S05]  /*3d60*/  BSYNC.RECONVERGENT B1 ;  /* 0x0000000000017941 */ /* 0x000fea0003800200 */
.L_x_3195:
[----:B------:R-:W-:Y:S04]  /*3d70*/  BSSY.RECONVERGENT B1, `(.L_x_3197) ;  /* 0x0000013000017945 */ /* 0x000fe80003800200 */
[----:B------:R-:W-:Y:S05]  /*3d80*/  @P2 BRA `(.L_x_3198) ;  /* 0x0000000000442947 */ /* 0x000fea0003800000 */
[----:B------:R-:W0:Y:S01]  /*3d90*/  LDCU.64 UR4, c[0x0][0x3e0] ;  /* 0x00007c00ff0477ac */ /* 0x000e220008000a00 */
[----:B---3--:R-:W-:Y:S01]  /*3da0*/  MOV R30, R114 ;  /* 0x00000072001e7202 */ /* 0x008fe20000000f00 */
[----:B------:R-:W-:Y:S01]  /*3db0*/  FADD.FTZ R72, -R28, R72 ;  /* 0x000000481c487221 */ /* 0x000fe20000010100 */
[----:B------:R-:W-:Y:S01]  /*3dc0*/  MOV R31, R113 ;  /* 0x00000071001f7202 */ /* 0x000fe20000000f00 */
[----:B------:R-:W3:Y:S02]  /*3dd0*/  LDCU.64 UR10, c[0x0][0x380] ;  /* 0x00007000ff0a77ac */ /* 0x000ee40008000a00 */
[----:B------:R-:W-:-:S04]  /*3de0*/  FMUL.FTZ R72, R72, R29 ;  /* 0x0000001d48487220 */ /* 0x000fc80000410000 */
[----:B------:R-:W-:Y:S01]  /*3df0*/  FFMA.FTZ R72, R36, R72, R39 ;  /* 0x0000004824487223 */ /* 0x000fe20000010027 */
[----:B012-4-:R-:W-:Y:S02]  /*3e00*/  IMAD R34, R107, UR4, RZ ;  /* 0x000000046b227c24 */ /* 0x017fe4000f8e02ff */
[----:B------:R-:W-:-:S04]  /*3e10*/  IMAD.WIDE.U32 R32, R23, UR4, R30 ;  /* 0x0000000417207c25 */ /* 0x000fc8000f8e001e */
[----:B------:R-:W-:Y:S02]  /*3e20*/  IMAD R31, R23, UR5, R34 ;  /* 0x00000005171f7c24 */ /* 0x000fe4000f8e0222 */
[----:B------:R-:W-:Y:S01]  /*3e30*/  FADD.FTZ R34, -R28, R73 ;  /* 0x000000491c227221 */ /* 0x000fe20000010100 */
[----:B---3--:R-:W-:Y:S02]  /*3e40*/  LEA R30, P1, R32, UR10, 0x2 ;  /* 0x0000000a201e7c11 */ /* 0x008fe4000f8210ff */
[----:B------:R-:W-:Y:S01]  /*3e50*/  IADD3 R31, PT, PT, R33, R31, RZ ;  /* 0x0000001f211f7210 */ /* 0x000fe20007ffe0ff */
[----:B------:R-:W-:-:S03]  /*3e60*/  FMUL.FTZ R34, R34, R29 ;  /* 0x0000001d22227220 */ /* 0x000fc60000410000 */
[----:B------:R-:W-:Y:S01]  /*3e70*/  LEA.HI.X R31, R32, UR11, R31, 0x2, P1 ;  /* 0x0000000b201f7c11 */ /* 0x000fe200088f141f */
[----:B------:R-:W-:-:S05]  /*3e80*/  FFMA.FTZ R73, R37, R34, R38 ;  /* 0x0000002225497223 */ /* 0x000fca0000010026 */
[----:B------:R0:W-:Y:S02]  /*3e90*/  STG.E.64 desc[UR6][R30.64], R72 ;  /* 0x000000481e007986 */ /* 0x0001e4000c101b06 */
.L_x_3198:
[----:B------:R-:W-:Y:S05]  /*3ea0*/  BSYNC.RECONVERGENT B1 ;  /* 0x0000000000017941 */ /* 0x000fea0003800200 */
.L_x_3197:
[----:B------:R-:W-:Y:S04]  /*3eb0*/  BSSY.RECONVERGENT B1, `(.L_x_3199) ;  /* 0x0000013000017945 */ /* 0x000fe80003800200 */
[----:B------:R-:W-:Y:S05]  /*3ec0*/  @P3 BRA `(.L_x_3200) ;  /* 0x0000000000443947 */ /* 0x000fea0003800000 */
[----:B------:R-:W5:Y:S01]  /*3ed0*/  LDCU.64 UR4, c[0x0][0x3e0] ;  /* 0x00007c00ff0477ac */ /* 0x000f620008000a00 */
[----:B0--3--:R-:W-:Y:S01]  /*3ee0*/  MOV R30, R114 ;  /* 0x00000072001e7202 */ /* 0x009fe20000000f00 */
[C---:B------:R-:W-:Y:S01]  /*3ef0*/  FADD.FTZ R70, -R28.reuse, R70 ;  /* 0x000000461c467221 */ /* 0x040fe20000010100 */
[----:B------:R-:W-:Y:S01]  /*3f00*/  MOV R31, R113 ;  /* 0x00000071001f7202 */ /* 0x000fe20000000f00 */
[----:B------:R-:W0:Y:S01]  /*3f10*/  LDCU.64 UR10, c[0x0][0x380] ;  /* 0x00007000ff0a77ac */ /* 0x000e220008000a00 */
[----:B-12-4-:R-:W-:Y:S01]  /*3f20*/  FADD.FTZ R34, -R28, R71 ;  /* 0x000000471c227221 */ /* 0x016fe20000010100 */
        /* <DEDUP_REMOVED lines=8> */
[----:B------:R-:W-:-:S04]  /*3fb0*/  IADD3 R35, PT, PT, R33, R35, RZ ;  /* 0x0000002321237210 */ /* 0x000fc80007ffe0ff */
[----:B------:R-:W-:-:S05]  /*3fc0*/  LEA.HI.X R31, R32, UR11, R35, 0x2, P1 ;  /* 0x0000000b201f7c11 */ /* 0x000fca00088f1423 */
[----:B------:R0:W-:Y:S02]  /*3fd0*/  STG.E.64 desc[UR6][R30.64], R70 ;  /* 0x000000461e007986 */ /* 0x0001e4000c101b06 */
.L_x_3200:
[----:B------:R-:W-:Y:S05]  /*3fe0*/  BSYNC.RECONVERGENT B1 ;  /* 0x0000000000017941 */ /* 0x000fea0003800200 */
.L_x_3199:
[----:B------:R-:W-:Y:S05]  /*3ff0*/  @P4 BRA `(.L_x_3201) ;  /* 0x0000002000344947 */ /* 0x000fea0003800000 */
[----:B------:R-:W0:Y:S01]  /*4000*/  LDCU.64 UR4, c[0x0][0x3e0] ;  /* 0x00007c00ff0477ac */ /* 0x000e220008000a00 */
[----:B------:R-:W-:Y:S01]  /*4010*/  MOV R112, R114 ;  /* 0x0000007200707202 */ /* 0x000fe20000000f00 */
[----:B------:R-:W-:Y:S01]  /*4020*/  FADD.FTZ R68, -R28, R68 ;  /* 0x000000441c447221 */ /* 0x000fe20000010100 */
[----:B------:R-:W5:Y:S03]  /*4030*/  LDCU.64 UR8, c[0x0][0x380] ;  /* 0x00007000ff0877ac */ /* 0x000f660008000a00 */
[----:B------:R-:W-:-:S04]  /*4040*/  FMUL.FTZ R68, R68, R29 ;  /* 0x0000001d44447220 */ /* 0x000fc80000410000 */
[----:B------:R-:W-:Y:S01]  /*4050*/  FFMA.FTZ R36, R36, R68, R39 ;  /* 0x0000004424247223 */ /* 0x000fe20000010027 */
[----:B0--3--:R-:W-:Y:S02]  /*4060*/  IMAD R30, R111, UR4, RZ ;  /* 0x000000046f1e7c24 */ /* 0x009fe4000f8e02ff */
[----:B------:R-:W-:-:S04]  /*4070*/  IMAD.WIDE.U32 R112, R25, UR4, R112 ;  /* 0x0000000419707c25 */ /* 0x000fc8000f8e0070 */
[----:B------:R-:W-:Y:S02]  /*4080*/  IMAD R31, R25, UR5, R30 ;  /* 0x00000005191f7c24 */ /* 0x000fe4000f8e021e */
[----:B------:R-:W-:Y:S01]  /*4090*/  FADD.FTZ R30, -R28, R69 ;  /* 0x000000451c1e7221 */ /* 0x000fe20000010100 */
[----:B-----5:R-:W-:Y:S02]  /*40a0*/  LEA R28, P1, R112, UR8, 0x2 ;  /* 0x00000008701c7c11 */ /* 0x020fe4000f8210ff */
[----:B------:R-:W-:Y:S01]  /*40b0*/  IADD3 R31, PT, PT, R113, R31, RZ ;  /* 0x0000001f711f7210 */ /* 0x000fe20007ffe0ff */
[----:B------:R-:W-:-:S03]  /*40c0*/  FMUL.FTZ R30, R30, R29 ;  /* 0x0000001d1e1e7220 */ /* 0x000fc60000410000 */
[----:B------:R-:W-:Y:S01]  /*40d0*/  LEA.HI.X R29, R112, UR9, R31, 0x2, P1 ;  /* 0x00000009701d7c11 */ /* 0x000fe200088f141f */
[----:B------:R-:W-:-:S05]  /*40e0*/  FFMA.FTZ R37, R37, R30, R38 ;  /* 0x0000001e25257223 */ /* 0x000fca0000010026 */
[----:B------:R0:W-:Y:S01]  /*40f0*/  STG.E.64 desc[UR6][R28.64], R36 ;  /* 0x000000241c007986 */ /* 0x0001e2000c101b06 */
[----:B------:R-:W-:Y:S05]  /*4100*/  BRA `(.L_x_3201) ;  /* 0x0000001c00f07947 */ /* 0x000fea0003800000 */
.L_x_3170:
[----:B------:R-:W0:Y:S01]  /*4110*/  LDCU.64 UR10, c[0x0][0x3e8] ;  /* 0x00007d00ff0a77ac */ /* 0x000e220008000a00 */
[----:B------:R-:W-:Y:S01]  /*4120*/  BSSY.RECONVERGENT B1, `(.L_x_3202) ;  /* 0x0000021000017945 */ /* 0x000fe20003800200 */
[----:B0-----:R-:W-:Y:S02]  /*4130*/  ISETP.GE.U32.AND P3, PT, R10, UR10, PT ;  /* 0x0000000a0a007c0c */ /* 0x001fe4000bf66070 */
[----:B------:R-:W-:Y:S02]  /*4140*/  ISETP.GE.U32.AND P5, PT, R12, UR10, PT ;  /* 0x0000000a0c007c0c */ /* 0x000fe4000bfa6070 */
[----:B------:R-:W-:Y:S02]  /*4150*/  ISETP.GE.U32.AND P2, PT, R13, UR10, PT ;  /* 0x0000000a0d007c0c */ /* 0x000fe4000bf46070 */
[----:B------:R-:W-:Y:S01]  /*4160*/  ISETP.GE.AND.EX P3, PT, R27, UR11, PT, P3 ;  /* 0x0000000b1b007c0c */ /* 0x000fe2000bf66330 */
[----:B------:R-:W-:-:S12]  /*4170*/  @P1 BRA `(.L_x_3203) ;  /* 0x00000000006c1947 */ /* 0x000fd80003800000 */
[C---:B------:R-:W-:Y:S01]  /*4180*/  FADD.FTZ R80, -R28.reuse, R80 ;  /* 0x000000501c507221 */ /* 0x040fe20000010100 */
[----:B------:R-:W-:Y:S01]  /*4190*/  FADD.FTZ R30, -R28, R81 ;  /* 0x000000511c1e7221 */ /* 0x000fe20000010100 */
        /* <DEDUP_REMOVED lines=25> */
.L_x_3203:
[----:B------:R-:W-:Y:S05]  /*4330*/  BSYNC.RECONVERGENT B1 ;  /* 0x0000000000017941 */ /* 0x000fea0003800200 */
.L_x_3202:
[----:B------:R-:W-:Y:S04]  /*4340*/  BSSY.RECONVERGENT B1, `(.L_x_3204) ;  /* 0x000001d000017945 */ /* 0x000fe80003800200 */
[----:B------:R-:W-:Y:S05]  /*4350*/  @P3 BRA `(.L_x_3205) ;  /* 0x00000000006c3947 */ /* 0x000fea0003800000 */
[C---:B------:R-:W-:Y:S01]  /*4360*/  FADD.FTZ R98, -R28.reuse, R98 ;  /* 0x000000621c627221 */ /* 0x040fe20000010100 */
[----:B0-----:R-:W-:Y:S01]  /*4370*/  FADD.FTZ R30, -R28, R99 ;  /* 0x000000631c1e7221 */ /* 0x001fe20000010100 */
        /* <DEDUP_REMOVED lines=25> */
.L_x_3205:
[----:B------:R-:W-:Y:S05]  /*4510*/  BSYNC.RECONVERGENT B1 ;  /* 0x0000000000017941 */ /* 0x000fea0003800200 */
.L_x_3204:
        /* <DEDUP_REMOVED lines=11> */
[----:B01----:R-:W-:Y:S01]  /*45d0*/  FADD.FTZ R30, -R28, R97 ;  /* 0x000000611c1e7221 */ /* 0x003fe20000010100 */
        /* <DEDUP_REMOVED lines=25> */
.L_x_3207:
[----:B------:R-:W-:Y:S05]  /*4770*/  BSYNC.RECONVERGENT B1 ;  /* 0x0000000000017941 */ /* 0x000fea0003800200 */
.L_x_3206:
[----:B------:R-:W-:Y:S04]  /*4780*/  BSSY.RECONVERGENT B1, `(.L_x_3208) ;  /* 0x000001d000017945 */ /* 0x000fe80003800200 */
[----:B------:R-:W-:Y:S05]  /*4790*/  @P2 BRA `(.L_x_3209) ;  /* 0x00000000006c2947 */ /* 0x000fea0003800000 */
[C---:B------:R-:W-:Y:S01]  /*47a0*/  FADD.FTZ R94, -R28.reuse, R94 ;  /* 0x0000005e1c5e7221 */ /* 0x040fe20000010100 */
[----:B012---:R-:W-:Y:S01]  /*47b0*/  FADD.FTZ R30, -R28, R95 ;  /* 0x0000005f1c1e7221 */ /* 0x007fe20000010100 */
        /* <DEDUP_REMOVED lines=25> */
.L_x_3209:
[----:B------:R-:W-:Y:S05]  /*4950*/  BSYNC.RECONVERGENT B1 ;  /* 0x0000000000017941 */ /* 0x000fea0003800200 */
.L_x_3208:
[----:B------:R-:W-:Y:S04]  /*4960*/  BSSY.RECONVERGENT B1, `(.L_x_3210) ;  /* 0x000001d000017945 */ /* 0x000fe80003800200 */
[----:B------:R-:W-:Y:S05]  /*4970*/  @P1 BRA `(.L_x_3211) ;  /* 0x00000000006c1947 */ /* 0x000fea0003800000 */
[C---:B------:R-:W-:Y:S01]  /*4980*/  FADD.FTZ R92, -R28.reuse, R92 ;  /* 0x0000005c1c5c7221 */ /* 0x040fe20000010100 */
[----:B0123--:R-:W-:Y:S01]  /*4990*/  FADD.FTZ R30, -R28, R93 ;  /* 0x0000005d1c1e7221 */ /* 0x00ffe20000010100 */
        /* <DEDUP_REMOVED lines=25> */
.L_x_3211:
[----:B------:R-:W-:Y:S05]  /*4b30*/  BSYNC.RECONVERGENT B1 ;  /* 0x0000000000017941 */ /* 0x000fea0003800200 */
.L_x_3210:
[----:B------:R-:W-:Y:S04]  /*4b40*/  BSSY.RECONVERGENT B1, `(.L_x_3212) ;  /* 0x000001d000017945 */ /* 0x000fe80003800200 */
[----:B------:R-:W-:Y:S05]  /*4b50*/  @P6 BRA `(.L_x_3213) ;  /* 0x00000000006c6947 */ /* 0x000fea0003800000 */
[C---:B------:R-:W-:Y:S01]  /*4b60*/  FADD.FTZ R90, -R28.reuse, R90 ;  /* 0x0000005a1c5a7221 */ /* 0x040fe20000010100 */
[----:B01234-:R-:W-:Y:S01]  /*4b70*/  FADD.FTZ R30, -R28, R91 ;  /* 0x0000005b1c1e7221 */ /* 0x01ffe20000010100 */
        /* <DEDUP_REMOVED lines=25> */
.L_x_3213:
[----:B------:R-:W-:Y:S05]  /*4d10*/  BSYNC.RECONVERGENT B1 ;  /* 0x0000000000017941 */ /* 0x000fea0003800200 */
.L_x_3212:
        /* <DEDUP_REMOVED lines=37> */
.L_x_3215:
[----:B------:R-:W-:Y:S05]  /*4f70*/  BSYNC.RECONVERGENT B1 ;  /* 0x0000000000017941 */ /* 0x000fea0003800200 */
.L_x_3214:
        /* <DEDUP_REMOVED lines=29> */
.L_x_3217:
[----:B------:R-:W-:Y:S05]  /*5150*/  BSYNC.RECONVERGENT B1 ;  /* 0x0000000000017941 */ /* 0x000fea0003800200 */
.L_x_3216:
        /* <DEDUP_REMOVED lines=29> */
.L_x_3219:
[----:B------:R-:W-:Y:S05]  /*5330*/  BSYNC.RECONVERGENT B1 ;  /* 0x0000000000017941 */ /* 0x000fea0003800200 */
.L_x_3218:
[----:B------:R-:W-:Y:S04]  /*5340*/  BSSY.RECONVERGENT B1, `(.L_x_3220) ;  /* 0x000001d000017945 */ /* 0x000fe80003800200 */
[----:B------:R-:W-:Y:S05]  /*5350*/  @P6 BRA `(.L_x_3221) ;  /* 0x00000000006c6947 */ /* 0x000fea0003800000 */
[C---:B------:R-:W-:Y:S01]  /*5360*/  FADD.FTZ R82, -R28.reuse, R82 ;  /* 0x000000521c527221 */ /* 0x040fe20000010100 */
[----:B01234-:R-:W-:Y:S01]  /*5370*/  FADD.FTZ R30, -R28, R83 ;  /* 0x000000531c1e7221 */ /* 0x01ffe20000010100 */
        /* <DEDUP_REMOVED lines=25> */
.L_x_3221:
[----:B------:R-:W-:Y:S05]  /*5510*/  BSYNC.RECONVERGENT B1 ;  /* 0x0000000000017941 */ /* 0x000fea0003800200 */
.L_x_3220:
        /* <DEDUP_REMOVED lines=39> */
.L_x_3223:
[----:B------:R-:W-:Y:S05]  /*5790*/  BSYNC.RECONVERGENT B1 ;  /* 0x0000000000017941 */ /* 0x000fea0003800200 */
.L_x_3222:
        /* <DEDUP_REMOVED lines=29> */
.L_x_3225:
[----:B------:R-:W-:Y:S05]  /*5970*/  BSYNC.RECONVERGENT B1 ;  /* 0x0000000000017941 */ /* 0x000fea0003800200 */
.L_x_3224:
        /* <DEDUP_REMOVED lines=29> */
.L_x_3227:
[----:B------:R-:W-:Y:S05]  /*5b50*/  BSYNC.RECONVERGENT B1 ;  /* 0x0000000000017941 */ /* 0x000fea0003800200 */
.L_x_3226:
        /* <DEDUP_REMOVED lines=29> */
.L_x_3229:
[----:B------:R-:W-:Y:S05]  /*5d30*/  BSYNC.RECONVERGENT B1 ;  /* 0x0000000000017941 */ /* 0x000fea0003800200 */
.L_x_3228:
        /* <DEDUP_REMOVED lines=29> */
.L_x_3231:
[----:B------:R-:W-:Y:S05]  /*5f10*/  BSYNC.RECONVERGENT B1 ;  /* 0x0000000000017941 */ /* 0x000fea0003800200 */
.L_x_3230:
[----:B------:R-:W-:Y:S05]  /*5f20*/  @P6 BRA `(.L_x_3201) ;  /* 0x0000000000686947 */ /* 0x000fea0003800000 */
[C---:B------:R-:W-:Y:S01]  /*5f30*/  FADD.FTZ R68, -R28.reuse, R68 ;  /* 0x000000441c447221 */ /* 0x040fe20000010100 */
[----:B------:R-:W-:Y:S01]  /*5f40*/  FADD.FTZ R28, -R28, R69 ;  /* 0x000000451c1c7221 */ /* 0x000fe20000010100 */
[----:B------:R-:W0:Y:S01]  /*5f50*/  LDCU.64 UR4, c[0x0][0x3e0] ;  /* 0x00007c00ff0477ac */ /* 0x000e220008000a00 */
[----:B------:R-:W-:Y:S01]  /*5f60*/  MOV R112, R114 ;  /* 0x0000007200707202 */ /* 0x000fe20000000f00 */
[-C--:B------:R-:W-:Y:S01]  /*5f70*/  FMUL.FTZ R68, R68, R29.reuse ;  /* 0x0000001d44447220 */ /* 0x080fe20000410000 */
[----:B------:R-:W-:Y:S01]  /*5f80*/  FMUL.FTZ R29, R28, R29 ;  /* 0x0000001d1c1d7220 */ /* 0x000fe20000410000 */
[----:B------:R-:W5:Y:S02]  /*5f90*/  LDCU.64 UR8, c[0x0][0x380] ;  /* 0x00007000ff0877ac */ /* 0x000f640008000a00 */
[----:B------:R-:W-:Y:S01]  /*5fa0*/  FFMA.FTZ R39, R36, R68, R39 ;  /* 0x0000004424277223 */ /* 0x000fe20000010027 */
[----:B------:R-:W-:-:S03]  /*5fb0*/  FFMA.FTZ R38, R37, R29, R38 ;  /* 0x0000001d25267223 */ /* 0x000fc60000010026 */
[----:B------:R-:W-:Y:S01]  /*5fc0*/  FMUL.FTZ R28, R39, -1.4426950216293334961 ;  /* 0xbfb8aa3b271c7820 */ /* 0x000fe20000410000 */
[----:B------:R-:W-:-:S05]  /*5fd0*/  FMUL.FTZ R29, R38, -1.4426950216293334961 ;  /* 0xbfb8aa3b261d7820 */ /* 0x000fca0000410000 */
[----:B------:R-:W5:Y:S01]  /*5fe0*/  MUFU.EX2 R28, R28 ;  /* 0x0000001c001c7308 */ /* 0x000f620000000800 */
[----:B01234-:R-:W-:Y:S02]  /*5ff0*/  IMAD R32, R111, UR4, RZ ;  /* 0x000000046f207c24 */ /* 0x01ffe4000f8e02ff */
[----:B------:R-:W-:-:S05]  /*6000*/  IMAD.WIDE.U32 R112, R25, UR4, R112 ;  /* 0x0000000419707c25 */ /* 0x000fca000f8e0070 */
[----:B------:R-:W0:Y:S01]  /*6010*/  MUFU.EX2 R29, R29 ;  /* 0x0000001d001d7308 */ /* 0x000e220000000800 */
[----:B------:R-:W-:-:S05]  /*6020*/  IMAD R33, R25, UR5, R32 ;  /* 0x0000000519217c24 */ /* 0x000fca000f8e0220 */
[----:B------:R-:W-:Y:S01]  /*6030*/  IADD3 R33, PT, PT, R113, R33, RZ ;  /* 0x0000002171217210 */ /* 0x000fe20007ffe0ff */
[----:B-----5:R-:W-:Y:S01]  /*6040*/  FADD.FTZ R30, R28, 1 ;  /* 0x3f8000001c1e7421 */ /* 0x020fe20000010000 */
[----:B------:R-:W-:-:S05]  /*6050*/  LEA R28, P1, R112, UR8, 0x2 ;  /* 0x00000008701c7c11 */ /* 0x000fca000f8210ff */
[----:B------:R-:W1:Y:S01]  /*6060*/  MUFU.RCP R30, R30 ;  /* 0x0000001e001e7308 */ /* 0x000e620000001000 */
[----:B0-----:R-:W-:Y:S01]  /*6070*/  FADD.FTZ R31, R29, 1 ;  /* 0x3f8000001d1f7421 */ /* 0x001fe20000010000 */
[----:B------:R-:W-:-:S06]  /*6080*/  LEA.HI.X R29, R112, UR9, R33, 0x2, P1 ;  /* 0x00000009701d7c11 */ /* 0x000fcc00088f1421 */
[----:B------:R-:W0:Y:S01]  /*6090*/  MUFU.RCP R31, R31 ;  /* 0x0000001f001f7308 */ /* 0x000e220000001000 */
[----:B-1----:R-:W-:Y:S01]  /*60a0*/  FMUL.FTZ R32, R39, R30 ;  /* 0x0000001e27207220 */ /* 0x002fe20000410000 */
[----:B0-----:R-:W-:-:S05]  /*60b0*/  FMUL.FTZ R33, R38, R31 ;  /* 0x0000001f26217220 */ /* 0x001fca0000410000 */
[----:B------:R0:W-:Y:S02]  /*60c0*/  STG.E.64 desc[UR6][R28.64], R32 ;  /* 0x000000201c007986 */ /* 0x0001e4000c101b06 */
.L_x_3201:
[----:B------:R-:W-:Y:S05]  /*60d0*/  BSYNC.RECONVERGENT B0 ;  /* 0x0000000000007941 */ /* 0x000fea0003800200 */
.L_x_3169:
        /* <DEDUP_REMOVED lines=8> */
.L_x_3233:
        /* <DEDUP_REMOVED lines=10> */
.L_x_3474:


//--------------------- .text._Z35group_norm_nhwc_fwd_one_pass_kernelI11Fp32IOFp16WLi64ELi30ELi480EEv26Group_norm_nhwc_fwd_params --------------------------
	.section	.text._Z35group_norm_nhwc_fwd_one_pass_kernelI11Fp32IOFp16WLi64ELi30ELi480EEv26Group_norm_nhwc_fwd_params,"ax",@progbits
	.align	128
        .global         _Z35group_norm_nhwc_fwd_one_pass_kernelI11Fp32IOFp16WLi64ELi30ELi480EEv26Group_norm_nhwc_fwd_params
        .type           _Z35group_norm_nhwc_fwd_one_pass_kernelI11Fp32IOFp16WLi64ELi30ELi480EEv26Group_norm_nhwc_fwd_params,@function
        .size           _Z35group_norm_nhwc_fwd_one_pass_kernelI11Fp32IOFp16WLi64ELi30ELi480EEv26Group_norm_nhwc_fwd_params,(.L_x_3475 - _Z35group_norm_nhwc_fwd_one_pass_kernelI11Fp32IOFp16WLi64ELi30ELi480EEv26Group_norm_nhwc_fwd_params)
        .other          _Z35group_norm_nhwc_fwd_one_pass_kernelI11Fp32IOFp16WLi64ELi30ELi480EEv26Group_norm_nhwc_fwd_params,@"STO_CUDA_ENTRY STV_DEFAULT"
_Z35group_norm_nhwc_fwd_one_pass_kernelI11Fp32IOFp16WLi64ELi30ELi480EEv26Group_norm_nhwc_fwd_params:
.text._Z35group_norm_nhwc_fwd_one_pass_kernelI11Fp32IOFp16WLi64ELi30ELi480EEv26Group_norm_nhwc_fwd_params:
        /* <DEDUP_REMOVED lines=25> */
.L_x_3253:
[----:B0-----:R-:W0:Y:S01]  /*0190*/  LDC R0, c[0x0][0x3f8] ;  /* 0x0000fe00ff007b82 */ /* 0x001e220000000800 */
[----:B-1----:R-:W1:Y:S01]  /*01a0*/  S2R R10, SR_TID.X ;  /* 0x00000000000a7919 */ /* 0x002e620000002100 */
[----:B--2---:R-:W2:Y:S01]  /*01b0*/  LDCU.64 UR10, c[0x0][0x3e8] ;  /* 0x00007d00ff0a77ac */ /* 0x004ea20008000a00 */
[----:B------:R-:W-:Y:S02]  /*01c0*/  IADD3 R11, PT, PT, R7, 0x20, RZ ;  /* 0x00000020070b7810 */ /* 0x000fe40007ffe0ff */
[----:B------:R-:W-:Y:S02]  /*01d0*/  SHF.R.S32.HI R17, RZ, 0x1f, R7 ;  /* 0x0000001fff117819 */ /* 0x000fe40000011407 */
[----:B------:R-:W-:Y:S02]  /*01e0*/  SHF.R.S32.HI R15, RZ, 0x1f, R11 ;  /* 0x0000001fff0f7819 */ /* 0x000fe4000001140b */
[----:B0-----:R-:W-:Y:S02]  /*01f0*/  IABS R5, R0 ;  /* 0x0000000000057213 */ /* 0x001fe40000000000 */
[----:B------:R-:W-:-:S02]  /*0200*/  ISETP.NE.AND P3, PT, R0, RZ, PT ;  /* 0x000000ff0000720c */ /* 0x000fc40003f65270 */
[----:B------:R-:W0:Y:S08]  /*0210*/  I2F.RP R4, R5 ;  /* 0x0000000500047306 */ /* 0x000e300000209400 */
[----:B0-----:R-:W0:Y:S02]  /*0220*/  MUFU.RCP R4, R4 ;  /* 0x0000000400047308 */ /* 0x001e240000001000 */
[----:B0-----:R-:W-:-:S06]  /*0230*/  IADD3 R2, PT, PT, R4, 0xffffffe, RZ ;  /* 0x0ffffffe04027810 */ /* 0x001fcc0007ffe0ff */
[----:B------:R0:W3:Y:S02]  /*0240*/  F2I.FTZ.U32.TRUNC.NTZ R3, R2 ;  /* 0x0000000200037305 */ /* 0x0000e4000021f000 */
[----:B0-----:R-:W-:Y:S01]  /*0250*/  HFMA2 R2, -RZ, RZ, 0, 0 ;  /* 0x00000000ff027431 */ /* 0x001fe200000001ff */
[----:B---3--:R-:W-:-:S05]  /*0260*/  IADD3 R8, PT, PT, RZ, -R3, RZ ;  /* 0x80000003ff087210 */ /* 0x008fca0007ffe0ff */
[----:B------:R-:W-:Y:S01]  /*0270*/  IMAD R9, R8, R5, RZ ;  /* 0x0000000508097224 */ /* 0x000fe200078e02ff */
[----:B------:R-:W-:-:S03]  /*0280*/  IABS R8, UR8 ;  /* 0x0000000800087c13 */ /* 0x000fc60008000000 */
[----:B------:R-:W-:-:S06]  /*0290*/  IMAD.HI.U32 R3, R3, R9, R2 ;  /* 0x0000000903037227 */ /* 0x000fcc00078e0002 */
[----:B------:R-:W-:-:S04]  /*02a0*/  IMAD.HI.U32 R19, R3, R8, RZ ;  /* 0x0000000803137227 */ /* 0x000fc800078e00ff */
[----:B------:R-:W-:-:S04]  /*02b0*/  IMAD.MOV R3, RZ, RZ, -R19 ;  /* 0x000000ffff037224 */ /* 0x000fc800078e0a13 */
        /* <DEDUP_REMOVED lines=17> */
[----:B------:R-:W-:Y:S01]  /*03d0*/  @!P4 IMAD.MOV R19, RZ, RZ, -R19 ;  /* 0x000000ffff13c224 */ /* 0x000fe200078e0a13 */
[----:B------:R-:W-:Y:S01]  /*03e0*/  IADD3 R2, PT, PT, RZ, -R2, RZ ;  /* 0x80000002ff027210 */ /* 0x000fe20007ffe0ff */
[----:B------:R-:W0:Y:S01]  /*03f0*/  LDCU.64 UR10, c[0x0][0x3f0] ;  /* 0x00007e00ff0a77ac */ /* 0x000e220008000a00 */
[----:B------:R-:W-:Y:S01]  /*0400*/  @!P3 LOP3.LUT R19, RZ, R0, RZ, 0x33, !PT ;  /* 0x00000000ff13b212 */ /* 0x000fe200078e33ff */
[----:B------:R-:W1:Y:S01]  /*0410*/  @!P2 LDC.64 R8, c[0x0][0x3e0] ;  /* 0x0000f800ff08ab82 */ /* 0x000e620000000a00 */
[----:B------:R-:W-:Y:S02]  /*0420*/  PRMT R5, R2, 0x7710, RZ ;  /* 0x0000771002057816 */ /* 0x000fe400000000ff */
[----:B------:R-:W-:Y:S02]  /*0430*/  IADD3 R3, PT, PT, -R19, RZ, RZ ;  /* 0x000000ff13037210 */ /* 0x000fe40007ffe1ff */
[----:B------:R-:W-:-:S02]  /*0440*/  IADD3 R5, PT, PT, R5, R10, RZ ;  /* 0x0000000a05057210 */ /* 0x000fc40007ffe0ff */
[----:B------:R-:W-:Y:S01]  /*0450*/  SHF.R.S32.HI R4, RZ, 0x1f, R19 ;  /* 0x0000001fff047819 */ /* 0x000fe20000011413 */
[----:B------:R-:W2:Y:S01]  /*0460*/  @!P1 LDC.64 R12, c[0x0][0x3e0] ;  /* 0x0000f800ff0c9b82 */ /* 0x000ea20000000a00 */
[----:B------:R-:W-:Y:S01]  /*0470*/  IMAD R0, R0, R3, UR8 ;  /* 0x0000000800007e24 */ /* 0x000fe2000f8e0203 */
[----:B------:R-:W-:-:S03]  /*0480*/  SHF.L.U32 R5, R5, 0x1, RZ ;  /* 0x0000000105057819 */ /* 0x000fc600000006ff */
[----:B------:R-:W-:Y:S01]  /*0490*/  IMAD R0, R0, 0x1e, RZ ;  /* 0x0000001e00007824 */ /* 0x000fe200078e02ff */
[----:B------:R-:W-:Y:S02]  /*04a0*/  LOP3.LUT R25, R5, 0xffff, RZ, 0xc0, !PT ;  /* 0x0000ffff05197812 */ /* 0x000fe400078ec0ff */
[----:B------:R-:W3:Y:S01]  /*04b0*/  @!P1 LDC.64 R2, c[0x0][0x390] ;  /* 0x0000e400ff029b82 */ /* 0x000ee20000000a00 */
[----:B0-----:R-:W-:Y:S01]  /*04c0*/  IMAD R14, R4, UR10, RZ ;  /* 0x0000000a040e7c24 */ /* 0x001fe2000f8e02ff */
[----:B------:R-:W-:-:S03]  /*04d0*/  IADD3 R24, P3, PT, R0, R25, RZ ;  /* 0x0000001900187210 */ /* 0x000fc60007f7e0ff */
[----:B------:R-:W-:Y:S01]  /*04e0*/  IMAD R27, R19, UR11, R14 ;  /* 0x0000000b131b7c24 */ /* 0x000fe2000f8e020e */
[----:B------:R-:W-:Y:S02]  /*04f0*/  LEA.HI.X.SX32 R25, R0, RZ, 0x1, P3 ;  /* 0x000000ff00197211 */ /* 0x000fe400018f0eff */
[----:B------:R-:W0:Y:S01]  /*0500*/  @!P2 LDC.64 R4, c[0x0][0x390] ;  /* 0x0000e400ff04ab82 */ /* 0x000e220000000a00 */
[----:B-1----:R-:W-:Y:S02]  /*0510*/  @!P2 IMAD R16, R15, R8, RZ ;  /* 0x000000080f10a224 */ /* 0x002fe400078e02ff */
[----:B------:R-:W-:-:S04]  /*0520*/  IMAD.WIDE.U32 R24, R19, UR10, R24 ;  /* 0x0000000a13187c25 */ /* 0x000fc8000f8e0018 */
[----:B------:R-:W-:Y:S01]  /*0530*/  IMAD.IADD R27, R25, 0x1, R27 ;  /* 0x00000001191b7824 */ /* 0x000fe200078e021b */
[----:B------:R-:W-:Y:S01]  /*0540*/  @!P1 MOV R26, R24 ;  /* 0x00000018001a9202 */ /* 0x000fe20000000f00 */
[----:B--2---:R-:W-:Y:S02]  /*0550*/  @!P1 IMAD R14, R17, R12, RZ ;  /* 0x0000000c110e9224 */ /* 0x004fe400078e02ff */
        /* <DEDUP_REMOVED lines=65> */
.L_x_3235:
[----:B----4-:R-:W-:Y:S05]  /*0970*/  BSYNC.RECONVERGENT B0 ;  /* 0x0000000000007941 */ /* 0x010fea0003800200 */
.L_x_3234:
        /* <DEDUP_REMOVED lines=44> */
.L_x_3237:
[----:B------:R-:W-:Y:S05]  /*0c40*/  BSYNC.RECONVERGENT B0 ;  /* 0x0000000000007941 */ /* 0x000fea0003800200 */
.L_x_3236:
        /* <DEDUP_REMOVED lines=31> */
.L_x_3240:
[----:B---3--:R-:W2:Y:S04]  /*0e40*/  LDG.E.STRONG.GPU R12, desc[UR14][R10.64] ;  /* 0x0000000e0a0c7981 */ /* 0x008ea8000c1ef900 */
[----:B--2---:R-:W-:Y:S01]  /*0e50*/  CCTL.IVALL ;  /* 0x00000000ff00798f */ /* 0x004fe20002000000 */
[----:B------:R-:W-:Y:S05]  /*0e60*/  YIELD ;  /* 0x0000000000007946 */ /* 0x000fea0003800000 */
[----:B------:R-:W-:-:S13]  /*0e70*/  ISETP.NE.AND P2, PT, R12, R15, PT ;  /* 0x0000000f0c00720c */ /* 0x000fda0003f45270 */
[----:B------:R-:W-:Y:S05]  /*0e80*/  @P2 BRA `(.L_x_3240) ;  /* 0xfffffffc00ec2947 */ /* 0x000fea000383ffff */
.L_x_3239:
        /* <DEDUP_REMOVED lines=15> */
.L_x_3242:
        /* <DEDUP_REMOVED lines=91> */
.L_x_3241:
        /* <DEDUP_REMOVED lines=51> */
.L_x_3243:
        /* <DEDUP_REMOVED lines=26> */
.L_x_3244:
        /* <DEDUP_REMOVED lines=13> */
.L_x_3245:
[----:B------:R-:W-:Y:S05]  /*1ad0*/  BSYNC.RECONVERGENT B0 ;  /* 0x0000000000007941 */ /* 0x000fea0003800200 */
.L_x_3238:
[----:B-1----:R-:W1:Y:S01]  /*1ae0*/  S2R R16, SR_TID.X ;  /* 0x0000000000107919 */ /* 0x002e620000002100 */
[----:B------:R-:W4:Y:S01]  /*1af0*/  S2UR UR9, SR_CgaCtaId ;  /* 0x00000000000979c3 */ /* 0x000f220000008800 */
[----:B------:R-:W5:Y:S01]  /*1b00*/  LDCU UR10, c[0x0][0x414] ;  /* 0x00008280ff0a77ac */ /* 0x000f620008000800 */
[----:B------:R-:W-:Y:S01]  /*1b10*/  MOV R19, UR8 ;  /* 0x0000000800137c02 */ /* 0x000fe20008000f00 */
        /* <DEDUP_REMOVED lines=17> */
[----:B------:R-:W-:-:S05]  /*1c30*/  PRMT R17, R17, 0x7710, RZ ;  /* 0x0000771011117816 */ /* 0x000fca00000000ff */
[----:B------:R-:W-:Y:S01]  /*1c40*/  IMAD.IADD R17, R17, 0x1, R16 ;  /* 0x0000000111117824 */ /* 0x000fe200078e0210 */
[----:B------:R-:W1:Y:S01]  /*1c50*/  LDS.64 R28, [UR5+0x90] ;  /* 0x00009005ff1c7984 */ /* 0x000e620008000a00 */
[----:B------:R-:W2:Y:S03]  /*1c60*/  LDCU.U8 UR5, c[0x0][0x3fc] ;  /* 0x00007f80ff0577ac */ /* 0x000ea60008000000 */
[----:B------:R-:W-:-:S04]  /*1c70*/  SHF.L.U32 R17, R17, 0x1, RZ ;  /* 0x0000000111117819 */ /* 0x000fc800000006ff */
        /* <DEDUP_REMOVED lines=16> */
[----:B------:R-:W-:-:S06]  /*1d80*/  MOV R10, 0x3f800000 ;  /* 0x3f800000000a7802 */ /* 0x000fcc0000000f00 */
[----:B------:R0:W1:Y:S01]  /*1d90*/  @P2 MUFU.RSQ R10, R8 ;  /* 0x00000008000a2308 */ /* 0x0000620000001400 */
[----:B---3--:R-:W-:Y:S02]  /*1da0*/  HADD2.F32 R12, -RZ, R20.H0_H0 ;  /* 0x20000014ff0c7230 */ /* 0x008fe40000004100 */
[----:B----4-:R-:W-:Y:S02]  /*1db0*/  HADD2.F32 R11, -RZ, R11.H0_H0 ;  /* 0x2000000bff0b7230 */ /* 0x010fe40000004100 */
[----:B-----5:R-:W-:Y:S02]  /*1dc0*/  HADD2.F32 R14, -RZ, R21.H0_H0 ;  /* 0x20000015ff0e7230 */ /* 0x020fe40000004100 */
[----:B------:R-:W-:Y:S01]  /*1dd0*/  HADD2.F32 R13, -RZ, R22.H0_H0 ;  /* 0x20000016ff0d7230 */ /* 0x000fe20000004100 */
        /* <DEDUP_REMOVED lines=13> */
[----:B------:R-:W-:Y:S02]  /*1eb0*/  IMAD.MOV.U32 R8, RZ, RZ, R24 ;  /* 0x000000ffff087224 */ /* 0x000fe400078e0018 */
[C---:B------:R-:W-:Y:S01]  /*1ec0*/  FADD.FTZ R17, -R0.reuse, R2 ;  /* 0x0000000200117221 */ /* 0x040fe20000010100 */
        /* <DEDUP_REMOVED lines=8> */
[----:B------:R-:W-:Y:S01]  /*1f50*/  IADD3 R19, PT, PT, R9, R19, RZ ;  /* 0x0000001309137210 */ /* 0x000fe20007ffe0ff */
[----:B------:R-:W-:Y:S02]  /*1f60*/  FFMA.FTZ R16, R11, R16, R14 ;  /* 0x000000100b107223 */ /* 0x000fe4000001000e */
[----:B------:R-:W-:Y:S01]  /*1f70*/  FFMA.FTZ R17, R12, R17, R13 ;  /* 0x000000110c117223 */ /* 0x000fe2000001000d */
[----:B------:R-:W-:-:S05]  /*1f80*/  LEA.HI.X R3, R8, UR11, R19, 0x2, P1 ;  /* 0x0000000b08037c11 */ /* 0x000fca00088f1413 */
[----:B------:R0:W-:Y:S02]  /*1f90*/  STG.E.64 desc[UR14][R2.64], R16 ;  /* 0x0000001002007986 */ /* 0x0001e4000c101b0e */
.L_x_3249:
[----:B------:R-:W-:Y:S05]  /*1fa0*/  BSYNC.RECONVERGENT B1 ;  /* 0x0000000000017941 */ /* 0x000fea0003800200 */
.L_x_3248:
        /* <DEDUP_REMOVED lines=19> */
.L_x_3247:
        /* <DEDUP_REMOVED lines=23> */
[----:B-1----:R-:W-:Y:S02]  /*2250*/  LEA R8, P1, R2, UR12, 0x2 ;  /* 0x0000000c02087c11 */ /* 0x002fe4000f8210ff */
[----:B------:R-:W-:-:S03]  /*2260*/  IADD3 R9, PT, PT, R3, R9, RZ ;  /* 0x0000000903097210 */ /* 0x000fc60007ffe0ff */
[----:B------:R-:W0:Y:S01]  /*2270*/  MUFU.RCP R18, R18 ;  /* 0x0000001200127308 */ /* 0x000e220000001000 */
[----:B------:R-:W-:Y:S01]  /*2280*/  LEA.HI.X R9, R2, UR13, R9, 0x2, P1 ;  /* 0x0000000d02097c11 */ /* 0x000fe200088f1409 */
[----:B--2---:R-:W-:Y:S01]  /*2290*/  FMUL.FTZ R16, R16, R17 ;  /* 0x0000001110107220 */ /* 0x004fe20000410000 */
[----:B0-----:R-:W-:-:S05]  /*22a0*/  FMUL.FTZ R17, R15, R18 ;  /* 0x000000120f117220 */ /* 0x001fca0000410000 */
[----:B------:R0:W-:Y:S02]  /*22b0*/  STG.E.64 desc[UR14][R8.64], R16 ;  /* 0x0000001008007986 */ /* 0x0001e4000c101b0e */
.L_x_3252:
[----:B------:R-:W-:Y:S05]  /*22c0*/  BSYNC.RECONVERGENT B1 ;  /* 0x0000000000017941 */ /* 0x000fea0003800200 */
.L_x_3251:
        /* <DEDUP_REMOVED lines=32> */
.L_x_3250:
[----:B------:R-:W-:Y:S05]  /*24d0*/  BSYNC.RECONVERGENT B0 ;  /* 0x0000000000007941 */ /* 0x000fea0003800200 */
.L_x_3246:
[----:B------:R-:W-:Y:S02]  /*24e0*/  UIADD3 UR8, UPT, UPT, UR19, UR8, URZ ;  /* 0x0000000813087290 */ /* 0x000fe4000fffe0ff */
[----:B------:R-:W-:Y:S02]  /*24f0*/  UIADD3 UR4, UPT, UPT, UR4, 0x1, URZ ;  /* 0x0000000104047890 */ /* 0x000fe4000fffe0ff */
[----:B------:R-:W-:-:S09]  /*2500*/  UISETP.GE.AND UP0, UPT, UR8, UR7, UPT ;  /* 0x000000070800728c */ /* 0x000fd2000bf06270 */
[----:B------:R-:W-:Y:S05]  /*2510*/  BRA.U !UP0, `(.L_x_3253) ;  /* 0xffffffdd081c7547 */ /* 0x000fea000b83ffff */
[----:B------:R-:W-:Y:S05]  /*2520*/  EXIT ;  /* 0x000000000000794d */ /* 0x000fea0003800000 */
.L_x_3254:
        /* <DEDUP_REMOVED lines=13> */
.L_x_3475:


//--------------------- .text._Z35group_norm_nhwc_fwd_one_pass_kernelI11Fp32IOFp16WLi128ELi30ELi480EEv26Group_norm_nhwc_fwd_params --------------------------
	.section	.text._Z35group_norm_nhwc_fwd_one_pass_kernelI11Fp32IOFp16WLi128ELi30ELi480EEv26Group_norm_nhwc_fwd_params,"ax",@progbits
	.align	128
        .global         _Z35group_norm_nhwc_fwd_one_pass_kernelI11Fp32IOFp16WLi128ELi30ELi480EEv26Group_norm_nhwc_fwd_params
        .type           _Z35group_norm_nhwc_fwd_one_pass_kernelI11Fp32IOFp16WLi128ELi30ELi480EEv26Group_norm_nhwc_fwd_params,@function
        .size           _Z35group_norm_nhwc_fwd_one_pass_kernelI11Fp32IOFp16WLi128ELi30ELi480EEv26Group_norm_nhwc_fwd_params,(.L_x_3476 - _Z35group_norm_nhwc_fwd_one_pass_kernelI11Fp32IOFp16WLi128ELi30ELi480EEv26Group_norm_nhwc_fwd_params)
        .other          _Z35group_norm_nhwc_fwd_one_pass_kernelI11Fp32IOFp16WLi128ELi30ELi480EEv26Group_norm_nhwc_fwd_params,@"STO_CUDA_ENTRY STV_DEFAULT"
_Z35group_norm_nhwc_fwd_one_pass_kernelI11Fp32IOFp16WLi128ELi30ELi480EEv26Group_norm_nhwc_fwd_params:
.text._Z35group_norm_nhwc_fwd_one_pass_kernelI11Fp32IOFp16WLi128ELi30ELi480EEv26Group_norm_nhwc_fwd_params:
        /* <DEDUP_REMOVED lines=25> */
.L_x_3282:
        /* <DEDUP_REMOVED lines=32> */
[----:B------:R-:W-:Y:S02]  /*0390*/  IMAD R2, R2, 0xf, RZ ;  /* 0x0000000f02027824 */ /* 0x000fe400078e02ff */
[----:B------:R-:W-:Y:S01]  /*03a0*/  @P1 VIADD R3, R3, 0x1 ;  /* 0x0000000103031836 */ /* 0x000fe20000000000 */
[----:B------:R-:W-:Y:S02]  /*03b0*/  ISETP.GE.U32.AND P1, PT, R18, UR8, PT ;  /* 0x0000000812007c0c */ /* 0x000fe4000bf26070 */
[----:B------:R-:W-:Y:S02]  /*03c0*/  IADD3 R2, PT, PT, RZ, -R2, RZ ;  /* 0x80000002ff027210 */ /* 0x000fe40007ffe0ff */
[----:B------:R-:W-:Y:S02]  /*03d0*/  @!P4 IADD3 R3, PT, PT, -R3, RZ, RZ ;  /* 0x000000ff0303c210 */ /* 0x000fe40007ffe1ff */
[----:B------:R-:W-:Y:S01]  /*03e0*/  @!P3 LOP3.LUT R3, RZ, R0, RZ, 0x33, !PT ;  /* 0x00000000ff03b212 */ /* 0x000fe200078e33ff */
[----:B------:R-:W0:Y:S01]  /*03f0*/  @!P2 LDC.64 R12, c[0x0][0x3e0] ;  /* 0x0000f800ff0cab82 */ /* 0x000e220000000a00 */
[----:B------:R-:W-:-:S02]  /*0400*/  PRMT R9, R2, 0x7710, RZ ;  /* 0x0000771002097816 */ /* 0x000fc400000000ff */
[----:B------:R-:W-:Y:S02]  /*0410*/  IADD3 R5, PT, PT, -R3, RZ, RZ ;  /* 0x000000ff03057210 */ /* 0x000fe40007ffe1ff */
[----:B------:R-:W-:Y:S02]  /*0420*/  IADD3 R9, PT, PT, R9, R8, RZ ;  /* 0x0000000809097210 */ /* 0x000fe40007ffe0ff */
[----:B------:R-:W-:Y:S01]  /*0430*/  IADD3 R2, PT, PT, R23, 0x40, RZ ;  /* 0x0000004017027810 */ /* 0x000fe20007ffe0ff */
[----:B------:R-:W-:Y:S01]  /*0440*/  IMAD R0, R0, R5, UR7 ;  /* 0x0000000700007e24 */ /* 0x000fe2000f8e0205 */
[----:B------:R-:W-:Y:S01]  /*0450*/  SHF.L.U32 R9, R9, 0x1, RZ ;  /* 0x0000000109097819 */ /* 0x000fe200000006ff */
[----:B------:R-:W1:Y:S01]  /*0460*/  @!P2 LDC.64 R10, c[0x0][0x390] ;  /* 0x0000e400ff0aab82 */ /* 0x000e620000000a00 */
[----:B------:R-:W-:Y:S01]  /*0470*/  ISETP.GE.U32.AND P3, PT, R2, UR8, PT ;  /* 0x0000000802007c0c */ /* 0x000fe2000bf66070 */
[----:B------:R-:W-:Y:S01]  /*0480*/  IMAD R0, R0, 0x1e, RZ ;  /* 0x0000001e00007824 */ /* 0x000fe200078e02ff */
[----:B------:R-:W-:-:S02]  /*0490*/  SHF.R.S32.HI R5, RZ, 0x1f, R2 ;  /* 0x0000001fff057819 */ /* 0x000fc40000011402 */
[----:B------:R-:W-:Y:S02]  /*04a0*/  LOP3.LUT R25, R9, 0xffff, RZ, 0xc0, !PT ;  /* 0x0000ffff09197812 */ /* 0x000fe400078ec0ff */
[----:B------:R-:W-:Y:S02]  /*04b0*/  ISETP.GE.AND.EX P3, PT, R5, UR9, PT, P3 ;  /* 0x0000000905007c0c */ /* 0x000fe4000bf66330 */
[----:B------:R-:W-:Y:S02]  /*04c0*/  SHF.R.S32.HI R9, RZ, 0x1f, R18 ;  /* 0x0000001fff097819 */ /* 0x000fe40000011412 */
[----:B------:R-:W-:Y:S02]  /*04d0*/  SHF.R.S32.HI R4, RZ, 0x1f, R3 ;  /* 0x0000001fff047819 */ /* 0x000fe40000011403 */
[----:B------:R-:W-:Y:S01]  /*04e0*/  IADD3 R24, P4, PT, R0, R25, RZ ;  /* 0x0000001900187210 */ /* 0x000fe20007f9e0ff */
[----:B0-----:R-:W-:Y:S01]  /*04f0*/  @!P2 IMAD R14, R7, R12, RZ ;  /* 0x0000000c070ea224 */ /* 0x001fe200078e02ff */
[----:B------:R-:W-:Y:S01]  /*0500*/  ISETP.GE.AND.EX P1, PT, R9, UR9, PT, P1 ;  /* 0x0000000909007c0c */ /* 0x000fe2000bf26310 */
[----:B---3--:R-:W-:Y:S01]  /*0510*/  IMAD R6, R4, UR10, RZ ;  /* 0x0000000a04067c24 */ /* 0x008fe2000f8e02ff */
[----:B------:R-:W-:Y:S01]  /*0520*/  LEA.HI.X.SX32 R25, R0, RZ, 0x1, P4 ;  /* 0x000000ff00197211 */ /* 0x000fe200020f0eff */
[----:B------:R-:W-:-:S02]  /*0530*/  VIADD R4, R23, 0x60 ;  /* 0x0000006017047836 */ /* 0x000fc40000000000 */
[C---:B------:R-:W-:Y:S02]  /*0540*/  IMAD R27, R3.reuse, UR11, R6 ;  /* 0x0000000b031b7c24 */ /* 0x040fe4000f8e0206 */
[----:B------:R-:W-:Y:S01]  /*0550*/  IMAD.WIDE.U32 R24, R3, UR10, R24 ;  /* 0x0000000a03187c25 */ /* 0x000fe2000f8e0018 */
[----:B------:R-:W0:Y:S01]  /*0560*/  @!P3 LDC.64 R6, c[0x0][0x3e0] ;  /* 0x0000f800ff06bb82 */ /* 0x000e220000000a00 */
[----:B------:R-:W-:Y:S02]  /*0570*/  ISETP.GE.U32.AND P4, PT, R4, UR8, PT ;  /* 0x0000000804007c0c */ /* 0x000fe4000bf86070 */
[----:B------:R-:W-:Y:S01]  /*0580*/  SHF.R.S32.HI R3, RZ, 0x1f, R4 ;  /* 0x0000001fff037819 */ /* 0x000fe20000011404 */
[----:B------:R-:W-:Y:S01]  /*0590*/  @!P2 IMAD R13, R23, R13, R14 ;  /* 0x0000000d170da224 */ /* 0x000fe200078e020e */
[----:B------:R-:W-:Y:S02]  /*05a0*/  IADD3 R27, PT, PT, R25, R27, RZ ;  /* 0x0000001b191b7210 */ /* 0x000fe40007ffe0ff */
[----:B------:R-:W-:Y:S01]  /*05b0*/  @!P2 MOV R26, R24 ;  /* 0x00000018001aa202 */ /* 0x000fe20000000f00 */
[----:B------:R-:W2:Y:S01]  /*05c0*/  @!P1 LDC.64 R16, c[0x0][0x3e0] ;  /* 0x0000f800ff109b82 */ /* 0x000ea20000000a00 */
[----:B------:R-:W-:-:S02]  /*05d0*/  ISETP.GE.AND.EX P4, PT, R3, UR9, PT, P4 ;  /* 0x0000000903007c0c */ /* 0x000fc4000bf86340 */
[----:B------:R-:W-:Y:S01]  /*05e0*/  @!P3 MOV R20, R24 ;  /* 0x000000180014b202 */ /* 0x000fe20000000f00 */
[----:B------:R-:W-:Y:S01]  /*05f0*/  @!P2 IMAD.WIDE.U32 R14, R23, R12, R26 ;  /* 0x0000000c170ea225 */ /* 0x000fe200078e001a */
[----:B------:R-:W-:-:S04]  /*0600*/  @!P3 MOV R21, R27 ;  /* 0x0000001b0015b202 */ /* 0x000fc80000000f00 */
        /* <DEDUP_REMOVED lines=11> */
[----:B------:R-:W-:Y:S01]  /*06c0*/  MOV R2, RZ ;  /* 0x000000ff00027202 */ /* 0x000fe20000000f00 */
[----:B------:R-:W-:-:S02]  /*06d0*/  @!P3 IMAD.IADD R5, R21, 0x1, R5 ;  /* 0x000000011505b824 */ /* 0x000fc400078e0205 */
[----:B------:R-:W2:Y:S01]  /*06e0*/  @!P4 LDC.64 R10, c[0x0][0x3e0] ;  /* 0x0000f800ff0acb82 */ /* 0x000ea20000000a00 */
[C---:B------:R-:W-:Y:S02]  /*06f0*/  @!P1 IMAD R17, R18.reuse, R17, R9 ;  /* 0x0000001112119224 */ /* 0x040fe400078e0209 */
[----:B------:R-:W-:Y:S01]  /*0700*/  @!P1 IMAD.WIDE.U32 R18, R18, R16, R6 ;  /* 0x0000001012129225 */ /* 0x000fe200078e0006 */
[----:B------:R-:W-:-:S04]  /*0710*/  @!P4 MOV R16, R24 ;  /* 0x000000180010c202 */ /* 0x000fc80000000f00 */
        /* <DEDUP_REMOVED lines=79> */
.L_x_3256:
[----:B------:R-:W-:Y:S05]  /*0c10*/  BSYNC.RECONVERGENT B0 ;  /* 0x0000000000007941 */ /* 0x000fea0003800200 */
.L_x_3255:
        /* <DEDUP_REMOVED lines=44> */
.L_x_3258:
[----:B------:R-:W-:Y:S05]  /*0ee0*/  BSYNC.RECONVERGENT B0 ;  /* 0x0000000000007941 */ /* 0x000fea0003800200 */
.L_x_3257:
        /* <DEDUP_REMOVED lines=31> */
.L_x_3261:
[----:B---3--:R-:W2:Y:S04]  /*10e0*/  LDG.E.STRONG.GPU R12, desc[UR14][R8.64] ;  /* 0x0000000e080c7981 */ /* 0x008ea8000c1ef900 */
[----:B--2---:R-:W-:Y:S01]  /*10f0*/  CCTL.IVALL ;  /* 0x00000000ff00798f */ /* 0x004fe20002000000 */
[----:B------:R-:W-:Y:S05]  /*1100*/  YIELD ;  /* 0x0000000000007946 */ /* 0x000fea0003800000 */
[----:B------:R-:W-:-:S13]  /*1110*/  ISETP.NE.AND P2, PT, R12, R15, PT ;  /* 0x0000000f0c00720c */ /* 0x000fda0003f45270 */
[----:B------:R-:W-:Y:S05]  /*1120*/  @P2 BRA `(.L_x_3261) ;  /* 0xfffffffc00ec2947 */ /* 0x000fea000383ffff */
.L_x_3260:
        /* <DEDUP_REMOVED lines=15> */
.L_x_3263:
        /* <DEDUP_REMOVED lines=23> */
[----:B-1----:R-:W-:Y:S02]  /*1390*/  MOV R16, UR26 ;  /* 0x0000001a00107c02 */ /* 0x002fe40008000f00 */
        /* <DEDUP_REMOVED lines=67> */
.L_x_3262:
        /* <DEDUP_REMOVED lines=34> */
[----:B-1----:R-:W-:Y:S02]  /*19f0*/  MOV R16, UR8 ;  /* 0x0000000800107c02 */ /* 0x002fe40008000f00 */
[----:B--2---:R-:W-:Y:S02]  /*1a00*/  MOV R17, UR9 ;  /* 0x0000000900117c02 */ /* 0x004fe40008000f00 */
[----:B------:R-:W2:Y:S01]  /*1a10*/  @!P4 LDG.E.64 R12, desc[UR14][R12.64] ;  /* 0x0000000e0c0cc981 */ /* 0x000ea2000c1e1b00 */
[----:B------:R-:W-:Y:S01]  /*1a20*/  MOV R14, UR10 ;  /* 0x0000000a000e7c02 */ /* 0x000fe20008000f00 */
[----:B------:R-:W-:-:S02]  /*1a30*/  IMAD.U32 R15, RZ, RZ, UR11 ;  /* 0x0000000bff0f7e24 */ /* 0x000fc4000f8e00ff */
[----:B------:R-:W3:Y:S04]  /*1a40*/  @!P5 LDG.E.64 R16, desc[UR14][R16.64] ;  /* 0x0000000e1010d981 */ /* 0x000ee8000c1e1b00 */
        /* <DEDUP_REMOVED lines=12> */
.L_x_3264:
        /* <DEDUP_REMOVED lines=28> */
.L_x_3265:
        /* <DEDUP_REMOVED lines=13> */
.L_x_3266:
[----:B------:R-:W-:Y:S05]  /*1da0*/  BSYNC.RECONVERGENT B0 ;  /* 0x0000000000007941 */ /* 0x000fea0003800200 */
.L_x_3259:
        /* <DEDUP_REMOVED lines=44> */
[----:B--2---:R-:W-:Y:S02]  /*2070*/  HADD2.F32 R9, -RZ, R28.H0_H0 ;  /* 0x2000001cff097230 */ /* 0x004fe40000004100 */
[----:B----4-:R-:W-:Y:S02]  /*2080*/  HADD2.F32 R10, -RZ, R12.H0_H0 ;  /* 0x2000000cff0a7230 */ /* 0x010fe40000004100 */
[----:B---3--:R-:W-:Y:S02]  /*2090*/  HADD2.F32 R12, -RZ, R29.H0_H0 ;  /* 0x2000001dff0c7230 */ /* 0x008fe40000004100 */
        /* <DEDUP_REMOVED lines=13> */
[----:B------:R-:W-:Y:S02]  /*2170*/  IMAD.MOV.U32 R17, RZ, RZ, R27 ;  /* 0x000000ffff117224 */ /* 0x000fe400078e001b */
[----:B------:R-:W-:Y:S01]  /*2180*/  FADD.FTZ R21, -R0, R21 ;  /* 0x0000001500157221 */ /* 0x000fe20000010100 */
        /* <DEDUP_REMOVED lines=13> */
.L_x_3270:
[----:B------:R-:W-:Y:S05]  /*2260*/  BSYNC.RECONVERGENT B1 ;  /* 0x0000000000017941 */ /* 0x000fea0003800200 */
.L_x_3269:
        /* <DEDUP_REMOVED lines=22> */
[----:B------:R-:W-:-:S03]  /*23d0*/  IADD3 R21, PT, PT, R15, R21, RZ ;  /* 0x000000150f157210 */ /* 0x000fc60007ffe0ff */
[----:B------:R-:W-:Y:S01]  /*23e0*/  FMUL.FTZ R2, R19, R8 ;  /* 0x0000000813027220 */ /* 0x000fe20000410000 */
[----:B-1----:R-:W-:-:S03]  /*23f0*/  LEA R20, P1, R14, UR12, 0x2 ;  /* 0x0000000c0e147c11 */ /* 0x002fc6000f8210ff */
[----:B------:R-:W-:Y:S01]  /*2400*/  FFMA.FTZ R2, R9, R2, R12 ;  /* 0x0000000209027223 */ /* 0x000fe2000001000c */
[----:B------:R-:W-:-:S05]  /*2410*/  LEA.HI.X R21, R14, UR13, R21, 0x2, P1 ;  /* 0x0000000d0e157c11 */ /* 0x000fca00088f1415 */
[----:B------:R0:W-:Y:S04]  /*2420*/  STG.E.64 desc[UR14][R20.64], R2 ;  /* 0x0000000214007986 */ /* 0x0001e8000c101b0e */
.L_x_3272:
[----:B------:R-:W-:Y:S05]  /*2430*/  BSYNC.RECONVERGENT B1 ;  /* 0x0000000000017941 */ /* 0x000fea0003800200 */
.L_x_3271:
        /* <DEDUP_REMOVED lines=19> */
.L_x_3274:
[----:B------:R-:W-:Y:S05]  /*2570*/  BSYNC.RECONVERGENT B1 ;  /* 0x0000000000017941 */ /* 0x000fea0003800200 */
.L_x_3273:
[----:B------:R-:W-:Y:S05]  /*2580*/  @P3 BRA `(.L_x_3275) ;  /* 0x0000000800543947 */ /* 0x000fea0003800000 */
[----:B------:R-:W2:Y:S01]  /*2590*/  LDCU.64 UR8, c[0x0][0x3e0] ;  /* 0x00007c00ff0877ac */ /* 0x000ea20008000a00 */
[----:B01----:R-:W-:Y:S01]  /*25a0*/  MOV R3, R27 ;  /* 0x0000001b00037202 */ /* 0x003fe20000000f00 */
[----:B------:R-:W-:Y:S02]  /*25b0*/  IMAD.MOV.U32 R2, RZ, RZ, R24 ;  /* 0x000000ffff027224 */ /* 0x000fe400078e0018 */
[C---:B------:R-:W-:Y:S01]  /*25c0*/  FADD.FTZ R5, -R0.reuse, R6 ;  /* 0x0000000600057221 */ /* 0x040fe20000010100 */
[----:B------:R-:W0:Y:S01]  /*25d0*/  LDCU.64 UR10, c[0x0][0x380] ;  /* 0x00007000ff0a77ac */ /* 0x000e220008000a00 */
[----:B------:R-:W-:Y:S02]  /*25e0*/  FADD.FTZ R7, -R0, R7 ;  /* 0x0000000700077221 */ /* 0x000fe40000010100 */
[-C--:B------:R-:W-:Y:S02]  /*25f0*/  FMUL.FTZ R5, R5, R8.reuse ;  /* 0x0000000805057220 */ /* 0x080fe40000410000 */
[----:B------:R-:W-:-:S02]  /*2600*/  FMUL.FTZ R7, R7, R8 ;  /* 0x0000000807077220 */ /* 0x000fc40000410000 */
[----:B------:R-:W-:Y:S02]  /*2610*/  FFMA.FTZ R6, R9, R5, R12 ;  /* 0x0000000509067223 */ /* 0x000fe4000001000c */
        /* <DEDUP_REMOVED lines=9> */
.L_x_3268:
[----:B------:R-:W0:Y:S01]  /*26b0*/  LDCU.64 UR8, c[0x0][0x3e8] ;  /* 0x00007d00ff0877ac */ /* 0x000e220008000a00 */
[----:B------:R-:W-:Y:S01]  /*26c0*/  SHF.R.S32.HI R18, RZ, 0x1f, R23 ;  /* 0x0000001fff127819 */ /* 0x000fe20000011417 */
[----:B------:R-:W-:Y:S01]  /*26d0*/  BSSY.RECONVERGENT B1, `(.L_x_3276) ;  /* 0x0000023000017945 */ /* 0x000fe20003800200 */
[C---:B------:R-:W-:Y:S02]  /*26e0*/  IADD3 R13, PT, PT, R23.reuse, 0x40, RZ ;  /* 0x00000040170d7810 */ /* 0x040fe40007ffe0ff */
[C---:B------:R-:W-:Y:S02]  /*26f0*/  IADD3 R16, PT, PT, R23.reuse, 0x60, RZ ;  /* 0x0000006017107810 */ /* 0x040fe40007ffe0ff */
[----:B0-----:R-:W-:Y:S02]  /*2700*/  ISETP.GE.U32.AND P2, PT, R23, UR8, PT ;  /* 0x0000000817007c0c */ /* 0x001fe4000bf46070 */
        /* <DEDUP_REMOVED lines=31> */
.L_x_3277:
[----:B------:R-:W-:Y:S05]  /*2900*/  BSYNC.RECONVERGENT B1 ;  /* 0x0000000000017941 */ /* 0x000fea0003800200 */
.L_x_3276:
[----:B------:R-:W-:Y:S01]  /*2910*/  SHF.R.S32.HI R17, RZ, 0x1f, R13 ;  /* 0x0000001fff117819 */ /* 0x000fe2000001140d */
[----:B------:R-:W-:Y:S01]  /*2920*/  BSSY.RECONVERGENT B1, `(.L_x_3278) ;  /* 0x0000022000017945 */ /* 0x000fe20003800200 */
[----:B0-----:R-:W-:Y:S02]  /*2930*/  SHF.R.S32.HI R18, RZ, 0x1f, R16 ;  /* 0x0000001fff127819 */ /* 0x001fe40000011410 */
[----:B------:R-:W-:Y:S02]  /*2940*/  ISETP.GE.AND.EX P3, PT, R17, UR9, PT, P3 ;  /* 0x0000000911007c0c */ /* 0x000fe4000bf66330 */
[----:B------:R-:W-:Y:S01]  /*2950*/  ISETP.GE.AND.EX P4, PT, R18, UR9, PT, P4 ;  /* 0x0000000912007c0c */ /* 0x000fe2000bf86340 */
[----:B------:R-:W-:-:S12]  /*2960*/  @P1 BRA `(.L_x_3279) ;  /* 0x0000000000741947 */ /* 0x000fd80003800000 */
[----:B------:R-:W0:Y:S01]  /*2970*/  LDCU.64 UR10, c[0x0][0x3e0] ;  /* 0x00007c00ff0a77ac */ /* 0x000e220008000a00 */
[----:B------:R-:W-:Y:S01]  /*2980*/  VIADD R20, R23, 0x20 ;  /* 0x0000002017147836 */ /* 0x000fe20000000000 */
[----:B------:R-:W-:Y:S01]  /*2990*/  MOV R14, R24 ;  /* 0x00000018000e7202 */ /* 0x000fe20000000f00 */
[C---:B------:R-:W-:Y:S01]  /*29a0*/  FADD.FTZ R3, -R0.reuse, R3 ;  /* 0x0000000300037221 */ /* 0x040fe20000010100 */
[----:B------:R-:W-:Y:S01]  /*29b0*/  MOV R15, R27 ;  /* 0x0000001b000f7202 */ /* 0x000fe20000000f00 */
[----:B------:R-:W-:Y:S01]  /*29c0*/  FADD.FTZ R21, -R0, R2 ;  /* 0x0000000200157221 */ /* 0x000fe20000010100 */
[----:B------:R-:W-:Y:S01]  /*29d0*/  SHF.R.S32.HI R19, RZ, 0x1f, R20 ;  /* 0x0000001fff137819 */ /* 0x000fe20000011414 */
[----:B------:R-:W1:Y:S02]  /*29e0*/  LDCU.64 UR12, c[0x0][0x380] ;  /* 0x00007000ff0c77ac */ /* 0x000e640008000a00 */
[----:B------:R-:W-:Y:S02]  /*29f0*/  FMUL.FTZ R21, R21, R8 ;  /* 0x0000000815157220 */ /* 0x000fe40000410000 */
        /* <DEDUP_REMOVED lines=20> */
.L_x_3279:
[----:B------:R-:W-:Y:S05]  /*2b40*/  BSYNC.RECONVERGENT B1 ;  /* 0x0000000000017941 */ /* 0x000fea0003800200 */
.L_x_3278:
        /* <DEDUP_REMOVED lines=29> */
.L_x_3281:
[----:B------:R-:W-:Y:S05]  /*2d20*/  BSYNC.RECONVERGENT B1 ;  /* 0x0000000000017941 */ /* 0x000fea0003800200 */
.L_x_3280:
        /* <DEDUP_REMOVED lines=27> */
.L_x_3275:
[----:B------:R-:W-:Y:S05]  /*2ee0*/  BSYNC.RECONVERGENT B0 ;  /* 0x0000000000007941 */ /* 0x000fea0003800200 */
.L_x_3267:
        /* <DEDUP_REMOVED lines=8> */
.L_x_3283:
        /* <DEDUP_REMOVED lines=9> */
.L_x_3476:


//--------------------- .text._Z35group_norm_nhwc_fwd_one_pass_kernelI11Fp32IOFp16WLi256ELi30ELi480EEv26Group_norm_nhwc_fwd_params --------------------------
	.section	.text._Z35group_norm_nhwc_fwd_one_pass_kernelI11Fp32IOFp16WLi256ELi30ELi480EEv26Group_norm_nhwc_fwd_params,"ax",@progbits
	.align	128
        .global         _Z35group_norm_nhwc_fwd_one_pass_kernelI11Fp32IOFp16WLi256ELi30ELi480EEv26Group_norm_nhwc_fwd_params
        .type           _Z35group_norm_nhwc_fwd_one_pass_kernelI11Fp32IOFp16WLi256ELi30ELi480EEv26Group_norm_nhwc_fwd_params,@function
        .size           _Z35group_norm_nhwc_fwd_one_pass_kernelI11Fp32IOFp16WLi256ELi30ELi480EEv26Group_norm_nhwc_fwd_params,(.L_x_3477 - _Z35group_norm_nhwc_fwd_one_pass_kernelI11Fp32IOFp16WLi256ELi30ELi480EEv26Group_norm_nhwc_fwd_params)
        .other          _Z35group_norm_nhwc_fwd_one_pass_kernelI11Fp32IOFp16WLi256ELi30ELi480EEv26Group_norm_nhwc_fwd_params,@"STO_CUDA_ENTRY STV_DEFAULT"
_Z35group_norm_nhwc_fwd_one_pass_kernelI11Fp32IOFp16WLi256ELi30ELi480EEv26Group_norm_nhwc_fwd_params:
.text._Z35group_norm_nhwc_fwd_one_pass_kernelI11Fp32IOFp16WLi256ELi30ELi480EEv26Group_norm_nhwc_fwd_params:
        /* <DEDUP_REMOVED lines=51> */
.L_x_3327:
        /* <DEDUP_REMOVED lines=244> */
.L_x_3285:
[----:B------:R-:W-:Y:S05]  /*1270*/  BSYNC.RECONVERGENT B0 ;  /* 0x0000000000007941 */ /* 0x000fea0003800200 */
.L_x_3284:
        /* <DEDUP_REMOVED lines=45> */
.L_x_3287:
[----:B------:R-:W-:Y:S05]  /*1550*/  BSYNC.RECONVERGENT B0 ;  /* 0x0000000000007941 */ /* 0x000fea0003800200 */
.L_x_3286:
        /* <DEDUP_REMOVED lines=32> */
.L_x_3290:
[----:B------:R-:W3:Y:S04]  /*1760*/  LDG.E.STRONG.GPU R28, desc[UR24][R16.64] ;  /* 0x00000018101c7981 */ /* 0x000ee8000c1ef900 */
[----:B---3--:R-:W-:Y:S01]  /*1770*/  CCTL.IVALL ;  /* 0x00000000ff00798f */ /* 0x008fe20002000000 */
[----:B------:R-:W-:Y:S05]  /*1780*/  YIELD ;  /* 0x0000000000007946 */ /* 0x000fea0003800000 */
[----:B------:R-:W-:-:S13]  /*1790*/  ISETP.NE.AND P2, PT, R28, R29, PT ;  /* 0x0000001d1c00720c */ /* 0x000fda0003f45270 */
[----:B------:R-:W-:Y:S05]  /*17a0*/  @P2 BRA `(.L_x_3290) ;  /* 0xfffffffc00ec2947 */ /* 0x000fea000383ffff */
.L_x_3289:
        /* <DEDUP_REMOVED lines=14> */
.L_x_3292:
        /* <DEDUP_REMOVED lines=91> */
.L_x_3291:
        /* <DEDUP_REMOVED lines=51> */
.L_x_3293:
        /* <DEDUP_REMOVED lines=28> */
.L_x_3294:
        /* <DEDUP_REMOVED lines=13> */
.L_x_3295:
[----:B------:R-:W-:Y:S05]  /*2400*/  BSYNC.RECONVERGENT B0 ;  /* 0x0000000000007941 */ /* 0x000fea0003800200 */
.L_x_3288:
        /* <DEDUP_REMOVED lines=66> */
.L_x_3299:
[----:B------:R-:W-:Y:S05]  /*2830*/  BSYNC.RECONVERGENT B1 ;  /* 0x0000000000017941 */ /* 0x000fea0003800200 */
.L_x_3298:
        /* <DEDUP_REMOVED lines=19> */
.L_x_3301:
[----:B------:R-:W-:Y:S05]  /*2970*/  BSYNC.RECONVERGENT B1 ;  /* 0x0000000000017941 */ /* 0x000fea0003800200 */
.L_x_3300:
        /* <DEDUP_REMOVED lines=23> */
.L_x_3303:
[----:B------:R-:W-:Y:S05]  /*2af0*/  BSYNC.RECONVERGENT B1 ;  /* 0x0000000000017941 */ /* 0x000fea0003800200 */
.L_x_3302:
        /* <DEDUP_REMOVED lines=27> */
.L_x_3305:
[----:B------:R-:W-:Y:S05]  /*2cb0*/  BSYNC.RECONVERGENT B1 ;  /* 0x0000000000017941 */ /* 0x000fea0003800200 */
.L_x_3304:
        /* <DEDUP_REMOVED lines=22> */
.L_x_3307:
[----:B------:R-:W-:Y:S05]  /*2e20*/  BSYNC.RECONVERGENT B1 ;  /* 0x0000000000017941 */ /* 0x000fea0003800200 */
.L_x_3306:
        /* <DEDUP_REMOVED lines=13> */
[----:B------:R-:W-:Y:S02]  /*2f00*/  IMAD.MOV.U32 R9, RZ, RZ, R5 ;  /* 0x000000ffff097224 */ /* 0x000fe400078e0005 */
[----:B------:R-:W-:Y:S01]  /*2f10*/  FADD.FTZ R20, R20, -UR5 ;  /* 0x8000000514147e21 */ /* 0x000fe20008010000 */
[----:B------:R-:W2:Y:S01]  /*2f20*/  LDCU.64 UR22, c[0x0][0x380] ;  /* 0x00007000ff1677ac */ /* 0x000ea20008000a00 */
[----:B------:R-:W-:Y:S02]  /*2f30*/  FADD.FTZ R21, R21, -UR5 ;  /* 0x8000000515157e21 */ /* 0x000fe40008010000 */
[----:B------:R-:W-:Y:S02]  /*2f40*/  FMUL.FTZ R11, R20, UR17 ;  /* 0x00000011140b7c20 */ /* 0x000fe40008410000 */
[----:B------:R-:W-:-:S02]  /*2f50*/  FMUL.FTZ R20, R21, UR17 ;  /* 0x0000001115147c20 */ /* 0x000fc40008410000 */
        /* <DEDUP_REMOVED lines=9> */
.L_x_3309:
[----:B------:R-:W-:Y:S05]  /*2ff0*/  BSYNC.RECONVERGENT B1 ;  /* 0x0000000000017941 */ /* 0x000fea0003800200 */
.L_x_3308:
        /* <DEDUP_REMOVED lines=19> */
.L_x_3311:
[----:B------:R-:W-:Y:S05]  /*3130*/  BSYNC.RECONVERGENT B1 ;  /* 0x0000000000017941 */ /* 0x000fea0003800200 */
.L_x_3310:
        /* <DEDUP_REMOVED lines=18> */
.L_x_3297:
        /* <DEDUP_REMOVED lines=32> */
.L_x_3314:
[----:B------:R-:W-:Y:S05]  /*3460*/  BSYNC.RECONVERGENT B1 ;  /* 0x0000000000017941 */ /* 0x000fea0003800200 */
.L_x_3313:
        /* <DEDUP_REMOVED lines=29> */
.L_x_3316:
[----:B------:R-:W-:Y:S05]  /*3640*/  BSYNC.RECONVERGENT B1 ;  /* 0x0000000000017941 */ /* 0x000fea0003800200 */
.L_x_3315:
        /* <DEDUP_REMOVED lines=33> */
.L_x_3318:
[----:B------:R-:W-:Y:S05]  /*3860*/  BSYNC.RECONVERGENT B1 ;  /* 0x0000000000017941 */ /* 0x000fea0003800200 */
.L_x_3317:
        /* <DEDUP_REMOVED lines=37> */
.L_x_3320:
[----:B------:R-:W-:Y:S05]  /*3ac0*/  BSYNC.RECONVERGENT B1 ;  /* 0x0000000000017941 */ /* 0x000fea0003800200 */
.L_x_3319:
        /* <DEDUP_REMOVED lines=32> */
.L_x_3322:
[----:B------:R-:W-:Y:S05]  /*3cd0*/  BSYNC.RECONVERGENT B1 ;  /* 0x0000000000017941 */ /* 0x000fea0003800200 */
.L_x_3321:
        /* <DEDUP_REMOVED lines=38> */
.L_x_3324:
[----:B------:R-:W-:Y:S05]  /*3f40*/  BSYNC.RECONVERGENT B1 ;  /* 0x0000000000017941 */ /* 0x000fea0003800200 */
.L_x_3323:
        /* <DEDUP_REMOVED lines=29> */
.L_x_3326:
[----:B------:R-:W-:Y:S05]  /*4120*/  BSYNC.RECONVERGENT B1 ;  /* 0x0000000000017941 */ /* 0x000fea0003800200 */
.L_x_3325:
        /* <DEDUP_REMOVED lines=27> */
.L_x_3312:
[----:B------:R-:W-:Y:S05]  /*42e0*/  BSYNC.RECONVERGENT B0 ;  /* 0x0000000000007941 */ /* 0x000fea0003800200 */
.L_x_3296:
[----:B------:R-:W-:Y:S02]  /*42f0*/  UIADD3 UR16, UPT, UPT, UR31, UR16, URZ ;  /* 0x000000101f107290 */ /* 0x000fe4000fffe0ff */
[----:B------:R-:W-:Y:S02]  /*4300*/  UIADD3 UR4, UPT, UPT, UR4, 0x1, URZ ;  /* 0x0000000104047890 */ /* 0x000fe4000fffe0ff */
[----:B------:R-:W-:-:S09]  /*4310*/  UISETP.GE.AND UP1, UPT, UR16, UR7, UPT ;  /* 0x000000071000728c */ /* 0x000fd2000bf26270 */
[----:B------:R-:W-:Y:S05]  /*4320*/  BRA.U !UP1, `(.L_x_3327) ;  /* 0xffffffc109007547 */ /* 0x000fea000b83ffff */
[----:B------:R-:W-:Y:S05]  /*4330*/  EXIT ;  /* 0x000000000000794d */ /* 0x000fea0003800000 */
.L_x_3328:
        /* <DEDUP_REMOVED lines=12> */
.L_x_3477:


//--------------------- .text._Z35group_norm_nhwc_fwd_one_pass_kernelI11Fp32IOFp16WLi512ELi30ELi480EEv26Group_norm_nhwc_fwd_params --------------------------
	.section	.text._Z35group_norm_nhwc_fwd_one_pass_kernelI11Fp32IOFp16WLi512ELi30ELi480EEv26Group_norm_nhwc_fwd_params,"ax",@progbits
	.align	128
        .global         _Z35group_norm_nhwc_fwd_one_pass_kernelI11Fp32IOFp16WLi512ELi30ELi480EEv26Group_norm_nhwc_fwd_params
        .type           _Z35group_norm_nhwc_fwd_one_pass_kernelI11Fp32IOFp16WLi512ELi30ELi480EEv26Group_norm_nhwc_fwd_params,@function
        .size           _Z35group_norm_nhwc_fwd_one_pass_kernelI11Fp32IOFp16WLi512ELi30ELi480EEv26Group_norm_nhwc_fwd_params,(.L_x_3478 - _Z35group_norm_nhwc_fwd_one_pass_kernelI11Fp32IOFp16WLi512ELi30ELi480EEv26Group_norm_nhwc_fwd_params)
        .other          _Z35group_norm_nhwc_fwd_one_pass_kernelI11Fp32IOFp16WLi512ELi30ELi480EEv26Group_norm_nhwc_fwd_params,@"STO_CUDA_ENTRY STV_DEFAULT"
_Z35group_norm_nhwc_fwd_one_pass_kernelI11Fp32IOFp16WLi512ELi30ELi480EEv26Group_norm_nhwc_fwd_params:
.text._Z35group_norm_nhwc_fwd_one_pass_kernelI11Fp32IOFp16WLi512ELi30ELi480EEv26Group_norm_nhwc_fwd_params:
        /* <DEDUP_REMOVED lines=61> */
.L_x_3404:
        /* <DEDUP_REMOVED lines=378> */
.L_x_3330:
[----:B------:R-:W-:Y:S05]  /*1b70*/  BSYNC.RECONVERGENT B0 ;  /* 0x0000000000007941 */ /* 0x000fea0003800200 */
.L_x_3329:
        /* <DEDUP_REMOVED lines=44> */
.L_x_3332:
[----:B------:R-:W-:Y:S05]  /*1e40*/  BSYNC.RECONVERGENT B0 ;  /* 0x0000000000007941 */ /* 0x000fea0003800200 */
.L_x_3331:
        /* <DEDUP_REMOVED lines=24> */
.L_x_3335:
[----:B---3--:R-:W3:Y:S04]  /*1fd0*/  LDG.E.STRONG.GPU R30, desc[UR6][R28.64] ;  /* 0x000000061c1e7981 */ /* 0x008ee8000c1ef900 */
[----:B---3--:R-:W-:Y:S01]  /*1fe0*/  CCTL.IVALL ;  /* 0x00000000ff00798f */ /* 0x008fe20002000000 */
[----:B------:R-:W-:Y:S05]  /*1ff0*/  YIELD ;  /* 0x0000000000007946 */ /* 0x000fea0003800000 */
[----:B------:R-:W-:-:S13]  /*2000*/  ISETP.NE.AND P2, PT, R30, R35, PT ;  /* 0x000000231e00720c */ /* 0x000fda0003f45270 */
[----:B------:R-:W-:Y:S05]  /*2010*/  @P2 BRA `(.L_x_3335) ;  /* 0xfffffffc00ec2947 */ /* 0x000fea000383ffff */
.L_x_3334:
        /* <DEDUP_REMOVED lines=15> */
.L_x_3337:
        /* <DEDUP_REMOVED lines=60> */
.L_x_3336:
        /* <DEDUP_REMOVED lines=35> */
.L_x_3338:
        /* <DEDUP_REMOVED lines=18> */
.L_x_3339:
        /* <DEDUP_REMOVED lines=9> */
.L_x_3340:
[----:B------:R-:W-:Y:S05]  /*28b0*/  BSYNC.RECONVERGENT B0 ;  /* 0x0000000000007941 */ /* 0x000fea0003800200 */
.L_x_3333:
        /* <DEDUP_REMOVED lines=64> */
.L_x_3344:
[----:B------:R-:W-:Y:S05]  /*2cc0*/  BSYNC.RECONVERGENT B1 ;  /* 0x0000000000017941 */ /* 0x000fea0003800200 */
.L_x_3343:
        /* <DEDUP_REMOVED lines=19> */
.L_x_3346:
[----:B------:R-:W-:Y:S05]  /*2e00*/  BSYNC.RECONVERGENT B1 ;  /* 0x0000000000017941 */ /* 0x000fea0003800200 */
.L_x_3345:
        /* <DEDUP_REMOVED lines=27> */
.L_x_3348:
[----:B------:R-:W-:Y:S05]  /*2fc0*/  BSYNC.RECONVERGENT B1 ;  /* 0x0000000000017941 */ /* 0x000fea0003800200 */
.L_x_3347:
        /* <DEDUP_REMOVED lines=19> */
.L_x_3350:
[----:B------:R-:W-:Y:S05]  /*3100*/  BSYNC.RECONVERGENT B1 ;  /* 0x0000000000017941 */ /* 0x000fea0003800200 */
.L_x_3349:
        /* <DEDUP_REMOVED lines=19> */
.L_x_3352:
[----:B------:R-:W-:Y:S05]  /*3240*/  BSYNC.RECONVERGENT B1 ;  /* 0x0000000000017941 */ /* 0x000fea0003800200 */
.L_x_3351:
        /* <DEDUP_REMOVED lines=19> */
.L_x_3354:
[----:B------:R-:W-:Y:S05]  /*3380*/  BSYNC.RECONVERGENT B1 ;  /* 0x0000000000017941 */ /* 0x000fea0003800200 */
.L_x_3353:
        /* <DEDUP_REMOVED lines=27> */
.L_x_3356:
[----:B------:R-:W-:Y:S05]  /*3540*/  BSYNC.RECONVERGENT B1 ;  /* 0x0000000000017941 */ /* 0x000fea0003800200 */
.L_x_3355:
        /* <DEDUP_REMOVED lines=19> */
.L_x_3358:
[----:B------:R-:W-:Y:S05]  /*3680*/  BSYNC.RECONVERGENT B1 ;  /* 0x0000000000017941 */ /* 0x000fea0003800200 */
.L_x_3357:
        /* <DEDUP_REMOVED lines=19> */
.L_x_3360:
[----:B------:R-:W-:Y:S05]  /*37c0*/  BSYNC.RECONVERGENT B1 ;  /* 0x0000000000017941 */ /* 0x000fea0003800200 */
.L_x_3359:
        /* <DEDUP_REMOVED lines=19> */
.L_x_3362:
[----:B------:R-:W-:Y:S05]  /*3900*/  BSYNC.RECONVERGENT B1 ;  /* 0x0000000000017941 */ /* 0x000fea0003800200 */
.L_x_3361:
        /* <DEDUP_REMOVED lines=29> */
.L_x_3364:
[----:B------:R-:W-:Y:S05]  /*3ae0*/  BSYNC.RECONVERGENT B1 ;  /* 0x0000000000017941 */ /* 0x000fea0003800200 */
.L_x_3363:
        /* <DEDUP_REMOVED lines=19> */
.L_x_3366:
[----:B------:R-:W-:Y:S05]  /*3c20*/  BSYNC.RECONVERGENT B1 ;  /* 0x0000000000017941 */ /* 0x000fea0003800200 */
.L_x_3365:
        /* <DEDUP_REMOVED lines=19> */
.L_x_3368:
[----:B------:R-:W-:Y:S05]  /*3d60*/  BSYNC.RECONVERGENT B1 ;  /* 0x0000000000017941 */ /* 0x000fea0003800200 */
.L_x_3367:
        /* <DEDUP_REMOVED lines=19> */
.L_x_3370:
[----:B------:R-:W-:Y:S05]  /*3ea0*/  BSYNC.RECONVERGENT B1 ;  /* 0x0000000000017941 */ /* 0x000fea0003800200 */
.L_x_3369:
        /* <DEDUP_REMOVED lines=19> */
.L_x_3372:
[----:B------:R-:W-:Y:S05]  /*3fe0*/  BSYNC.RECONVERGENT B1 ;  /* 0x0000000000017941 */ /* 0x000fea0003800200 */
.L_x_3371:
        /* <DEDUP_REMOVED lines=18> */
.L_x_3342:
        /* <DEDUP_REMOVED lines=34> */
.L_x_3375:
[----:B------:R-:W-:Y:S05]  /*4330*/  BSYNC.RECONVERGENT B1 ;  /* 0x0000000000017941 */ /* 0x000fea0003800200 */
.L_x_3374:
        /* <DEDUP_REMOVED lines=29> */
.L_x_3377:
[----:B------:R-:W-:Y:S05]  /*4510*/  BSYNC.RECONVERGENT B1 ;  /* 0x0000000000017941 */ /* 0x000fea0003800200 */
.L_x_3376:
        /* <DEDUP_REMOVED lines=37> */
.L_x_3379:
[----:B------:R-:W-:Y:S05]  /*4770*/  BSYNC.RECONVERGENT B1 ;  /* 0x0000000000017941 */ /* 0x000fea0003800200 */
.L_x_3378:
        /* <DEDUP_REMOVED lines=29> */
.L_x_3381:
[----:B------:R-:W-:Y:S05]  /*4950*/  BSYNC.RECONVERGENT B1 ;  /* 0x0000000000017941 */ /* 0x000fea0003800200 */
.L_x_3380:
        /* <DEDUP_REMOVED lines=29> */
.L_x_3383:
[----:B------:R-:W-:Y:S05]  /*4b30*/  BSYNC.RECONVERGENT B1 ;  /* 0x0000000000017941 */ /* 0x000fea0003800200 */
.L_x_3382:
        /* <DEDUP_REMOVED lines=29> */
.L_x_3385:
[----:B------:R-:W-:Y:S05]  /*4d10*/  BSYNC.RECONVERGENT B1 ;  /* 0x0000000000017941 */ /* 0x000fea0003800200 */
.L_x_3384:
        /* <DEDUP_REMOVED lines=37> */
.L_x_3387:
[----:B------:R-:W-:Y:S05]  /*4f70*/  BSYNC.RECONVERGENT B1 ;  /* 0x0000000000017941 */ /* 0x000fea0003800200 */
.L_x_3386:
        /* <DEDUP_REMOVED lines=29> */
.L_x_3389:
[----:B------:R-:W-:Y:S05]  /*5150*/  BSYNC.RECONVERGENT B1 ;  /* 0x0000000000017941 */ /* 0x000fea0003800200 */
.L_x_3388:
        /* <DEDUP_REMOVED lines=29> */
.L_x_3391:
[----:B------:R-:W-:Y:S05]  /*5330*/  BSYNC.RECONVERGENT B1 ;  /* 0x0000000000017941 */ /* 0x000fea0003800200 */
.L_x_3390:
        /* <DEDUP_REMOVED lines=29> */
.L_x_3393:
[----:B------:R-:W-:Y:S05]  /*5510*/  BSYNC.RECONVERGENT B1 ;  /* 0x0000000000017941 */ /* 0x000fea0003800200 */
.L_x_3392:
        /* <DEDUP_REMOVED lines=39> */
.L_x_3395:
[----:B------:R-:W-:Y:S05]  /*5790*/  BSYNC.RECONVERGENT B1 ;  /* 0x0000000000017941 */ /* 0x000fea0003800200 */
.L_x_3394:
        /* <DEDUP_REMOVED lines=29> */
.L_x_3397:
[----:B------:R-:W-:Y:S05]  /*5970*/  BSYNC.RECONVERGENT B1 ;  /* 0x0000000000017941 */ /* 0x000fea0003800200 */
.L_x_3396:
        /* <DEDUP_REMOVED lines=29> */
.L_x_3399:
[----:B------:R-:W-:Y:S05]  /*5b50*/  BSYNC.RECONVERGENT B1 ;  /* 0x0000000000017941 */ /* 0x000fea0003800200 */
.L_x_3398:
        /* <DEDUP_REMOVED lines=29> */
.L_x_3401:
[----:B------:R-:W-:Y:S05]  /*5d30*/  BSYNC.RECONVERGENT B1 ;  /* 0x0000000000017941 */ /* 0x000fea0003800200 */
.L_x_3400:
        /* <DEDUP_REMOVED lines=29> */
.L_x_3403:
[----:B------:R-:W-:Y:S05]  /*5f10*/  BSYNC.RECONVERGENT B1 ;  /* 0x0000000000017941 */ /* 0x000fea0003800200 */
.L_x_3402:
        /* <DEDUP_REMOVED lines=27> */
.L_x_3373:
[----:B------:R-:W-:Y:S05]  /*60d0*/  BSYNC.RECONVERGENT B0 ;  /* 0x0000000000007941 */ /* 0x000fea0003800200 */
.L_x_3341:
        /* <DEDUP_REMOVED lines=8> */
.L_x_3405:
        /* <DEDUP_REMOVED lines=10> */
.L_x_3478:


//--------------------- .nv.shared.reserved.0     --------------------------
	.section	.nv.shared.reserved.0,"aw",@nobits
	.weak		__nv_reservedSMEM_offset_0_alias
	.size		__nv_reservedSMEM_offset_0_alias, 0, 64
	.other		__nv_reservedSMEM_offset_0_alias,@"STO_CUDA_RESERVED_SHARED STV_DEFAULT"
__nv_reservedSMEM_offset_0_alias:
	.zero		0
	.zero		64


//--------------------- .nv.global                --------------------------
	.section	.nv.global,"aw",@nobits
.nv.global:
	.type		_ZN61_INTERNAL_bbf27814_30_group_norm_nhwc_one_pass_30_cu_695b27a56thrust24THRUST_300001_SM_1000_NS12placeholders2_5E,@object
	.size		_ZN61_INTERNAL_bbf27814_30_group_norm_nhwc_one_pass_30_cu_695b27a56thrust24THRUST_300001_SM_1000_NS12placeholders2_5E,(_ZN61_INTERNAL_bbf27814_30_group_norm_nhwc_one_pass_30_cu_695b27a54cuda3std3__45__cpo6cbeginE - _ZN61_INTERNAL_bbf27814_30_group_norm_nhwc_one_pass_30_cu_695b27a56thrust24THRUST_300001_SM_1000_NS12placeholders2_5E)
_ZN61_INTERNAL_bbf27814_30_group_norm_nhwc_one_pass_30_cu_695b27a56thrust24THRUST_300001_SM_1000_NS12placeholders2_5E:
	.zero		1
	.type		_ZN61_INTERNAL_bbf27814_30_group_norm_nhwc_one_pass_30_cu_695b27a54cuda3std3__45__cpo6cbeginE,@object
	.size		_ZN61_INTERNAL_bbf27814_30_group_norm_nhwc_one_pass_30_cu_695b27a54cuda3std3__45__cpo6cbeginE,(_ZN61_INTERNAL_bbf27814_30_group_norm_nhwc_one_pass_30_cu_695b27a54cuda3std6ranges3__45__cpo6cbeginE - _ZN61_INTERNAL_bbf27814_30_group_norm_nhwc_one_pass_30_cu_695b27a54cuda3std3__45__cpo6cbeginE)
_ZN61_INTERNAL_bbf27814_30_group_norm_nhwc_one_pass_30_cu_695b27a54cuda3std3__45__cpo6cbeginE:
	.zero		1
	.type		_ZN61_INTERNAL_bbf27814_30_group_norm_nhwc_one_pass_30_cu_695b27a54cuda3std6ranges3__45__cpo6cbeginE,@object
	.size		_ZN61_INTERNAL_bbf27814_30_group_norm_nhwc_one_pass_30_cu_695b27a54cuda3std6ranges3__45__cpo6cbeginE,(_ZN61_INTERNAL_bbf27814_30_group_norm_nhwc_one_pass_30_cu_695b27a54cuda3std3__48in_placeE - _ZN61_INTERNAL_bbf27814_30_group_norm_nhwc_one_pass_30_cu_695b27a54cuda3std6ranges3__45__cpo6cbeginE)
_ZN61_INTERNAL_bbf27814_30_group_norm_nhwc_one_pass_30_cu_695b27a54cuda3std6ranges3__45__cpo6cbeginE:
	.zero		1
	.type		_ZN61_INTERNAL_bbf27814_30_group_norm_nhwc_one_pass_30_cu_695b27a54cuda3std3__48in_placeE,@object
	.size		_ZN61_INTERNAL_bbf27814_30_group_norm_nhwc_one_pass_30_cu_695b27a54cuda3std3__48in_placeE,(_ZN61_INTERNAL_bbf27814_30_group_norm_nhwc_one_pass_30_cu_695b27a54cuda3std6ranges3__45__cpo4sizeE - _ZN61_INTERNAL_bbf27814_30_group_norm_nhwc_one_pass_30_cu_695b27a54cuda3std3__48in_placeE)
_ZN61_INTERNAL_bbf27814_30_group_norm_nhwc_one_pass_30_cu_695b27a54cuda3std3__48in_placeE:
	.zero		1
	.type		_ZN61_INTERNAL_bbf27814_30_group_norm_nhwc_one_pass_30_cu_695b27a54cuda3std6ranges3__45__cpo4sizeE,@object
	.size		_ZN61_INTERNAL_bbf27814_30_group_norm_nhwc_one_pass_30_cu_695b27a54cuda3std6ranges3__45__cpo4sizeE,(_ZN61_INTERNAL_bbf27814_30_group_norm_nhwc_one_pass_30_cu_695b27a56thrust24THRUST_300001_SM_1000_NS12placeholders2_9E - _ZN61_INTERNAL_bbf27814_30_group_norm_nhwc_one_pass_30_cu_695b27a54cuda3std6ranges3__45__cpo4sizeE)
_ZN61_INTERNAL_bbf27814_30_group_norm_nhwc_one_pass_30_cu_695b27a54cuda3std6ranges3__45__cpo4sizeE:
	.zero		1
	.type		_ZN61_INTERNAL_bbf27814_30_group_norm_nhwc_one_pass_30_cu_695b27a56thrust24THRUST_300001_SM_1000_NS12placeholders2_9E,@object
	.size		_ZN61_INTERNAL_bbf27814_30_group_norm_nhwc_one_pass_30_cu_695b27a56thrust24THRUST_300001_SM_1000_NS12placeholders2_9E,(_ZN61_INTERNAL_bbf27814_30_group_norm_nhwc_one_pass_30_cu_695b27a54cuda3std3__45__cpo7crbeginE - _ZN61_INTERNAL_bbf27814_30_group_norm_nhwc_one_pass_30_cu_695b27a56thrust24THRUST_300001_SM_1000_NS12placeholders2_9E)
_ZN61_INTERNAL_bbf27814_30_group_norm_nhwc_one_pass_30_cu_695b27a56thrust24THRUST_300001_SM_1000_NS12placeholders2_9E:
	.zero		1
	.type		_ZN61_INTERNAL_bbf27814_30_group_norm_nhwc_one_pass_30_cu_695b27a54cuda3std3__45__cpo7crbeginE,@object
	.size		_ZN61_INTERNAL_bbf27814_30_group_norm_nhwc_one_pass_30_cu_695b27a54cuda3std3__45__cpo7crbeginE,(_ZN61_INTERNAL_bbf27814_30_group_norm_nhwc_one_pass_30_cu_695b27a54cuda3std6ranges3__45__cpo4nextE - _ZN61_INTERNAL_bbf27814_30_group_norm_nhwc_one_pass_30_cu_695b27a54cuda3std3__45__cpo7crbeginE)
_ZN61_INTERNAL_bbf27814_30_group_norm_nhwc_one_pass_30_cu_695b27a54cuda3std3__45__cpo7crbeginE:
	.zero		1
	.type		_ZN61_INTERNAL_bbf27814_30_group_norm_nhwc_one_pass_30_cu_695b27a54cuda3std6ranges3__45__cpo4nextE,@object
	.size		_ZN61_INTERNAL_bbf27814_30_group_norm_nhwc_one_pass_30_cu_695b27a54cuda3std6ranges3__45__cpo4nextE,(_ZN61_INTERNAL_bbf27814_30_group_norm_nhwc_one_pass_30_cu_695b27a54cuda3std6ranges3__45__cpo4swapE - _ZN61_INTERNAL_bbf27814_30_group_norm_nhwc_one_pass_30_cu_695b27a54cuda3std6ranges3__45__cpo4nextE)
_ZN61_INTERNAL_bbf27814_30_group_norm_nhwc_one_pass_30_cu_695b27a54cuda3std6ranges3__45__cpo4nextE:
	.zero		1
	.type		_ZN61_INTERNAL_bbf27814_30_group_norm_nhwc_one_pass_30_cu_695b27a54cuda3std6ranges3__45__cpo4swapE,@object
	.size		_ZN61_INTERNAL_bbf27814_30_group_norm_nhwc_one_pass_30_cu_695b27a54cuda3std6ranges3__45__cpo4swapE,(_ZN61_INTERNAL_bbf27814_30_group_norm_nhwc_one_pass_30_cu_695b27a56thrust24THRUST_300001_SM_1000_NS12placeholders2_1E - _ZN61_INTERNAL_bbf27814_30_group_norm_nhwc_one_pass_30_cu_695b27a54cuda3std6ranges3__45__cpo4swapE)
_ZN61_INTERNAL_bbf27814_30_group_norm_nhwc_one_pass_30_cu_695b27a54cuda3std6ranges3__45__cpo4swapE:
	.zero		1
	.type		_ZN61_INTERNAL_bbf27814_30_group_norm_nhwc_one_pass_30_cu_695b27a56thrust24THRUST_300001_SM_1000_NS12placeholders2_1E,@object
	.size		_ZN61_INTERNAL_bbf27814_30_group_norm_nhwc_one_pass_30_cu_695b27a56thrust24THRUST_300001_SM_1000_NS12placeholders2_1E,(_ZN61_INTERNAL_bbf27814_30_group_norm_nhwc_one_pass_30_cu_695b27a56thrust24THRUST_300001_SM_1000_NS12placeholders2_3E - _ZN61_INTERNAL_bbf27814_30_group_norm_nhwc_one_pass_30_cu_695b27a56thrust24THRUST_300001_SM_1000_NS12placeholders2_1E)
_ZN61_INTERNAL_bbf27814_30_group_norm_nhwc_one_pass_30_cu_695b27a56thrust24THRUST_300001_SM_1000_NS12placeholders2_1E:
	.zero		1
	.type		_ZN61_INTERNAL_bbf27814_30_group_norm_nhwc_one_pass_30_cu_695b27a56thrust24THRUST_300001_SM_1000_NS12placeholders2_3E,@object
	.size		_ZN61_INTERNAL_bbf27814_30_group_norm_nhwc_one_pass_30_cu_695b27a56thrust24THRUST_300001_SM_1000_NS12placeholders2_3E,(_ZN61_INTERNAL_bbf27814_30_group_norm_nhwc_one_pass_30_cu_695b27a54cuda3std3__45__cpo5beginE - _ZN61_INTERNAL_bbf27814_30_group_norm_nhwc_one_pass_30_cu_695b27a56thrust24THRUST_300001_SM_1000_NS12placeholders2_3E)
_ZN61_INTERNAL_bbf27814_30_group_norm_nhwc_one_pass_30_cu_695b27a56thrust24THRUST_300001_SM_1000_NS12placeholders2_3E:
	.zero		1
	.type		_ZN61_INTERNAL_bbf27814_30_group_norm_nhwc_one_pass_30_cu_695b27a54cuda3std3__45__cpo5beginE,@object
	.size		_ZN61_INTERNAL_bbf27814_30_group_norm_nhwc_one_pass_30_cu_695b27a54cuda3std3__45__cpo5beginE,(_ZN61_INTERNAL_bbf27814_30_group_norm_nhwc_one_pass_30_cu_695b27a54cuda3std6ranges3__45__cpo5beginE - _ZN61_INTERNAL_bbf27814_30_group_norm_nhwc_one_pass_30_cu_695b27a54cuda3std3__45__cpo5beginE)
_ZN61_INTERNAL_bbf27814_30_group_norm_nhwc_one_pass_30_cu_695b27a54cuda3std3__45__cpo5beginE:
	.zero		1
	.type		_ZN61_INTERNAL_bbf27814_30_group_norm_nhwc_one_pass_30_cu_695b27a54cuda3std6ranges3__45__cpo5beginE,@object
	.size		_ZN61_INTERNAL_bbf27814_30_group_norm_nhwc_one_pass_30_cu_695b27a54cuda3std6ranges3__45__cpo5beginE,(_ZN61_INTERNAL_bbf27814_30_group_norm_nhwc_one_pass_30_cu_695b27a54cuda3std3__463_GLOBAL__N__bbf27814_30_group_norm_nhwc_one_pass_30_cu_695b27a56ignoreE - _ZN61_INTERNAL_bbf27814_30_group_norm_nhwc_one_pass_30_cu_695b27a54cuda3std6ranges3__45__cpo5beginE)
_ZN61_INTERNAL_bbf27814_30_group_norm_nhwc_one_pass_30_cu_695b27a54cuda3std6ranges3__45__cpo5beginE:
	.zero		1
	.type		_ZN61_INTERNAL_bbf27814_30_group_norm_nhwc_one_pass_30_cu_695b27a54cuda3std3__463_GLOBAL__N__bbf27814_30_group_norm_nhwc_one_pass_30_cu_695b27a56ignoreE,@object
	.size		_ZN61_INTERNAL_bbf27814_30_group_norm_nhwc_one_pass_30_cu_695b27a54cuda3std3__463_GLOBAL__N__bbf27814_30_group_norm_nhwc_one_pass_30_cu_695b27a56ignoreE,(_ZN61_INTERNAL_bbf27814_30_group_norm_nhwc_one_pass_30_cu_695b27a54cuda3std6ranges3__45__cpo4dataE - _ZN61_INTERNAL_bbf27814_30_group_norm_nhwc_one_pass_30_cu_695b27a54cuda3std3__463_GLOBAL__N__bbf27814_30_group_norm_nhwc_one_pass_30_cu_695b27a56ignoreE)
_ZN61_INTERNAL_bbf27814_30_group_norm_nhwc_one_pass_30_cu_695b27a54cuda3std3__463_GLOBAL__N__bbf27814_30_group_norm_nhwc_one_pass_30_cu_695b27a56ignoreE:
	.zero		1
	.type		_ZN61_INTERNAL_bbf27814_30_group_norm_nhwc_one_pass_30_cu_695b27a54cuda3std6ranges3__45__cpo4dataE,@object
	.size		_ZN61_INTERNAL_bbf27814_30_group_norm_nhwc_one_pass_30_cu_695b27a54cuda3std6ranges3__45__cpo4dataE,(_ZN61_INTERNAL_bbf27814_30_group_norm_nhwc_one_pass_30_cu_695b27a56thrust24THRUST_300001_SM_1000_NS12placeholders2_7E - _ZN61_INTERNAL_bbf27814_30_group_norm_nhwc_one_pass_30_cu_695b27a54cuda3std6ranges3__45__cpo4dataE)
_ZN61_INTERNAL_bbf27814_30_group_norm_nhwc_one_pass_30_cu_695b27a54cuda3std6ranges3__45__cpo4dataE:
	.zero		1
	.type		_ZN61_INTERNAL_bbf27814_30_group_norm_nhwc_one_pass_30_cu_695b27a56thrust24THRUST_300001_SM_1000_NS12placeholders2_7E,@object
	.size		_ZN61_INTERNAL_bbf27814_30_group_norm_nhwc_one_pass_30_cu_695b27a56thrust24THRUST_300001_SM_1000_NS12placeholders2_7E,(_ZN61_INTERNAL_bbf27814_30_group_norm_nhwc_one_pass_30_cu_695b27a54cuda3std3__45__cpo6rbeginE - _ZN61_INTERNAL_bbf27814_30_group_norm_nhwc_one_pass_30_cu_695b27a56thrust24THRUST_300001_SM_1000_NS12placeholders2_7E)
_ZN61_INTERNAL_bbf27814_30_group_norm_nhwc_one_pass_30_cu_695b27a56thrust24THRUST_300001_SM_1000_NS12placeholders2_7E:
	.zero		1
	.type		_ZN61_INTERNAL_bbf27814_30_group_norm_nhwc_one_pass_30_cu_695b27a54cuda3std3__45__cpo6rbeginE,@object
	.size		_ZN61_INTERNAL_bbf27814_30_group_norm_nhwc_one_pass_30_cu_695b27a54cuda3std3__45__cpo6rbeginE,(_ZN61_INTERNAL_bbf27814_30_group_norm_nhwc_one_pass_30_cu_695b27a54cuda3std6ranges3__45__cpo7advanceE - _ZN61_INTERNAL_bbf27814_30_group_norm_nhwc_one_pass_30_cu_695b27a54cuda3std3__45__cpo6rbeginE)
_ZN61_INTERNAL_bbf27814_30_group_norm_nhwc_one_pass_30_cu_695b27a54cuda3std3__45__cpo6rbeginE:
	.zero		1
	.type		_ZN61_INTERNAL_bbf27814_30_group_norm_nhwc_one_pass_30_cu_695b27a54cuda3std6ranges3__45__cpo7advanceE,@object
	.size		_ZN61_INTERNAL_bbf27814_30_group_norm_nhwc_one_pass_30_cu_695b27a54cuda3std6ranges3__45__cpo7advanceE,(_ZN61_INTERNAL_bbf27814_30_group_norm_nhwc_one_pass_30_cu_695b27a54cuda3std3__47nulloptE - _ZN61_INTERNAL_bbf27814_30_group_norm_nhwc_one_pass_30_cu_695b27a54cuda3std6ranges3__45__cpo7advanceE)
_ZN61_INTERNAL_bbf27814_30_group_norm_nhwc_one_pass_30_cu_695b27a54cuda3std6ranges3__45__cpo7advanceE:
	.zero		1
	.type		_ZN61_INTERNAL_bbf27814_30_group_norm_nhwc_one_pass_30_cu_695b27a54cuda3std3__47nulloptE,@object
	.size		_ZN61_INTERNAL_bbf27814_30_group_norm_nhwc_one_pass_30_cu_695b27a54cuda3std3__47nulloptE,(_ZN61_INTERNAL_bbf27814_30_group_norm_nhwc_one_pass_30_cu_695b27a54cuda3std6ranges3__45__cpo8distanceE - _ZN61_INTERNAL_bbf27814_30_group_norm_nhwc_one_pass_30_cu_695b27a54cuda3std3__47nulloptE)
_ZN61_INTERNAL_bbf27814_30_group_norm_nhwc_one_pass_30_cu_695b27a54cuda3std3__47nulloptE:
	.zero		1
	.type		_ZN61_INTERNAL_bbf27814_30_group_norm_nhwc_one_pass_30_cu_695b27a54cuda3std6ranges3__45__cpo8distanceE,@object
	.size		_ZN61_INTERNAL_bbf27814_30_group_norm_nhwc_one_pass_30_cu_695b27a54cuda3std6ranges3__45__cpo8distanceE,(_ZN61_INTERNAL_bbf27814_30_group_norm_nhwc_one_pass_30_cu_695b27a56thrust24THRUST_300001_SM_1000_NS12placeholders2_6E - _ZN61_INTERNAL_bbf27814_30_group_norm_nhwc_one_pass_30_cu_695b27a54cuda3std6ranges3__45__cpo8distanceE)
_ZN61_INTERNAL_bbf27814_30_group_norm_nhwc_one_pass_30_cu_695b27a54cuda3std6ranges3__45__cpo8distanceE:
	.zero		1
	.type		_ZN61_INTERNAL_bbf27814_30_group_norm_nhwc_one_pass_30_cu_695b27a56thrust24THRUST_300001_SM_1000_NS12placeholders2_6E,@object
	.size		_ZN61_INTERNAL_bbf27814_30_group_norm_nhwc_one_pass_30_cu_695b27a56thrust24THRUST_300001_SM_1000_NS12placeholders2_6E,(_ZN61_INTERNAL_bbf27814_30_group_norm_nhwc_one_pass_30_cu_695b27a54cuda3std3__45__cpo4cendE - _ZN61_INTERNAL_bbf27814_30_group_norm_nhwc_one_pass_30_cu_695b27a56thrust24THRUST_300001_SM_1000_NS12placeholders2_6E)
_ZN61_INTERNAL_bbf27814_30_group_norm_nhwc_one_pass_30_cu_695b27a56thrust24THRUST_300001_SM_1000_NS12placeholders2_6E:
	.zero		1
	.type		_ZN61_INTERNAL_bbf27814_30_group_norm_nhwc_one_pass_30_cu_695b27a54cuda3std3__45__cpo4cendE,@object
	.size		_ZN61_INTERNAL_bbf27814_30_group_norm_nhwc_one_pass_30_cu_695b27a54cuda3std3__45__cpo4cendE,(_ZN61_INTERNAL_bbf27814_30_group_norm_nhwc_one_pass_30_cu_695b27a54cuda3std6ranges3__45__cpo4cendE - _ZN61_INTERNAL_bbf27814_30_group_norm_nhwc_one_pass_30_cu_695b27a54cuda3std3__45__cpo4cendE)
_ZN61_INTERNAL_bbf27814_30_group_norm_nhwc_one_pass_30_cu_695b27a54cuda3std3__45__cpo4cendE:
	.zero		1
	.type		_ZN61_INTERNAL_bbf27814_30_group_norm_nhwc_one_pass_30_cu_695b27a54cuda3std6ranges3__45__cpo4cendE,@object
	.size		_ZN61_INTERNAL_bbf27814_30_group_norm_nhwc_one_pass_30_cu_695b27a54cuda3std6ranges3__45__cpo4cendE,(_ZN61_INTERNAL_bbf27814_30_group_norm_nhwc_one_pass_30_cu_695b27a54cuda3std3__420unreachable_sentinelE - _ZN61_INTERNAL_bbf27814_30_group_norm_nhwc_one_pass_30_cu_695b27a54cuda3std6ranges3__45__cpo4cendE)
_ZN61_INTERNAL_bbf27814_30_group_norm_nhwc_one_pass_30_cu_695b27a54cuda3std6ranges3__45__cpo4cendE:
	.zero		1
	.type		_ZN61_INTERNAL_bbf27814_30_group_norm_nhwc_one_pass_30_cu_695b27a54cuda3std3__420unreachable_sentinelE,@object
	.size		_ZN61_INTERNAL_bbf27814_30_group_norm_nhwc_one_pass_30_cu_695b27a54cuda3std3__420unreachable_sentinelE,(_ZN61_INTERNAL_bbf27814_30_group_norm_nhwc_one_pass_30_cu_695b27a54cuda3std6ranges3__45__cpo5ssizeE - _ZN61_INTERNAL_bbf27814_30_group_norm_nhwc_one_pass_30_cu_695b27a54cuda3std3__420unreachable_sentinelE)
_ZN61_INTERNAL_bbf27814_30_group_norm_nhwc_one_pass_30_cu_695b27a54cuda3std3__420unreachable_sentinelE:
	.zero		1
	.type		_ZN61_INTERNAL_bbf27814_30_group_norm_nhwc_one_pass_30_cu_695b27a54cuda3std6ranges3__45__cpo5ssizeE,@object
	.size		_ZN61_INTERNAL_bbf27814_30_group_norm_nhwc_one_pass_30_cu_695b27a54cuda3std6ranges3__45__cpo5ssizeE,(_ZN61_INTERNAL_bbf27814_30_group_norm_nhwc_one_pass_30_cu_695b27a56thrust24THRUST_300001_SM_1000_NS12placeholders3_10E - _ZN61_INTERNAL_bbf27814_30_group_norm_nhwc_one_pass_30_cu_695b27a54cuda3std6ranges3__45__cpo5ssizeE)
_ZN61_INTERNAL_bbf27814_30_group_norm_nhwc_one_pass_30_cu_695b27a54cuda3std6ranges3__45__cpo5ssizeE:
	.zero		1
	.type		_ZN61_INTERNAL_bbf27814_30_group_norm_nhwc_one_pass_30_cu_695b27a56thrust24THRUST_300001_SM_1000_NS12placeholders3_10E,@object
	.size		_ZN61_INTERNAL_bbf27814_30_group_norm_nhwc_one_pass_30_cu_695b27a56thrust24THRUST_300001_SM_1000_NS12placeholders3_10E,(_ZN61_INTERNAL_bbf27814_30_group_norm_nhwc_one_pass_30_cu_695b27a54cuda3std3__45__cpo5crendE - _ZN61_INTERNAL_bbf27814_30_group_norm_nhwc_one_pass_30_cu_695b27a56thrust24THRUST_300001_SM_1000_NS12placeholders3_10E)
_ZN61_INTERNAL_bbf27814_30_group_norm_nhwc_one_pass_30_cu_695b27a56thrust24THRUST_300001_SM_1000_NS12placeholders3_10E:
	.zero		1
	.type		_ZN61_INTERNAL_bbf27814_30_group_norm_nhwc_one_pass_30_cu_695b27a54cuda3std3__45__cpo5crendE,@object
	.size		_ZN61_INTERNAL_bbf27814_30_group_norm_nhwc_one_pass_30_cu_695b27a54cuda3std3__45__cpo5crendE,(_ZN61_INTERNAL_bbf27814_30_group_norm_nhwc_one_pass_30_cu_695b27a54cuda3std6ranges3__45__cpo4prevE - _ZN61_INTERNAL_bbf27814_30_group_norm_nhwc_one_pass_30_cu_695b27a54cuda3std3__45__cpo5crendE)
_ZN61_INTERNAL_bbf27814_30_group_norm_nhwc_one_pass_30_cu_695b27a54cuda3std3__45__cpo5crendE:
	.zero		1
	.type		_ZN61_INTERNAL_bbf27814_30_group_norm_nhwc_one_pass_30_cu_695b27a54cuda3std6ranges3__45__cpo4prevE,@object
	.size		_ZN61_INTERNAL_bbf27814_30_group_norm_nhwc_one_pass_30_cu_695b27a54cuda3std6ranges3__45__cpo4prevE,(_ZN61_INTERNAL_bbf27814_30_group_norm_nhwc_one_pass_30_cu_695b27a54cuda3std6ranges3__45__cpo9iter_moveE - _ZN61_INTERNAL_bbf27814_30_group_norm_nhwc_one_pass_30_cu_695b27a54cuda3std6ranges3__45__cpo4prevE)
_ZN61_INTERNAL_bbf27814_30_group_norm_nhwc_one_pass_30_cu_695b27a54cuda3std6ranges3__45__cpo4prevE:
	.zero		1
	.type		_ZN61_INTERNAL_bbf27814_30_group_norm_nhwc_one_pass_30_cu_695b27a54cuda3std6ranges3__45__cpo9iter_moveE,@object
	.size		_ZN61_INTERNAL_bbf27814_30_group_norm_nhwc_one_pass_30_cu_695b27a54cuda3std6ranges3__45__cpo9iter_moveE,(_ZN61_INTERNAL_bbf27814_30_group_norm_nhwc_one_pass_30_cu_695b27a56thrust24THRUST_300001_SM_1000_NS12placeholders2_2E - _ZN61_INTERNAL_bbf27814_30_group_norm_nhwc_one_pass_30_cu_695b27a54cuda3std6ranges3__45__cpo9iter_moveE)
_ZN61_INTERNAL_bbf27814_30_group_norm_nhwc_one_pass_30_cu_695b27a54cuda3std6ranges3__45__cpo9iter_moveE:
	.zero		1
	.type		_ZN61_INTERNAL_bbf27814_30_group_norm_nhwc_one_pass_30_cu_695b27a56thrust24THRUST_300001_SM_1000_NS12placeholders2_2E,@object
	.size		_ZN61_INTERNAL_bbf27814_30_group_norm_nhwc_one_pass_30_cu_695b27a56thrust24THRUST_300001_SM_1000_NS12placeholders2_2E,(_ZN61_INTERNAL_bbf27814_30_group_norm_nhwc_one_pass_30_cu_695b27a56thrust24THRUST_300001_SM_1000_NS12placeholders2_4E - _ZN61_INTERNAL_bbf27814_30_group_norm_nhwc_one_pass_30_cu_695b27a56thrust24THRUST_300001_SM_1000_NS12placeholders2_2E)
_ZN61_INTERNAL_bbf27814_30_group_norm_nhwc_one_pass_30_cu_695b27a56thrust24THRUST_300001_SM_1000_NS12placeholders2_2E:
	.zero		1
	.type		_ZN61_INTERNAL_bbf27814_30_group_norm_nhwc_one_pass_30_cu_695b27a56thrust24THRUST_300001_SM_1000_NS12placeholders2_4E,@object
	.size		_ZN61_INTERNAL_bbf27814_30_group_norm_nhwc_one_pass_30_cu_695b27a56thrust24THRUST_300001_SM_1000_NS12placeholders2_4E,(_ZN61_INTERNAL_bbf27814_30_group_norm_nhwc_one_pass_30_cu_695b27a54cuda3std3__45__cpo3endE - _ZN61_INTERNAL_bbf27814_30_group_norm_nhwc_one_pass_30_cu_695b27a56thrust24THRUST_300001_SM_1000_NS12placeholders2_4E)
_ZN61_INTERNAL_bbf27814_30_group_norm_nhwc_one_pass_30_cu_695b27a56thrust24THRUST_300001_SM_1000_NS12placeholders2_4E:
	.zero		1
	.type		_ZN61_INTERNAL_bbf27814_30_group_norm_nhwc_one_pass_30_cu_695b27a54cuda3std3__45__cpo3endE,@object
	.size		_ZN61_INTERNAL_bbf27814_30_group_norm_nhwc_one_pass_30_cu_695b27a54cuda3std3__45__cpo3endE,(_ZN61_INTERNAL_bbf27814_30_group_norm_nhwc_one_pass_30_cu_695b27a54cuda3std6ranges3__45__cpo3endE - _ZN61_INTERNAL_bbf27814_30_group_norm_nhwc_one_pass_30_cu_695b27a54cuda3std3__45__cpo3endE)
_ZN61_INTERNAL_bbf27814_30_group_norm_nhwc_one_pass_30_cu_695b27a54cuda3std3__45__cpo3endE:
	.zero		1
	.type		_ZN61_INTERNAL_bbf27814_30_group_norm_nhwc_one_pass_30_cu_695b27a54cuda3std6ranges3__45__cpo3endE,@object
	.size		_ZN61_INTERNAL_bbf27814_30_group_norm_nhwc_one_pass_30_cu_695b27a54cuda3std6ranges3__45__cpo3endE,(_ZN61_INTERNAL_bbf27814_30_group_norm_nhwc_one_pass_30_cu_695b27a54cuda3std3__419piecewise_constructE - _ZN61_INTERNAL_bbf27814_30_group_norm_nhwc_one_pass_30_cu_695b27a54cuda3std6ranges3__45__cpo3endE)
_ZN61_INTERNAL_bbf27814_30_group_norm_nhwc_one_pass_30_cu_695b27a54cuda3std6ranges3__45__cpo3endE:
	.zero		1
	.type		_ZN61_INTERNAL_bbf27814_30_group_norm_nhwc_one_pass_30_cu_695b27a54cuda3std3__419piecewise_constructE,@object
	.size		_ZN61_INTERNAL_bbf27814_30_group_norm_nhwc_one_pass_30_cu_695b27a54cuda3std3__419piecewise_constructE,(_ZN61_INTERNAL_bbf27814_30_group_norm_nhwc_one_pass_30_cu_695b27a54cuda3std6ranges3__45__cpo5cdataE - _ZN61_INTERNAL_bbf27814_30_group_norm_nhwc_one_pass_30_cu_695b27a54cuda3std3__419piecewise_constructE)
_ZN61_INTERNAL_bbf27814_30_group_norm_nhwc_one_pass_30_cu_695b27a54cuda3std3__419piecewise_constructE:
	.zero		1
	.type		_ZN61_INTERNAL_bbf27814_30_group_norm_nhwc_one_pass_30_cu_695b27a54cuda3std6ranges3__45__cpo5cdataE,@object
	.size		_ZN61_INTERNAL_bbf27814_30_group_norm_nhwc_one_pass_30_cu_695b27a54cuda3std6ranges3__45__cpo5cdataE,(_ZN61_INTERNAL_bbf27814_30_group_norm_nhwc_one_pass_30_cu_695b27a56thrust24THRUST_300001_SM_1000_NS12placeholders2_8E - _ZN61_INTERNAL_bbf27814_30_group_norm_nhwc_one_pass_30_cu_695b27a54cuda3std6ranges3__45__cpo5cdataE)
_ZN61_INTERNAL_bbf27814_30_group_norm_nhwc_one_pass_30_cu_695b27a54cuda3std6ranges3__45__cpo5cdataE:
	.zero		1
	.type		_ZN61_INTERNAL_bbf27814_30_group_norm_nhwc_one_pass_30_cu_695b27a56thrust24THRUST_300001_SM_1000_NS12placeholders2_8E,@object
	.size		_ZN61_INTERNAL_bbf27814_30_group_norm_nhwc_one_pass_30_cu_695b27a56thrust24THRUST_300001_SM_1000_NS12placeholders2_8E,(_ZN61_INTERNAL_bbf27814_30_group_norm_nhwc_one_pass_30_cu_695b27a54cuda3std3__45__cpo4rendE - _ZN61_INTERNAL_bbf27814_30_group_norm_nhwc_one_pass_30_cu_695b27a56thrust24THRUST_300001_SM_1000_NS12placeholders2_8E)
_ZN61_INTERNAL_bbf27814_30_group_norm_nhwc_one_pass_30_cu_695b27a56thrust24THRUST_300001_SM_1000_NS12placeholders2_8E:
	.zero		1
	.type		_ZN61_INTERNAL_bbf27814_30_group_norm_nhwc_one_pass_30_cu_695b27a54cuda3std3__45__cpo4rendE,@object
	.size		_ZN61_INTERNAL_bbf27814_30_group_norm_nhwc_one_pass_30_cu_695b27a54cuda3std3__45__cpo4rendE,(_ZN61_INTERNAL_bbf27814_30_group_norm_nhwc_one_pass_30_cu_695b27a54cuda3std6ranges3__45__cpo9iter_swapE - _ZN61_INTERNAL_bbf27814_30_group_norm_nhwc_one_pass_30_cu_695b27a54cuda3std3__45__cpo4rendE)
_ZN61_INTERNAL_bbf27814_30_group_norm_nhwc_one_pass_30_cu_695b27a54cuda3std3__45__cpo4rendE:
	.zero		1
	.type		_ZN61_INTERNAL_bbf27814_30_group_norm_nhwc_one_pass_30_cu_695b27a54cuda3std6ranges3__45__cpo9iter_swapE,@object
	.size		_ZN61_INTERNAL_bbf27814_30_group_norm_nhwc_one_pass_30_cu_695b27a54cuda3std6ranges3__45__cpo9iter_swapE,(_ZN61_INTERNAL_bbf27814_30_group_norm_nhwc_one_pass_30_cu_695b27a54cuda3std3__48unexpectE - _ZN61_INTERNAL_bbf27814_30_group_norm_nhwc_one_pass_30_cu_695b27a54cuda3std6ranges3__45__cpo9iter_swapE)
_ZN61_INTERNAL_bbf27814_30_group_norm_nhwc_one_pass_30_cu_695b27a54cuda3std6ranges3__45__cpo9iter_swapE:
	.zero		1
	.type		_ZN61_INTERNAL_bbf27814_30_group_norm_nhwc_one_pass_30_cu_695b27a54cuda3std3__48unexpectE,@object
	.size		_ZN61_INTERNAL_bbf27814_30_group_norm_nhwc_one_pass_30_cu_695b27a54cuda3std3__48unexpectE,(_ZN61_INTERNAL_bbf27814_30_group_norm_nhwc_one_pass_30_cu_695b27a56thrust24THRUST_300001_SM_1000_NS6system6detail10sequential3seqE - _ZN61_INTERNAL_bbf27814_30_group_norm_nhwc_one_pass_30_cu_695b27a54cuda3std3__48unexpectE)
_ZN61_INTERNAL_bbf27814_30_group_norm_nhwc_one_pass_30_cu_695b27a54cuda3std3__48unexpectE:
	.zero		1
	.type		_ZN61_INTERNAL_bbf27814_30_group_norm_nhwc_one_pass_30_cu_695b27a56thrust24THRUST_300001_SM_1000_NS6system6detail10sequential3seqE,@object
	.size		_ZN61_INTERNAL_bbf27814_30_group_norm_nhwc_one_pass_30_cu_695b27a56thrust24THRUST_300001_SM_1000_NS6system6detail10sequential3seqE,(.L_29 - _ZN61_INTERNAL_bbf27814_30_group_norm_nhwc_one_pass_30_cu_695b27a56thrust24THRUST_300001_SM_1000_NS6system6detail10sequential3seqE)
_ZN61_INTERNAL_bbf27814_30_group_norm_nhwc_one_pass_30_cu_695b27a56thrust24THRUST_300001_SM_1000_NS6system6detail10sequential3seqE:
	.zero		1
.L_29:


//--------------------- .nv.shared._Z35group_norm_nhwc_bwd_one_pass_kernelI11Bf16IOFp32WLi64ELi30ELi480EEv26Group_norm_nhwc_bwd_params --------------------------
	.section	.nv.shared._Z35group_norm_nhwc_bwd_one_pass_kernelI11Bf16IOFp32WLi64ELi30ELi480EEv26Group_norm_nhwc_bwd_params,"aw",@nobits
	.sectionflags	@""
	.align	16
.nv.shared._Z35group_norm_nhwc_bwd_one_pass_kernelI11Bf16IOFp32WLi64ELi30ELi480EEv26Group_norm_nhwc_bwd_params:
	.zero		8864


//--------------------- .nv.shared._Z35group_norm_nhwc_bwd_one_pass_kernelI11Bf16IOFp32WLi128ELi30ELi480EEv26Group_norm_nhwc_bwd_params --------------------------
	.section	.nv.shared._Z35group_norm_nhwc_bwd_one_pass_kernelI11Bf16IOFp32WLi128ELi30ELi480EEv26Group_norm_nhwc_bwd_params,"aw",@nobits
	.sectionflags	@""
	.align	16
.nv.shared._Z35group_norm_nhwc_bwd_one_pass_kernelI11Bf16IOFp32WLi128ELi30ELi480EEv26Group_norm_nhwc_bwd_params:
	.zero		8864


//--------------------- .nv.shared._Z35group_norm_nhwc_bwd_one_pass_kernelI11Bf16IOFp32WLi256ELi30ELi480EEv26Group_norm_nhwc_bwd_params --------------------------
	.section	.nv.shared._Z35group_norm_nhwc_bwd_one_pass_kernelI11Bf16IOFp32WLi256ELi30ELi480EEv26Group_norm_nhwc_bwd_params,"aw",@nobits
	.sectionflags	@""
	.align	16
.nv.shared._Z35group_norm_nhwc_bwd_one_pass_kernelI11Bf16IOFp32WLi256ELi30ELi480EEv26Group_norm_nhwc_bwd_params:
	.zero		8864


//--------------------- .nv.shared._Z35group_norm_nhwc_bwd_one_pass_kernelI11Bf16IOFp32WLi512ELi30ELi480EEv26Group_norm_nhwc_bwd_params --------------------------
	.section	.nv.shared._Z35group_norm_nhwc_bwd_one_pass_kernelI11Bf16IOFp32WLi512ELi30ELi480EEv26Group_norm_nhwc_bwd_params,"aw",@nobits
	.sectionflags	@""
	.align	16
.nv.shared._Z35group_norm_nhwc_bwd_one_pass_kernelI11Bf16IOFp32WLi512ELi30ELi480EEv26Group_norm_nhwc_bwd_params:
	.zero		8864


//--------------------- .nv.shared._Z35group_norm_nhwc_bwd_one_pass_kernelI11Bf16IOBf16WLi64ELi30ELi480EEv26Group_norm_nhwc_bwd_params --------------------------
	.section	.nv.shared._Z35group_norm_nhwc_bwd_one_pass_kernelI11Bf16IOBf16WLi64ELi30ELi480EEv26Group_norm_nhwc_bwd_params,"aw",@nobits
	.sectionflags	@""
	.align	16
.nv.shared._Z35group_norm_nhwc_bwd_one_pass_kernelI11Bf16IOBf16WLi64ELi30ELi480EEv26Group_norm_nhwc_bwd_params:
	.zero		8864


//--------------------- .nv.shared._Z35group_norm_nhwc_bwd_one_pass_kernelI11Bf16IOBf16WLi128ELi30ELi480EEv26Group_norm_nhwc_bwd_params --------------------------
	.section	.nv.shared._Z35group_norm_nhwc_bwd_one_pass_kernelI11Bf16IOBf16WLi128ELi30ELi480EEv26Group_norm_nhwc_bwd_params,"aw",@nobits
	.sectionflags	@""
	.align	16
.nv.shared._Z35group_norm_nhwc_bwd_one_pass_kernelI11Bf16IOBf16WLi128ELi30ELi480EEv26Group_norm_nhwc_bwd_params:
	.zero		8864


//--------------------- .nv.shared._Z35group_norm_nhwc_bwd_one_pass_kernelI11Bf16IOBf16WLi256ELi30ELi480EEv26Group_norm_nhwc_bwd_params --------------------------
	.section	.nv.shared._Z35group_norm_nhwc_bwd_one_pass_kernelI11Bf16IOBf16WLi256ELi30ELi480EEv26Group_norm_nhwc_bwd_params,"aw",@nobits
	.sectionflags	@""
	.align	16
.nv.shared._Z35group_norm_nhwc_bwd_one_pass_kernelI11Bf16IOBf16WLi256ELi30ELi480EEv26Group_norm_nhwc_bwd_params:
	.zero		8864


//--------------------- .nv.shared._Z35group_norm_nhwc_bwd_one_pass_kernelI11Bf16IOBf16WLi512ELi30ELi480EEv26Group_norm_nhwc_bwd_params --------------------------
	.section	.nv.shared._Z35group_norm_nhwc_bwd_one_pass_kernelI11Bf16IOBf16WLi512ELi30ELi480EEv26Group_norm_nhwc_bwd_params,"aw",@nobits
	.sectionflags	@""
	.align	16
.nv.shared._Z35group_norm_nhwc_bwd_one_pass_kernelI11Bf16IOBf16WLi512ELi30ELi480EEv26Group_norm_nhwc_bwd_params:
	.zero		8864


//--------------------- .nv.shared._Z35group_norm_nhwc_bwd_one_pass_kernelI11Bf16IOFp16WLi64ELi30ELi480EEv26Group_norm_nhwc_bwd_params --------------------------
	.section	.nv.shared._Z35group_norm_nhwc_bwd_one_pass_kernelI11Bf16IOFp16WLi64ELi30ELi480EEv26Group_norm_nhwc_bwd_params,"aw",@nobits
	.sectionflags	@""
	.align	16
.nv.shared._Z35group_norm_nhwc_bwd_one_pass_kernelI11Bf16IOFp16WLi64ELi30ELi480EEv26Group_norm_nhwc_bwd_params:
	.zero		8864


//--------------------- .nv.shared._Z35group_norm_nhwc_bwd_one_pass_kernelI11Bf16IOFp16WLi128ELi30ELi480EEv26Group_norm_nhwc_bwd_params --------------------------
	.section	.nv.shared._Z35group_norm_nhwc_bwd_one_pass_kernelI11Bf16IOFp16WLi128ELi30ELi480EEv26Group_norm_nhwc_bwd_params,"aw",@nobits
	.sectionflags	@""
	.align	16
.nv.shared._Z35group_norm_nhwc_bwd_one_pass_kernelI11Bf16IOFp16WLi128ELi30ELi480EEv26Group_norm_nhwc_bwd_params:
	.zero		8864


//--------------------- .nv.shared._Z35group_norm_nhwc_bwd_one_pass_kernelI11Bf16IOFp16WLi256ELi30ELi480EEv26Group_norm_nhwc_bwd_params --------------------------
	.section	.nv.shared._Z35group_norm_nhwc_bwd_one_pass_kernelI11Bf16IOFp16WLi256ELi30ELi480EEv26Group_norm_nhwc_bwd_params,"aw",@nobits
	.sectionflags	@""
	.align	16
.nv.shared._Z35group_norm_nhwc_bwd_one_pass_kernelI11Bf16IOFp16WLi256ELi30ELi480EEv26Group_norm_nhwc_bwd_params:
	.zero		8864


//--------------------- .nv.shared._Z35group_norm_nhwc_bwd_one_pass_kernelI11Bf16IOFp16WLi512ELi30ELi480EEv26Group_norm_nhwc_bwd_params --------------------------
	.section	.nv.shared._Z35group_norm_nhwc_bwd_one_pass_kernelI11Bf16IOFp16WLi512ELi30ELi480EEv26Group_norm_nhwc_bwd_params,"aw",@nobits
	.sectionflags	@""
	.align	16
.nv.shared._Z35group_norm_nhwc_bwd_one_pass_kernelI11Bf16IOFp16WLi512ELi30ELi480EEv26Group_norm_nhwc_bwd_params:
	.zero		8864


//--------------------- .nv.shared._Z35group_norm_nhwc_bwd_one_pass_kernelI11Fp16IOFp32WLi64ELi30ELi480EEv26Group_norm_nhwc_bwd_params --------------------------
	.section	.nv.shared._Z35group_norm_nhwc_bwd_one_pass_kernelI11Fp16IOFp32WLi64ELi30ELi480EEv26Group_norm_nhwc_bwd_params,"aw",@nobits
	.sectionflags	@""
	.align	16
.nv.shared._Z35group_norm_nhwc_bwd_one_pass_kernelI11Fp16IOFp32WLi64ELi30ELi480EEv26Group_norm_nhwc_bwd_params:
	.zero		8864


//--------------------- .nv.shared._Z35group_norm_nhwc_bwd_one_pass_kernelI11Fp16IOFp32WLi128ELi30ELi480EEv26Group_norm_nhwc_bwd_params --------------------------
	.section	.nv.shared._Z35group_norm_nhwc_bwd_one_pass_kernelI11Fp16IOFp32WLi128ELi30ELi480EEv26Group_norm_nhwc_bwd_params,"aw",@nobits
	.sectionflags	@""
	.align	16
.nv.shared._Z35group_norm_nhwc_bwd_one_pass_kernelI11Fp16IOFp32WLi128ELi30ELi480EEv26Group_norm_nhwc_bwd_params:
	.zero		8864


//--------------------- .nv.shared._Z35group_norm_nhwc_bwd_one_pass_kernelI11Fp16IOFp32WLi256ELi30ELi480EEv26Group_norm_nhwc_bwd_params --------------------------
	.section	.nv.shared._Z35group_norm_nhwc_bwd_one_pass_kernelI11Fp16IOFp32WLi256ELi30ELi480EEv26Group_norm_nhwc_bwd_params,"aw",@nobits
	.sectionflags	@""
	.align	16
.nv.shared._Z35group_norm_nhwc_bwd_one_pass_kernelI11Fp16IOFp32WLi256ELi30ELi480EEv26Group_norm_nhwc_bwd_params:
	.zero		8864


//--------------------- .nv.shared._Z35group_norm_nhwc_bwd_one_pass_kernelI11Fp16IOFp32WLi512ELi30ELi480EEv26Group_norm_nhwc_bwd_params --------------------------
	.section	.nv.shared._Z35group_norm_nhwc_bwd_one_pass_kernelI11Fp16IOFp32WLi512ELi30ELi480EEv26Group_norm_nhwc_bwd_params,"aw",@nobits
	.sectionflags	@""
	.align	16
.nv.shared._Z35group_norm_nhwc_bwd_one_pass_kernelI11Fp16IOFp32WLi512ELi30ELi480EEv26Group_norm_nhwc_bwd_params:
	.zero		8864


//--------------------- .nv.shared._Z35group_norm_nhwc_bwd_one_pass_kernelI11Fp16IOBf16WLi64ELi30ELi480EEv26Group_norm_nhwc_bwd_params --------------------------
	.section	.nv.shared._Z35group_norm_nhwc_bwd_one_pass_kernelI11Fp16IOBf16WLi64ELi30ELi480EEv26Group_norm_nhwc_bwd_params,"aw",@nobits
	.sectionflags	@""
	.align	16
.nv.shared._Z35group_norm_nhwc_bwd_one_pass_kernelI11Fp16IOBf16WLi64ELi30ELi480EEv26Group_norm_nhwc_bwd_params:
	.zero		8864


//--------------------- .nv.shared._Z35group_norm_nhwc_bwd_one_pass_kernelI11Fp16IOBf16WLi128ELi30ELi480EEv26Group_norm_nhwc_bwd_params --------------------------
	.section	.nv.shared._Z35group_norm_nhwc_bwd_one_pass_kernelI11Fp16IOBf16WLi128ELi30ELi480EEv26Group_norm_nhwc_bwd_params,"aw",@nobits
	.sectionflags	@""
	.align	16
.nv.shared._Z35group_norm_nhwc_bwd_one_pass_kernelI11Fp16IOBf16WLi128ELi30ELi480EEv26Group_norm_nhwc_bwd_params:
	.zero		8864


//--------------------- .nv.shared._Z35group_norm_nhwc_bwd_one_pass_kernelI11Fp16IOBf16WLi256ELi30ELi480EEv26Group_norm_nhwc_bwd_params --------------------------
	.section	.nv.shared._Z35group_norm_nhwc_bwd_one_pass_kernelI11Fp16IOBf16WLi256ELi30ELi480EEv26Group_norm_nhwc_bwd_params,"aw",@nobits
	.sectionflags	@""
	.align	16
.nv.shared._Z35group_norm_nhwc_bwd_one_pass_kernelI11Fp16IOBf16WLi256ELi30ELi480EEv26Group_norm_nhwc_bwd_params:
	.zero		8864


//--------------------- .nv.shared._Z35group_norm_nhwc_bwd_one_pass_kernelI11Fp16IOBf16WLi512ELi30ELi480EEv26Group_norm_nhwc_bwd_params --------------------------
	.section	.nv.shared._Z35group_norm_nhwc_bwd_one_pass_kernelI11Fp16IOBf16WLi512ELi30ELi480EEv26Group_norm_nhwc_bwd_params,"aw",@nobits
	.sectionflags	@""
	.align	16
.nv.shared._Z35group_norm_nhwc_bwd_one_pass_kernelI11Fp16IOBf16WLi512ELi30ELi480EEv26Group_norm_nhwc_bwd_params:
	.zero		8864


//--------------------- .nv.shared._Z35group_norm_nhwc_bwd_one_pass_kernelI11Fp16IOFp16WLi64ELi30ELi480EEv26Group_norm_nhwc_bwd_params --------------------------
	.section	.nv.shared._Z35group_norm_nhwc_bwd_one_pass_kernelI11Fp16IOFp16WLi64ELi30ELi480EEv26Group_norm_nhwc_bwd_params,"aw",@nobits
	.sectionflags	@""
	.align	16
.nv.shared._Z35group_norm_nhwc_bwd_one_pass_kernelI11Fp16IOFp16WLi64ELi30ELi480EEv26Group_norm_nhwc_bwd_params:
	.zero		8864


//--------------------- .nv.shared._Z35group_norm_nhwc_bwd_one_pass_kernelI11Fp16IOFp16WLi128ELi30ELi480EEv26Group_norm_nhwc_bwd_params --------------------------
	.section	.nv.shared._Z35group_norm_nhwc_bwd_one_pass_kernelI11Fp16IOFp16WLi128ELi30ELi480EEv26Group_norm_nhwc_bwd_params,"aw",@nobits
	.sectionflags	@""
	.align	16
.nv.shared._Z35group_norm_nhwc_bwd_one_pass_kernelI11Fp16IOFp16WLi128ELi30ELi480EEv26Group_norm_nhwc_bwd_params:
	.zero		8864


//--------------------- .nv.shared._Z35group_norm_nhwc_bwd_one_pass_kernelI11Fp16IOFp16WLi256ELi30ELi480EEv26Group_norm_nhwc_bwd_params --------------------------
	.section	.nv.shared._Z35group_norm_nhwc_bwd_one_pass_kernelI11Fp16IOFp16WLi256ELi30ELi480EEv26Group_norm_nhwc_bwd_params,"aw",@nobits
	.sectionflags	@""
	.align	16
.nv.shared._Z35group_norm_nhwc_bwd_one_pass_kernelI11Fp16IOFp16WLi256ELi30ELi480EEv26Group_norm_nhwc_bwd_params:
	.zero		8864


//--------------------- .nv.shared._Z35group_norm_nhwc_bwd_one_pass_kernelI11Fp16IOFp16WLi512ELi30ELi480EEv26Group_norm_nhwc_bwd_params --------------------------
	.section	.nv.shared._Z35group_norm_nhwc_bwd_one_pass_kernelI11Fp16IOFp16WLi512ELi30ELi480EEv26Group_norm_nhwc_bwd_params,"aw",@nobits
	.sectionflags	@""
	.align	16
.nv.shared._Z35group_norm_nhwc_bwd_one_pass_kernelI11Fp16IOFp16WLi512ELi30ELi480EEv26Group_norm_nhwc_bwd_params:
	.zero		8864


//--------------------- .nv.shared._Z35group_norm_nhwc_bwd_one_pass_kernelI11Fp32IOFp32WLi64ELi30ELi480EEv26Group_norm_nhwc_bwd_params --------------------------
	.section	.nv.shared._Z35group_norm_nhwc_bwd_one_pass_kernelI11Fp32IOFp32WLi64ELi30ELi480EEv26Group_norm_nhwc_bwd_params,"aw",@nobits
	.sectionflags	@""
	.align	16
.nv.shared._Z35group_norm_nhwc_bwd_one_pass_kernelI11Fp32IOFp32WLi64ELi30ELi480EEv26Group_norm_nhwc_bwd_params:
	.zero		8864


//--------------------- .nv.shared._Z35group_norm_nhwc_bwd_one_pass_kernelI11Fp32IOFp32WLi128ELi30ELi480EEv26Group_norm_nhwc_bwd_params --------------------------
	.section	.nv.shared._Z35group_norm_nhwc_bwd_one_pass_kernelI11Fp32IOFp32WLi128ELi30ELi480EEv26Group_norm_nhwc_bwd_params,"aw",@nobits
	.sectionflags	@""
	.align	16
.nv.shared._Z35group_norm_nhwc_bwd_one_pass_kernelI11Fp32IOFp32WLi128ELi30ELi480EEv26Group_norm_nhwc_bwd_params:
	.zero		8864


//--------------------- .nv.shared._Z35group_norm_nhwc_bwd_one_pass_kernelI11Fp32IOFp32WLi256ELi30ELi480EEv26Group_norm_nhwc_bwd_params --------------------------
	.section	.nv.shared._Z35group_norm_nhwc_bwd_one_pass_kernelI11Fp32IOFp32WLi256ELi30ELi480EEv26Group_norm_nhwc_bwd_params,"aw",@nobits
	.sectionflags	@""
	.align	16
.nv.shared._Z35group_norm_nhwc_bwd_one_pass_kernelI11Fp32IOFp32WLi256ELi30ELi480EEv26Group_norm_nhwc_bwd_params:
	.zero		8864


//--------------------- .nv.shared._Z35group_norm_nhwc_bwd_one_pass_kernelI11Fp32IOFp32WLi512ELi30ELi480EEv26Group_norm_nhwc_bwd_params --------------------------
	.section	.nv.shared._Z35group_norm_nhwc_bwd_one_pass_kernelI11Fp32IOFp32WLi512ELi30ELi480EEv26Group_norm_nhwc_bwd_params,"aw",@nobits
	.sectionflags	@""
	.align	16
.nv.shared._Z35group_norm_nhwc_bwd_one_pass_kernelI11Fp32IOFp32WLi512ELi30ELi480EEv26Group_norm_nhwc_bwd_params:
	.zero		8864


//--------------------- .nv.shared._Z35group_norm_nhwc_bwd_one_pass_kernelI11Fp32IOBf16WLi64ELi30ELi480EEv26Group_norm_nhwc_bwd_params --------------------------
	.section	.nv.shared._Z35group_norm_nhwc_bwd_one_pass_kernelI11Fp32IOBf16WLi64ELi30ELi480EEv26Group_norm_nhwc_bwd_params,"aw",@nobits
	.sectionflags	@""
	.align	16
.nv.shared._Z35group_norm_nhwc_bwd_one_pass_kernelI11Fp32IOBf16WLi64ELi30ELi480EEv26Group_norm_nhwc_bwd_params:
	.zero		8864


//--------------------- .nv.shared._Z35group_norm_nhwc_bwd_one_pass_kernelI11Fp32IOBf16WLi128ELi30ELi480EEv26Group_norm_nhwc_bwd_params --------------------------
	.section	.nv.shared._Z35group_norm_nhwc_bwd_one_pass_kernelI11Fp32IOBf16WLi128ELi30ELi480EEv26Group_norm_nhwc_bwd_params,"aw",@nobits
	.sectionflags	@""
	.align	16
.nv.shared._Z35group_norm_nhwc_bwd_one_pass_kernelI11Fp32IOBf16WLi128ELi30ELi480EEv26Group_norm_nhwc_bwd_params:
	.zero		8864


//--------------------- .nv.shared._Z35group_norm_nhwc_bwd_one_pass_kernelI11Fp32IOBf16WLi256ELi30ELi480EEv26Group_norm_nhwc_bwd_params --------------------------
	.section	.nv.shared._Z35group_norm_nhwc_bwd_one_pass_kernelI11Fp32IOBf16WLi256ELi30ELi480EEv26Group_norm_nhwc_bwd_params,"aw",@nobits
	.sectionflags	@""
	.align	16
.nv.shared._Z35group_norm_nhwc_bwd_one_pass_kernelI11Fp32IOBf16WLi256ELi30ELi480EEv26Group_norm_nhwc_bwd_params:
	.zero		8864


//--------------------- .nv.shared._Z35group_norm_nhwc_bwd_one_pass_kernelI11Fp32IOBf16WLi512ELi30ELi480EEv26Group_norm_nhwc_bwd_params --------------------------
	.section	.nv.shared._Z35group_norm_nhwc_bwd_one_pass_kernelI11Fp32IOBf16WLi512ELi30ELi480EEv26Group_norm_nhwc_bwd_params,"aw",@nobits
	.sectionflags	@""
	.align	16
.nv.shared._Z35group_norm_nhwc_bwd_one_pass_kernelI11Fp32IOBf16WLi512ELi30ELi480EEv26Group_norm_nhwc_bwd_params:
	.zero		8864


//--------------------- .nv.shared._Z35group_norm_nhwc_bwd_one_pass_kernelI11Fp32IOFp16WLi64ELi30ELi480EEv26Group_norm_nhwc_bwd_params --------------------------
	.section	.nv.shared._Z35group_norm_nhwc_bwd_one_pass_kernelI11Fp32IOFp16WLi64ELi30ELi480EEv26Group_norm_nhwc_bwd_params,"aw",@nobits
	.sectionflags	@""
	.align	16
.nv.shared._Z35group_norm_nhwc_bwd_one_pass_kernelI11Fp32IOFp16WLi64ELi30ELi480EEv26Group_norm_nhwc_bwd_params:
	.zero		8864


//--------------------- .nv.shared._Z35group_norm_nhwc_bwd_one_pass_kernelI11Fp32IOFp16WLi128ELi30ELi480EEv26Group_norm_nhwc_bwd_params --------------------------
	.section	.nv.shared._Z35group_norm_nhwc_bwd_one_pass_kernelI11Fp32IOFp16WLi128ELi30ELi480EEv26Group_norm_nhwc_bwd_params,"aw",@nobits
	.sectionflags	@""
	.align	16
.nv.shared._Z35group_norm_nhwc_bwd_one_pass_kernelI11Fp32IOFp16WLi128ELi30ELi480EEv26Group_norm_nhwc_bwd_params:
	.zero		8864


//--------------------- .nv.shared._Z35group_norm_nhwc_bwd_one_pass_kernelI11Fp32IOFp16WLi256ELi30ELi480EEv26Group_norm_nhwc_bwd_params --------------------------
	.section	.nv.shared._Z35group_norm_nhwc_bwd_one_pass_kernelI11Fp32IOFp16WLi256ELi30ELi480EEv26Group_norm_nhwc_bwd_params,"aw",@nobits
	.sectionflags	@""
	.align	16
.nv.shared._Z35group_norm_nhwc_bwd_one_pass_kernelI11Fp32IOFp16WLi256ELi30ELi480EEv26Group_norm_nhwc_bwd_params:
	.zero		8864


//--------------------- .nv.shared._Z35group_norm_nhwc_bwd_one_pass_kernelI11Fp32IOFp16WLi512ELi30ELi480EEv26Group_norm_nhwc_bwd_params --------------------------
	.section	.nv.shared._Z35group_norm_nhwc_bwd_one_pass_kernelI11Fp32IOFp16WLi512ELi30ELi480EEv26Group_norm_nhwc_bwd_params,"aw",@nobits
	.sectionflags	@""
	.align	16
.nv.shared._Z35group_norm_nhwc_bwd_one_pass_kernelI11Fp32IOFp16WLi512ELi30ELi480EEv26Group_norm_nhwc_bwd_params:
	.zero		8864


//--------------------- .nv.shared._Z35group_norm_nhwc_fwd_one_pass_kernelI11Bf16IOFp32WLi64ELi30ELi480EEv26Group_norm_nhwc_fwd_params --------------------------
	.section	.nv.shared._Z35group_norm_nhwc_fwd_one_pass_kernelI11Bf16IOFp32WLi64ELi30ELi480EEv26Group_norm_nhwc_fwd_params,"aw",@nobits
	.sectionflags	@""
	.align	8
.nv.shared._Z35group_norm_nhwc_fwd_one_pass_kernelI11Bf16IOFp32WLi64ELi30ELi480EEv26Group_norm_nhwc_fwd_params:
	.zero		1176


//--------------------- .nv.shared._Z35group_norm_nhwc_fwd_one_pass_kernelI11Bf16IOFp32WLi128ELi30ELi480EEv26Group_norm_nhwc_fwd_params --------------------------
	.section	.nv.shared._Z35group_norm_nhwc_fwd_one_pass_kernelI11Bf16IOFp32WLi128ELi30ELi480EEv26Group_norm_nhwc_fwd_params,"aw",@nobits
	.sectionflags	@""
	.align	8
.nv.shared._Z35group_norm_nhwc_fwd_one_pass_kernelI11Bf16IOFp32WLi128ELi30ELi480EEv26Group_norm_nhwc_fwd_params:
	.zero		1176


//--------------------- .nv.shared._Z35group_norm_nhwc_fwd_one_pass_kernelI11Bf16IOFp32WLi256ELi30ELi480EEv26Group_norm_nhwc_fwd_params --------------------------
	.section	.nv.shared._Z35group_norm_nhwc_fwd_one_pass_kernelI11Bf16IOFp32WLi256ELi30ELi480EEv26Group_norm_nhwc_fwd_params,"aw",@nobits
	.sectionflags	@""
	.align	8
.nv.shared._Z35group_norm_nhwc_fwd_one_pass_kernelI11Bf16IOFp32WLi256ELi30ELi480EEv26Group_norm_nhwc_fwd_params:
	.zero		1176


//--------------------- .nv.shared._Z35group_norm_nhwc_fwd_one_pass_kernelI11Bf16IOFp32WLi512ELi30ELi480EEv26Group_norm_nhwc_fwd_params --------------------------
	.section	.nv.shared._Z35group_norm_nhwc_fwd_one_pass_kernelI11Bf16IOFp32WLi512ELi30ELi480EEv26Group_norm_nhwc_fwd_params,"aw",@nobits
	.sectionflags	@""
	.align	8
.nv.shared._Z35group_norm_nhwc_fwd_one_pass_kernelI11Bf16IOFp32WLi512ELi30ELi480EEv26Group_norm_nhwc_fwd_params:
	.zero		1176


//--------------------- .nv.shared._Z35group_norm_nhwc_fwd_one_pass_kernelI11Bf16IOBf16WLi64ELi30ELi480EEv26Group_norm_nhwc_fwd_params --------------------------
	.section	.nv.shared._Z35group_norm_nhwc_fwd_one_pass_kernelI11Bf16IOBf16WLi64ELi30ELi480EEv26Group_norm_nhwc_fwd_params,"aw",@nobits
	.sectionflags	@""
	.align	8
.nv.shared._Z35group_norm_nhwc_fwd_one_pass_kernelI11Bf16IOBf16WLi64ELi30ELi480EEv26Group_norm_nhwc_fwd_params:
	.zero		1176


//--------------------- .nv.shared._Z35group_norm_nhwc_fwd_one_pass_kernelI11Bf16IOBf16WLi128ELi30ELi480EEv26Group_norm_nhwc_fwd_params --------------------------
	.section	.nv.shared._Z35group_norm_nhwc_fwd_one_pass_kernelI11Bf16IOBf16WLi128ELi30ELi480EEv26Group_norm_nhwc_fwd_params,"aw",@nobits
	.sectionflags	@""
	.align	8
.nv.shared._Z35group_norm_nhwc_fwd_one_pass_kernelI11Bf16IOBf16WLi128ELi30ELi480EEv26Group_norm_nhwc_fwd_params:
	.zero		1176


//--------------------- .nv.shared._Z35group_norm_nhwc_fwd_one_pass_kernelI11Bf16IOBf16WLi256ELi30ELi480EEv26Group_norm_nhwc_fwd_params --------------------------
	.section	.nv.shared._Z35group_norm_nhwc_fwd_one_pass_kernelI11Bf16IOBf16WLi256ELi30ELi480EEv26Group_norm_nhwc_fwd_params,"aw",@nobits
	.sectionflags	@""
	.align	8
.nv.shared._Z35group_norm_nhwc_fwd_one_pass_kernelI11Bf16IOBf16WLi256ELi30ELi480EEv26Group_norm_nhwc_fwd_params:
	.zero		1176


//--------------------- .nv.shared._Z35group_norm_nhwc_fwd_one_pass_kernelI11Bf16IOBf16WLi512ELi30ELi480EEv26Group_norm_nhwc_fwd_params --------------------------
	.section	.nv.shared._Z35group_norm_nhwc_fwd_one_pass_kernelI11Bf16IOBf16WLi512ELi30ELi480EEv26Group_norm_nhwc_fwd_params,"aw",@nobits
	.sectionflags	@""
	.align	8
.nv.shared._Z35group_norm_nhwc_fwd_one_pass_kernelI11Bf16IOBf16WLi512ELi30ELi480EEv26Group_norm_nhwc_fwd_params:
	.zero		1176


//--------------------- .nv.shared._Z35group_norm_nhwc_fwd_one_pass_kernelI11Bf16IOFp16WLi64ELi30ELi480EEv26Group_norm_nhwc_fwd_params --------------------------
	.section	.nv.shared._Z35group_norm_nhwc_fwd_one_pass_kernelI11Bf16IOFp16WLi64ELi30ELi480EEv26Group_norm_nhwc_fwd_params,"aw",@nobits
	.sectionflags	@""
	.align	8
.nv.shared._Z35group_norm_nhwc_fwd_one_pass_kernelI11Bf16IOFp16WLi64ELi30ELi480EEv26Group_norm_nhwc_fwd_params:
	.zero		1176


//--------------------- .nv.shared._Z35group_norm_nhwc_fwd_one_pass_kernelI11Bf16IOFp16WLi128ELi30ELi480EEv26Group_norm_nhwc_fwd_params --------------------------
	.section	.nv.shared._Z35group_norm_nhwc_fwd_one_pass_kernelI11Bf16IOFp16WLi128ELi30ELi480EEv26Group_norm_nhwc_fwd_params,"aw",@nobits
	.sectionflags	@""
	.align	8
.nv.shared._Z35group_norm_nhwc_fwd_one_pass_kernelI11Bf16IOFp16WLi128ELi30ELi480EEv26Group_norm_nhwc_fwd_params:
	.zero		1176


//--------------------- .nv.shared._Z35group_norm_nhwc_fwd_one_pass_kernelI11Bf16IOFp16WLi256ELi30ELi480EEv26Group_norm_nhwc_fwd_params --------------------------
	.section	.nv.shared._Z35group_norm_nhwc_fwd_one_pass_kernelI11Bf16IOFp16WLi256ELi30ELi480EEv26Group_norm_nhwc_fwd_params,"aw",@nobits
	.sectionflags	@""
	.align	8
.nv.shared._Z35group_norm_nhwc_fwd_one_pass_kernelI11Bf16IOFp16WLi256ELi30ELi480EEv26Group_norm_nhwc_fwd_params:
	.zero		1176


//--------------------- .nv.shared._Z35group_norm_nhwc_fwd_one_pass_kernelI11Bf16IOFp16WLi512ELi30ELi480EEv26Group_norm_nhwc_fwd_params --------------------------
	.section	.nv.shared._Z35group_norm_nhwc_fwd_one_pass_kernelI11Bf16IOFp16WLi512ELi30ELi480EEv26Group_norm_nhwc_fwd_params,"aw",@nobits
	.sectionflags	@""
	.align	8
.nv.shared._Z35group_norm_nhwc_fwd_one_pass_kernelI11Bf16IOFp16WLi512ELi30ELi480EEv26Group_norm_nhwc_fwd_params:
	.zero		1176


//--------------------- .nv.shared._Z35group_norm_nhwc_fwd_one_pass_kernelI11Fp16IOFp32WLi64ELi30ELi480EEv26Group_norm_nhwc_fwd_params --------------------------
	.section	.nv.shared._Z35group_norm_nhwc_fwd_one_pass_kernelI11Fp16IOFp32WLi64ELi30ELi480EEv26Group_norm_nhwc_fwd_params,"aw",@nobits
	.sectionflags	@""
	.align	8
.nv.shared._Z35group_norm_nhwc_fwd_one_pass_kernelI11Fp16IOFp32WLi64ELi30ELi480EEv26Group_norm_nhwc_fwd_params:
	.zero		1176


//--------------------- .nv.shared._Z35group_norm_nhwc_fwd_one_pass_kernelI11Fp16IOFp32WLi128ELi30ELi480EEv26Group_norm_nhwc_fwd_params --------------------------
	.section	.nv.shared._Z35group_norm_nhwc_fwd_one_pass_kernelI11Fp16IOFp32WLi128ELi30ELi480EEv26Group_norm_nhwc_fwd_params,"aw",@nobits
	.sectionflags	@""
	.align	8
.nv.shared._Z35group_norm_nhwc_fwd_one_pass_kernelI11Fp16IOFp32WLi128ELi30ELi480EEv26Group_norm_nhwc_fwd_params:
	.zero		1176


//--------------------- .nv.shared._Z35group_norm_nhwc_fwd_one_pass_kernelI11Fp16IOFp32WLi256ELi30ELi480EEv26Group_norm_nhwc_fwd_params --------------------------
	.section	.nv.shared._Z35group_norm_nhwc_fwd_one_pass_kernelI11Fp16IOFp32WLi256ELi30ELi480EEv26Group_norm_nhwc_fwd_params,"aw",@nobits
	.sectionflags	@""
	.align	8
.nv.shared._Z35group_norm_nhwc_fwd_one_pass_kernelI11Fp16IOFp32WLi256ELi30ELi480EEv26Group_norm_nhwc_fwd_params:
	.zero		1176


//--------------------- .nv.shared._Z35group_norm_nhwc_fwd_one_pass_kernelI11Fp16IOFp32WLi512ELi30ELi480EEv26Group_norm_nhwc_fwd_params --------------------------
	.section	.nv.shared._Z35group_norm_nhwc_fwd_one_pass_kernelI11Fp16IOFp32WLi512ELi30ELi480EEv26Group_norm_nhwc_fwd_params,"aw",@nobits
	.sectionflags	@""
	.align	8
.nv.shared._Z35group_norm_nhwc_fwd_one_pass_kernelI11Fp16IOFp32WLi512ELi30ELi480EEv26Group_norm_nhwc_fwd_params:
	.zero		1176


//--------------------- .nv.shared._Z35group_norm_nhwc_fwd_one_pass_kernelI11Fp16IOBf16WLi64ELi30ELi480EEv26Group_norm_nhwc_fwd_params --------------------------
	.section	.nv.shared._Z35group_norm_nhwc_fwd_one_pass_kernelI11Fp16IOBf16WLi64ELi30ELi480EEv26Group_norm_nhwc_fwd_params,"aw",@nobits
	.sectionflags	@""
	.align	8
.nv.shared._Z35group_norm_nhwc_fwd_one_pass_kernelI11Fp16IOBf16WLi64ELi30ELi480EEv26Group_norm_nhwc_fwd_params:
	.zero		1176


//--------------------- .nv.shared._Z35group_norm_nhwc_fwd_one_pass_kernelI11Fp16IOBf16WLi128ELi30ELi480EEv26Group_norm_nhwc_fwd_params --------------------------
	.section	.nv.shared._Z35group_norm_nhwc_fwd_one_pass_kernelI11Fp16IOBf16WLi128ELi30ELi480EEv26Group_norm_nhwc_fwd_params,"aw",@nobits
	.sectionflags	@""
	.align	8
.nv.shared._Z35group_norm_nhwc_fwd_one_pass_kernelI11Fp16IOBf16WLi128ELi30ELi480EEv26Group_norm_nhwc_fwd_params:
	.zero		1176


//--------------------- .nv.shared._Z35group_norm_nhwc_fwd_one_pass_kernelI11Fp16IOBf16WLi256ELi30ELi480EEv26Group_norm_nhwc_fwd_params --------------------------
	.section	.nv.shared._Z35group_norm_nhwc_fwd_one_pass_kernelI11Fp16IOBf16WLi256ELi30ELi480EEv26Group_norm_nhwc_fwd_params,"aw",@nobits
	.sectionflags	@""
	.align	8
.nv.shared._Z35group_norm_nhwc_fwd_one_pass_kernelI11Fp16IOBf16WLi256ELi30ELi480EEv26Group_norm_nhwc_fwd_params:
	.zero		1176


//--------------------- .nv.shared._Z35group_norm_nhwc_fwd_one_pass_kernelI11Fp16IOBf16WLi512ELi30ELi480EEv26Group_norm_nhwc_fwd_params --------------------------
	.section	.nv.shared._Z35group_norm_nhwc_fwd_one_pass_kernelI11Fp16IOBf16WLi512ELi30ELi480EEv26Group_norm_nhwc_fwd_params,"aw",@nobits
	.sectionflags	@""
	.align	8
.nv.shared._Z35group_norm_nhwc_fwd_one_pass_kernelI11Fp16IOBf16WLi512ELi30ELi480EEv26Group_norm_nhwc_fwd_params:
	.zero		1176


//--------------------- .nv.shared._Z35group_norm_nhwc_fwd_one_pass_kernelI11Fp16IOFp16WLi64ELi30ELi480EEv26Group_norm_nhwc_fwd_params --------------------------
	.section	.nv.shared._Z35group_norm_nhwc_fwd_one_pass_kernelI11Fp16IOFp16WLi64ELi30ELi480EEv26Group_norm_nhwc_fwd_params,"aw",@nobits
	.sectionflags	@""
	.align	8
.nv.shared._Z35group_norm_nhwc_fwd_one_pass_kernelI11Fp16IOFp16WLi64ELi30ELi480EEv26Group_norm_nhwc_fwd_params:
	.zero		1176


//--------------------- .nv.shared._Z35group_norm_nhwc_fwd_one_pass_kernelI11Fp16IOFp16WLi128ELi30ELi480EEv26Group_norm_nhwc_fwd_params --------------------------
	.section	.nv.shared._Z35group_norm_nhwc_fwd_one_pass_kernelI11Fp16IOFp16WLi128ELi30ELi480EEv26Group_norm_nhwc_fwd_params,"aw",@nobits
	.sectionflags	@""
	.align	8
.nv.shared._Z35group_norm_nhwc_fwd_one_pass_kernelI11Fp16IOFp16WLi128ELi30ELi480EEv26Group_norm_nhwc_fwd_params:
	.zero		1176


//--------------------- .nv.shared._Z35group_norm_nhwc_fwd_one_pass_kernelI11Fp16IOFp16WLi256ELi30ELi480EEv26Group_norm_nhwc_fwd_params --------------------------
	.section	.nv.shared._Z35group_norm_nhwc_fwd_one_pass_kernelI11Fp16IOFp16WLi256ELi30ELi480EEv26Group_norm_nhwc_fwd_params,"aw",@nobits
	.sectionflags	@""
	.align	8
.nv.shared._Z35group_norm_nhwc_fwd_one_pass_kernelI11Fp16IOFp16WLi256ELi30ELi480EEv26Group_norm_nhwc_fwd_params:
	.zero		1176


//--------------------- .nv.shared._Z35group_norm_nhwc_fwd_one_pass_kernelI11Fp16IOFp16WLi512ELi30ELi480EEv26Group_norm_nhwc_fwd_params --------------------------
	.section	.nv.shared._Z35group_norm_nhwc_fwd_one_pass_kernelI11Fp16IOFp16WLi512ELi30ELi480EEv26Group_norm_nhwc_fwd_params,"aw",@nobits
	.sectionflags	@""
	.align	8
.nv.shared._Z35group_norm_nhwc_fwd_one_pass_kernelI11Fp16IOFp16WLi512ELi30ELi480EEv26Group_norm_nhwc_fwd_params:
	.zero		1176


//--------------------- .nv.shared._Z35group_norm_nhwc_fwd_one_pass_kernelI11Fp32IOFp32WLi64ELi30ELi480EEv26Group_norm_nhwc_fwd_params --------------------------
	.section	.nv.shared._Z35group_norm_nhwc_fwd_one_pass_kernelI11Fp32IOFp32WLi64ELi30ELi480EEv26Group_norm_nhwc_fwd_params,"aw",@nobits
	.sectionflags	@""
	.align	8
.nv.shared._Z35group_norm_nhwc_fwd_one_pass_kernelI11Fp32IOFp32WLi64ELi30ELi480EEv26Group_norm_nhwc_fwd_params:
	.zero		1176


//--------------------- .nv.shared._Z35group_norm_nhwc_fwd_one_pass_kernelI11Fp32IOFp32WLi128ELi30ELi480EEv26Group_norm_nhwc_fwd_params --------------------------
	.section	.nv.shared._Z35group_norm_nhwc_fwd_one_pass_kernelI11Fp32IOFp32WLi128ELi30ELi480EEv26Group_norm_nhwc_fwd_params,"aw",@nobits
	.sectionflags	@""
	.align	8
.nv.shared._Z35group_norm_nhwc_fwd_one_pass_kernelI11Fp32IOFp32WLi128ELi30ELi480EEv26Group_norm_nhwc_fwd_params:
	.zero		1176


//--------------------- .nv.shared._Z35group_norm_nhwc_fwd_one_pass_kernelI11Fp32IOFp32WLi256ELi30ELi480EEv26Group_norm_nhwc_fwd_params --------------------------
	.section	.nv.shared._Z35group_norm_nhwc_fwd_one_pass_kernelI11Fp32IOFp32WLi256ELi30ELi480EEv26Group_norm_nhwc_fwd_params,"aw",@nobits
	.sectionflags	@""
	.align	8
.nv.shared._Z35group_norm_nhwc_fwd_one_pass_kernelI11Fp32IOFp32WLi256ELi30ELi480EEv26Group_norm_nhwc_fwd_params:
	.zero		1176


//--------------------- .nv.shared._Z35group_norm_nhwc_fwd_one_pass_kernelI11Fp32IOFp32WLi512ELi30ELi480EEv26Group_norm_nhwc_fwd_params --------------------------
	.section	.nv.shared._Z35group_norm_nhwc_fwd_one_pass_kernelI11Fp32IOFp32WLi512ELi30ELi480EEv26Group_norm_nhwc_fwd_params,"aw",@nobits
	.sectionflags	@""
	.align	8
.nv.shared._Z35group_norm_nhwc_fwd_one_pass_kernelI11Fp32IOFp32WLi512ELi30ELi480EEv26Group_norm_nhwc_fwd_params:
	.zero		1176


//--------------------- .nv.shared._Z35group_norm_nhwc_fwd_one_pass_kernelI11Fp32IOBf16WLi64ELi30ELi480EEv26Group_norm_nhwc_fwd_params --------------------------
	.section	.nv.shared._Z35group_norm_nhwc_fwd_one_pass_kernelI11Fp32IOBf16WLi64ELi30ELi480EEv26Group_norm_nhwc_fwd_params,"aw",@nobits
	.sectionflags	@""
	.align	8
.nv.shared._Z35group_norm_nhwc_fwd_one_pass_kernelI11Fp32IOBf16WLi64ELi30ELi480EEv26Group_norm_nhwc_fwd_params:
	.zero		1176


//--------------------- .nv.shared._Z35group_norm_nhwc_fwd_one_pass_kernelI11Fp32IOBf16WLi128ELi30ELi480EEv26Group_norm_nhwc_fwd_params --------------------------
	.section	.nv.shared._Z35group_norm_nhwc_fwd_one_pass_kernelI11Fp32IOBf16WLi128ELi30ELi480EEv26Group_norm_nhwc_fwd_params,"aw",@nobits
	.sectionflags	@""
	.align	8
.nv.shared._Z35group_norm_nhwc_fwd_one_pass_kernelI11Fp32IOBf16WLi128ELi30ELi480EEv26Group_norm_nhwc_fwd_params:
	.zero		1176


//--------------------- .nv.shared._Z35group_norm_nhwc_fwd_one_pass_kernelI11Fp32IOBf16WLi256ELi30ELi480EEv26Group_norm_nhwc_fwd_params --------------------------
	.section	.nv.shared._Z35group_norm_nhwc_fwd_one_pass_kernelI11Fp32IOBf16WLi256ELi30ELi480EEv26Group_norm_nhwc_fwd_params,"aw",@nobits
	.sectionflags	@""
	.align	8
.nv.shared._Z35group_norm_nhwc_fwd_one_pass_kernelI11Fp32IOBf16WLi256ELi30ELi480EEv26Group_norm_nhwc_fwd_params:
	.zero		1176


//--------------------- .nv.shared._Z35group_norm_nhwc_fwd_one_pass_kernelI11Fp32IOBf16WLi512ELi30ELi480EEv26Group_norm_nhwc_fwd_params --------------------------
	.section	.nv.shared._Z35group_norm_nhwc_fwd_one_pass_kernelI11Fp32IOBf16WLi512ELi30ELi480EEv26Group_norm_nhwc_fwd_params,"aw",@nobits
	.sectionflags	@""
	.align	8
.nv.shared._Z35group_norm_nhwc_fwd_one_pass_kernelI11Fp32IOBf16WLi512ELi30ELi480EEv26Group_norm_nhwc_fwd_params:
	.zero		1176


//--------------------- .nv.shared._Z35group_norm_nhwc_fwd_one_pass_kernelI11Fp32IOFp16WLi64ELi30ELi480EEv26Group_norm_nhwc_fwd_params --------------------------
	.section	.nv.shared._Z35group_norm_nhwc_fwd_one_pass_kernelI11Fp32IOFp16WLi64ELi30ELi480EEv26Group_norm_nhwc_fwd_params,"aw",@nobits
	.sectionflags	@""
	.align	8
.nv.shared._Z35group_norm_nhwc_fwd_one_pass_kernelI11Fp32IOFp16WLi64ELi30ELi480EEv26Group_norm_nhwc_fwd_params:
	.zero		1176


//--------------------- .nv.shared._Z35group_norm_nhwc_fwd_one_pass_kernelI11Fp32IOFp16WLi128ELi30ELi480EEv26Group_norm_nhwc_fwd_params --------------------------
	.section	.nv.shared._Z35group_norm_nhwc_fwd_one_pass_kernelI11Fp32IOFp16WLi128ELi30ELi480EEv26Group_norm_nhwc_fwd_params,"aw",@nobits
	.sectionflags	@""
	.align	8
.nv.shared._Z35group_norm_nhwc_fwd_one_pass_kernelI11Fp32IOFp16WLi128ELi30ELi480EEv26Group_norm_nhwc_fwd_params:
	.zero		1176


//--------------------- .nv.shared._Z35group_norm_nhwc_fwd_one_pass_kernelI11Fp32IOFp16WLi256ELi30ELi480EEv26Group_norm_nhwc_fwd_params --------------------------
	.section	.nv.shared._Z35group_norm_nhwc_fwd_one_pass_kernelI11Fp32IOFp16WLi256ELi30ELi480EEv26Group_norm_nhwc_fwd_params,"aw",@nobits
	.sectionflags	@""
	.align	8
.nv.shared._Z35group_norm_nhwc_fwd_one_pass_kernelI11Fp32IOFp16WLi256ELi30ELi480EEv26Group_norm_nhwc_fwd_params:
	.zero		1176


//--------------------- .nv.shared._Z35group_norm_nhwc_fwd_one_pass_kernelI11Fp32IOFp16WLi512ELi30ELi480EEv26Group_norm_nhwc_fwd_params --------------------------
	.section	.nv.shared._Z35group_norm_nhwc_fwd_one_pass_kernelI11Fp32IOFp16WLi512ELi30ELi480EEv26Group_norm_nhwc_fwd_params,"aw",@nobits
	.sectionflags	@""
	.align	8
.nv.shared._Z35group_norm_nhwc_fwd_one_pass_kernelI11Fp32IOFp16WLi512ELi30ELi480EEv26Group_norm_nhwc_fwd_params:
	.zero		1176


//--------------------- .nv.constant0._ZN3cub18CUB_300001_SM_10006detail11EmptyKernelIvEEvv --------------------------
	.section	.nv.constant0._ZN3cub18CUB_300001_SM_10006detail11EmptyKernelIvEEvv,"a",@progbits
	.sectionflags	@""
	.align	4
.nv.constant0._ZN3cub18CUB_300001_SM_10006detail11EmptyKernelIvEEvv:
	.zero		896


//--------------------- .nv.constant0._Z35group_norm_nhwc_bwd_one_pass_kernelI11Bf16IOFp32WLi64ELi30ELi480EEv26Group_norm_nhwc_bwd_params --------------------------
	.section	.nv.constant0._Z35group_norm_nhwc_bwd_one_pass_kernelI11Bf16IOFp32WLi64ELi30ELi480EEv26Group_norm_nhwc_bwd_params,"a",@progbits
	.sectionflags	@""
	.align	4
.nv.constant0._Z35group_norm_nhwc_bwd_one_pass_kernelI11Bf16IOFp32WLi64ELi30ELi480EEv26Group_norm_nhwc_bwd_params:
	.zero		1080


//--------------------- .nv.constant0._Z35group_norm_nhwc_bwd_one_pass_kernelI11Bf16IOFp32WLi128ELi30ELi480EEv26Group_norm_nhwc_bwd_params --------------------------
	.section	.nv.constant0._Z35group_norm_nhwc_bwd_one_pass_kernelI11Bf16IOFp32WLi128ELi30ELi480EEv26Group_norm_nhwc_bwd_params,"a",@progbits
	.sectionflags	@""
	.align	4
.nv.constant0._Z35group_norm_nhwc_bwd_one_pass_kernelI11Bf16IOFp32WLi128ELi30ELi480EEv26Group_norm_nhwc_bwd_params:
	.zero		1080


//--------------------- .nv.constant0._Z35group_norm_nhwc_bwd_one_pass_kernelI11Bf16IOFp32WLi256ELi30ELi480EEv26Group_norm_nhwc_bwd_params --------------------------
	.section	.nv.constant0._Z35group_norm_nhwc_bwd_one_pass_kernelI11Bf16IOFp32WLi256ELi30ELi480EEv26Group_norm_nhwc_bwd_params,"a",@progbits
	.sectionflags	@""
	.align	4
.nv.constant0._Z35group_norm_nhwc_bwd_one_pass_kernelI11Bf16IOFp32WLi256ELi30ELi480EEv26Group_norm_nhwc_bwd_params:
	.zero		1080


//--------------------- .nv.constant0._Z35group_norm_nhwc_bwd_one_pass_kernelI11Bf16IOFp32WLi512ELi30ELi480EEv26Group_norm_nhwc_bwd_params --------------------------
	.section	.nv.constant0._Z35group_norm_nhwc_bwd_one_pass_kernelI11Bf16IOFp32WLi512ELi30ELi480EEv26Group_norm_nhwc_bwd_params,"a",@progbits
	.sectionflags	@""
	.align	4
.nv.constant0._Z35group_norm_nhwc_bwd_one_pass_kernelI11Bf16IOFp32WLi512ELi30ELi480EEv26Group_norm_nhwc_bwd_params:
	.zero		1080


//--------------------- .nv.constant0._Z35group_norm_nhwc_bwd_one_pass_kernelI11Bf16IOBf16WLi64ELi30ELi480EEv26Group_norm_nhwc_bwd_params --------------------------
	.section	.nv.constant0._Z35group_norm_nhwc_bwd_one_pass_kernelI11Bf16IOBf16WLi64ELi30ELi480EEv26Group_norm_nhwc_bwd_params,"a",@progbits
	.sectionflags	@""
	.align	4
.nv.constant0._Z35group_norm_nhwc_bwd_one_pass_kernelI11Bf16IOBf16WLi64ELi30ELi480EEv26Group_norm_nhwc_bwd_params:
	.zero		1080


//--------------------- .nv.constant0._Z35group_norm_nhwc_bwd_one_pass_kernelI11Bf16IOBf16WLi128ELi30ELi480EEv26Group_norm_nhwc_bwd_params --------------------------
	.section	.nv.constant0._Z35group_norm_nhwc_bwd_one_pass_kernelI11Bf16IOBf16WLi128ELi30ELi480EEv26Group_norm_nhwc_bwd_params,"a",@progbits
	.sectionflags	@""
	.align	4
.nv.constant0._Z35group_norm_nhwc_bwd_one_pass_kernelI11Bf16IOBf16WLi128ELi30ELi480EEv26Group_norm_nhwc_bwd_params:
	.zero		1080


//--------------------- .nv.constant0._Z35group_norm_nhwc_bwd_one_pass_kernelI11Bf16IOBf16WLi256ELi30ELi480EEv26Group_norm_nhwc_bwd_params --------------------------
	.section	.nv.constant0._Z35group_norm_nhwc_bwd_one_pass_kernelI11Bf16IOBf16WLi256ELi30ELi480EEv26Group_norm_nhwc_bwd_params,"a",@progbits
	.sectionflags	@""
	.align	4
.nv.constant0._Z35group_norm_nhwc_bwd_one_pass_kernelI11Bf16IOBf16WLi256ELi30ELi480EEv26Group_norm_nhwc_bwd_params:
	.zero		1080


//--------------------- .nv.constant0._Z35group_norm_nhwc_bwd_one_pass_kernelI11Bf16IOBf16WLi512ELi30ELi480EEv26Group_norm_nhwc_bwd_params --------------------------
	.section	.nv.constant0._Z35group_norm_nhwc_bwd_one_pass_kernelI11Bf16IOBf16WLi512ELi30ELi480EEv26Group_norm_nhwc_bwd_params,"a",@progbits
	.sectionflags	@""
	.align	4
.nv.constant0._Z35group_norm_nhwc_bwd_one_pass_kernelI11Bf16IOBf16WLi512ELi30ELi480EEv26Group_norm_nhwc_bwd_params:
	.zero		1080


//--------------------- .nv.constant0._Z35group_norm_nhwc_bwd_one_pass_kernelI11Bf16IOFp16WLi64ELi30ELi480EEv26Group_norm_nhwc_bwd_params --------------------------
	.section	.nv.constant0._Z35group_norm_nhwc_bwd_one_pass_kernelI11Bf16IOFp16WLi64ELi30ELi480EEv26Group_norm_nhwc_bwd_params,"a",@progbits
	.sectionflags	@""
	.align	4
.nv.constant0._Z35group_norm_nhwc_bwd_one_pass_kernelI11Bf16IOFp16WLi64ELi30ELi480EEv26Group_norm_nhwc_bwd_params:
	.zero		1080


//--------------------- .nv.constant0._Z35group_norm_nhwc_bwd_one_pass_kernelI11Bf16IOFp16WLi128ELi30ELi480EEv26Group_norm_nhwc_bwd_params --------------------------
	.section	.nv.constant0._Z35group_norm_nhwc_bwd_one_pass_kernelI11Bf16IOFp16WLi128ELi30ELi480EEv26Group_norm_nhwc_bwd_params,"a",@progbits
	.sectionflags	@""
	.align	4
.nv.constant0._Z35group_norm_nhwc_bwd_one_pass_kernelI11Bf16IOFp16WLi128ELi30ELi480EEv26Group_norm_nhwc_bwd_params:
	.zero		1080


//--------------------- .nv.constant0._Z35group_norm_nhwc_bwd_one_pass_kernelI11Bf16IOFp16WLi256ELi30ELi480EEv26Group_norm_nhwc_bwd_params --------------------------
	.section	.nv.constant0._Z35group_norm_nhwc_bwd_one_pass_kernelI11Bf16IOFp16WLi256ELi30ELi480EEv26Group_norm_nhwc_bwd_params,"a",@progbits
	.sectionflags	@""
	.align	4
.nv.constant0._Z35group_norm_nhwc_bwd_one_pass_kernelI11Bf16IOFp16WLi256ELi30ELi480EEv26Group_norm_nhwc_bwd_params:
	.zero		1080


//--------------------- .nv.constant0._Z35group_norm_nhwc_bwd_one_pass_kernelI11Bf16IOFp16WLi512ELi30ELi480EEv26Group_norm_nhwc_bwd_params --------------------------
	.section	.nv.constant0._Z35group_norm_nhwc_bwd_one_pass_kernelI11Bf16IOFp16WLi512ELi30ELi480EEv26Group_norm_nhwc_bwd_params,"a",@progbits
	.sectionflags	@""
	.align	4
.nv.constant0._Z35group_norm_nhwc_bwd_one_pass_kernelI11Bf16IOFp16WLi512ELi30ELi480EEv26Group_norm_nhwc_bwd_params:
	.zero		1080


//--------------------- .nv.constant0._Z35group_norm_nhwc_bwd_one_pass_kernelI11Fp16IOFp32WLi64ELi30ELi480EEv26Group_norm_nhwc_bwd_params --------------------------
	.section	.nv.constant0._Z35group_norm_nhwc_bwd_one_pass_kernelI11Fp16IOFp32WLi64ELi30ELi480EEv26Group_norm_nhwc_bwd_params,"a",@progbits
	.sectionflags	@""
	.align	4
.nv.constant0._Z35group_norm_nhwc_bwd_one_pass_kernelI11Fp16IOFp32WLi64ELi30ELi480EEv26Group_norm_nhwc_bwd_params:
	.zero		1080


//--------------------- .nv.constant0._Z35group_norm_nhwc_bwd_one_pass_kernelI11Fp16IOFp32WLi128ELi30ELi480EEv26Group_norm_nhwc_bwd_params --------------------------
	.section	.nv.constant0._Z35group_norm_nhwc_bwd_one_pass_kernelI11Fp16IOFp32WLi128ELi30ELi480EEv26Group_norm_nhwc_bwd_params,"a",@progbits
	.sectionflags	@""
	.align	4
.nv.constant0._Z35group_norm_nhwc_bwd_one_pass_kernelI11Fp16IOFp32WLi128ELi30ELi480EEv26Group_norm_nhwc_bwd_params:
	.zero		1080


//--------------------- .nv.constant0._Z35group_norm_nhwc_bwd_one_pass_kernelI11Fp16IOFp32WLi256ELi30ELi480EEv26Group_norm_nhwc_bwd_params --------------------------
	.section	.nv.constant0._Z35group_norm_nhwc_bwd_one_pass_kernelI11Fp16IOFp32WLi256ELi30ELi480EEv26Group_norm_nhwc_bwd_params,"a",@progbits
	.sectionflags	@""
	.align	4
.nv.constant0._Z35group_norm_nhwc_bwd_one_pass_kernelI11Fp16IOFp32WLi256ELi30ELi480EEv26Group_norm_nhwc_bwd_params:
	.zero		1080


//--------------------- .nv.constant0._Z35group_norm_nhwc_bwd_one_pass_kernelI11Fp16IOFp32WLi512ELi30ELi480EEv26Group_norm_nhwc_bwd_params --------------------------
	.section	.nv.constant0._Z35group_norm_nhwc_bwd_one_pass_kernelI11Fp16IOFp32WLi512ELi30ELi480EEv26Group_norm_nhwc_bwd_params,"a",@progbits
	.sectionflags	@""
	.align	4
.nv.constant0._Z35group_norm_nhwc_bwd_one_pass_kernelI11Fp16IOFp32WLi512ELi30ELi480EEv26Group_norm_nhwc_bwd_params:
	.zero		1080


//--------------------- .nv.constant0._Z35group_norm_nhwc_bwd_one_pass_kernelI11Fp16IOBf16WLi64ELi30ELi480EEv26Group_norm_nhwc_bwd_params --------------------------
	.section	.nv.constant0._Z35group_norm_nhwc_bwd_one_pass_kernelI11Fp16IOBf16WLi64ELi30ELi480EEv26Group_norm_nhwc_bwd_params,"a",@progbits
	.sectionflags	@""
	.align	4
.nv.constant0._Z35group_norm_nhwc_bwd_one_pass_kernelI11Fp16IOBf16WLi64ELi30ELi480EEv26Group_norm_nhwc_bwd_params:
	.zero		1080


//--------------------- .nv.constant0._Z35group_norm_nhwc_bwd_one_pass_kernelI11Fp16IOBf16WLi128ELi30ELi480EEv26Group_norm_nhwc_bwd_params --------------------------
	.section	.nv.constant0._Z35group_norm_nhwc_bwd_one_pass_kernelI11Fp16IOBf16WLi128ELi30ELi480EEv26Group_norm_nhwc_bwd_params,"a",@progbits
	.sectionflags	@""
	.align	4
.nv.constant0._Z35group_norm_nhwc_bwd_one_pass_kernelI11Fp16IOBf16WLi128ELi30ELi480EEv26Group_norm_nhwc_bwd_params:
	.zero		1080


//--------------------- .nv.constant0._Z35group_norm_nhwc_bwd_one_pass_kernelI11Fp16IOBf16WLi256ELi30ELi480EEv26Group_norm_nhwc_bwd_params --------------------------
	.section	.nv.constant0._Z35group_norm_nhwc_bwd_one_pass_kernelI11Fp16IOBf16WLi256ELi30ELi480EEv26Group_norm_nhwc_bwd_params,"a",@progbits
	.sectionflags	@""
	.align	4
.nv.constant0._Z35group_norm_nhwc_bwd_one_pass_kernelI11Fp16IOBf16WLi256ELi30ELi480EEv26Group_norm_nhwc_bwd_params:
	.zero		1080


//--------------------- .nv.constant0._Z35group_norm_nhwc_bwd_one_pass_kernelI11Fp16IOBf16WLi512ELi30ELi480EEv26Group_norm_nhwc_bwd_params --------------------------
	.section	.nv.constant0._Z35group_norm_nhwc_bwd_one_pass_kernelI11Fp16IOBf16WLi512ELi30ELi480EEv26Group_norm_nhwc_bwd_params,"a",@progbits
	.sectionflags	@""
	.align	4
.nv.constant0._Z35group_norm_nhwc_bwd_one_pass_kernelI11Fp16IOBf16WLi512ELi30ELi480EEv26Group_norm_nhwc_bwd_params:
	.zero		1080


//--------------------- .nv.constant0._Z35group_norm_nhwc_bwd_one_pass_kernelI11Fp16IOFp16WLi64ELi30ELi480EEv26Group_norm_nhwc_bwd_params --------------------------
	.section	.nv.constant0._Z35group_norm_nhwc_bwd_one_pass_kernelI11Fp16IOFp16WLi64ELi30ELi480EEv26Group_norm_nhwc_bwd_params,"a",@progbits
	.sectionflags	@""
	.align	4
.nv.constant0._Z35group_norm_nhwc_bwd_one_pass_kernelI11Fp16IOFp16WLi64ELi30ELi480EEv26Group_norm_nhwc_bwd_params:
	.zero		1080


//--------------------- .nv.constant0._Z35group_norm_nhwc_bwd_one_pass_kernelI11Fp16IOFp16WLi128ELi30ELi480EEv26Group_norm_nhwc_bwd_params --------------------------
	.section	.nv.constant0._Z35group_norm_nhwc_bwd_one_pass_kernelI11Fp16IOFp16WLi128ELi30ELi480EEv26Group_norm_nhwc_bwd_params,"a",@progbits
	.sectionflags	@""
	.align	4
.nv.constant0._Z35group_norm_nhwc_bwd_one_pass_kernelI11Fp16IOFp16WLi128ELi30ELi480EEv26Group_norm_nhwc_bwd_params:
	.zero		1080


//--------------------- .nv.constant0._Z35group_norm_nhwc_bwd_one_pass_kernelI11Fp16IOFp16WLi256ELi30ELi480EEv26Group_norm_nhwc_bwd_params --------------------------
	.section	.nv.constant0._Z35group_norm_nhwc_bwd_one_pass_kernelI11Fp16IOFp16WLi256ELi30ELi480EEv26Group_norm_nhwc_bwd_params,"a",@progbits
	.sectionflags	@""
	.align	4
.nv.constant0._Z35group_norm_nhwc_bwd_one_pass_kernelI11Fp16IOFp16WLi256ELi30ELi480EEv26Group_norm_nhwc_bwd_params:
	.zero		1080


//--------------------- .nv.constant0._Z35group_norm_nhwc_bwd_one_pass_kernelI11Fp16IOFp16WLi512ELi30ELi480EEv26Group_norm_nhwc_bwd_params --------------------------
	.section	.nv.constant0._Z35group_norm_nhwc_bwd_one_pass_kernelI11Fp16IOFp16WLi512ELi30ELi480EEv26Group_norm_nhwc_bwd_params,"a",@progbits
	.sectionflags	@""
	.align	4
.nv.constant0._Z35group_norm_nhwc_bwd_one_pass_kernelI11Fp16IOFp16WLi512ELi30ELi480EEv26Group_norm_nhwc_bwd_params:
	.zero		1080


//--------------------- .nv.constant0._Z35group_norm_nhwc_bwd_one_pass_kernelI11Fp32IOFp32WLi64ELi30ELi480EEv26Group_norm_nhwc_bwd_params --------------------------
	.section	.nv.constant0._Z35group_norm_nhwc_bwd_one_pass_kernelI11Fp32IOFp32WLi64ELi30ELi480EEv26Group_norm_nhwc_bwd_params,"a",@progbits
	.sectionflags	@""
	.align	4
.nv.constant0._Z35group_norm_nhwc_bwd_one_pass_kernelI11Fp32IOFp32WLi64ELi30ELi480EEv26Group_norm_nhwc_bwd_params:
	.zero		1080


//--------------------- .nv.constant0._Z35group_norm_nhwc_bwd_one_pass_kernelI11Fp32IOFp32WLi128ELi30ELi480EEv26Group_norm_nhwc_bwd_params --------------------------
	.section	.nv.constant0._Z35group_norm_nhwc_bwd_one_pass_kernelI11Fp32IOFp32WLi128ELi30ELi480EEv26Group_norm_nhwc_bwd_params,"a",@progbits
	.sectionflags	@""
	.align	4
.nv.constant0._Z35group_norm_nhwc_bwd_one_pass_kernelI11Fp32IOFp32WLi128ELi30ELi480EEv26Group_norm_nhwc_bwd_params:
	.zero		1080


//--------------------- .nv.constant0._Z35group_norm_nhwc_bwd_one_pass_kernelI11Fp32IOFp32WLi256ELi30ELi480EEv26Group_norm_nhwc_bwd_params --------------------------
	.section	.nv.constant0._Z35group_norm_nhwc_bwd_one_pass_kernelI11Fp32IOFp32WLi256ELi30ELi480EEv26Group_norm_nhwc_bwd_params,"a",@progbits
	.sectionflags	@""
	.align	4
.nv.constant0._Z35group_norm_nhwc_bwd_one_pass_kernelI11Fp32IOFp32WLi256ELi30ELi480EEv26Group_norm_nhwc_bwd_params:
	.zero		1080


//--------------------- .nv.constant0._Z35group_norm_nhwc_bwd_one_pass_kernelI11Fp32IOFp32WLi512ELi30ELi480EEv26Group_norm_nhwc_bwd_params --------------------------
	.section	.nv.constant0._Z35group_norm_nhwc_bwd_one_pass_kernelI11Fp32IOFp32WLi512ELi30ELi480EEv26Group_norm_nhwc_bwd_params,"a",@progbits
	.sectionflags	@""
	.align	4
.nv.constant0._Z35group_norm_nhwc_bwd_one_pass_kernelI11Fp32IOFp32WLi512ELi30ELi480EEv26Group_norm_nhwc_bwd_params:
	.zero		1080


//--------------------- .nv.constant0._Z35group_norm_nhwc_bwd_one_pass_kernelI11Fp32IOBf16WLi64ELi30ELi480EEv26Group_norm_nhwc_bwd_params --------------------------
	.section	.nv.constant0._Z35group_norm_nhwc_bwd_one_pass_kernelI11Fp32IOBf16WLi64ELi30ELi480EEv26Group_norm_nhwc_bwd_params,"a",@progbits
	.sectionflags	@""
	.align	4
.nv.constant0._Z35group_norm_nhwc_bwd_one_pass_kernelI11Fp32IOBf16WLi64ELi30ELi480EEv26Group_norm_nhwc_bwd_params:
	.zero		1080


//--------------------- .nv.constant0._Z35group_norm_nhwc_bwd_one_pass_kernelI11Fp32IOBf16WLi128ELi30ELi480EEv26Group_norm_nhwc_bwd_params --------------------------
	.section	.nv.constant0._Z35group_norm_nhwc_bwd_one_pass_kernelI11Fp32IOBf16WLi128ELi30ELi480EEv26Group_norm_nhwc_bwd_params,"a",@progbits
	.sectionflags	@""
	.align	4
.nv.constant0._Z35group_norm_nhwc_bwd_one_pass_kernelI11Fp32IOBf16WLi128ELi30ELi480EEv26Group_norm_nhwc_bwd_params:
	.zero		1080


//--------------------- .nv.constant0._Z35group_norm_nhwc_bwd_one_pass_kernelI11Fp32IOBf16WLi256ELi30ELi480EEv26Group_norm_nhwc_bwd_params --------------------------
	.section	.nv.constant0._Z35group_norm_nhwc_bwd_one_pass_kernelI11Fp32IOBf16WLi256ELi30ELi480EEv26Group_norm_nhwc_bwd_params,"a",@progbits
	.sectionflags	@""
	.align	4
.nv.constant0._Z35group_norm_nhwc_bwd_one_pass_kernelI11Fp32IOBf16WLi256ELi30ELi480EEv26Group_norm_nhwc_bwd_params:
	.zero		1080


//--------------------- .nv.constant0._Z35group_norm_nhwc_bwd_one_pass_kernelI11Fp32IOBf16WLi512ELi30ELi480EEv26Group_norm_nhwc_bwd_params --------------------------
	.section	.nv.constant0._Z35group_norm_nhwc_bwd_one_pass_kernelI11Fp32IOBf16WLi512ELi30ELi480EEv26Group_norm_nhwc_bwd_params,"a",@progbits
	.sectionflags	@""
	.align	4
.nv.constant0._Z35group_norm_nhwc_bwd_one_pass_kernelI11Fp32IOBf16WLi512ELi30ELi480EEv26Group_norm_nhwc_bwd_params:
	.zero		1080


//--------------------- .nv.constant0._Z35group_norm_nhwc_bwd_one_pass_kernelI11Fp32IOFp16WLi64ELi30ELi480EEv26Group_norm_nhwc_bwd_params --------------------------
	.section	.nv.constant0._Z35group_norm_nhwc_bwd_one_pass_kernelI11Fp32IOFp16WLi64ELi30ELi480EEv26Group_norm_nhwc_bwd_params,"a",@progbits
	.sectionflags	@""
	.align	4
.nv.constant0._Z35group_norm_nhwc_bwd_one_pass_kernelI11Fp32IOFp16WLi64ELi30ELi480EEv26Group_norm_nhwc_bwd_params:
	.zero		1080


//--------------------- .nv.constant0._Z35group_norm_nhwc_bwd_one_pass_kernelI11Fp32IOFp16WLi128ELi30ELi480EEv26Group_norm_nhwc_bwd_params --------------------------
	.section	.nv.constant0._Z35group_norm_nhwc_bwd_one_pass_kernelI11Fp32IOFp16WLi128ELi30ELi480EEv26Group_norm_nhwc_bwd_params,"a",@progbits
	.sectionflags	@""
	.align	4
.nv.constant0._Z35group_norm_nhwc_bwd_one_pass_kernelI11Fp32IOFp16WLi128ELi30ELi480EEv26Group_norm_nhwc_bwd_params:
	.zero		1080


//--------------------- .nv.constant0._Z35group_norm_nhwc_bwd_one_pass_kernelI11Fp32IOFp16WLi256ELi30ELi480EEv26Group_norm_nhwc_bwd_params --------------------------
	.section	.nv.constant0._Z35group_norm_nhwc_bwd_one_pass_kernelI11Fp32IOFp16WLi256ELi30ELi480EEv26Group_norm_nhwc_bwd_params,"a",@progbits
	.sectionflags	@""
	.align	4
.nv.constant0._Z35group_norm_nhwc_bwd_one_pass_kernelI11Fp32IOFp16WLi256ELi30ELi480EEv26Group_norm_nhwc_bwd_params:
	.zero		1080


//--------------------- .nv.constant0._Z35group_norm_nhwc_bwd_one_pass_kernelI11Fp32IOFp16WLi512ELi30ELi480EEv26Group_norm_nhwc_bwd_params --------------------------
	.section	.nv.constant0._Z35group_norm_nhwc_bwd_one_pass_kernelI11Fp32IOFp16WLi512ELi30ELi480EEv26Group_norm_nhwc_bwd_params,"a",@progbits
	.sectionflags	@""
	.align	4
.nv.constant0._Z35group_norm_nhwc_bwd_one_pass_kernelI11Fp32IOFp16WLi512ELi30ELi480EEv26Group_norm_nhwc_bwd_params:
	.zero		1080


//--------------------- .nv.constant0._Z35group_norm_nhwc_fwd_one_pass_kernelI11Bf16IOFp32WLi64ELi30ELi480EEv26Group_norm_nhwc_fwd_params --------------------------
	.section	.nv.constant0._Z35group_norm_nhwc_fwd_one_pass_kernelI11Bf16IOFp32WLi64ELi30ELi480EEv26Group_norm_nhwc_fwd_params,"a",@progbits
	.sectionflags	@""
	.align	4
.nv.constant0._Z35group_norm_nhwc_fwd_one_pass_kernelI11Bf16IOFp32WLi64ELi30ELi480EEv26Group_norm_nhwc_fwd_params:
	.zero		1056


//--------------------- .nv.constant0._Z35group_norm_nhwc_fwd_one_pass_kernelI11Bf16IOFp32WLi128ELi30ELi480EEv26Group_norm_nhwc_fwd_params --------------------------
	.section	.nv.constant0._Z35group_norm_nhwc_fwd_one_pass_kernelI11Bf16IOFp32WLi128ELi30ELi480EEv26Group_norm_nhwc_fwd_params,"a",@progbits
	.sectionflags	@""
	.align	4
.nv.constant0._Z35group_norm_nhwc_fwd_one_pass_kernelI11Bf16IOFp32WLi128ELi30ELi480EEv26Group_norm_nhwc_fwd_params:
	.zero		1056


//--------------------- .nv.constant0._Z35group_norm_nhwc_fwd_one_pass_kernelI11Bf16IOFp32WLi256ELi30ELi480EEv26Group_norm_nhwc_fwd_params --------------------------
	.section	.nv.constant0._Z35group_norm_nhwc_fwd_one_pass_kernelI11Bf16IOFp32WLi256ELi30ELi480EEv26Group_norm_nhwc_fwd_params,"a",@progbits
	.sectionflags	@""
	.align	4
.nv.constant0._Z35group_norm_nhwc_fwd_one_pass_kernelI11Bf16IOFp32WLi256ELi30ELi480EEv26Group_norm_nhwc_fwd_params:
	.zero		1056


//--------------------- .nv.constant0._Z35group_norm_nhwc_fwd_one_pass_kernelI11Bf16IOFp32WLi512ELi30ELi480EEv26Group_norm_nhwc_fwd_params --------------------------
	.section	.nv.constant0._Z35group_norm_nhwc_fwd_one_pass_kernelI11Bf16IOFp32WLi512ELi30ELi480EEv26Group_norm_nhwc_fwd_params,"a",@progbits
	.sectionflags	@""
	.align	4
.nv.constant0._Z35group_norm_nhwc_fwd_one_pass_kernelI11Bf16IOFp32WLi512ELi30ELi480EEv26Group_norm_nhwc_fwd_params:
	.zero		1056


//--------------------- .nv.constant0._Z35group_norm_nhwc_fwd_one_pass_kernelI11Bf16IOBf16WLi64ELi30ELi480EEv26Group_norm_nhwc_fwd_params --------------------------
	.section	.nv.constant0._Z35group_norm_nhwc_fwd_one_pass_kernelI11Bf16IOBf16WLi64ELi30ELi480EEv26Group_norm_nhwc_fwd_params,"a",@progbits
	.sectionflags	@""
	.align	4
.nv.constant0._Z35group_norm_nhwc_fwd_one_pass_kernelI11Bf16IOBf16WLi64ELi30ELi480EEv26Group_norm_nhwc_fwd_params:
	.zero		1056


//--------------------- .nv.constant0._Z35group_norm_nhwc_fwd_one_pass_kernelI11Bf16IOBf16WLi128ELi30ELi480EEv26Group_norm_nhwc_fwd_params --------------------------
	.section	.nv.constant0._Z35group_norm_nhwc_fwd_one_pass_kernelI11Bf16IOBf16WLi128ELi30ELi480EEv26Group_norm_nhwc_fwd_params,"a",@progbits
	.sectionflags	@""
	.align	4
.nv.constant0._Z35group_norm_nhwc_fwd_one_pass_kernelI11Bf16IOBf16WLi128ELi30ELi480EEv26Group_norm_nhwc_fwd_params:
	.zero		1056


//--------------------- .nv.constant0._Z35group_norm_nhwc_fwd_one_pass_kernelI11Bf16IOBf16WLi256ELi30ELi480EEv26Group_norm_nhwc_fwd_params --------------------------
	.section	.nv.constant0._Z35group_norm_nhwc_fwd_one_pass_kernelI11Bf16IOBf16WLi256ELi30ELi480EEv26Group_norm_nhwc_fwd_params,"a",@progbits
	.sectionflags	@""
	.align	4
.nv.constant0._Z35group_norm_nhwc_fwd_one_pass_kernelI11Bf16IOBf16WLi256ELi30ELi480EEv26Group_norm_nhwc_fwd_params:
	.zero		1056


//--------------------- .nv.constant0._Z35group_norm_nhwc_fwd_one_pass_kernelI11Bf16IOBf16WLi512ELi30ELi480EEv26Group_norm_nhwc_fwd_params --------------------------
	.section	.nv.constant0._Z35group_norm_nhwc_fwd_one_pass_kernelI11Bf16IOBf16WLi512ELi30ELi480EEv26Group_norm_nhwc_fwd_params,"a",@progbits
	.sectionflags	@""
	.align	4
.nv.constant0._Z35group_norm_nhwc_fwd_one_pass_kernelI11Bf16IOBf16WLi512ELi30ELi480EEv26Group_norm_nhwc_fwd_params:
	.zero		1056


//--------------------- .nv.constant0._Z35group_norm_nhwc_fwd_one_pass_kernelI11Bf16IOFp16WLi64ELi30ELi480EEv26Group_norm_nhwc_fwd_params --------------------------
	.section	.nv.constant0._Z35group_norm_nhwc_fwd_one_pass_kernelI11Bf16IOFp16WLi64ELi30ELi480EEv26Group_norm_nhwc_fwd_params,"a",@progbits
	.sectionflags	@""
	.align	4
.nv.constant0._Z35group_norm_nhwc_fwd_one_pass_kernelI11Bf16IOFp16WLi64ELi30ELi480EEv26Group_norm_nhwc_fwd_params:
	.zero		1056


//--------------------- .nv.constant0._Z35group_norm_nhwc_fwd_one_pass_kernelI11Bf16IOFp16WLi128ELi30ELi480EEv26Group_norm_nhwc_fwd_params --------------------------
	.section	.nv.constant0._Z35group_norm_nhwc_fwd_one_pass_kernelI11Bf16IOFp16WLi128ELi30ELi480EEv26Group_norm_nhwc_fwd_params,"a",@progbits
	.sectionflags	@""
	.align	4
.nv.constant0._Z35group_norm_nhwc_fwd_one_pass_kernelI11Bf16IOFp16WLi128ELi30ELi480EEv26Group_norm_nhwc_fwd_params:
	.zero		1056


//--------------------- .nv.constant0._Z35group_norm_nhwc_fwd_one_pass_kernelI11Bf16IOFp16WLi256ELi30ELi480EEv26Group_norm_nhwc_fwd_params --------------------------
	.section	.nv.constant0._Z35group_norm_nhwc_fwd_one_pass_kernelI11Bf16IOFp16WLi256ELi30ELi480EEv26Group_norm_nhwc_fwd_params,"a",@progbits
	.sectionflags	@""
	.align	4
.nv.constant0._Z35group_norm_nhwc_fwd_one_pass_kernelI11Bf16IOFp16WLi256ELi30ELi480EEv26Group_norm_nhwc_fwd_params:
	.zero		1056


//--------------------- .nv.constant0._Z35group_norm_nhwc_fwd_one_pass_kernelI11Bf16IOFp16WLi512ELi30ELi480EEv26Group_norm_nhwc_fwd_params --------------------------
	.section	.nv.constant0._Z35group_norm_nhwc_fwd_one_pass_kernelI11Bf16IOFp16WLi512ELi30ELi480EEv26Group_norm_nhwc_fwd_params,"a",@progbits
	.sectionflags	@""
	.align	4
.nv.constant0._Z35group_norm_nhwc_fwd_one_pass_kernelI11Bf16IOFp16WLi512ELi30ELi480EEv26Group_norm_nhwc_fwd_params:
	.zero		1056


//--------------------- .nv.constant0._Z35group_norm_nhwc_fwd_one_pass_kernelI11Fp16IOFp32WLi64ELi30ELi480EEv26Group_norm_nhwc_fwd_params --------------------------
	.section	.nv.constant0._Z35group_norm_nhwc_fwd_one_pass_kernelI11Fp16IOFp32WLi64ELi30ELi480EEv26Group_norm_nhwc_fwd_params,"a",@progbits
	.sectionflags	@""
	.align	4
.nv.constant0._Z35group_norm_nhwc_fwd_one_pass_kernelI11Fp16IOFp32WLi64ELi30ELi480EEv26Group_norm_nhwc_fwd_params:
	.zero		1056


//--------------------- .nv.constant0._Z35group_norm_nhwc_fwd_one_pass_kernelI11Fp16IOFp32WLi128ELi30ELi480EEv26Group_norm_nhwc_fwd_params --------------------------
	.section	.nv.constant0._Z35group_norm_nhwc_fwd_one_pass_kernelI11Fp16IOFp32WLi128ELi30ELi480EEv26Group_norm_nhwc_fwd_params,"a",@progbits
	.sectionflags	@""
	.align	4
.nv.constant0._Z35group_norm_nhwc_fwd_one_pass_kernelI11Fp16IOFp32WLi128ELi30ELi480EEv26Group_norm_nhwc_fwd_params:
	.zero		1056


//--------------------- .nv.constant0._Z35group_norm_nhwc_fwd_one_pass_kernelI11Fp16IOFp32WLi256ELi30ELi480EEv26Group_norm_nhwc_fwd_params --------------------------
	.section	.nv.constant0._Z35group_norm_nhwc_fwd_one_pass_kernelI11Fp16IOFp32WLi256ELi30ELi480EEv26Group_norm_nhwc_fwd_params,"a",@progbits
	.sectionflags	@""
	.align	4
.nv.constant0._Z35group_norm_nhwc_fwd_one_pass_kernelI11Fp16IOFp32WLi256ELi30ELi480EEv26Group_norm_nhwc_fwd_params:
	.zero		1056


//--------------------- .nv.constant0._Z35group_norm_nhwc_fwd_one_pass_kernelI11Fp16IOFp32WLi512ELi30ELi480EEv26Group_norm_nhwc_fwd_params --------------------------
	.section	.nv.constant0._Z35group_norm_nhwc_fwd_one_pass_kernelI11Fp16IOFp32WLi512ELi30ELi480EEv26Group_norm_nhwc_fwd_params,"a",@progbits
	.sectionflags	@""
	.align	4
.nv.constant0._Z35group_norm_nhwc_fwd_one_pass_kernelI11Fp16IOFp32WLi512ELi30ELi480EEv26Group_norm_nhwc_fwd_params:
	.zero		1056


//--------------------- .nv.constant0._Z35group_norm_nhwc_fwd_one_pass_kernelI11Fp16IOBf16WLi64ELi30ELi480EEv26Group_norm_nhwc_fwd_params --------------------------
	.section	.nv.constant0._Z35group_norm_nhwc_fwd_one_pass_kernelI11Fp16IOBf16WLi64ELi30ELi480EEv26Group_norm_nhwc_fwd_params,"a",@progbits
	.sectionflags	@""
	.align	4
.nv.constant0._Z35group_norm_nhwc_fwd_one_pass_kernelI11Fp16IOBf16WLi64ELi30ELi480EEv26Group_norm_nhwc_fwd_params:
	.zero		1056


//--------------------- .nv.constant0._Z35group_norm_nhwc_fwd_one_pass_kernelI11Fp16IOBf16WLi128ELi30ELi480EEv26Group_norm_nhwc_fwd_params --------------------------
	.section	.nv.constant0._Z35group_norm_nhwc_fwd_one_pass_kernelI11Fp16IOBf16WLi128ELi30ELi480EEv26Group_norm_nhwc_fwd_params,"a",@progbits
	.sectionflags	@""
	.align	4
.nv.constant0._Z35group_norm_nhwc_fwd_one_pass_kernelI11Fp16IOBf16WLi128ELi30ELi480EEv26Group_norm_nhwc_fwd_params:
	.zero		1056


//--------------------- .nv.constant0._Z35group_norm_nhwc_fwd_one_pass_kernelI11Fp16IOBf16WLi256ELi30ELi480EEv26Group_norm_nhwc_fwd_params --------------------------
	.section	.nv.constant0._Z35group_norm_nhwc_fwd_one_pass_kernelI11Fp16IOBf16WLi256ELi30ELi480EEv26Group_norm_nhwc_fwd_params,"a",@progbits
	.sectionflags	@""
	.align	4
.nv.constant0._Z35group_norm_nhwc_fwd_one_pass_kernelI11Fp16IOBf16WLi256ELi30ELi480EEv26Group_norm_nhwc_fwd_params:
	.zero		1056


//--------------------- .nv.constant0._Z35group_norm_nhwc_fwd_one_pass_kernelI11Fp16IOBf16WLi512ELi30ELi480EEv26Group_norm_nhwc_fwd_params --------------------------
	.section	.nv.constant0._Z35group_norm_nhwc_fwd_one_pass_kernelI11Fp16IOBf16WLi512ELi30ELi480EEv26Group_norm_nhwc_fwd_params,"a",@progbits
	.sectionflags	@""
	.align	4
.nv.constant0._Z35group_norm_nhwc_fwd_one_pass_kernelI11Fp16IOBf16WLi512ELi30ELi480EEv26Group_norm_nhwc_fwd_params:
	.zero		1056


//--------------------- .nv.constant0._Z35group_norm_nhwc_fwd_one_pass_kernelI11Fp16IOFp16WLi64ELi30ELi480EEv26Group_norm_nhwc_fwd_params --------------------------
	.section	.nv.constant0._Z35group_norm_nhwc_fwd_one_pass_kernelI11Fp16IOFp16WLi64ELi30ELi480EEv26Group_norm_nhwc_fwd_params,"a",@progbits
	.sectionflags	@""
	.align	4
.nv.constant0._Z35group_norm_nhwc_fwd_one_pass_kernelI11Fp16IOFp16WLi64ELi30ELi480EEv26Group_norm_nhwc_fwd_params:
	.zero		1056


//--------------------- .nv.constant0._Z35group_norm_nhwc_fwd_one_pass_kernelI11Fp16IOFp16WLi128ELi30ELi480EEv26Group_norm_nhwc_fwd_params --------------------------
	.section	.nv.constant0._Z35group_norm_nhwc_fwd_one_pass_kernelI11Fp16IOFp16WLi128ELi30ELi480EEv26Group_norm_nhwc_fwd_params,"a",@progbits
	.sectionflags	@""
	.align	4
.nv.constant0._Z35group_norm_nhwc_fwd_one_pass_kernelI11Fp16IOFp16WLi128ELi30ELi480EEv26Group_norm_nhwc_fwd_params:
	.zero		1056


//--------------------- .nv.constant0._Z35group_norm_nhwc_fwd_one_pass_kernelI11Fp16IOFp16WLi256ELi30ELi480EEv26Group_norm_nhwc_fwd_params --------------------------
	.section	.nv.constant0._Z35group_norm_nhwc_fwd_one_pass_kernelI11Fp16IOFp16WLi256ELi30ELi480EEv26Group_norm_nhwc_fwd_params,"a",@progbits
	.sectionflags	@""
	.align	4
.nv.constant0._Z35group_norm_nhwc_fwd_one_pass_kernelI11Fp16IOFp16WLi256ELi30ELi480EEv26Group_norm_nhwc_fwd_params:
	.zero		1056


//--------------------- .nv.constant0._Z35group_norm_nhwc_fwd_one_pass_kernelI11Fp16IOFp16WLi512ELi30ELi480EEv26Group_norm_nhwc_fwd_params --------------------------
	.section	.nv.constant0._Z35group_norm_nhwc_fwd_one_pass_kernelI11Fp16IOFp16WLi512ELi30ELi480EEv26Group_norm_nhwc_fwd_params,"a",@progbits
	.sectionflags	@""
	.align	4
.nv.constant0._Z35group_norm_nhwc_fwd_one_pass_kernelI11Fp16IOFp16WLi512ELi30ELi480EEv26Group_norm_nhwc_fwd_params:
	.zero		1056


//--------------------- .nv.constant0._Z35group_norm_nhwc_fwd_one_pass_kernelI11Fp32IOFp32WLi64ELi30ELi480EEv26Group_norm_nhwc_fwd_params --------------------------
	.section	.nv.constant0._Z35group_norm_nhwc_fwd_one_pass_kernelI11Fp32IOFp32WLi64ELi30ELi480EEv26Group_norm_nhwc_fwd_params,"a",@progbits
	.sectionflags	@""
	.align	4
.nv.constant0._Z35group_norm_nhwc_fwd_one_pass_kernelI11Fp32IOFp32WLi64ELi30ELi480EEv26Group_norm_nhwc_fwd_params:
	.zero		1056


//--------------------- .nv.constant0._Z35group_norm_nhwc_fwd_one_pass_kernelI11Fp32IOFp32WLi128ELi30ELi480EEv26Group_norm_nhwc_fwd_params --------------------------
	.section	.nv.constant0._Z35group_norm_nhwc_fwd_one_pass_kernelI11Fp32IOFp32WLi128ELi30ELi480EEv26Group_norm_nhwc_fwd_params,"a",@progbits
	.sectionflags	@""
	.align	4
.nv.constant0._Z35group_norm_nhwc_fwd_one_pass_kernelI11Fp32IOFp32WLi128ELi30ELi480EEv26Group_norm_nhwc_fwd_params:
	.zero		1056


//--------------------- .nv.constant0._Z35group_norm_nhwc_fwd_one_pass_kernelI11Fp32IOFp32WLi256ELi30ELi480EEv26Group_norm_nhwc_fwd_params --------------------------
	.section	.nv.constant0._Z35group_norm_nhwc_fwd_one_pass_kernelI11Fp32IOFp32WLi256ELi30ELi480EEv26Group_norm_nhwc_fwd_params,"a",@progbits
	.sectionflags	@""
	.align	4
.nv.constant0._Z35group_norm_nhwc_fwd_one_pass_kernelI11Fp32IOFp32WLi256ELi30ELi480EEv26Group_norm_nhwc_fwd_params:
	.zero		1056


//--------------------- .nv.constant0._Z35group_norm_nhwc_fwd_one_pass_kernelI11Fp32IOFp32WLi512ELi30ELi480EEv26Group_norm_nhwc_fwd_params --------------------------
	.section	.nv.constant0._Z35group_norm_nhwc_fwd_one_pass_kernelI11Fp32IOFp32WLi512ELi30ELi480EEv26Group_norm_nhwc_fwd_params,"a",@progbits
	.sectionflags	@""
	.align	4
.nv.constant0._Z35group_norm_nhwc_fwd_one_pass_kernelI11Fp32IOFp32WLi512ELi30ELi480EEv26Group_norm_nhwc_fwd_params:
	.zero		1056


//--------------------- .nv.constant0._Z35group_norm_nhwc_fwd_one_pass_kernelI11Fp32IOBf16WLi64ELi30ELi480EEv26Group_norm_nhwc_fwd_params --------------------------
	.section	.nv.constant0._Z35group_norm_nhwc_fwd_one_pass_kernelI11Fp32IOBf16WLi64ELi30ELi480EEv26Group_norm_nhwc_fwd_params,"a",@progbits
	.sectionflags	@""
	.align	4
.nv.constant0._Z35group_norm_nhwc_fwd_one_pass_kernelI11Fp32IOBf16WLi64ELi30ELi480EEv26Group_norm_nhwc_fwd_params:
	.zero		1056


//--------------------- .nv.constant0._Z35group_norm_nhwc_fwd_one_pass_kernelI11Fp32IOBf16WLi128ELi30ELi480EEv26Group_norm_nhwc_fwd_params --------------------------
	.section	.nv.constant0._Z35group_norm_nhwc_fwd_one_pass_kernelI11Fp32IOBf16WLi128ELi30ELi480EEv26Group_norm_nhwc_fwd_params,"a",@progbits
	.sectionflags	@""
	.align	4
.nv.constant0._Z35group_norm_nhwc_fwd_one_pass_kernelI11Fp32IOBf16WLi128ELi30ELi480EEv26Group_norm_nhwc_fwd_params:
	.zero		1056


//--------------------- .nv.constant0._Z35group_norm_nhwc_fwd_one_pass_kernelI11Fp32IOBf16WLi256ELi30ELi480EEv26Group_norm_nhwc_fwd_params --------------------------
	.section	.nv.constant0._Z35group_norm_nhwc_fwd_one_pass_kernelI11Fp32IOBf16WLi256ELi30ELi480EEv26Group_norm_nhwc_fwd_params,"a",@progbits
	.sectionflags	@""
	.align	4
.nv.constant0._Z35group_norm_nhwc_fwd_one_pass_kernelI11Fp32IOBf16WLi256ELi30ELi480EEv26Group_norm_nhwc_fwd_params:
	.zero		1056


//--------------------- .nv.constant0._Z35group_norm_nhwc_fwd_one_pass_kernelI11Fp32IOBf16WLi512ELi30ELi480EEv26Group_norm_nhwc_fwd_params --------------------------
	.section	.nv.constant0._Z35group_norm_nhwc_fwd_one_pass_kernelI11Fp32IOBf16WLi512ELi30ELi480EEv26Group_norm_nhwc_fwd_params,"a",@progbits
	.sectionflags	@""
	.align	4
.nv.constant0._Z35group_norm_nhwc_fwd_one_pass_kernelI11Fp32IOBf16WLi512ELi30ELi480EEv26Group_norm_nhwc_fwd_params:
	.zero		1056


//--------------------- .nv.constant0._Z35group_norm_nhwc_fwd_one_pass_kernelI11Fp32IOFp16WLi64ELi30ELi480EEv26Group_norm_nhwc_fwd_params --------------------------
	.section	.nv.constant0._Z35group_norm_nhwc_fwd_one_pass_kernelI11Fp32IOFp16WLi64ELi30ELi480EEv26Group_norm_nhwc_fwd_params,"a",@progbits
	.sectionflags	@""
	.align	4
.nv.constant0._Z35group_norm_nhwc_fwd_one_pass_kernelI11Fp32IOFp16WLi64ELi30ELi480EEv26Group_norm_nhwc_fwd_params:
	.zero		1056


//--------------------- .nv.constant0._Z35group_norm_nhwc_fwd_one_pass_kernelI11Fp32IOFp16WLi128ELi30ELi480EEv26Group_norm_nhwc_fwd_params --------------------------
	.section	.nv.constant0._Z35group_norm_nhwc_fwd_one_pass_kernelI11Fp32IOFp16WLi128ELi30ELi480EEv26Group_norm_nhwc_fwd_params,"a",@progbits
	.sectionflags	@""
	.align	4
.nv.constant0._Z35group_norm_nhwc_fwd_one_pass_kernelI11Fp32IOFp16WLi128ELi30ELi480EEv26Group_norm_nhwc_fwd_params:
	.zero		1056


//--------------------- .nv.constant0._Z35group_norm_nhwc_fwd_one_pass_kernelI11Fp32IOFp16WLi256ELi30ELi480EEv26Group_norm_nhwc_fwd_params --------------------------
	.section	.nv.constant0._Z35group_norm_nhwc_fwd_one_pass_kernelI11Fp32IOFp16WLi256ELi30ELi480EEv26Group_norm_nhwc_fwd_params,"a",@progbits
	.sectionflags	@""
	.align	4
.nv.constant0._Z35group_norm_nhwc_fwd_one_pass_kernelI11Fp32IOFp16WLi256ELi30ELi480EEv26Group_norm_nhwc_fwd_params:
	.zero		1056


//--------------------- .nv.constant0._Z35group_norm_nhwc_fwd_one_pass_kernelI11Fp32IOFp16WLi512ELi30ELi480EEv26Group_norm_nhwc_fwd_params --------------------------
	.section	.nv.constant0._Z35group_norm_nhwc_fwd_one_pass_kernelI11Fp32IOFp16WLi512ELi30ELi480EEv26Group_norm_nhwc_fwd_params,"a",@progbits
	.sectionflags	@""
	.align	4
.nv.constant0._Z35group_norm_nhwc_fwd_one_pass_kernelI11Fp32IOFp16WLi512ELi30ELi480EEv26Group_norm_nhwc_fwd_params:
	.zero		1056


//--------------------- SYMBOLS --------------------------

	.type		.nv.reservedSmem.offset0,@object
	.size		.nv.reservedSmem.offset0,0x4
	.type		.nv.reservedSmem.cap,@object
	.size		.nv.reservedSmem.cap,0x4
